	.target	sm_100a

	.elftype	@"ET_EXEC"


//--------------------- .note.nv.tkinfo           --------------------------
	.section	.note.nv.tkinfo,"",@"SHT_NOTE"
	.sectionflags	@"SHF_NOTE_NV_TKINFO"
	.tkinfo
        /*0018*/ 	.word	0x00000002
        /*0030*/ 	.string	""
        /*0030*/ 	.string	"ptxas"
        /*0030*/ 	.string	"Cuda compilation tools, release 13.0, V13.0.88"
        /*0030*/ 	.string	"Build cuda_13.0.r13.0/compiler.36424714_0"
        /*0030*/ 	.string	"-arch sm_100a -m 64 "



//--------------------- .note.nv.cuinfo           --------------------------
	.section	.note.nv.cuinfo,"",@"SHT_NOTE"
	.sectionflags	@"SHF_NOTE_NV_CUINFO"
        /*0018*/ 	.short	0x0002
        /*001a*/ 	.short	0x0064
        /*001c*/ 	.short	0x0082
	.zero		2


//--------------------- .nv.info                  --------------------------
	.section	.nv.info,"",@"SHT_CUDA_INFO"
	.align	4


	//----- nvinfo : EIATTR_REGCOUNT
	.align		4
        /*0000*/ 	.byte	0x04, 0x2f
        /*0002*/ 	.short	(.L_45 - .L_44)
	.align		4
.L_44:
        /*0004*/ 	.word	index@(_ZN2at6native29vectorized_elementwise_kernelILi8EZZZNS0_16asin_kernel_cudaERNS_18TensorIteratorBaseEENKUlvE_clEvENKUlvE_clEvEUlN3c107complexIdEEE_St5arrayIPcLm2EEEEviT0_T1_)
        /*0008*/ 	.word	0x00000048


	//----- nvinfo : EIATTR_FRAME_SIZE
	.align		4
.L_45:
        /*000c*/ 	.byte	0x04, 0x11
        /*000e*/ 	.short	(.L_47 - .L_46)
	.align		4
.L_46:
        /*0010*/ 	.word	index@($__internal_27_$__cuda_sm20_dsqrt_rn_f64_mediumpath_v1)
        /*0014*/ 	.word	0x00000000


	//----- nvinfo : EIATTR_FRAME_SIZE
	.align		4
.L_47:
        /*0018*/ 	.byte	0x04, 0x11
        /*001a*/ 	.short	(.L_49 - .L_48)
	.align		4
.L_48:
        /*001c*/ 	.word	index@($__internal_26_$__cuda_sm20_div_rn_f64_full)
        /*0020*/ 	.word	0x00000000


	//----- nvinfo : EIATTR_FRAME_SIZE
	.align		4
.L_49:
        /*0024*/ 	.byte	0x04, 0x11
        /*0026*/ 	.short	(.L_51 - .L_50)
	.align		4
.L_50:
        /*0028*/ 	.word	index@(_ZN2at6native29vectorized_elementwise_kernelILi8EZZZNS0_16asin_kernel_cudaERNS_18TensorIteratorBaseEENKUlvE_clEvENKUlvE_clEvEUlN3c107complexIdEEE_St5arrayIPcLm2EEEEviT0_T1_)
        /*002c*/ 	.word	0x00000000


	//----- nvinfo : EIATTR_REGCOUNT
	.align		4
.L_51:
        /*0030*/ 	.byte	0x04, 0x2f
        /*0032*/ 	.short	(.L_53 - .L_52)
	.align		4
.L_52:
        /*0034*/ 	.word	index@(_ZN2at6native29vectorized_elementwise_kernelILi4EZZZNS0_16asin_kernel_cudaERNS_18TensorIteratorBaseEENKUlvE_clEvENKUlvE_clEvEUlN3c107complexIdEEE_St5arrayIPcLm2EEEEviT0_T1_)
        /*0038*/ 	.word	0x00000048


	//----- nvinfo : EIATTR_FRAME_SIZE
	.align		4
.L_53:
        /*003c*/ 	.byte	0x04, 0x11
        /*003e*/ 	.short	(.L_55 - .L_54)
	.align		4
.L_54:
        /*0040*/ 	.word	index@($__internal_25_$__cuda_sm20_dsqrt_rn_f64_mediumpath_v1)
        /*0044*/ 	.word	0x00000000


	//----- nvinfo : EIATTR_FRAME_SIZE
	.align		4
.L_55:
        /*0048*/ 	.byte	0x04, 0x11
        /*004a*/ 	.short	(.L_57 - .L_56)
	.align		4
.L_56:
        /*004c*/ 	.word	index@($__internal_24_$__cuda_sm20_div_rn_f64_full)
        /*0050*/ 	.word	0x00000000


	//----- nvinfo : EIATTR_FRAME_SIZE
	.align		4
.L_57:
        /*0054*/ 	.byte	0x04, 0x11
        /*0056*/ 	.short	(.L_59 - .L_58)
	.align		4
.L_58:
        /*0058*/ 	.word	index@(_ZN2at6native29vectorized_elementwise_kernelILi4EZZZNS0_16asin_kernel_cudaERNS_18TensorIteratorBaseEENKUlvE_clEvENKUlvE_clEvEUlN3c107complexIdEEE_St5arrayIPcLm2EEEEviT0_T1_)
        /*005c*/ 	.word	0x00000000


	//----- nvinfo : EIATTR_REGCOUNT
	.align		4
.L_59:
        /*0060*/ 	.byte	0x04, 0x2f
        /*0062*/ 	.short	(.L_61 - .L_60)
	.align		4
.L_60:
        /*0064*/ 	.word	index@(_ZN2at6native29vectorized_elementwise_kernelILi2EZZZNS0_16asin_kernel_cudaERNS_18TensorIteratorBaseEENKUlvE_clEvENKUlvE_clEvEUlN3c107complexIdEEE_St5arrayIPcLm2EEEEviT0_T1_)
        /*0068*/ 	.word	0x00000048


	//----- nvinfo : EIATTR_FRAME_SIZE
	.align		4
.L_61:
        /*006c*/ 	.byte	0x04, 0x11
        /*006e*/ 	.short	(.L_63 - .L_62)
	.align		4
.L_62:
        /*0070*/ 	.word	index@($__internal_23_$__cuda_sm20_dsqrt_rn_f64_mediumpath_v1)
        /*0074*/ 	.word	0x00000000


	//----- nvinfo : EIATTR_FRAME_SIZE
	.align		4
.L_63:
        /*0078*/ 	.byte	0x04, 0x11
        /*007a*/ 	.short	(.L_65 - .L_64)
	.align		4
.L_64:
        /*007c*/ 	.word	index@($__internal_22_$__cuda_sm20_div_rn_f64_full)
        /*0080*/ 	.word	0x00000000


	//----- nvinfo : EIATTR_FRAME_SIZE
	.align		4
.L_65:
        /*0084*/ 	.byte	0x04, 0x11
        /*0086*/ 	.short	(.L_67 - .L_66)
	.align		4
.L_66:
        /*0088*/ 	.word	index@(_ZN2at6native29vectorized_elementwise_kernelILi2EZZZNS0_16asin_kernel_cudaERNS_18TensorIteratorBaseEENKUlvE_clEvENKUlvE_clEvEUlN3c107complexIdEEE_St5arrayIPcLm2EEEEviT0_T1_)
        /*008c*/ 	.word	0x00000000


	//----- nvinfo : EIATTR_REGCOUNT
	.align		4
.L_67:
        /*0090*/ 	.byte	0x04, 0x2f
        /*0092*/ 	.short	(.L_69 - .L_68)
	.align		4
.L_68:
        /*0094*/ 	.word	index@(_ZN2at6native27unrolled_elementwise_kernelIZZZNS0_16asin_kernel_cudaERNS_18TensorIteratorBaseEENKUlvE_clEvENKUlvE_clEvEUlN3c107complexIdEEE_St5arrayIPcLm2EELi4E23TrivialOffsetCalculatorILi1EjESE_NS0_6memory15LoadWithoutCastENSF_16StoreWithoutCastEEEviT_T0_T2_T3_T4_T5_)
        /*0098*/ 	.word	0x00000038


	//----- nvinfo : EIATTR_FRAME_SIZE
	.align		4
.L_69:
        /*009c*/ 	.byte	0x04, 0x11
        /*009e*/ 	.short	(.L_71 - .L_70)
	.align		4
.L_70:
        /*00a0*/ 	.word	index@($__internal_21_$__cuda_sm20_dsqrt_rn_f64_mediumpath_v1)
        /*00a4*/ 	.word	0x00000000


	//----- nvinfo : EIATTR_FRAME_SIZE
	.align		4
.L_71:
        /*00a8*/ 	.byte	0x04, 0x11
        /*00aa*/ 	.short	(.L_73 - .L_72)
	.align		4
.L_72:
        /*00ac*/ 	.word	index@($__internal_20_$__cuda_sm20_div_rn_f64_full)
        /*00b0*/ 	.word	0x00000000


	//----- nvinfo : EIATTR_FRAME_SIZE
	.align		4
.L_73:
        /*00b4*/ 	.byte	0x04, 0x11
        /*00b6*/ 	.short	(.L_75 - .L_74)
	.align		4
.L_74:
        /*00b8*/ 	.word	index@(_ZN2at6native27unrolled_elementwise_kernelIZZZNS0_16asin_kernel_cudaERNS_18TensorIteratorBaseEENKUlvE_clEvENKUlvE_clEvEUlN3c107complexIdEEE_St5arrayIPcLm2EELi4E23TrivialOffsetCalculatorILi1EjESE_NS0_6memory15LoadWithoutCastENSF_16StoreWithoutCastEEEviT_T0_T2_T3_T4_T5_)
        /*00bc*/ 	.word	0x00000000


	//----- nvinfo : EIATTR_REGCOUNT
	.align		4
.L_75:
        /*00c0*/ 	.byte	0x04, 0x2f
        /*00c2*/ 	.short	(.L_77 - .L_76)
	.align		4
.L_76:
        /*00c4*/ 	.word	index@(_ZN2at6native18elementwise_kernelILi128ELi2EZNS0_22gpu_kernel_impl_nocastIZZZNS0_16asin_kernel_cudaERNS_18TensorIteratorBaseEENKUlvE_clEvENKUlvE_clEvEUlN3c107complexIdEEE_EEvS4_RKT_EUliE_EEviT1_)
        /*00c8*/ 	.word	0x00000032


	//----- nvinfo : EIATTR_FRAME_SIZE
	.align		4
.L_77:
        /*00cc*/ 	.byte	0x04, 0x11
        /*00ce*/ 	.short	(.L_79 - .L_78)
	.align		4
.L_78:
        /*00d0*/ 	.word	index@($__internal_19_$__cuda_sm20_dsqrt_rn_f64_mediumpath_v1)
        /*00d4*/ 	.word	0x00000000


	//----- nvinfo : EIATTR_FRAME_SIZE
	.align		4
.L_79:
        /*00d8*/ 	.byte	0x04, 0x11
        /*00da*/ 	.short	(.L_81 - .L_80)
	.align		4
.L_80:
        /*00dc*/ 	.word	index@($__internal_18_$__cuda_sm20_div_rn_f64_full)
        /*00e0*/ 	.word	0x00000000


	//----- nvinfo : EIATTR_FRAME_SIZE
	.align		4
.L_81:
        /*00e4*/ 	.byte	0x04, 0x11
        /*00e6*/ 	.short	(.L_83 - .L_82)
	.align		4
.L_82:
        /*00e8*/ 	.word	index@(_ZN2at6native18elementwise_kernelILi128ELi2EZNS0_22gpu_kernel_impl_nocastIZZZNS0_16asin_kernel_cudaERNS_18TensorIteratorBaseEENKUlvE_clEvENKUlvE_clEvEUlN3c107complexIdEEE_EEvS4_RKT_EUliE_EEviT1_)
        /*00ec*/ 	.word	0x00000000


	//----- nvinfo : EIATTR_REGCOUNT
	.align		4
.L_83:
        /*00f0*/ 	.byte	0x04, 0x2f
        /*00f2*/ 	.short	(.L_85 - .L_84)
	.align		4
.L_84:
        /*00f4*/ 	.word	index@(_ZN2at6native27unrolled_elementwise_kernelIZZZNS0_16asin_kernel_cudaERNS_18TensorIteratorBaseEENKUlvE_clEvENKUlvE_clEvEUlN3c107complexIdEEE_St5arrayIPcLm2EELi4E23TrivialOffsetCalculatorILi1EjESE_NS0_6memory12LoadWithCastILi1EEENSF_13StoreWithCastILi1EEEEEviT_T0_T2_T3_T4_T5_)
        /*00f8*/ 	.word	0x0000003e


	//----- nvinfo : EIATTR_FRAME_SIZE
	.align		4
.L_85:
        /*00fc*/ 	.byte	0x04, 0x11
        /*00fe*/ 	.short	(.L_87 - .L_86)
	.align		4
.L_86:
        /*0100*/ 	.word	index@($__internal_17_$__cuda_sm20_dsqrt_rn_f64_mediumpath_v1)
        /*0104*/ 	.word	0x00000000


	//----- nvinfo : EIATTR_FRAME_SIZE
	.align		4
.L_87:
        /*0108*/ 	.byte	0x04, 0x11
        /*010a*/ 	.short	(.L_89 - .L_88)
	.align		4
.L_88:
        /*010c*/ 	.word	index@($__internal_16_$__cuda_sm20_div_rn_f64_full)
        /*0110*/ 	.word	0x00000000


	//----- nvinfo : EIATTR_FRAME_SIZE
	.align		4
.L_89:
        /*0114*/ 	.byte	0x04, 0x11
        /*0116*/ 	.short	(.L_91 - .L_90)
	.align		4
.L_90:
        /*0118*/ 	.word	index@(_ZN2at6native27unrolled_elementwise_kernelIZZZNS0_16asin_kernel_cudaERNS_18TensorIteratorBaseEENKUlvE_clEvENKUlvE_clEvEUlN3c107complexIdEEE_St5arrayIPcLm2EELi4E23TrivialOffsetCalculatorILi1EjESE_NS0_6memory12LoadWithCastILi1EEENSF_13StoreWithCastILi1EEEEEviT_T0_T2_T3_T4_T5_)
        /*011c*/ 	.word	0x00000000


	//----- nvinfo : EIATTR_REGCOUNT
	.align		4
.L_91:
        /*0120*/ 	.byte	0x04, 0x2f
        /*0122*/ 	.short	(.L_93 - .L_92)
	.align		4
.L_92:
        /*0124*/ 	.word	index@(_ZN2at6native18elementwise_kernelILi128ELi4EZNS0_15gpu_kernel_implIZZZNS0_16asin_kernel_cudaERNS_18TensorIteratorBaseEENKUlvE_clEvENKUlvE_clEvEUlN3c107complexIdEEE_EEvS4_RKT_EUliE_EEviT1_)
        /*0128*/ 	.word	0x00000030


	//----- nvinfo : EIATTR_FRAME_SIZE
	.align		4
.L_93:
        /*012c*/ 	.byte	0x04, 0x11
        /*012e*/ 	.short	(.L_95 - .L_94)
	.align		4
.L_94:
        /*0130*/ 	.word	index@($__internal_15_$__cuda_sm20_dsqrt_rn_f64_mediumpath_v1)
        /*0134*/ 	.word	0x00000000


	//----- nvinfo : EIATTR_FRAME_SIZE
	.align		4
.L_95:
        /*0138*/ 	.byte	0x04, 0x11
        /*013a*/ 	.short	(.L_97 - .L_96)
	.align		4
.L_96:
        /*013c*/ 	.word	index@($__internal_14_$__cuda_sm20_div_rn_f64_full)
        /*0140*/ 	.word	0x00000000


	//----- nvinfo : EIATTR_FRAME_SIZE
	.align		4
.L_97:
        /*0144*/ 	.byte	0x04, 0x11
        /*0146*/ 	.short	(.L_99 - .L_98)
	.align		4
.L_98:
        /*0148*/ 	.word	index@(_ZN2at6native18elementwise_kernelILi128ELi4EZNS0_15gpu_kernel_implIZZZNS0_16asin_kernel_cudaERNS_18TensorIteratorBaseEENKUlvE_clEvENKUlvE_clEvEUlN3c107complexIdEEE_EEvS4_RKT_EUliE_EEviT1_)
        /*014c*/ 	.word	0x00000000


	//----- nvinfo : EIATTR_REGCOUNT
	.align		4
.L_99:
        /*0150*/ 	.byte	0x04, 0x2f
        /*0152*/ 	.short	(.L_101 - .L_100)
	.align		4
.L_100:
        /*0154*/ 	.word	index@(_ZN2at6native29vectorized_elementwise_kernelILi8EZZZNS0_16asin_kernel_cudaERNS_18TensorIteratorBaseEENKUlvE_clEvENKUlvE0_clEvEUlN3c107complexIfEEE_St5arrayIPcLm2EEEEviT0_T1_)
        /*0158*/ 	.word	0x00000026


	//----- nvinfo : EIATTR_FRAME_SIZE
	.align		4
.L_101:
        /*015c*/ 	.byte	0x04, 0x11
        /*015e*/ 	.short	(.L_103 - .L_102)
	.align		4
.L_102:
        /*0160*/ 	.word	index@($__internal_13_$__cuda_sm3x_div_rn_ftz_f32_slowpath)
        /*0164*/ 	.word	0x00000000


	//----- nvinfo : EIATTR_FRAME_SIZE
	.align		4
.L_103:
        /*0168*/ 	.byte	0x04, 0x11
        /*016a*/ 	.short	(.L_105 - .L_104)
	.align		4
.L_104:
        /*016c*/ 	.word	index@(_ZN2at6native29vectorized_elementwise_kernelILi8EZZZNS0_16asin_kernel_cudaERNS_18TensorIteratorBaseEENKUlvE_clEvENKUlvE0_clEvEUlN3c107complexIfEEE_St5arrayIPcLm2EEEEviT0_T1_)
        /*0170*/ 	.word	0x00000000


	//----- nvinfo : EIATTR_REGCOUNT
	.align		4
.L_105:
        /*0174*/ 	.byte	0x04, 0x2f
        /*0176*/ 	.short	(.L_107 - .L_106)
	.align		4
.L_106:
        /*0178*/ 	.word	index@(_ZN2at6native29vectorized_elementwise_kernelILi4EZZZNS0_16asin_kernel_cudaERNS_18TensorIteratorBaseEENKUlvE_clEvENKUlvE0_clEvEUlN3c107complexIfEEE_St5arrayIPcLm2EEEEviT0_T1_)
        /*017c*/ 	.word	0x00000026


	//----- nvinfo : EIATTR_FRAME_SIZE
	.align		4
.L_107:
        /*0180*/ 	.byte	0x04, 0x11
        /*0182*/ 	.short	(.L_109 - .L_108)
	.align		4
.L_108:
        /*0184*/ 	.word	index@($__internal_12_$__cuda_sm3x_div_rn_ftz_f32_slowpath)
        /*0188*/ 	.word	0x00000000


	//----- nvinfo : EIATTR_FRAME_SIZE
	.align		4
.L_109:
        /*018c*/ 	.byte	0x04, 0x11
        /*018e*/ 	.short	(.L_111 - .L_110)
	.align		4
.L_110:
        /*0190*/ 	.word	index@(_ZN2at6native29vectorized_elementwise_kernelILi4EZZZNS0_16asin_kernel_cudaERNS_18TensorIteratorBaseEENKUlvE_clEvENKUlvE0_clEvEUlN3c107complexIfEEE_St5arrayIPcLm2EEEEviT0_T1_)
        /*0194*/ 	.word	0x00000000


	//----- nvinfo : EIATTR_REGCOUNT
	.align		4
.L_111:
        /*0198*/ 	.byte	0x04, 0x2f
        /*019a*/ 	.short	(.L_113 - .L_112)
	.align		4
.L_112:
        /*019c*/ 	.word	index@(_ZN2at6native29vectorized_elementwise_kernelILi2EZZZNS0_16asin_kernel_cudaERNS_18TensorIteratorBaseEENKUlvE_clEvENKUlvE0_clEvEUlN3c107complexIfEEE_St5arrayIPcLm2EEEEviT0_T1_)
        /*01a0*/ 	.word	0x00000026


	//----- nvinfo : EIATTR_FRAME_SIZE
	.align		4
.L_113:
        /*01a4*/ 	.byte	0x04, 0x11
        /*01a6*/ 	.short	(.L_115 - .L_114)
	.align		4
.L_114:
        /*01a8*/ 	.word	index@($__internal_11_$__cuda_sm3x_div_rn_ftz_f32_slowpath)
        /*01ac*/ 	.word	0x00000000


	//----- nvinfo : EIATTR_FRAME_SIZE
	.align		4
.L_115:
        /*01b0*/ 	.byte	0x04, 0x11
        /*01b2*/ 	.short	(.L_117 - .L_116)
	.align		4
.L_116:
        /*01b4*/ 	.word	index@(_ZN2at6native29vectorized_elementwise_kernelILi2EZZZNS0_16asin_kernel_cudaERNS_18TensorIteratorBaseEENKUlvE_clEvENKUlvE0_clEvEUlN3c107complexIfEEE_St5arrayIPcLm2EEEEviT0_T1_)
        /*01b8*/ 	.word	0x00000000


	//----- nvinfo : EIATTR_REGCOUNT
	.align		4
.L_117:
        /*01bc*/ 	.byte	0x04, 0x2f
        /*01be*/ 	.short	(.L_119 - .L_118)
	.align		4
.L_118:
        /*01c0*/ 	.word	index@(_ZN2at6native27unrolled_elementwise_kernelIZZZNS0_16asin_kernel_cudaERNS_18TensorIteratorBaseEENKUlvE_clEvENKUlvE0_clEvEUlN3c107complexIfEEE_St5arrayIPcLm2EELi4E23TrivialOffsetCalculatorILi1EjESE_NS0_6memory15LoadWithoutCastENSF_16StoreWithoutCastEEEviT_T0_T2_T3_T4_T5_)
        /*01c4*/ 	.word	0x00000020


	//----- nvinfo : EIATTR_FRAME_SIZE
	.align		4
.L_119:
        /*01c8*/ 	.byte	0x04, 0x11
        /*01ca*/ 	.short	(.L_121 - .L_120)
	.align		4
.L_120:
        /*01cc*/ 	.word	index@($__internal_10_$__cuda_sm3x_div_rn_ftz_f32_slowpath)
        /*01d0*/ 	.word	0x00000000


	//----- nvinfo : EIATTR_FRAME_SIZE
	.align		4
.L_121:
        /*01d4*/ 	.byte	0x04, 0x11
        /*01d6*/ 	.short	(.L_123 - .L_122)
	.align		4
.L_122:
        /*01d8*/ 	.word	index@(_ZN2at6native27unrolled_elementwise_kernelIZZZNS0_16asin_kernel_cudaERNS_18TensorIteratorBaseEENKUlvE_clEvENKUlvE0_clEvEUlN3c107complexIfEEE_St5arrayIPcLm2EELi4E23TrivialOffsetCalculatorILi1EjESE_NS0_6memory15LoadWithoutCastENSF_16StoreWithoutCastEEEviT_T0_T2_T3_T4_T5_)
        /*01dc*/ 	.word	0x00000000


	//----- nvinfo : EIATTR_REGCOUNT
	.align		4
.L_123:
        /*01e0*/ 	.byte	0x04, 0x2f
        /*01e2*/ 	.short	(.L_125 - .L_124)
	.align		4
.L_124:
        /*01e4*/ 	.word	index@(_ZN2at6native18elementwise_kernelILi128ELi2EZNS0_22gpu_kernel_impl_nocastIZZZNS0_16asin_kernel_cudaERNS_18TensorIteratorBaseEENKUlvE_clEvENKUlvE0_clEvEUlN3c107complexIfEEE_EEvS4_RKT_EUliE_EEviT1_)
        /*01e8*/ 	.word	0x0000001c


	//----- nvinfo : EIATTR_FRAME_SIZE
	.align		4
.L_125:
        /*01ec*/ 	.byte	0x04, 0x11
        /*01ee*/ 	.short	(.L_127 - .L_126)
	.align		4
.L_126:
        /*01f0*/ 	.word	index@($__internal_9_$__cuda_sm3x_div_rn_ftz_f32_slowpath)
        /*01f4*/ 	.word	0x00000000


	//----- nvinfo : EIATTR_FRAME_SIZE
	.align		4
.L_127:
        /*01f8*/ 	.byte	0x04, 0x11
        /*01fa*/ 	.short	(.L_129 - .L_128)
	.align		4
.L_128:
        /*01fc*/ 	.word	index@(_ZN2at6native18elementwise_kernelILi128ELi2EZNS0_22gpu_kernel_impl_nocastIZZZNS0_16asin_kernel_cudaERNS_18TensorIteratorBaseEENKUlvE_clEvENKUlvE0_clEvEUlN3c107complexIfEEE_EEvS4_RKT_EUliE_EEviT1_)
        /*0200*/ 	.word	0x00000000


	//----- nvinfo : EIATTR_REGCOUNT
	.align		4
.L_129:
        /*0204*/ 	.byte	0x04, 0x2f
        /*0206*/ 	.short	(.L_131 - .L_130)
	.align		4
.L_130:
        /*0208*/ 	.word	index@(_ZN2at6native27unrolled_elementwise_kernelIZZZNS0_16asin_kernel_cudaERNS_18TensorIteratorBaseEENKUlvE_clEvENKUlvE0_clEvEUlN3c107complexIfEEE_St5arrayIPcLm2EELi4E23TrivialOffsetCalculatorILi1EjESE_NS0_6memory12LoadWithCastILi1EEENSF_13StoreWithCastILi1EEEEEviT_T0_T2_T3_T4_T5_)
        /*020c*/ 	.word	0x00000020


	//----- nvinfo : EIATTR_FRAME_SIZE
	.align		4
.L_131:
        /*0210*/ 	.byte	0x04, 0x11
        /*0212*/ 	.short	(.L_133 - .L_132)
	.align		4
.L_132:
        /*0214*/ 	.word	index@($__internal_8_$__cuda_sm3x_div_rn_ftz_f32_slowpath)
        /*0218*/ 	.word	0x00000000


	//----- nvinfo : EIATTR_FRAME_SIZE
	.align		4
.L_133:
        /*021c*/ 	.byte	0x04, 0x11
        /*021e*/ 	.short	(.L_135 - .L_134)
	.align		4
.L_134:
        /*0220*/ 	.word	index@(_ZN2at6native27unrolled_elementwise_kernelIZZZNS0_16asin_kernel_cudaERNS_18TensorIteratorBaseEENKUlvE_clEvENKUlvE0_clEvEUlN3c107complexIfEEE_St5arrayIPcLm2EELi4E23TrivialOffsetCalculatorILi1EjESE_NS0_6memory12LoadWithCastILi1EEENSF_13StoreWithCastILi1EEEEEviT_T0_T2_T3_T4_T5_)
        /*0224*/ 	.word	0x00000000


	//----- nvinfo : EIATTR_REGCOUNT
	.align		4
.L_135:
        /*0228*/ 	.byte	0x04, 0x2f
        /*022a*/ 	.short	(.L_137 - .L_136)
	.align		4
.L_136:
        /*022c*/ 	.word	index@(_ZN2at6native18elementwise_kernelILi128ELi4EZNS0_15gpu_kernel_implIZZZNS0_16asin_kernel_cudaERNS_18TensorIteratorBaseEENKUlvE_clEvENKUlvE0_clEvEUlN3c107complexIfEEE_EEvS4_RKT_EUliE_EEviT1_)
        /*0230*/ 	.word	0x00000018


	//----- nvinfo : EIATTR_FRAME_SIZE
	.align		4
.L_137:
        /*0234*/ 	.byte	0x04, 0x11
        /*0236*/ 	.short	(.L_139 - .L_138)
	.align		4
.L_138:
        /*0238*/ 	.word	index@($__internal_7_$__cuda_sm3x_div_rn_ftz_f32_slowpath)
        /*023c*/ 	.word	0x00000000


	//----- nvinfo : EIATTR_FRAME_SIZE
	.align		4
.L_139:
        /*0240*/ 	.byte	0x04, 0x11
        /*0242*/ 	.short	(.L_141 - .L_140)
	.align		4
.L_140:
        /*0244*/ 	.word	index@(_ZN2at6native18elementwise_kernelILi128ELi4EZNS0_15gpu_kernel_implIZZZNS0_16asin_kernel_cudaERNS_18TensorIteratorBaseEENKUlvE_clEvENKUlvE0_clEvEUlN3c107complexIfEEE_EEvS4_RKT_EUliE_EEviT1_)
        /*0248*/ 	.word	0x00000000


	//----- nvinfo : EIATTR_REGCOUNT
	.align		4
.L_141:
        /*024c*/ 	.byte	0x04, 0x2f
        /*024e*/ 	.short	(.L_143 - .L_142)
	.align		4
.L_142:
        /*0250*/ 	.word	index@(_ZN2at6native29vectorized_elementwise_kernelILi8EZZZNS0_16asin_kernel_cudaERNS_18TensorIteratorBaseEENKUlvE_clEvENKUlvE1_clEvEUlN3c107complexINS6_4HalfEEEE_St5arrayIPcLm2EEEEviT0_T1_)
        /*0254*/ 	.word	0x00000024


	//----- nvinfo : EIATTR_FRAME_SIZE
	.align		4
.L_143:
        /*0258*/ 	.byte	0x04, 0x11
        /*025a*/ 	.short	(.L_145 - .L_144)
	.align		4
.L_144:
        /*025c*/ 	.word	index@($__internal_6_$__cuda_sm3x_div_rn_ftz_f32_slowpath)
        /*0260*/ 	.word	0x00000000


	//----- nvinfo : EIATTR_FRAME_SIZE
	.align		4
.L_145:
        /*0264*/ 	.byte	0x04, 0x11
        /*0266*/ 	.short	(.L_147 - .L_146)
	.align		4
.L_146:
        /*0268*/ 	.word	index@(_ZN2at6native29vectorized_elementwise_kernelILi8EZZZNS0_16asin_kernel_cudaERNS_18TensorIteratorBaseEENKUlvE_clEvENKUlvE1_clEvEUlN3c107complexINS6_4HalfEEEE_St5arrayIPcLm2EEEEviT0_T1_)
        /*026c*/ 	.word	0x00000000


	//----- nvinfo : EIATTR_REGCOUNT
	.align		4
.L_147:
        /*0270*/ 	.byte	0x04, 0x2f
        /*0272*/ 	.short	(.L_149 - .L_148)
	.align		4
.L_148:
        /*0274*/ 	.word	index@(_ZN2at6native29vectorized_elementwise_kernelILi4EZZZNS0_16asin_kernel_cudaERNS_18TensorIteratorBaseEENKUlvE_clEvENKUlvE1_clEvEUlN3c107complexINS6_4HalfEEEE_St5arrayIPcLm2EEEEviT0_T1_)
        /*0278*/ 	.word	0x00000026


	//----- nvinfo : EIATTR_FRAME_SIZE
	.align		4
.L_149:
        /*027c*/ 	.byte	0x04, 0x11
        /*027e*/ 	.short	(.L_151 - .L_150)
	.align		4
.L_150:
        /*0280*/ 	.word	index@($__internal_5_$__cuda_sm3x_div_rn_ftz_f32_slowpath)
        /*0284*/ 	.word	0x00000000


	//----- nvinfo : EIATTR_FRAME_SIZE
	.align		4
.L_151:
        /*0288*/ 	.byte	0x04, 0x11
        /*028a*/ 	.short	(.L_153 - .L_152)
	.align		4
.L_152:
        /*028c*/ 	.word	index@(_ZN2at6native29vectorized_elementwise_kernelILi4EZZZNS0_16asin_kernel_cudaERNS_18TensorIteratorBaseEENKUlvE_clEvENKUlvE1_clEvEUlN3c107complexINS6_4HalfEEEE_St5arrayIPcLm2EEEEviT0_T1_)
        /*0290*/ 	.word	0x00000000


	//----- nvinfo : EIATTR_REGCOUNT
	.align		4
.L_153:
        /*0294*/ 	.byte	0x04, 0x2f
        /*0296*/ 	.short	(.L_155 - .L_154)
	.align		4
.L_154:
        /*0298*/ 	.word	index@(_ZN2at6native29vectorized_elementwise_kernelILi2EZZZNS0_16asin_kernel_cudaERNS_18TensorIteratorBaseEENKUlvE_clEvENKUlvE1_clEvEUlN3c107complexINS6_4HalfEEEE_St5arrayIPcLm2EEEEviT0_T1_)
        /*029c*/ 	.word	0x00000022


	//----- nvinfo : EIATTR_FRAME_SIZE
	.align		4
.L_155:
        /*02a0*/ 	.byte	0x04, 0x11
        /*02a2*/ 	.short	(.L_157 - .L_156)
	.align		4
.L_156:
        /*02a4*/ 	.word	index@($__internal_4_$__cuda_sm3x_div_rn_ftz_f32_slowpath)
        /*02a8*/ 	.word	0x00000000


	//----- nvinfo : EIATTR_FRAME_SIZE
	.align		4
.L_157:
        /*02ac*/ 	.byte	0x04, 0x11
        /*02ae*/ 	.short	(.L_159 - .L_158)
	.align		4
.L_158:
        /*02b0*/ 	.word	index@(_ZN2at6native29vectorized_elementwise_kernelILi2EZZZNS0_16asin_kernel_cudaERNS_18TensorIteratorBaseEENKUlvE_clEvENKUlvE1_clEvEUlN3c107complexINS6_4HalfEEEE_St5arrayIPcLm2EEEEviT0_T1_)
        /*02b4*/ 	.word	0x00000000


	//----- nvinfo : EIATTR_REGCOUNT
	.align		4
.L_159:
        /*02b8*/ 	.byte	0x04, 0x2f
        /*02ba*/ 	.short	(.L_161 - .L_160)
	.align		4
.L_160:
        /*02bc*/ 	.word	index@(_ZN2at6native27unrolled_elementwise_kernelIZZZNS0_16asin_kernel_cudaERNS_18TensorIteratorBaseEENKUlvE_clEvENKUlvE1_clEvEUlN3c107complexINS6_4HalfEEEE_St5arrayIPcLm2EELi4E23TrivialOffsetCalculatorILi1EjESF_NS0_6memory15LoadWithoutCastENSG_16StoreWithoutCastEEEviT_T0_T2_T3_T4_T5_)
        /*02c0*/ 	.word	0x00000020


	//----- nvinfo : EIATTR_FRAME_SIZE
	.align		4
.L_161:
        /*02c4*/ 	.byte	0x04, 0x11
        /*02c6*/ 	.short	(.L_163 - .L_162)
	.align		4
.L_162:
        /*02c8*/ 	.word	index@($__internal_3_$__cuda_sm3x_div_rn_ftz_f32_slowpath)
        /*02cc*/ 	.word	0x00000000


	//----- nvinfo : EIATTR_FRAME_SIZE
	.align		4
.L_163:
        /*02d0*/ 	.byte	0x04, 0x11
        /*02d2*/ 	.short	(.L_165 - .L_164)
	.align		4
.L_164:
        /*02d4*/ 	.word	index@(_ZN2at6native27unrolled_elementwise_kernelIZZZNS0_16asin_kernel_cudaERNS_18TensorIteratorBaseEENKUlvE_clEvENKUlvE1_clEvEUlN3c107complexINS6_4HalfEEEE_St5arrayIPcLm2EELi4E23TrivialOffsetCalculatorILi1EjESF_NS0_6memory15LoadWithoutCastENSG_16StoreWithoutCastEEEviT_T0_T2_T3_T4_T5_)
        /*02d8*/ 	.word	0x00000000


	//----- nvinfo : EIATTR_REGCOUNT
	.align		4
.L_165:
        /*02dc*/ 	.byte	0x04, 0x2f
        /*02de*/ 	.short	(.L_167 - .L_166)
	.align		4
.L_166:
        /*02e0*/ 	.word	index@(_ZN2at6native18elementwise_kernelILi128ELi2EZNS0_22gpu_kernel_impl_nocastIZZZNS0_16asin_kernel_cudaERNS_18TensorIteratorBaseEENKUlvE_clEvENKUlvE1_clEvEUlN3c107complexINS7_4HalfEEEE_EEvS4_RKT_EUliE_EEviT1_)
        /*02e4*/ 	.word	0x0000001c


	//----- nvinfo : EIATTR_FRAME_SIZE
	.align		4
.L_167:
        /*02e8*/ 	.byte	0x04, 0x11
        /*02ea*/ 	.short	(.L_169 - .L_168)
	.align		4
.L_168:
        /*02ec*/ 	.word	index@($__internal_2_$__cuda_sm3x_div_rn_ftz_f32_slowpath)
        /*02f0*/ 	.word	0x00000000


	//----- nvinfo : EIATTR_FRAME_SIZE
	.align		4
.L_169:
        /*02f4*/ 	.byte	0x04, 0x11
        /*02f6*/ 	.short	(.L_171 - .L_170)
	.align		4
.L_170:
        /*02f8*/ 	.word	index@(_ZN2at6native18elementwise_kernelILi128ELi2EZNS0_22gpu_kernel_impl_nocastIZZZNS0_16asin_kernel_cudaERNS_18TensorIteratorBaseEENKUlvE_clEvENKUlvE1_clEvEUlN3c107complexINS7_4HalfEEEE_EEvS4_RKT_EUliE_EEviT1_)
        /*02fc*/ 	.word	0x00000000


	//----- nvinfo : EIATTR_REGCOUNT
	.align		4
.L_171:
        /*0300*/ 	.byte	0x04, 0x2f
        /*0302*/ 	.short	(.L_173 - .L_172)
	.align		4
.L_172:
        /*0304*/ 	.word	index@(_ZN2at6native27unrolled_elementwise_kernelIZZZNS0_16asin_kernel_cudaERNS_18TensorIteratorBaseEENKUlvE_clEvENKUlvE1_clEvEUlN3c107complexINS6_4HalfEEEE_St5arrayIPcLm2EELi4E23TrivialOffsetCalculatorILi1EjESF_NS0_6memory12LoadWithCastILi1EEENSG_13StoreWithCastILi1EEEEEviT_T0_T2_T3_T4_T5_)
        /*0308*/ 	.word	0x0000001f


	//----- nvinfo : EIATTR_FRAME_SIZE
	.align		4
.L_173:
        /*030c*/ 	.byte	0x04, 0x11
        /*030e*/ 	.short	(.L_175 - .L_174)
	.align		4
.L_174:
        /*0310*/ 	.word	index@($__internal_1_$__cuda_sm3x_div_rn_ftz_f32_slowpath)
        /*0314*/ 	.word	0x00000000


	//----- nvinfo : EIATTR_FRAME_SIZE
	.align		4
.L_175:
        /*0318*/ 	.byte	0x04, 0x11
        /*031a*/ 	.short	(.L_177 - .L_176)
	.align		4
.L_176:
        /*031c*/ 	.word	index@(_ZN2at6native27unrolled_elementwise_kernelIZZZNS0_16asin_kernel_cudaERNS_18TensorIteratorBaseEENKUlvE_clEvENKUlvE1_clEvEUlN3c107complexINS6_4HalfEEEE_St5arrayIPcLm2EELi4E23TrivialOffsetCalculatorILi1EjESF_NS0_6memory12LoadWithCastILi1EEENSG_13StoreWithCastILi1EEEEEviT_T0_T2_T3_T4_T5_)
        /*0320*/ 	.word	0x00000000


	//----- nvinfo : EIATTR_REGCOUNT
	.align		4
.L_177:
        /*0324*/ 	.byte	0x04, 0x2f
        /*0326*/ 	.short	(.L_179 - .L_178)
	.align		4
.L_178:
        /*0328*/ 	.word	index@(_ZN2at6native18elementwise_kernelILi128ELi4EZNS0_15gpu_kernel_implIZZZNS0_16asin_kernel_cudaERNS_18TensorIteratorBaseEENKUlvE_clEvENKUlvE1_clEvEUlN3c107complexINS7_4HalfEEEE_EEvS4_RKT_EUliE_EEviT1_)
        /*032c*/ 	.word	0x00000018


	//----- nvinfo : EIATTR_FRAME_SIZE
	.align		4
.L_179:
        /*0330*/ 	.byte	0x04, 0x11
        /*0332*/ 	.short	(.L_181 - .L_180)
	.align		4
.L_180:
        /*0334*/ 	.word	index@($__internal_0_$__cuda_sm3x_div_rn_ftz_f32_slowpath)
        /*0338*/ 	.word	0x00000000


	//----- nvinfo : EIATTR_FRAME_SIZE
	.align		4
.L_181:
        /*033c*/ 	.byte	0x04, 0x11
        /*033e*/ 	.short	(.L_183 - .L_182)
	.align		4
.L_182:
        /*0340*/ 	.word	index@(_ZN2at6native18elementwise_kernelILi128ELi4EZNS0_15gpu_kernel_implIZZZNS0_16asin_kernel_cudaERNS_18TensorIteratorBaseEENKUlvE_clEvENKUlvE1_clEvEUlN3c107complexINS7_4HalfEEEE_EEvS4_RKT_EUliE_EEviT1_)
        /*0344*/ 	.word	0x00000000


	//----- nvinfo : EIATTR_REGCOUNT
	.align		4
.L_183:
        /*0348*/ 	.byte	0x04, 0x2f
        /*034a*/ 	.short	(.L_185 - .L_184)
	.align		4
.L_184:
        /*034c*/ 	.word	index@(_ZN2at6native29vectorized_elementwise_kernelILi8EZZZNS0_16asin_kernel_cudaERNS_18TensorIteratorBaseEENKUlvE0_clEvENKUlvE_clEvEUldE_St5arrayIPcLm2EEEEviT0_T1_)
        /*0350*/ 	.word	0x00000026


	//----- nvinfo : EIATTR_FRAME_SIZE
	.align		4
.L_185:
        /*0354*/ 	.byte	0x04, 0x11
        /*0356*/ 	.short	(.L_187 - .L_186)
	.align		4
.L_186:
        /*0358*/ 	.word	index@(_ZN2at6native29vectorized_elementwise_kernelILi8EZZZNS0_16asin_kernel_cudaERNS_18TensorIteratorBaseEENKUlvE0_clEvENKUlvE_clEvEUldE_St5arrayIPcLm2EEEEviT0_T1_)
        /*035c*/ 	.word	0x00000000


	//----- nvinfo : EIATTR_REGCOUNT
	.align		4
.L_187:
        /*0360*/ 	.byte	0x04, 0x2f
        /*0362*/ 	.short	(.L_189 - .L_188)
	.align		4
.L_188:
        /*0364*/ 	.word	index@(_ZN2at6native29vectorized_elementwise_kernelILi4EZZZNS0_16asin_kernel_cudaERNS_18TensorIteratorBaseEENKUlvE0_clEvENKUlvE_clEvEUldE_St5arrayIPcLm2EEEEviT0_T1_)
        /*0368*/ 	.word	0x00000026


	//----- nvinfo : EIATTR_FRAME_SIZE
	.align		4
.L_189:
        /*036c*/ 	.byte	0x04, 0x11
        /*036e*/ 	.short	(.L_191 - .L_190)
	.align		4
.L_190:
        /*0370*/ 	.word	index@(_ZN2at6native29vectorized_elementwise_kernelILi4EZZZNS0_16asin_kernel_cudaERNS_18TensorIteratorBaseEENKUlvE0_clEvENKUlvE_clEvEUldE_St5arrayIPcLm2EEEEviT0_T1_)
        /*0374*/ 	.word	0x00000000


	//----- nvinfo : EIATTR_REGCOUNT
	.align		4
.L_191:
        /*0378*/ 	.byte	0x04, 0x2f
        /*037a*/ 	.short	(.L_193 - .L_192)
	.align		4
.L_192:
        /*037c*/ 	.word	index@(_ZN2at6native29vectorized_elementwise_kernelILi2EZZZNS0_16asin_kernel_cudaERNS_18TensorIteratorBaseEENKUlvE0_clEvENKUlvE_clEvEUldE_St5arrayIPcLm2EEEEviT0_T1_)
        /*0380*/ 	.word	0x00000026


	//----- nvinfo : EIATTR_FRAME_SIZE
	.align		4
.L_193:
        /*0384*/ 	.byte	0x04, 0x11
        /*0386*/ 	.short	(.L_195 - .L_194)
	.align		4
.L_194:
        /*0388*/ 	.word	index@(_ZN2at6native29vectorized_elementwise_kernelILi2EZZZNS0_16asin_kernel_cudaERNS_18TensorIteratorBaseEENKUlvE0_clEvENKUlvE_clEvEUldE_St5arrayIPcLm2EEEEviT0_T1_)
        /*038c*/ 	.word	0x00000000


	//----- nvinfo : EIATTR_REGCOUNT
	.align		4
.L_195:
        /*0390*/ 	.byte	0x04, 0x2f
        /*0392*/ 	.short	(.L_197 - .L_196)
	.align		4
.L_196:
        /*0394*/ 	.word	index@(_ZN2at6native27unrolled_elementwise_kernelIZZZNS0_16asin_kernel_cudaERNS_18TensorIteratorBaseEENKUlvE0_clEvENKUlvE_clEvEUldE_St5arrayIPcLm2EELi4E23TrivialOffsetCalculatorILi1EjESB_NS0_6memory15LoadWithoutCastENSC_16StoreWithoutCastEEEviT_T0_T2_T3_T4_T5_)
        /*0398*/ 	.word	0x0000001c


	//----- nvinfo : EIATTR_FRAME_SIZE
	.align		4
.L_197:
        /*039c*/ 	.byte	0x04, 0x11
        /*039e*/ 	.short	(.L_199 - .L_198)
	.align		4
.L_198:
        /*03a0*/ 	.word	index@(_ZN2at6native27unrolled_elementwise_kernelIZZZNS0_16asin_kernel_cudaERNS_18TensorIteratorBaseEENKUlvE0_clEvENKUlvE_clEvEUldE_St5arrayIPcLm2EELi4E23TrivialOffsetCalculatorILi1EjESB_NS0_6memory15LoadWithoutCastENSC_16StoreWithoutCastEEEviT_T0_T2_T3_T4_T5_)
        /*03a4*/ 	.word	0x00000000


	//----- nvinfo : EIATTR_REGCOUNT
	.align		4
.L_199:
        /*03a8*/ 	.byte	0x04, 0x2f
        /*03aa*/ 	.short	(.L_201 - .L_200)
	.align		4
.L_200:
        /*03ac*/ 	.word	index@(_ZN2at6native18elementwise_kernelILi128ELi2EZNS0_22gpu_kernel_impl_nocastIZZZNS0_16asin_kernel_cudaERNS_18TensorIteratorBaseEENKUlvE0_clEvENKUlvE_clEvEUldE_EEvS4_RKT_EUliE_EEviT1_)
        /*03b0*/ 	.word	0x00000016


	//----- nvinfo : EIATTR_FRAME_SIZE
	.align		4
.L_201:
        /*03b4*/ 	.byte	0x04, 0x11
        /*03b6*/ 	.short	(.L_203 - .L_202)
	.align		4
.L_202:
        /*03b8*/ 	.word	index@(_ZN2at6native18elementwise_kernelILi128ELi2EZNS0_22gpu_kernel_impl_nocastIZZZNS0_16asin_kernel_cudaERNS_18TensorIteratorBaseEENKUlvE0_clEvENKUlvE_clEvEUldE_EEvS4_RKT_EUliE_EEviT1_)
        /*03bc*/ 	.word	0x00000000


	//----- nvinfo : EIATTR_REGCOUNT
	.align		4
.L_203:
        /*03c0*/ 	.byte	0x04, 0x2f
        /*03c2*/ 	.short	(.L_205 - .L_204)
	.align		4
.L_204:
        /*03c4*/ 	.word	index@(_ZN2at6native27unrolled_elementwise_kernelIZZZNS0_16asin_kernel_cudaERNS_18TensorIteratorBaseEENKUlvE0_clEvENKUlvE_clEvEUldE_St5arrayIPcLm2EELi4E23TrivialOffsetCalculatorILi1EjESB_NS0_6memory12LoadWithCastILi1EEENSC_13StoreWithCastILi1EEEEEviT_T0_T2_T3_T4_T5_)
        /*03c8*/ 	.word	0x00000022


	//----- nvinfo : EIATTR_FRAME_SIZE
	.align		4
.L_205:
        /*03cc*/ 	.byte	0x04, 0x11
        /*03ce*/ 	.short	(.L_207 - .L_206)
	.align		4
.L_206:
        /*03d0*/ 	.word	index@(_ZN2at6native27unrolled_elementwise_kernelIZZZNS0_16asin_kernel_cudaERNS_18TensorIteratorBaseEENKUlvE0_clEvENKUlvE_clEvEUldE_St5arrayIPcLm2EELi4E23TrivialOffsetCalculatorILi1EjESB_NS0_6memory12LoadWithCastILi1EEENSC_13StoreWithCastILi1EEEEEviT_T0_T2_T3_T4_T5_)
        /*03d4*/ 	.word	0x00000000


	//----- nvinfo : EIATTR_REGCOUNT
	.align		4
.L_207:
        /*03d8*/ 	.byte	0x04, 0x2f
        /*03da*/ 	.short	(.L_209 - .L_208)
	.align		4
.L_208:
        /*03dc*/ 	.word	index@(_ZN2at6native18elementwise_kernelILi128ELi4EZNS0_15gpu_kernel_implIZZZNS0_16asin_kernel_cudaERNS_18TensorIteratorBaseEENKUlvE0_clEvENKUlvE_clEvEUldE_EEvS4_RKT_EUliE_EEviT1_)
        /*03e0*/ 	.word	0x00000018


	//----- nvinfo : EIATTR_FRAME_SIZE
	.align		4
.L_209:
        /*03e4*/ 	.byte	0x04, 0x11
        /*03e6*/ 	.short	(.L_211 - .L_210)
	.align		4
.L_210:
        /*03e8*/ 	.word	index@(_ZN2at6native18elementwise_kernelILi128ELi4EZNS0_15gpu_kernel_implIZZZNS0_16asin_kernel_cudaERNS_18TensorIteratorBaseEENKUlvE0_clEvENKUlvE_clEvEUldE_EEvS4_RKT_EUliE_EEviT1_)
        /*03ec*/ 	.word	0x00000000


	//----- nvinfo : EIATTR_REGCOUNT
	.align		4
.L_211:
        /*03f0*/ 	.byte	0x04, 0x2f
        /*03f2*/ 	.short	(.L_213 - .L_212)
	.align		4
.L_212:
        /*03f4*/ 	.word	index@(_ZN2at6native29vectorized_elementwise_kernelILi8EZZZNS0_16asin_kernel_cudaERNS_18TensorIteratorBaseEENKUlvE0_clEvENKUlvE0_clEvEUlfE_St5arrayIPcLm2EEEEviT0_T1_)
        /*03f8*/ 	.word	0x00000020


	//----- nvinfo : EIATTR_FRAME_SIZE
	.align		4
.L_213:
        /*03fc*/ 	.byte	0x04, 0x11
        /*03fe*/ 	.short	(.L_215 - .L_214)
	.align		4
.L_214:
        /*0400*/ 	.word	index@(_ZN2at6native29vectorized_elementwise_kernelILi8EZZZNS0_16asin_kernel_cudaERNS_18TensorIteratorBaseEENKUlvE0_clEvENKUlvE0_clEvEUlfE_St5arrayIPcLm2EEEEviT0_T1_)
        /*0404*/ 	.word	0x00000000


	//----- nvinfo : EIATTR_REGCOUNT
	.align		4
.L_215:
        /*0408*/ 	.byte	0x04, 0x2f
        /*040a*/ 	.short	(.L_217 - .L_216)
	.align		4
.L_216:
        /*040c*/ 	.word	index@(_ZN2at6native29vectorized_elementwise_kernelILi4EZZZNS0_16asin_kernel_cudaERNS_18TensorIteratorBaseEENKUlvE0_clEvENKUlvE0_clEvEUlfE_St5arrayIPcLm2EEEEviT0_T1_)
        /*0410*/ 	.word	0x00000020


	//----- nvinfo : EIATTR_FRAME_SIZE
	.align		4
.L_217:
        /*0414*/ 	.byte	0x04, 0x11
        /*0416*/ 	.short	(.L_219 - .L_218)
	.align		4
.L_218:
        /*0418*/ 	.word	index@(_ZN2at6native29vectorized_elementwise_kernelILi4EZZZNS0_16asin_kernel_cudaERNS_18TensorIteratorBaseEENKUlvE0_clEvENKUlvE0_clEvEUlfE_St5arrayIPcLm2EEEEviT0_T1_)
        /*041c*/ 	.word	0x00000000


	//----- nvinfo : EIATTR_REGCOUNT
	.align		4
.L_219:
        /*0420*/ 	.byte	0x04, 0x2f
        /*0422*/ 	.short	(.L_221 - .L_220)
	.align		4
.L_220:
        /*0424*/ 	.word	index@(_ZN2at6native29vectorized_elementwise_kernelILi2EZZZNS0_16asin_kernel_cudaERNS_18TensorIteratorBaseEENKUlvE0_clEvENKUlvE0_clEvEUlfE_St5arrayIPcLm2EEEEviT0_T1_)
        /*0428*/ 	.word	0x0000001f


	//----- nvinfo : EIATTR_FRAME_SIZE
	.align		4
.L_221:
        /*042c*/ 	.byte	0x04, 0x11
        /*042e*/ 	.short	(.L_223 - .L_222)
	.align		4
.L_222:
        /*0430*/ 	.word	index@(_ZN2at6native29vectorized_elementwise_kernelILi2EZZZNS0_16asin_kernel_cudaERNS_18TensorIteratorBaseEENKUlvE0_clEvENKUlvE0_clEvEUlfE_St5arrayIPcLm2EEEEviT0_T1_)
        /*0434*/ 	.word	0x00000000


	//----- nvinfo : EIATTR_REGCOUNT
	.align		4
.L_223:
        /*0438*/ 	.byte	0x04, 0x2f
        /*043a*/ 	.short	(.L_225 - .L_224)
	.align		4
.L_224:
        /*043c*/ 	.word	index@(_ZN2at6native27unrolled_elementwise_kernelIZZZNS0_16asin_kernel_cudaERNS_18TensorIteratorBaseEENKUlvE0_clEvENKUlvE0_clEvEUlfE_St5arrayIPcLm2EELi4E23TrivialOffsetCalculatorILi1EjESB_NS0_6memory15LoadWithoutCastENSC_16StoreWithoutCastEEEviT_T0_T2_T3_T4_T5_)
        /*0440*/ 	.word	0x00000016


	//----- nvinfo : EIATTR_FRAME_SIZE
	.align		4
.L_225:
        /*0444*/ 	.byte	0x04, 0x11
        /*0446*/ 	.short	(.L_227 - .L_226)
	.align		4
.L_226:
        /*0448*/ 	.word	index@(_ZN2at6native27unrolled_elementwise_kernelIZZZNS0_16asin_kernel_cudaERNS_18TensorIteratorBaseEENKUlvE0_clEvENKUlvE0_clEvEUlfE_St5arrayIPcLm2EELi4E23TrivialOffsetCalculatorILi1EjESB_NS0_6memory15LoadWithoutCastENSC_16StoreWithoutCastEEEviT_T0_T2_T3_T4_T5_)
        /*044c*/ 	.word	0x00000000


	//----- nvinfo : EIATTR_REGCOUNT
	.align		4
.L_227:
        /*0450*/ 	.byte	0x04, 0x2f
        /*0452*/ 	.short	(.L_229 - .L_228)
	.align		4
.L_228:
        /*0454*/ 	.word	index@(_ZN2at6native18elementwise_kernelILi128ELi2EZNS0_22gpu_kernel_impl_nocastIZZZNS0_16asin_kernel_cudaERNS_18TensorIteratorBaseEENKUlvE0_clEvENKUlvE0_clEvEUlfE_EEvS4_RKT_EUliE_EEviT1_)
        /*0458*/ 	.word	0x00000014


	//----- nvinfo : EIATTR_FRAME_SIZE
	.align		4
.L_229:
        /*045c*/ 	.byte	0x04, 0x11
        /*045e*/ 	.short	(.L_231 - .L_230)
	.align		4
.L_230:
        /*0460*/ 	.word	index@(_ZN2at6native18elementwise_kernelILi128ELi2EZNS0_22gpu_kernel_impl_nocastIZZZNS0_16asin_kernel_cudaERNS_18TensorIteratorBaseEENKUlvE0_clEvENKUlvE0_clEvEUlfE_EEvS4_RKT_EUliE_EEviT1_)
        /*0464*/ 	.word	0x00000000


	//----- nvinfo : EIATTR_REGCOUNT
	.align		4
.L_231:
        /*0468*/ 	.byte	0x04, 0x2f
        /*046a*/ 	.short	(.L_233 - .L_232)
	.align		4
.L_232:
        /*046c*/ 	.word	index@(_ZN2at6native27unrolled_elementwise_kernelIZZZNS0_16asin_kernel_cudaERNS_18TensorIteratorBaseEENKUlvE0_clEvENKUlvE0_clEvEUlfE_St5arrayIPcLm2EELi4E23TrivialOffsetCalculatorILi1EjESB_NS0_6memory12LoadWithCastILi1EEENSC_13StoreWithCastILi1EEEEEviT_T0_T2_T3_T4_T5_)
        /*0470*/ 	.word	0x0000001d


	//----- nvinfo : EIATTR_FRAME_SIZE
	.align		4
.L_233:
        /*0474*/ 	.byte	0x04, 0x11
        /*0476*/ 	.short	(.L_235 - .L_234)
	.align		4
.L_234:
        /*0478*/ 	.word	index@(_ZN2at6native27unrolled_elementwise_kernelIZZZNS0_16asin_kernel_cudaERNS_18TensorIteratorBaseEENKUlvE0_clEvENKUlvE0_clEvEUlfE_St5arrayIPcLm2EELi4E23TrivialOffsetCalculatorILi1EjESB_NS0_6memory12LoadWithCastILi1EEENSC_13StoreWithCastILi1EEEEEviT_T0_T2_T3_T4_T5_)
        /*047c*/ 	.word	0x00000000


	//----- nvinfo : EIATTR_REGCOUNT
	.align		4
.L_235:
        /*0480*/ 	.byte	0x04, 0x2f
        /*0482*/ 	.short	(.L_237 - .L_236)
	.align		4
.L_236:
        /*0484*/ 	.word	index@(_ZN2at6native18elementwise_kernelILi128ELi4EZNS0_15gpu_kernel_implIZZZNS0_16asin_kernel_cudaERNS_18TensorIteratorBaseEENKUlvE0_clEvENKUlvE0_clEvEUlfE_EEvS4_RKT_EUliE_EEviT1_)
        /*0488*/ 	.word	0x00000018


	//----- nvinfo : EIATTR_FRAME_SIZE
	.align		4
.L_237:
        /*048c*/ 	.byte	0x04, 0x11
        /*048e*/ 	.short	(.L_239 - .L_238)
	.align		4
.L_238:
        /*0490*/ 	.word	index@(_ZN2at6native18elementwise_kernelILi128ELi4EZNS0_15gpu_kernel_implIZZZNS0_16asin_kernel_cudaERNS_18TensorIteratorBaseEENKUlvE0_clEvENKUlvE0_clEvEUlfE_EEvS4_RKT_EUliE_EEviT1_)
        /*0494*/ 	.word	0x00000000


	//----- nvinfo : EIATTR_REGCOUNT
	.align		4
.L_239:
        /*0498*/ 	.byte	0x04, 0x2f
        /*049a*/ 	.short	(.L_241 - .L_240)
	.align		4
.L_240:
        /*049c*/ 	.word	index@(_ZN2at6native29vectorized_elementwise_kernelILi8EZZZNS0_16asin_kernel_cudaERNS_18TensorIteratorBaseEENKUlvE0_clEvENKUlvE1_clEvEUlN3c104HalfEE_St5arrayIPcLm2EEEEviT0_T1_)
        /*04a0*/ 	.word	0x00000020


	//----- nvinfo : EIATTR_FRAME_SIZE
	.align		4
.L_241:
        /*04a4*/ 	.byte	0x04, 0x11
        /*04a6*/ 	.short	(.L_243 - .L_242)
	.align		4
.L_242:
        /*04a8*/ 	.word	index@(_ZN2at6native29vectorized_elementwise_kernelILi8EZZZNS0_16asin_kernel_cudaERNS_18TensorIteratorBaseEENKUlvE0_clEvENKUlvE1_clEvEUlN3c104HalfEE_St5arrayIPcLm2EEEEviT0_T1_)
        /*04ac*/ 	.word	0x00000000


	//----- nvinfo : EIATTR_REGCOUNT
	.align		4
.L_243:
        /*04b0*/ 	.byte	0x04, 0x2f
        /*04b2*/ 	.short	(.L_245 - .L_244)
	.align		4
.L_244:
        /*04b4*/ 	.word	index@(_ZN2at6native29vectorized_elementwise_kernelILi4EZZZNS0_16asin_kernel_cudaERNS_18TensorIteratorBaseEENKUlvE0_clEvENKUlvE1_clEvEUlN3c104HalfEE_St5arrayIPcLm2EEEEviT0_T1_)
        /*04b8*/ 	.word	0x00000020


	//----- nvinfo : EIATTR_FRAME_SIZE
	.align		4
.L_245:
        /*04bc*/ 	.byte	0x04, 0x11
        /*04be*/ 	.short	(.L_247 - .L_246)
	.align		4
.L_246:
        /*04c0*/ 	.word	index@(_ZN2at6native29vectorized_elementwise_kernelILi4EZZZNS0_16asin_kernel_cudaERNS_18TensorIteratorBaseEENKUlvE0_clEvENKUlvE1_clEvEUlN3c104HalfEE_St5arrayIPcLm2EEEEviT0_T1_)
        /*04c4*/ 	.word	0x00000000


	//----- nvinfo : EIATTR_REGCOUNT
	.align		4
.L_247:
        /*04c8*/ 	.byte	0x04, 0x2f
        /*04ca*/ 	.short	(.L_249 - .L_248)
	.align		4
.L_248:
        /*04cc*/ 	.word	index@(_ZN2at6native29vectorized_elementwise_kernelILi2EZZZNS0_16asin_kernel_cudaERNS_18TensorIteratorBaseEENKUlvE0_clEvENKUlvE1_clEvEUlN3c104HalfEE_St5arrayIPcLm2EEEEviT0_T1_)
        /*04d0*/ 	.word	0x00000020


	//----- nvinfo : EIATTR_FRAME_SIZE
	.align		4
.L_249:
        /*04d4*/ 	.byte	0x04, 0x11
        /*04d6*/ 	.short	(.L_251 - .L_250)
	.align		4
.L_250:
        /*04d8*/ 	.word	index@(_ZN2at6native29vectorized_elementwise_kernelILi2EZZZNS0_16asin_kernel_cudaERNS_18TensorIteratorBaseEENKUlvE0_clEvENKUlvE1_clEvEUlN3c104HalfEE_St5arrayIPcLm2EEEEviT0_T1_)
        /*04dc*/ 	.word	0x00000000


	//----- nvinfo : EIATTR_REGCOUNT
	.align		4
.L_251:
        /*04e0*/ 	.byte	0x04, 0x2f
        /*04e2*/ 	.short	(.L_253 - .L_252)
	.align		4
.L_252:
        /*04e4*/ 	.word	index@(_ZN2at6native27unrolled_elementwise_kernelIZZZNS0_16asin_kernel_cudaERNS_18TensorIteratorBaseEENKUlvE0_clEvENKUlvE1_clEvEUlN3c104HalfEE_St5arrayIPcLm2EELi4E23TrivialOffsetCalculatorILi1EjESD_NS0_6memory15LoadWithoutCastENSE_16StoreWithoutCastEEEviT_T0_T2_T3_T4_T5_)
        /*04e8*/ 	.word	0x00000015


	//----- nvinfo : EIATTR_FRAME_SIZE
	.align		4
.L_253:
        /*04ec*/ 	.byte	0x04, 0x11
        /*04ee*/ 	.short	(.L_255 - .L_254)
	.align		4
.L_254:
        /*04f0*/ 	.word	index@(_ZN2at6native27unrolled_elementwise_kernelIZZZNS0_16asin_kernel_cudaERNS_18TensorIteratorBaseEENKUlvE0_clEvENKUlvE1_clEvEUlN3c104HalfEE_St5arrayIPcLm2EELi4E23TrivialOffsetCalculatorILi1EjESD_NS0_6memory15LoadWithoutCastENSE_16StoreWithoutCastEEEviT_T0_T2_T3_T4_T5_)
        /*04f4*/ 	.word	0x00000000


	//----- nvinfo : EIATTR_REGCOUNT
	.align		4
.L_255:
        /*04f8*/ 	.byte	0x04, 0x2f
        /*04fa*/ 	.short	(.L_257 - .L_256)
	.align		4
.L_256:
        /*04fc*/ 	.word	index@(_ZN2at6native18elementwise_kernelILi128ELi4EZNS0_22gpu_kernel_impl_nocastIZZZNS0_16asin_kernel_cudaERNS_18TensorIteratorBaseEENKUlvE0_clEvENKUlvE1_clEvEUlN3c104HalfEE_EEvS4_RKT_EUliE_EEviT1_)
        /*0500*/ 	.word	0x00000014


	//----- nvinfo : EIATTR_FRAME_SIZE
	.align		4
.L_257:
        /*0504*/ 	.byte	0x04, 0x11
        /*0506*/ 	.short	(.L_259 - .L_258)
	.align		4
.L_258:
        /*0508*/ 	.word	index@(_ZN2at6native18elementwise_kernelILi128ELi4EZNS0_22gpu_kernel_impl_nocastIZZZNS0_16asin_kernel_cudaERNS_18TensorIteratorBaseEENKUlvE0_clEvENKUlvE1_clEvEUlN3c104HalfEE_EEvS4_RKT_EUliE_EEviT1_)
        /*050c*/ 	.word	0x00000000


	//----- nvinfo : EIATTR_REGCOUNT
	.align		4
.L_259:
        /*0510*/ 	.byte	0x04, 0x2f
        /*0512*/ 	.short	(.L_261 - .L_260)
	.align		4
.L_260:
        /*0514*/ 	.word	index@(_ZN2at6native27unrolled_elementwise_kernelIZZZNS0_16asin_kernel_cudaERNS_18TensorIteratorBaseEENKUlvE0_clEvENKUlvE1_clEvEUlN3c104HalfEE_St5arrayIPcLm2EELi4E23TrivialOffsetCalculatorILi1EjESD_NS0_6memory12LoadWithCastILi1EEENSE_13StoreWithCastILi1EEEEEviT_T0_T2_T3_T4_T5_)
        /*0518*/ 	.word	0x0000001e


	//----- nvinfo : EIATTR_FRAME_SIZE
	.align		4
.L_261:
        /*051c*/ 	.byte	0x04, 0x11
        /*051e*/ 	.short	(.L_263 - .L_262)
	.align		4
.L_262:
        /*0520*/ 	.word	index@(_ZN2at6native27unrolled_elementwise_kernelIZZZNS0_16asin_kernel_cudaERNS_18TensorIteratorBaseEENKUlvE0_clEvENKUlvE1_clEvEUlN3c104HalfEE_St5arrayIPcLm2EELi4E23TrivialOffsetCalculatorILi1EjESD_NS0_6memory12LoadWithCastILi1EEENSE_13StoreWithCastILi1EEEEEviT_T0_T2_T3_T4_T5_)
        /*0524*/ 	.word	0x00000000


	//----- nvinfo : EIATTR_REGCOUNT
	.align		4
.L_263:
        /*0528*/ 	.byte	0x04, 0x2f
        /*052a*/ 	.short	(.L_265 - .L_264)
	.align		4
.L_264:
        /*052c*/ 	.word	index@(_ZN2at6native18elementwise_kernelILi128ELi4EZNS0_15gpu_kernel_implIZZZNS0_16asin_kernel_cudaERNS_18TensorIteratorBaseEENKUlvE0_clEvENKUlvE1_clEvEUlN3c104HalfEE_EEvS4_RKT_EUliE_EEviT1_)
        /*0530*/ 	.word	0x00000018


	//----- nvinfo : EIATTR_FRAME_SIZE
	.align		4
.L_265:
        /*0534*/ 	.byte	0x04, 0x11
        /*0536*/ 	.short	(.L_267 - .L_266)
	.align		4
.L_266:
        /*0538*/ 	.word	index@(_ZN2at6native18elementwise_kernelILi128ELi4EZNS0_15gpu_kernel_implIZZZNS0_16asin_kernel_cudaERNS_18TensorIteratorBaseEENKUlvE0_clEvENKUlvE1_clEvEUlN3c104HalfEE_EEvS4_RKT_EUliE_EEviT1_)
        /*053c*/ 	.word	0x00000000


	//----- nvinfo : EIATTR_REGCOUNT
	.align		4
.L_267:
        /*0540*/ 	.byte	0x04, 0x2f
        /*0542*/ 	.short	(.L_269 - .L_268)
	.align		4
.L_268:
        /*0544*/ 	.word	index@(_ZN2at6native29vectorized_elementwise_kernelILi8EZZZNS0_16asin_kernel_cudaERNS_18TensorIteratorBaseEENKUlvE0_clEvENKUlvE2_clEvEUlN3c108BFloat16EE_St5arrayIPcLm2EEEEviT0_T1_)
        /*0548*/ 	.word	0x00000020


	//----- nvinfo : EIATTR_FRAME_SIZE
	.align		4
.L_269:
        /*054c*/ 	.byte	0x04, 0x11
        /*054e*/ 	.short	(.L_271 - .L_270)
	.align		4
.L_270:
        /*0550*/ 	.word	index@(_ZN2at6native29vectorized_elementwise_kernelILi8EZZZNS0_16asin_kernel_cudaERNS_18TensorIteratorBaseEENKUlvE0_clEvENKUlvE2_clEvEUlN3c108BFloat16EE_St5arrayIPcLm2EEEEviT0_T1_)
        /*0554*/ 	.word	0x00000000


	//----- nvinfo : EIATTR_REGCOUNT
	.align		4
.L_271:
        /*0558*/ 	.byte	0x04, 0x2f
        /*055a*/ 	.short	(.L_273 - .L_272)
	.align		4
.L_272:
        /*055c*/ 	.word	index@(_ZN2at6native29vectorized_elementwise_kernelILi4EZZZNS0_16asin_kernel_cudaERNS_18TensorIteratorBaseEENKUlvE0_clEvENKUlvE2_clEvEUlN3c108BFloat16EE_St5arrayIPcLm2EEEEviT0_T1_)
        /*0560*/ 	.word	0x00000020


	//----- nvinfo : EIATTR_FRAME_SIZE
	.align		4
.L_273:
        /*0564*/ 	.byte	0x04, 0x11
        /*0566*/ 	.short	(.L_275 - .L_274)
	.align		4
.L_274:
        /*0568*/ 	.word	index@(_ZN2at6native29vectorized_elementwise_kernelILi4EZZZNS0_16asin_kernel_cudaERNS_18TensorIteratorBaseEENKUlvE0_clEvENKUlvE2_clEvEUlN3c108BFloat16EE_St5arrayIPcLm2EEEEviT0_T1_)
        /*056c*/ 	.word	0x00000000


	//----- nvinfo : EIATTR_REGCOUNT
	.align		4
.L_275:
        /*0570*/ 	.byte	0x04, 0x2f
        /*0572*/ 	.short	(.L_277 - .L_276)
	.align		4
.L_276:
        /*0574*/ 	.word	index@(_ZN2at6native29vectorized_elementwise_kernelILi2EZZZNS0_16asin_kernel_cudaERNS_18TensorIteratorBaseEENKUlvE0_clEvENKUlvE2_clEvEUlN3c108BFloat16EE_St5arrayIPcLm2EEEEviT0_T1_)
        /*0578*/ 	.word	0x00000020


	//----- nvinfo : EIATTR_FRAME_SIZE
	.align		4
.L_277:
        /*057c*/ 	.byte	0x04, 0x11
        /*057e*/ 	.short	(.L_279 - .L_278)
	.align		4
.L_278:
        /*0580*/ 	.word	index@(_ZN2at6native29vectorized_elementwise_kernelILi2EZZZNS0_16asin_kernel_cudaERNS_18TensorIteratorBaseEENKUlvE0_clEvENKUlvE2_clEvEUlN3c108BFloat16EE_St5arrayIPcLm2EEEEviT0_T1_)
        /*0584*/ 	.word	0x00000000


	//----- nvinfo : EIATTR_REGCOUNT
	.align		4
.L_279:
        /*0588*/ 	.byte	0x04, 0x2f
        /*058a*/ 	.short	(.L_281 - .L_280)
	.align		4
.L_280:
        /*058c*/ 	.word	index@(_ZN2at6native27unrolled_elementwise_kernelIZZZNS0_16asin_kernel_cudaERNS_18TensorIteratorBaseEENKUlvE0_clEvENKUlvE2_clEvEUlN3c108BFloat16EE_St5arrayIPcLm2EELi4E23TrivialOffsetCalculatorILi1EjESD_NS0_6memory15LoadWithoutCastENSE_16StoreWithoutCastEEEviT_T0_T2_T3_T4_T5_)
        /*0590*/ 	.word	0x00000015


	//----- nvinfo : EIATTR_FRAME_SIZE
	.align		4
.L_281:
        /*0594*/ 	.byte	0x04, 0x11
        /*0596*/ 	.short	(.L_283 - .L_282)
	.align		4
.L_282:
        /*0598*/ 	.word	index@(_ZN2at6native27unrolled_elementwise_kernelIZZZNS0_16asin_kernel_cudaERNS_18TensorIteratorBaseEENKUlvE0_clEvENKUlvE2_clEvEUlN3c108BFloat16EE_St5arrayIPcLm2EELi4E23TrivialOffsetCalculatorILi1EjESD_NS0_6memory15LoadWithoutCastENSE_16StoreWithoutCastEEEviT_T0_T2_T3_T4_T5_)
        /*059c*/ 	.word	0x00000000


	//----- nvinfo : EIATTR_REGCOUNT
	.align		4
.L_283:
        /*05a0*/ 	.byte	0x04, 0x2f
        /*05a2*/ 	.short	(.L_285 - .L_284)
	.align		4
.L_284:
        /*05a4*/ 	.word	index@(_ZN2at6native18elementwise_kernelILi128ELi4EZNS0_22gpu_kernel_impl_nocastIZZZNS0_16asin_kernel_cudaERNS_18TensorIteratorBaseEENKUlvE0_clEvENKUlvE2_clEvEUlN3c108BFloat16EE_EEvS4_RKT_EUliE_EEviT1_)
        /*05a8*/ 	.word	0x00000014


	//----- nvinfo : EIATTR_FRAME_SIZE
	.align		4
.L_285:
        /*05ac*/ 	.byte	0x04, 0x11
        /*05ae*/ 	.short	(.L_287 - .L_286)
	.align		4
.L_286:
        /*05b0*/ 	.word	index@(_ZN2at6native18elementwise_kernelILi128ELi4EZNS0_22gpu_kernel_impl_nocastIZZZNS0_16asin_kernel_cudaERNS_18TensorIteratorBaseEENKUlvE0_clEvENKUlvE2_clEvEUlN3c108BFloat16EE_EEvS4_RKT_EUliE_EEviT1_)
        /*05b4*/ 	.word	0x00000000


	//----- nvinfo : EIATTR_REGCOUNT
	.align		4
.L_287:
        /*05b8*/ 	.byte	0x04, 0x2f
        /*05ba*/ 	.short	(.L_289 - .L_288)
	.align		4
.L_288:
        /*05bc*/ 	.word	index@(_ZN2at6native27unrolled_elementwise_kernelIZZZNS0_16asin_kernel_cudaERNS_18TensorIteratorBaseEENKUlvE0_clEvENKUlvE2_clEvEUlN3c108BFloat16EE_St5arrayIPcLm2EELi4E23TrivialOffsetCalculatorILi1EjESD_NS0_6memory12LoadWithCastILi1EEENSE_13StoreWithCastILi1EEEEEviT_T0_T2_T3_T4_T5_)
        /*05c0*/ 	.word	0x0000001c


	//----- nvinfo : EIATTR_FRAME_SIZE
	.align		4
.L_289:
        /*05c4*/ 	.byte	0x04, 0x11
        /*05c6*/ 	.short	(.L_291 - .L_290)
	.align		4
.L_290:
        /*05c8*/ 	.word	index@(_ZN2at6native27unrolled_elementwise_kernelIZZZNS0_16asin_kernel_cudaERNS_18TensorIteratorBaseEENKUlvE0_clEvENKUlvE2_clEvEUlN3c108BFloat16EE_St5arrayIPcLm2EELi4E23TrivialOffsetCalculatorILi1EjESD_NS0_6memory12LoadWithCastILi1EEENSE_13StoreWithCastILi1EEEEEviT_T0_T2_T3_T4_T5_)
        /*05cc*/ 	.word	0x00000000


	//----- nvinfo : EIATTR_REGCOUNT
	.align		4
.L_291:
        /*05d0*/ 	.byte	0x04, 0x2f
        /*05d2*/ 	.short	(.L_293 - .L_292)
	.align		4
.L_292:
        /*05d4*/ 	.word	index@(_ZN2at6native18elementwise_kernelILi128ELi4EZNS0_15gpu_kernel_implIZZZNS0_16asin_kernel_cudaERNS_18TensorIteratorBaseEENKUlvE0_clEvENKUlvE2_clEvEUlN3c108BFloat16EE_EEvS4_RKT_EUliE_EEviT1_)
        /*05d8*/ 	.word	0x00000018


	//----- nvinfo : EIATTR_FRAME_SIZE
	.align		4
.L_293:
        /*05dc*/ 	.byte	0x04, 0x11
        /*05de*/ 	.short	(.L_295 - .L_294)
	.align		4
.L_294:
        /*05e0*/ 	.word	index@(_ZN2at6native18elementwise_kernelILi128ELi4EZNS0_15gpu_kernel_implIZZZNS0_16asin_kernel_cudaERNS_18TensorIteratorBaseEENKUlvE0_clEvENKUlvE2_clEvEUlN3c108BFloat16EE_EEvS4_RKT_EUliE_EEviT1_)
        /*05e4*/ 	.word	0x00000000


	//----- nvinfo : EIATTR_MIN_STACK_SIZE
	.align		4
.L_295:
        /*05e8*/ 	.byte	0x04, 0x12
        /*05ea*/ 	.short	(.L_297 - .L_296)
	.align		4
.L_296:
        /*05ec*/ 	.word	index@(_ZN2at6native18elementwise_kernelILi128ELi4EZNS0_15gpu_kernel_implIZZZNS0_16asin_kernel_cudaERNS_18TensorIteratorBaseEENKUlvE0_clEvENKUlvE2_clEvEUlN3c108BFloat16EE_EEvS4_RKT_EUliE_EEviT1_)
        /*05f0*/ 	.word	0x00000000


	//----- nvinfo : EIATTR_MIN_STACK_SIZE
	.align		4
.L_297:
        /*05f4*/ 	.byte	0x04, 0x12
        /*05f6*/ 	.short	(.L_299 - .L_298)
	.align		4
.L_298:
        /*05f8*/ 	.word	index@(_ZN2at6native27unrolled_elementwise_kernelIZZZNS0_16asin_kernel_cudaERNS_18TensorIteratorBaseEENKUlvE0_clEvENKUlvE2_clEvEUlN3c108BFloat16EE_St5arrayIPcLm2EELi4E23TrivialOffsetCalculatorILi1EjESD_NS0_6memory12LoadWithCastILi1EEENSE_13StoreWithCastILi1EEEEEviT_T0_T2_T3_T4_T5_)
        /*05fc*/ 	.word	0x00000000


	//----- nvinfo : EIATTR_MIN_STACK_SIZE
	.align		4
.L_299:
        /*0600*/ 	.byte	0x04, 0x12
        /*0602*/ 	.short	(.L_301 - .L_300)
	.align		4
.L_300:
        /*0604*/ 	.word	index@(_ZN2at6native18elementwise_kernelILi128ELi4EZNS0_22gpu_kernel_impl_nocastIZZZNS0_16asin_kernel_cudaERNS_18TensorIteratorBaseEENKUlvE0_clEvENKUlvE2_clEvEUlN3c108BFloat16EE_EEvS4_RKT_EUliE_EEviT1_)
        /*0608*/ 	.word	0x00000000


	//----- nvinfo : EIATTR_MIN_STACK_SIZE
	.align		4
.L_301:
        /*060c*/ 	.byte	0x04, 0x12
        /*060e*/ 	.short	(.L_303 - .L_302)
	.align		4
.L_302:
        /*0610*/ 	.word	index@(_ZN2at6native27unrolled_elementwise_kernelIZZZNS0_16asin_kernel_cudaERNS_18TensorIteratorBaseEENKUlvE0_clEvENKUlvE2_clEvEUlN3c108BFloat16EE_St5arrayIPcLm2EELi4E23TrivialOffsetCalculatorILi1EjESD_NS0_6memory15LoadWithoutCastENSE_16StoreWithoutCastEEEviT_T0_T2_T3_T4_T5_)
        /*0614*/ 	.word	0x00000000


	//----- nvinfo : EIATTR_MIN_STACK_SIZE
	.align		4
.L_303:
        /*0618*/ 	.byte	0x04, 0x12
        /*061a*/ 	.short	(.L_305 - .L_304)
	.align		4
.L_304:
        /*061c*/ 	.word	index@(_ZN2at6native29vectorized_elementwise_kernelILi2EZZZNS0_16asin_kernel_cudaERNS_18TensorIteratorBaseEENKUlvE0_clEvENKUlvE2_clEvEUlN3c108BFloat16EE_St5arrayIPcLm2EEEEviT0_T1_)
        /*0620*/ 	.word	0x00000000


	//----- nvinfo : EIATTR_MIN_STACK_SIZE
	.align		4
.L_305:
        /*0624*/ 	.byte	0x04, 0x12
        /*0626*/ 	.short	(.L_307 - .L_306)
	.align		4
.L_306:
        /*0628*/ 	.word	index@(_ZN2at6native29vectorized_elementwise_kernelILi4EZZZNS0_16asin_kernel_cudaERNS_18TensorIteratorBaseEENKUlvE0_clEvENKUlvE2_clEvEUlN3c108BFloat16EE_St5arrayIPcLm2EEEEviT0_T1_)
        /*062c*/ 	.word	0x00000000


	//----- nvinfo : EIATTR_MIN_STACK_SIZE
	.align		4
.L_307:
        /*0630*/ 	.byte	0x04, 0x12
        /*0632*/ 	.short	(.L_309 - .L_308)
	.align		4
.L_308:
        /*0634*/ 	.word	index@(_ZN2at6native29vectorized_elementwise_kernelILi8EZZZNS0_16asin_kernel_cudaERNS_18TensorIteratorBaseEENKUlvE0_clEvENKUlvE2_clEvEUlN3c108BFloat16EE_St5arrayIPcLm2EEEEviT0_T1_)
        /*0638*/ 	.word	0x00000000


	//----- nvinfo : EIATTR_MIN_STACK_SIZE
	.align		4
.L_309:
        /*063c*/ 	.byte	0x04, 0x12
        /*063e*/ 	.short	(.L_311 - .L_310)
	.align		4
.L_310:
        /*0640*/ 	.word	index@(_ZN2at6native18elementwise_kernelILi128ELi4EZNS0_15gpu_kernel_implIZZZNS0_16asin_kernel_cudaERNS_18TensorIteratorBaseEENKUlvE0_clEvENKUlvE1_clEvEUlN3c104HalfEE_EEvS4_RKT_EUliE_EEviT1_)
        /*0644*/ 	.word	0x00000000


	//----- nvinfo : EIATTR_MIN_STACK_SIZE
	.align		4
.L_311:
        /*0648*/ 	.byte	0x04, 0x12
        /*064a*/ 	.short	(.L_313 - .L_312)
	.align		4
.L_312:
        /*064c*/ 	.word	index@(_ZN2at6native27unrolled_elementwise_kernelIZZZNS0_16asin_kernel_cudaERNS_18TensorIteratorBaseEENKUlvE0_clEvENKUlvE1_clEvEUlN3c104HalfEE_St5arrayIPcLm2EELi4E23TrivialOffsetCalculatorILi1EjESD_NS0_6memory12LoadWithCastILi1EEENSE_13StoreWithCastILi1EEEEEviT_T0_T2_T3_T4_T5_)
        /*0650*/ 	.word	0x00000000


	//----- nvinfo : EIATTR_MIN_STACK_SIZE
	.align		4
.L_313:
        /*0654*/ 	.byte	0x04, 0x12
        /*0656*/ 	.short	(.L_315 - .L_314)
	.align		4
.L_314:
        /*0658*/ 	.word	index@(_ZN2at6native18elementwise_kernelILi128ELi4EZNS0_22gpu_kernel_impl_nocastIZZZNS0_16asin_kernel_cudaERNS_18TensorIteratorBaseEENKUlvE0_clEvENKUlvE1_clEvEUlN3c104HalfEE_EEvS4_RKT_EUliE_EEviT1_)
        /*065c*/ 	.word	0x00000000


	//----- nvinfo : EIATTR_MIN_STACK_SIZE
	.align		4
.L_315:
        /*0660*/ 	.byte	0x04, 0x12
        /*0662*/ 	.short	(.L_317 - .L_316)
	.align		4
.L_316:
        /*0664*/ 	.word	index@(_ZN2at6native27unrolled_elementwise_kernelIZZZNS0_16asin_kernel_cudaERNS_18TensorIteratorBaseEENKUlvE0_clEvENKUlvE1_clEvEUlN3c104HalfEE_St5arrayIPcLm2EELi4E23TrivialOffsetCalculatorILi1EjESD_NS0_6memory15LoadWithoutCastENSE_16StoreWithoutCastEEEviT_T0_T2_T3_T4_T5_)
        /*0668*/ 	.word	0x00000000


	//----- nvinfo : EIATTR_MIN_STACK_SIZE
	.align		4
.L_317:
        /*066c*/ 	.byte	0x04, 0x12
        /*066e*/ 	.short	(.L_319 - .L_318)
	.align		4
.L_318:
        /*0670*/ 	.word	index@(_ZN2at6native29vectorized_elementwise_kernelILi2EZZZNS0_16asin_kernel_cudaERNS_18TensorIteratorBaseEENKUlvE0_clEvENKUlvE1_clEvEUlN3c104HalfEE_St5arrayIPcLm2EEEEviT0_T1_)
        /*0674*/ 	.word	0x00000000


	//----- nvinfo : EIATTR_MIN_STACK_SIZE
	.align		4
.L_319:
        /*0678*/ 	.byte	0x04, 0x12
        /*067a*/ 	.short	(.L_321 - .L_320)
	.align		4
.L_320:
        /*067c*/ 	.word	index@(_ZN2at6native29vectorized_elementwise_kernelILi4EZZZNS0_16asin_kernel_cudaERNS_18TensorIteratorBaseEENKUlvE0_clEvENKUlvE1_clEvEUlN3c104HalfEE_St5arrayIPcLm2EEEEviT0_T1_)
        /*0680*/ 	.word	0x00000000


	//----- nvinfo : EIATTR_MIN_STACK_SIZE
	.align		4
.L_321:
        /*0684*/ 	.byte	0x04, 0x12
        /*0686*/ 	.short	(.L_323 - .L_322)
	.align		4
.L_322:
        /*0688*/ 	.word	index@(_ZN2at6native29vectorized_elementwise_kernelILi8EZZZNS0_16asin_kernel_cudaERNS_18TensorIteratorBaseEENKUlvE0_clEvENKUlvE1_clEvEUlN3c104HalfEE_St5arrayIPcLm2EEEEviT0_T1_)
        /*068c*/ 	.word	0x00000000


	//----- nvinfo : EIATTR_MIN_STACK_SIZE
	.align		4
.L_323:
        /*0690*/ 	.byte	0x04, 0x12
        /*0692*/ 	.short	(.L_325 - .L_324)
	.align		4
.L_324:
        /*0694*/ 	.word	index@(_ZN2at6native18elementwise_kernelILi128ELi4EZNS0_15gpu_kernel_implIZZZNS0_16asin_kernel_cudaERNS_18TensorIteratorBaseEENKUlvE0_clEvENKUlvE0_clEvEUlfE_EEvS4_RKT_EUliE_EEviT1_)
        /*0698*/ 	.word	0x00000000


	//----- nvinfo : EIATTR_MIN_STACK_SIZE
	.align		4
.L_325:
        /*069c*/ 	.byte	0x04, 0x12
        /*069e*/ 	.short	(.L_327 - .L_326)
	.align		4
.L_326:
        /*06a0*/ 	.word	index@(_ZN2at6native27unrolled_elementwise_kernelIZZZNS0_16asin_kernel_cudaERNS_18TensorIteratorBaseEENKUlvE0_clEvENKUlvE0_clEvEUlfE_St5arrayIPcLm2EELi4E23TrivialOffsetCalculatorILi1EjESB_NS0_6memory12LoadWithCastILi1EEENSC_13StoreWithCastILi1EEEEEviT_T0_T2_T3_T4_T5_)
        /*06a4*/ 	.word	0x00000000


	//----- nvinfo : EIATTR_MIN_STACK_SIZE
	.align		4
.L_327:
        /*06a8*/ 	.byte	0x04, 0x12
        /*06aa*/ 	.short	(.L_329 - .L_328)
	.align		4
.L_328:
        /*06ac*/ 	.word	index@(_ZN2at6native18elementwise_kernelILi128ELi2EZNS0_22gpu_kernel_impl_nocastIZZZNS0_16asin_kernel_cudaERNS_18TensorIteratorBaseEENKUlvE0_clEvENKUlvE0_clEvEUlfE_EEvS4_RKT_EUliE_EEviT1_)
        /*06b0*/ 	.word	0x00000000


	//----- nvinfo : EIATTR_MIN_STACK_SIZE
	.align		4
.L_329:
        /*06b4*/ 	.byte	0x04, 0x12
        /*06b6*/ 	.short	(.L_331 - .L_330)
	.align		4
.L_330:
        /*06b8*/ 	.word	index@(_ZN2at6native27unrolled_elementwise_kernelIZZZNS0_16asin_kernel_cudaERNS_18TensorIteratorBaseEENKUlvE0_clEvENKUlvE0_clEvEUlfE_St5arrayIPcLm2EELi4E23TrivialOffsetCalculatorILi1EjESB_NS0_6memory15LoadWithoutCastENSC_16StoreWithoutCastEEEviT_T0_T2_T3_T4_T5_)
        /*06bc*/ 	.word	0x00000000


	//----- nvinfo : EIATTR_MIN_STACK_SIZE
	.align		4
.L_331:
        /*06c0*/ 	.byte	0x04, 0x12
        /*06c2*/ 	.short	(.L_333 - .L_332)
	.align		4
.L_332:
        /*06c4*/ 	.word	index@(_ZN2at6native29vectorized_elementwise_kernelILi2EZZZNS0_16asin_kernel_cudaERNS_18TensorIteratorBaseEENKUlvE0_clEvENKUlvE0_clEvEUlfE_St5arrayIPcLm2EEEEviT0_T1_)
        /*06c8*/ 	.word	0x00000000


	//----- nvinfo : EIATTR_MIN_STACK_SIZE
	.align		4
.L_333:
        /*06cc*/ 	.byte	0x04, 0x12
        /*06ce*/ 	.short	(.L_335 - .L_334)
	.align		4
.L_334:
        /*06d0*/ 	.word	index@(_ZN2at6native29vectorized_elementwise_kernelILi4EZZZNS0_16asin_kernel_cudaERNS_18TensorIteratorBaseEENKUlvE0_clEvENKUlvE0_clEvEUlfE_St5arrayIPcLm2EEEEviT0_T1_)
        /*06d4*/ 	.word	0x00000000


	//----- nvinfo : EIATTR_MIN_STACK_SIZE
	.align		4
.L_335:
        /*06d8*/ 	.byte	0x04, 0x12
        /*06da*/ 	.short	(.L_337 - .L_336)
	.align		4
.L_336:
        /*06dc*/ 	.word	index@(_ZN2at6native29vectorized_elementwise_kernelILi8EZZZNS0_16asin_kernel_cudaERNS_18TensorIteratorBaseEENKUlvE0_clEvENKUlvE0_clEvEUlfE_St5arrayIPcLm2EEEEviT0_T1_)
        /*06e0*/ 	.word	0x00000000


	//----- nvinfo : EIATTR_MIN_STACK_SIZE
	.align		4
.L_337:
        /*06e4*/ 	.byte	0x04, 0x12
        /*06e6*/ 	.short	(.L_339 - .L_338)
	.align		4
.L_338:
        /*06e8*/ 	.word	index@(_ZN2at6native18elementwise_kernelILi128ELi4EZNS0_15gpu_kernel_implIZZZNS0_16asin_kernel_cudaERNS_18TensorIteratorBaseEENKUlvE0_clEvENKUlvE_clEvEUldE_EEvS4_RKT_EUliE_EEviT1_)
        /*06ec*/ 	.word	0x00000000


	//----- nvinfo : EIATTR_MIN_STACK_SIZE
	.align		4
.L_339:
        /*06f0*/ 	.byte	0x04, 0x12
        /*06f2*/ 	.short	(.L_341 - .L_340)
	.align		4
.L_340:
        /*06f4*/ 	.word	index@(_ZN2at6native27unrolled_elementwise_kernelIZZZNS0_16asin_kernel_cudaERNS_18TensorIteratorBaseEENKUlvE0_clEvENKUlvE_clEvEUldE_St5arrayIPcLm2EELi4E23TrivialOffsetCalculatorILi1EjESB_NS0_6memory12LoadWithCastILi1EEENSC_13StoreWithCastILi1EEEEEviT_T0_T2_T3_T4_T5_)
        /*06f8*/ 	.word	0x00000000


	//----- nvinfo : EIATTR_MIN_STACK_SIZE
	.align		4
.L_341:
        /*06fc*/ 	.byte	0x04, 0x12
        /*06fe*/ 	.short	(.L_343 - .L_342)
	.align		4
.L_342:
        /*0700*/ 	.word	index@(_ZN2at6native18elementwise_kernelILi128ELi2EZNS0_22gpu_kernel_impl_nocastIZZZNS0_16asin_kernel_cudaERNS_18TensorIteratorBaseEENKUlvE0_clEvENKUlvE_clEvEUldE_EEvS4_RKT_EUliE_EEviT1_)
        /*0704*/ 	.word	0x00000000


	//----- nvinfo : EIATTR_MIN_STACK_SIZE
	.align		4
.L_343:
        /*0708*/ 	.byte	0x04, 0x12
        /*070a*/ 	.short	(.L_345 - .L_344)
	.align		4
.L_344:
        /*070c*/ 	.word	index@(_ZN2at6native27unrolled_elementwise_kernelIZZZNS0_16asin_kernel_cudaERNS_18TensorIteratorBaseEENKUlvE0_clEvENKUlvE_clEvEUldE_St5arrayIPcLm2EELi4E23TrivialOffsetCalculatorILi1EjESB_NS0_6memory15LoadWithoutCastENSC_16StoreWithoutCastEEEviT_T0_T2_T3_T4_T5_)
        /*0710*/ 	.word	0x00000000


	//----- nvinfo : EIATTR_MIN_STACK_SIZE
	.align		4
.L_345:
        /*0714*/ 	.byte	0x04, 0x12
        /*0716*/ 	.short	(.L_347 - .L_346)
	.align		4
.L_346:
        /*0718*/ 	.word	index@(_ZN2at6native29vectorized_elementwise_kernelILi2EZZZNS0_16asin_kernel_cudaERNS_18TensorIteratorBaseEENKUlvE0_clEvENKUlvE_clEvEUldE_St5arrayIPcLm2EEEEviT0_T1_)
        /*071c*/ 	.word	0x00000000


	//----- nvinfo : EIATTR_MIN_STACK_SIZE
	.align		4
.L_347:
        /*0720*/ 	.byte	0x04, 0x12
        /*0722*/ 	.short	(.L_349 - .L_348)
	.align		4
.L_348:
        /*0724*/ 	.word	index@(_ZN2at6native29vectorized_elementwise_kernelILi4EZZZNS0_16asin_kernel_cudaERNS_18TensorIteratorBaseEENKUlvE0_clEvENKUlvE_clEvEUldE_St5arrayIPcLm2EEEEviT0_T1_)
        /*0728*/ 	.word	0x00000000


	//----- nvinfo : EIATTR_MIN_STACK_SIZE
	.align		4
.L_349:
        /*072c*/ 	.byte	0x04, 0x12
        /*072e*/ 	.short	(.L_351 - .L_350)
	.align		4
.L_350:
        /*0730*/ 	.word	index@(_ZN2at6native29vectorized_elementwise_kernelILi8EZZZNS0_16asin_kernel_cudaERNS_18TensorIteratorBaseEENKUlvE0_clEvENKUlvE_clEvEUldE_St5arrayIPcLm2EEEEviT0_T1_)
        /*0734*/ 	.word	0x00000000


	//----- nvinfo : EIATTR_MIN_STACK_SIZE
	.align		4
.L_351:
        /*0738*/ 	.byte	0x04, 0x12
        /*073a*/ 	.short	(.L_353 - .L_352)
	.align		4
.L_352:
        /*073c*/ 	.word	index@(_ZN2at6native18elementwise_kernelILi128ELi4EZNS0_15gpu_kernel_implIZZZNS0_16asin_kernel_cudaERNS_18TensorIteratorBaseEENKUlvE_clEvENKUlvE1_clEvEUlN3c107complexINS7_4HalfEEEE_EEvS4_RKT_EUliE_EEviT1_)
        /*0740*/ 	.word	0x00000000


	//----- nvinfo : EIATTR_MIN_STACK_SIZE
	.align		4
.L_353:
        /*0744*/ 	.byte	0x04, 0x12
        /*0746*/ 	.short	(.L_355 - .L_354)
	.align		4
.L_354:
        /*0748*/ 	.word	index@(_ZN2at6native27unrolled_elementwise_kernelIZZZNS0_16asin_kernel_cudaERNS_18TensorIteratorBaseEENKUlvE_clEvENKUlvE1_clEvEUlN3c107complexINS6_4HalfEEEE_St5arrayIPcLm2EELi4E23TrivialOffsetCalculatorILi1EjESF_NS0_6memory12LoadWithCastILi1EEENSG_13StoreWithCastILi1EEEEEviT_T0_T2_T3_T4_T5_)
        /*074c*/ 	.word	0x00000000


	//----- nvinfo : EIATTR_MIN_STACK_SIZE
	.align		4
.L_355:
        /*0750*/ 	.byte	0x04, 0x12
        /*0752*/ 	.short	(.L_357 - .L_356)
	.align		4
.L_356:
        /*0754*/ 	.word	index@(_ZN2at6native18elementwise_kernelILi128ELi2EZNS0_22gpu_kernel_impl_nocastIZZZNS0_16asin_kernel_cudaERNS_18TensorIteratorBaseEENKUlvE_clEvENKUlvE1_clEvEUlN3c107complexINS7_4HalfEEEE_EEvS4_RKT_EUliE_EEviT1_)
        /*0758*/ 	.word	0x00000000


	//----- nvinfo : EIATTR_MIN_STACK_SIZE
	.align		4
.L_357:
        /*075c*/ 	.byte	0x04, 0x12
        /*075e*/ 	.short	(.L_359 - .L_358)
	.align		4
.L_358:
        /*0760*/ 	.word	index@(_ZN2at6native27unrolled_elementwise_kernelIZZZNS0_16asin_kernel_cudaERNS_18TensorIteratorBaseEENKUlvE_clEvENKUlvE1_clEvEUlN3c107complexINS6_4HalfEEEE_St5arrayIPcLm2EELi4E23TrivialOffsetCalculatorILi1EjESF_NS0_6memory15LoadWithoutCastENSG_16StoreWithoutCastEEEviT_T0_T2_T3_T4_T5_)
        /*0764*/ 	.word	0x00000000


	//----- nvinfo : EIATTR_MIN_STACK_SIZE
	.align		4
.L_359:
        /*0768*/ 	.byte	0x04, 0x12
        /*076a*/ 	.short	(.L_361 - .L_360)
	.align		4
.L_360:
        /*076c*/ 	.word	index@(_ZN2at6native29vectorized_elementwise_kernelILi2EZZZNS0_16asin_kernel_cudaERNS_18TensorIteratorBaseEENKUlvE_clEvENKUlvE1_clEvEUlN3c107complexINS6_4HalfEEEE_St5arrayIPcLm2EEEEviT0_T1_)
        /*0770*/ 	.word	0x00000000


	//----- nvinfo : EIATTR_MIN_STACK_SIZE
	.align		4
.L_361:
        /*0774*/ 	.byte	0x04, 0x12
        /*0776*/ 	.short	(.L_363 - .L_362)
	.align		4
.L_362:
        /*0778*/ 	.word	index@(_ZN2at6native29vectorized_elementwise_kernelILi4EZZZNS0_16asin_kernel_cudaERNS_18TensorIteratorBaseEENKUlvE_clEvENKUlvE1_clEvEUlN3c107complexINS6_4HalfEEEE_St5arrayIPcLm2EEEEviT0_T1_)
        /*077c*/ 	.word	0x00000000


	//----- nvinfo : EIATTR_MIN_STACK_SIZE
	.align		4
.L_363:
        /*0780*/ 	.byte	0x04, 0x12
        /*0782*/ 	.short	(.L_365 - .L_364)
	.align		4
.L_364:
        /*0784*/ 	.word	index@(_ZN2at6native29vectorized_elementwise_kernelILi8EZZZNS0_16asin_kernel_cudaERNS_18TensorIteratorBaseEENKUlvE_clEvENKUlvE1_clEvEUlN3c107complexINS6_4HalfEEEE_St5arrayIPcLm2EEEEviT0_T1_)
        /*0788*/ 	.word	0x00000000


	//----- nvinfo : EIATTR_MIN_STACK_SIZE
	.align		4
.L_365:
        /*078c*/ 	.byte	0x04, 0x12
        /*078e*/ 	.short	(.L_367 - .L_366)
	.align		4
.L_366:
        /*0790*/ 	.word	index@(_ZN2at6native18elementwise_kernelILi128ELi4EZNS0_15gpu_kernel_implIZZZNS0_16asin_kernel_cudaERNS_18TensorIteratorBaseEENKUlvE_clEvENKUlvE0_clEvEUlN3c107complexIfEEE_EEvS4_RKT_EUliE_EEviT1_)
        /*0794*/ 	.word	0x00000000


	//----- nvinfo : EIATTR_MIN_STACK_SIZE
	.align		4
.L_367:
        /*0798*/ 	.byte	0x04, 0x12
        /*079a*/ 	.short	(.L_369 - .L_368)
	.align		4
.L_368:
        /*079c*/ 	.word	index@(_ZN2at6native27unrolled_elementwise_kernelIZZZNS0_16asin_kernel_cudaERNS_18TensorIteratorBaseEENKUlvE_clEvENKUlvE0_clEvEUlN3c107complexIfEEE_St5arrayIPcLm2EELi4E23TrivialOffsetCalculatorILi1EjESE_NS0_6memory12LoadWithCastILi1EEENSF_13StoreWithCastILi1EEEEEviT_T0_T2_T3_T4_T5_)
        /*07a0*/ 	.word	0x00000000


	//----- nvinfo : EIATTR_MIN_STACK_SIZE
	.align		4
.L_369:
        /*07a4*/ 	.byte	0x04, 0x12
        /*07a6*/ 	.short	(.L_371 - .L_370)
	.align		4
.L_370:
        /*07a8*/ 	.word	index@(_ZN2at6native18elementwise_kernelILi128ELi2EZNS0_22gpu_kernel_impl_nocastIZZZNS0_16asin_kernel_cudaERNS_18TensorIteratorBaseEENKUlvE_clEvENKUlvE0_clEvEUlN3c107complexIfEEE_EEvS4_RKT_EUliE_EEviT1_)
        /*07ac*/ 	.word	0x00000000


	//----- nvinfo : EIATTR_MIN_STACK_SIZE
	.align		4
.L_371:
        /*07b0*/ 	.byte	0x04, 0x12
        /*07b2*/ 	.short	(.L_373 - .L_372)
	.align		4
.L_372:
        /*07b4*/ 	.word	index@(_ZN2at6native27unrolled_elementwise_kernelIZZZNS0_16asin_kernel_cudaERNS_18TensorIteratorBaseEENKUlvE_clEvENKUlvE0_clEvEUlN3c107complexIfEEE_St5arrayIPcLm2EELi4E23TrivialOffsetCalculatorILi1EjESE_NS0_6memory15LoadWithoutCastENSF_16StoreWithoutCastEEEviT_T0_T2_T3_T4_T5_)
        /*07b8*/ 	.word	0x00000000


	//----- nvinfo : EIATTR_MIN_STACK_SIZE
	.align		4
.L_373:
        /*07bc*/ 	.byte	0x04, 0x12
        /*07be*/ 	.short	(.L_375 - .L_374)
	.align		4
.L_374:
        /*07c0*/ 	.word	index@(_ZN2at6native29vectorized_elementwise_kernelILi2EZZZNS0_16asin_kernel_cudaERNS_18TensorIteratorBaseEENKUlvE_clEvENKUlvE0_clEvEUlN3c107complexIfEEE_St5arrayIPcLm2EEEEviT0_T1_)
        /*07c4*/ 	.word	0x00000000


	//----- nvinfo : EIATTR_MIN_STACK_SIZE
	.align		4
.L_375:
        /*07c8*/ 	.byte	0x04, 0x12
        /*07ca*/ 	.short	(.L_377 - .L_376)
	.align		4
.L_376:
        /*07cc*/ 	.word	index@(_ZN2at6native29vectorized_elementwise_kernelILi4EZZZNS0_16asin_kernel_cudaERNS_18TensorIteratorBaseEENKUlvE_clEvENKUlvE0_clEvEUlN3c107complexIfEEE_St5arrayIPcLm2EEEEviT0_T1_)
        /*07d0*/ 	.word	0x00000000


	//----- nvinfo : EIATTR_MIN_STACK_SIZE
	.align		4
.L_377:
        /*07d4*/ 	.byte	0x04, 0x12
        /*07d6*/ 	.short	(.L_379 - .L_378)
	.align		4
.L_378:
        /*07d8*/ 	.word	index@(_ZN2at6native29vectorized_elementwise_kernelILi8EZZZNS0_16asin_kernel_cudaERNS_18TensorIteratorBaseEENKUlvE_clEvENKUlvE0_clEvEUlN3c107complexIfEEE_St5arrayIPcLm2EEEEviT0_T1_)
        /*07dc*/ 	.word	0x00000000


	//----- nvinfo : EIATTR_MIN_STACK_SIZE
	.align		4
.L_379:
        /*07e0*/ 	.byte	0x04, 0x12
        /*07e2*/ 	.short	(.L_381 - .L_380)
	.align		4
.L_380:
        /*07e4*/ 	.word	index@(_ZN2at6native18elementwise_kernelILi128ELi4EZNS0_15gpu_kernel_implIZZZNS0_16asin_kernel_cudaERNS_18TensorIteratorBaseEENKUlvE_clEvENKUlvE_clEvEUlN3c107complexIdEEE_EEvS4_RKT_EUliE_EEviT1_)
        /*07e8*/ 	.word	0x00000000


	//----- nvinfo : EIATTR_MIN_STACK_SIZE
	.align		4
.L_381:
        /*07ec*/ 	.byte	0x04, 0x12
        /*07ee*/ 	.short	(.L_383 - .L_382)
	.align		4
.L_382:
        /*07f0*/ 	.word	index@(_ZN2at6native27unrolled_elementwise_kernelIZZZNS0_16asin_kernel_cudaERNS_18TensorIteratorBaseEENKUlvE_clEvENKUlvE_clEvEUlN3c107complexIdEEE_St5arrayIPcLm2EELi4E23TrivialOffsetCalculatorILi1EjESE_NS0_6memory12LoadWithCastILi1EEENSF_13StoreWithCastILi1EEEEEviT_T0_T2_T3_T4_T5_)
        /*07f4*/ 	.word	0x00000000


	//----- nvinfo : EIATTR_MIN_STACK_SIZE
	.align		4
.L_383:
        /*07f8*/ 	.byte	0x04, 0x12
        /*07fa*/ 	.short	(.L_385 - .L_384)
	.align		4
.L_384:
        /*07fc*/ 	.word	index@(_ZN2at6native18elementwise_kernelILi128ELi2EZNS0_22gpu_kernel_impl_nocastIZZZNS0_16asin_kernel_cudaERNS_18TensorIteratorBaseEENKUlvE_clEvENKUlvE_clEvEUlN3c107complexIdEEE_EEvS4_RKT_EUliE_EEviT1_)
        /*0800*/ 	.word	0x00000000


	//----- nvinfo : EIATTR_MIN_STACK_SIZE
	.align		4
.L_385:
        /*0804*/ 	.byte	0x04, 0x12
        /*0806*/ 	.short	(.L_387 - .L_386)
	.align		4
.L_386:
        /*0808*/ 	.word	index@(_ZN2at6native27unrolled_elementwise_kernelIZZZNS0_16asin_kernel_cudaERNS_18TensorIteratorBaseEENKUlvE_clEvENKUlvE_clEvEUlN3c107complexIdEEE_St5arrayIPcLm2EELi4E23TrivialOffsetCalculatorILi1EjESE_NS0_6memory15LoadWithoutCastENSF_16StoreWithoutCastEEEviT_T0_T2_T3_T4_T5_)
        /*080c*/ 	.word	0x00000000


	//----- nvinfo : EIATTR_MIN_STACK_SIZE
	.align		4
.L_387:
        /*0810*/ 	.byte	0x04, 0x12
        /*0812*/ 	.short	(.L_389 - .L_388)
	.align		4
.L_388:
        /*0814*/ 	.word	index@(_ZN2at6native29vectorized_elementwise_kernelILi2EZZZNS0_16asin_kernel_cudaERNS_18TensorIteratorBaseEENKUlvE_clEvENKUlvE_clEvEUlN3c107complexIdEEE_St5arrayIPcLm2EEEEviT0_T1_)
        /*0818*/ 	.word	0x00000000


	//----- nvinfo : EIATTR_MIN_STACK_SIZE
	.align		4
.L_389:
        /*081c*/ 	.byte	0x04, 0x12
        /*081e*/ 	.short	(.L_391 - .L_390)
	.align		4
.L_390:
        /*0820*/ 	.word	index@(_ZN2at6native29vectorized_elementwise_kernelILi4EZZZNS0_16asin_kernel_cudaERNS_18TensorIteratorBaseEENKUlvE_clEvENKUlvE_clEvEUlN3c107complexIdEEE_St5arrayIPcLm2EEEEviT0_T1_)
        /*0824*/ 	.word	0x00000000


	//----- nvinfo : EIATTR_MIN_STACK_SIZE
	.align		4
.L_391:
        /*0828*/ 	.byte	0x04, 0x12
        /*082a*/ 	.short	(.L_393 - .L_392)
	.align		4
.L_392:
        /*082c*/ 	.word	index@(_ZN2at6native29vectorized_elementwise_kernelILi8EZZZNS0_16asin_kernel_cudaERNS_18TensorIteratorBaseEENKUlvE_clEvENKUlvE_clEvEUlN3c107complexIdEEE_St5arrayIPcLm2EEEEviT0_T1_)
        /*0830*/ 	.word	0x00000000
.L_393:


//--------------------- .nv.compat                --------------------------
	.section	.nv.compat,"",@"SHT_CUDA_COMPAT_INFO"
	.align	4
        /*0000*/ 	.byte	0x02, 0x09, 0x01, 0x00, 0x02, 0x02, 0x01, 0x00, 0x02, 0x05, 0x05, 0x00, 0x03, 0x07, 0x01, 0x01
        /*0010*/ 	.byte	0x02, 0x03, 0x00, 0x00, 0x02, 0x06, 0x01, 0x00, 0x04, 0x0b, 0x08, 0x00, 0x01, 0x00, 0x00, 0x00
        /*0020*/ 	.byte	0x00, 0x00, 0x00, 0x00


//--------------------- .nv.info._ZN2at6native18elementwise_kernelILi128ELi4EZNS0_15gpu_kernel_implIZZZNS0_16asin_kernel_cudaERNS_18TensorIteratorBaseEENKUlvE0_clEvENKUlvE2_clEvEUlN3c108BFloat16EE_EEvS4_RKT_EUliE_EEviT1_ --------------------------
	.section	.nv.info._ZN2at6native18elementwise_kernelILi128ELi4EZNS0_15gpu_kernel_implIZZZNS0_16asin_kernel_cudaERNS_18TensorIteratorBaseEENKUlvE0_clEvENKUlvE2_clEvEUlN3c108BFloat16EE_EEvS4_RKT_EUliE_EEviT1_,"",@"SHT_CUDA_INFO"
	.sectionflags	@""
	.align	4


	//----- nvinfo : EIATTR_CUDA_API_VERSION
	.align		4
        /*0000*/ 	.byte	0x04, 0x37
        /*0002*/ 	.short	(.L_395 - .L_394)
.L_394:
        /*0004*/ 	.word	0x00000082


	//----- nvinfo : EIATTR_KPARAM_INFO
	.align		4
.L_395:
        /*0008*/ 	.byte	0x04, 0x17
        /*000a*/ 	.short	(.L_397 - .L_396)
.L_396:
        /*000c*/ 	.word	0x00000000
        /*0010*/ 	.short	0x0001
        /*0012*/ 	.short	0x0008
        /*0014*/ 	.byte	0x00, 0xf0, 0x61, 0x08


	//----- nvinfo : EIATTR_KPARAM_INFO
	.align		4
.L_397:
        /*0018*/ 	.byte	0x04, 0x17
        /*001a*/ 	.short	(.L_399 - .L_398)
.L_398:
        /*001c*/ 	.word	0x00000000
        /*0020*/ 	.short	0x0000
        /*0022*/ 	.short	0x0000
        /*0024*/ 	.byte	0x00, 0xf0, 0x11, 0x00


	//----- nvinfo : EIATTR_SPARSE_MMA_MASK
	.align		4
.L_399:
        /*0028*/ 	.byte	0x03, 0x50
        /*002a*/ 	.short	0x0000


	//----- nvinfo : EIATTR_MAXREG_COUNT
	.align		4
        /*002c*/ 	.byte	0x03, 0x1b
        /*002e*/ 	.short	0x0080


	//----- nvinfo : EIATTR_EXTERNS
	.align		4
        /*0030*/ 	.byte	0x04, 0x0f
        /*0032*/ 	.short	(.L_401 - .L_400)


	//   ....[0]....
	.align		4
.L_400:
        /*0034*/ 	.word	index@(__assertfail)


	//----- nvinfo : EIATTR_MERCURY_ISA_VERSION
	.align		4
.L_401:
        /*0038*/ 	.byte	0x03, 0x5f
        /*003a*/ 	.short	0x0101


	//----- nvinfo : EIATTR_VRC_CTA_INIT_COUNT
	.align		4
        /*003c*/ 	.byte	0x02, 0x4a
	.zero		1
	.zero		1


	//----- nvinfo : EIATTR_SYSCALL_OFFSETS
	.align		4
        /*0040*/ 	.byte	0x04, 0x46
        /*0042*/ 	.short	(.L_403 - .L_402)


	//   ....[0]....
.L_402:
        /*0044*/ 	.word	0x00002210


	//   ....[1]....
        /*0048*/ 	.word	0x000032a0


	//   ....[2]....
        /*004c*/ 	.word	0x00005650


	//   ....[3]....
        /*0050*/ 	.word	0x00006530


	//   ....[4]....
        /*0054*/ 	.word	0x000089d0


	//   ....[5]....
        /*0058*/ 	.word	0x000098b0


	//   ....[6]....
        /*005c*/ 	.word	0x0000bd60


	//   ....[7]....
        /*0060*/ 	.word	0x0000cc10


	//----- nvinfo : EIATTR_EXIT_INSTR_OFFSETS
	.align		4
.L_403:
        /*0064*/ 	.byte	0x04, 0x1c
        /*0066*/ 	.short	(.L_405 - .L_404)


	//   ....[0]....
.L_404:
        /*0068*/ 	.word	0x00009b70


	//   ....[1]....
        /*006c*/ 	.word	0x0000c090


	//   ....[2]....
        /*0070*/ 	.word	0x0000c0d0


	//   ....[3]....
        /*0074*/ 	.word	0x0000c170


	//   ....[4]....
        /*0078*/ 	.word	0x0000c1b0


	//   ....[5]....
        /*007c*/ 	.word	0x0000c1f0


	//   ....[6]....
        /*0080*/ 	.word	0x0000c280


	//   ....[7]....
        /*0084*/ 	.word	0x0000c2c0


	//   ....[8]....
        /*0088*/ 	.word	0x0000c360


	//   ....[9]....
        /*008c*/ 	.word	0x0000c3b0


	//   ....[10]....
        /*0090*/ 	.word	0x0000c400


	//   ....[11]....
        /*0094*/ 	.word	0x0000c4e0


	//   ....[12]....
        /*0098*/ 	.word	0x0000c650


	//   ....[13]....
        /*009c*/ 	.word	0x0000c7c0


	//   ....[14]....
        /*00a0*/ 	.word	0x0000c920


	//   ....[15]....
        /*00a4*/ 	.word	0x0000c960


	//   ....[16]....
        /*00a8*/ 	.word	0x0000c9a0


	//   ....[17]....
        /*00ac*/ 	.word	0x0000ca50


	//   ....[18]....
        /*00b0*/ 	.word	0x0000cab0


	//   ....[19]....
        /*00b4*/ 	.word	0x0000cc20


	//   ....[20]....
        /*00b8*/ 	.word	0x0000cd30


	//   ....[21]....
        /*00bc*/ 	.word	0x0000ce70


	//   ....[22]....
        /*00c0*/ 	.word	0x0000ce90


	//----- nvinfo : EIATTR_MAX_THREADS
	.align		4
.L_405:
        /*00c4*/ 	.byte	0x04, 0x05
        /*00c6*/ 	.short	(.L_407 - .L_406)
.L_406:
        /*00c8*/ 	.word	0x00000080
        /*00cc*/ 	.word	0x00000001
        /*00d0*/ 	.word	0x00000001


	//----- nvinfo : EIATTR_CRS_STACK_SIZE
	.align		4
.L_407:
        /*00d4*/ 	.byte	0x04, 0x1e
        /*00d6*/ 	.short	(.L_409 - .L_408)
.L_408:
        /*00d8*/ 	.word	0x00000000


	//----- nvinfo : EIATTR_CBANK_PARAM_SIZE
	.align		4
.L_409:
        /*00dc*/ 	.byte	0x03, 0x19
        /*00de*/ 	.short	0x0220


	//----- nvinfo : EIATTR_PARAM_CBANK
	.align		4
        /*00e0*/ 	.byte	0x04, 0x0a
        /*00e2*/ 	.short	(.L_411 - .L_410)
	.align		4
.L_410:
        /*00e4*/ 	.word	index@(.nv.constant0._ZN2at6native18elementwise_kernelILi128ELi4EZNS0_15gpu_kernel_implIZZZNS0_16asin_kernel_cudaERNS_18TensorIteratorBaseEENKUlvE0_clEvENKUlvE2_clEvEUlN3c108BFloat16EE_EEvS4_RKT_EUliE_EEviT1_)
        /*00e8*/ 	.short	0x0380
        /*00ea*/ 	.short	0x0220


	//----- nvinfo : EIATTR_SW_WAR
	.align		4
.L_411:
        /*00ec*/ 	.byte	0x04, 0x36
        /*00ee*/ 	.short	(.L_413 - .L_412)
.L_412:
        /*00f0*/ 	.word	0x00000008
.L_413:


//--------------------- .nv.info._ZN2at6native27unrolled_elementwise_kernelIZZZNS0_16asin_kernel_cudaERNS_18TensorIteratorBaseEENKUlvE0_clEvENKUlvE2_clEvEUlN3c108BFloat16EE_St5arrayIPcLm2EELi4E23TrivialOffsetCalculatorILi1EjESD_NS0_6memory12LoadWithCastILi1EEENSE_13StoreWithCastILi1EEEEEviT_T0_T2_T3_T4_T5_ --------------------------
	.section	.nv.info._ZN2at6native27unrolled_elementwise_kernelIZZZNS0_16asin_kernel_cudaERNS_18TensorIteratorBaseEENKUlvE0_clEvENKUlvE2_clEvEUlN3c108BFloat16EE_St5arrayIPcLm2EELi4E23TrivialOffsetCalculatorILi1EjESD_NS0_6memory12LoadWithCastILi1EEENSE_13StoreWithCastILi1EEEEEviT_T0_T2_T3_T4_T5_,"",@"SHT_CUDA_INFO"
	.sectionflags	@""
	.align	4


	//----- nvinfo : EIATTR_CUDA_API_VERSION
	.align		4
        /*0000*/ 	.byte	0x04, 0x37
        /*0002*/ 	.short	(.L_415 - .L_414)
.L_414:
        /*0004*/ 	.word	0x00000082


	//----- nvinfo : EIATTR_KPARAM_INFO
	.align		4
.L_415:
        /*0008*/ 	.byte	0x04, 0x17
        /*000a*/ 	.short	(.L_417 - .L_416)
.L_416:
        /*000c*/ 	.word	0x00000000
        /*0010*/ 	.short	0x0006
        /*0012*/ 	.short	0x0024
        /*0014*/ 	.byte	0x00, 0xf0, 0x21, 0x00


	//----- nvinfo : EIATTR_KPARAM_INFO
	.align		4
.L_417:
        /*0018*/ 	.byte	0x04, 0x17
        /*001a*/ 	.short	(.L_419 - .L_418)
.L_418:
        /*001c*/ 	.word	0x00000000
        /*0020*/ 	.short	0x0005
        /*0022*/ 	.short	0x001c
        /*0024*/ 	.byte	0x00, 0xf0, 0x21, 0x00


	//----- nvinfo : EIATTR_KPARAM_INFO
	.align		4
.L_419:
        /*0028*/ 	.byte	0x04, 0x17
        /*002a*/ 	.short	(.L_421 - .L_420)
.L_420:
        /*002c*/ 	.word	0x00000000
        /*0030*/ 	.short	0x0004
        /*0032*/ 	.short	0x0019
        /*0034*/ 	.byte	0x00, 0xf0, 0x05, 0x00


	//----- nvinfo : EIATTR_KPARAM_INFO
	.align		4
.L_421:
        /*0038*/ 	.byte	0x04, 0x17
        /*003a*/ 	.short	(.L_423 - .L_422)
.L_422:
        /*003c*/ 	.word	0x00000000
        /*0040*/ 	.short	0x0003
        /*0042*/ 	.short	0x0018
        /*0044*/ 	.byte	0x00, 0xf0, 0x05, 0x00


	//----- nvinfo : EIATTR_KPARAM_INFO
	.align		4
.L_423:
        /*0048*/ 	.byte	0x04, 0x17
        /*004a*/ 	.short	(.L_425 - .L_424)
.L_424:
        /*004c*/ 	.word	0x00000000
        /*0050*/ 	.short	0x0002
        /*0052*/ 	.short	0x0008
        /*0054*/ 	.byte	0x00, 0xf0, 0x41, 0x00


	//----- nvinfo : EIATTR_KPARAM_INFO
	.align		4
.L_425:
        /*0058*/ 	.byte	0x04, 0x17
        /*005a*/ 	.short	(.L_427 - .L_426)
.L_426:
        /*005c*/ 	.word	0x00000000
        /*0060*/ 	.short	0x0001
        /*0062*/ 	.short	0x0004
        /*0064*/ 	.byte	0x00, 0xf0, 0x05, 0x00


	//----- nvinfo : EIATTR_KPARAM_INFO
	.align		4
.L_427:
        /*0068*/ 	.byte	0x04, 0x17
        /*006a*/ 	.short	(.L_429 - .L_428)
.L_428:
        /*006c*/ 	.word	0x00000000
        /*0070*/ 	.short	0x0000
        /*0072*/ 	.short	0x0000
        /*0074*/ 	.byte	0x00, 0xf0, 0x11, 0x00


	//----- nvinfo : EIATTR_SPARSE_MMA_MASK
	.align		4
.L_429:
        /*0078*/ 	.byte	0x03, 0x50
        /*007a*/ 	.short	0x0000


	//----- nvinfo : EIATTR_MAXREG_COUNT
	.align		4
        /*007c*/ 	.byte	0x03, 0x1b
        /*007e*/ 	.short	0x00ff


	//----- nvinfo : EIATTR_EXTERNS
	.align		4
        /*0080*/ 	.byte	0x04, 0x0f
        /*0082*/ 	.short	(.L_431 - .L_430)


	//   ....[0]....
	.align		4
.L_430:
        /*0084*/ 	.word	index@(__assertfail)


	//----- nvinfo : EIATTR_MERCURY_ISA_VERSION
	.align		4
.L_431:
        /*0088*/ 	.byte	0x03, 0x5f
        /*008a*/ 	.short	0x0101


	//----- nvinfo : EIATTR_VRC_CTA_INIT_COUNT
	.align		4
        /*008c*/ 	.byte	0x02, 0x4a
	.zero		1
	.zero		1


	//----- nvinfo : EIATTR_SYSCALL_OFFSETS
	.align		4
        /*0090*/ 	.byte	0x04, 0x46
        /*0092*/ 	.short	(.L_433 - .L_432)


	//   ....[0]....
.L_432:
        /*0094*/ 	.word	0x00001000


	//   ....[1]....
        /*0098*/ 	.word	0x000021e0


	//   ....[2]....
        /*009c*/ 	.word	0x00003300


	//   ....[3]....
        /*00a0*/ 	.word	0x00004330


	//   ....[4]....
        /*00a4*/ 	.word	0x00005af0


	//   ....[5]....
        /*00a8*/ 	.word	0x000069d0


	//   ....[6]....
        /*00ac*/ 	.word	0x00007950


	//   ....[7]....
        /*00b0*/ 	.word	0x000088d0


	//----- nvinfo : EIATTR_EXIT_INSTR_OFFSETS
	.align		4
.L_433:
        /*00b4*/ 	.byte	0x04, 0x1c
        /*00b6*/ 	.short	(.L_435 - .L_434)


	//   ....[0]....
.L_434:
        /*00b8*/ 	.word	0x00007c00


	//   ....[1]....
        /*00bc*/ 	.word	0x00007d50


	//   ....[2]....
        /*00c0*/ 	.word	0x00007d90


	//   ....[3]....
        /*00c4*/ 	.word	0x00007e30


	//   ....[4]....
        /*00c8*/ 	.word	0x00007e70


	//   ....[5]....
        /*00cc*/ 	.word	0x00007eb0


	//   ....[6]....
        /*00d0*/ 	.word	0x00007f40


	//   ....[7]....
        /*00d4*/ 	.word	0x00007f80


	//   ....[8]....
        /*00d8*/ 	.word	0x00008020


	//   ....[9]....
        /*00dc*/ 	.word	0x00008070


	//   ....[10]....
        /*00e0*/ 	.word	0x000080c0


	//   ....[11]....
        /*00e4*/ 	.word	0x000081a0


	//   ....[12]....
        /*00e8*/ 	.word	0x00008310


	//   ....[13]....
        /*00ec*/ 	.word	0x00008480


	//   ....[14]....
        /*00f0*/ 	.word	0x000085e0


	//   ....[15]....
        /*00f4*/ 	.word	0x00008620


	//   ....[16]....
        /*00f8*/ 	.word	0x00008660


	//   ....[17]....
        /*00fc*/ 	.word	0x00008710


	//   ....[18]....
        /*0100*/ 	.word	0x00008770


	//   ....[19]....
        /*0104*/ 	.word	0x000088e0


	//   ....[20]....
        /*0108*/ 	.word	0x000089f0


	//   ....[21]....
        /*010c*/ 	.word	0x00008b30


	//   ....[22]....
        /*0110*/ 	.word	0x00008b50


	//----- nvinfo : EIATTR_MAX_THREADS
	.align		4
.L_435:
        /*0114*/ 	.byte	0x04, 0x05
        /*0116*/ 	.short	(.L_437 - .L_436)
.L_436:
        /*0118*/ 	.word	0x00000080
        /*011c*/ 	.word	0x00000001
        /*0120*/ 	.word	0x00000001


	//----- nvinfo : EIATTR_CRS_STACK_SIZE
	.align		4
.L_437:
        /*0124*/ 	.byte	0x04, 0x1e
        /*0126*/ 	.short	(.L_439 - .L_438)
.L_438:
        /*0128*/ 	.word	0x00000000


	//----- nvinfo : EIATTR_CBANK_PARAM_SIZE
	.align		4
.L_439:
        /*012c*/ 	.byte	0x03, 0x19
        /*012e*/ 	.short	0x002c


	//----- nvinfo : EIATTR_PARAM_CBANK
	.align		4
        /*0130*/ 	.byte	0x04, 0x0a
        /*0132*/ 	.short	(.L_441 - .L_440)
	.align		4
.L_440:
        /*0134*/ 	.word	index@(.nv.constant0._ZN2at6native27unrolled_elementwise_kernelIZZZNS0_16asin_kernel_cudaERNS_18TensorIteratorBaseEENKUlvE0_clEvENKUlvE2_clEvEUlN3c108BFloat16EE_St5arrayIPcLm2EELi4E23TrivialOffsetCalculatorILi1EjESD_NS0_6memory12LoadWithCastILi1EEENSE_13StoreWithCastILi1EEEEEviT_T0_T2_T3_T4_T5_)
        /*0138*/ 	.short	0x0380
        /*013a*/ 	.short	0x002c


	//----- nvinfo : EIATTR_SW_WAR
	.align		4
.L_441:
        /*013c*/ 	.byte	0x04, 0x36
        /*013e*/ 	.short	(.L_443 - .L_442)
.L_442:
        /*0140*/ 	.word	0x00000008
.L_443:


//--------------------- .nv.info._ZN2at6native18elementwise_kernelILi128ELi4EZNS0_22gpu_kernel_impl_nocastIZZZNS0_16asin_kernel_cudaERNS_18TensorIteratorBaseEENKUlvE0_clEvENKUlvE2_clEvEUlN3c108BFloat16EE_EEvS4_RKT_EUliE_EEviT1_ --------------------------
	.section	.nv.info._ZN2at6native18elementwise_kernelILi128ELi4EZNS0_22gpu_kernel_impl_nocastIZZZNS0_16asin_kernel_cudaERNS_18TensorIteratorBaseEENKUlvE0_clEvENKUlvE2_clEvEUlN3c108BFloat16EE_EEvS4_RKT_EUliE_EEviT1_,"",@"SHT_CUDA_INFO"
	.sectionflags	@""
	.align	4


	//----- nvinfo : EIATTR_CUDA_API_VERSION
	.align		4
        /*0000*/ 	.byte	0x04, 0x37
        /*0002*/ 	.short	(.L_445 - .L_444)
.L_444:
        /*0004*/ 	.word	0x00000082


	//----- nvinfo : EIATTR_KPARAM_INFO
	.align		4
.L_445:
        /*0008*/ 	.byte	0x04, 0x17
        /*000a*/ 	.short	(.L_447 - .L_446)
.L_446:
        /*000c*/ 	.word	0x00000000
        /*0010*/ 	.short	0x0001
        /*0012*/ 	.short	0x0008
        /*0014*/ 	.byte	0x00, 0xf0, 0x61, 0x08


	//----- nvinfo : EIATTR_KPARAM_INFO
	.align		4
.L_447:
        /*0018*/ 	.byte	0x04, 0x17
        /*001a*/ 	.short	(.L_449 - .L_448)
.L_448:
        /*001c*/ 	.word	0x00000000
        /*0020*/ 	.short	0x0000
        /*0022*/ 	.short	0x0000
        /*0024*/ 	.byte	0x00, 0xf0, 0x11, 0x00


	//----- nvinfo : EIATTR_SPARSE_MMA_MASK
	.align		4
.L_449:
        /*0028*/ 	.byte	0x03, 0x50
        /*002a*/ 	.short	0x0000


	//----- nvinfo : EIATTR_MAXREG_COUNT
	.align		4
        /*002c*/ 	.byte	0x03, 0x1b
        /*002e*/ 	.short	0x0080


	//----- nvinfo : EIATTR_MERCURY_ISA_VERSION
	.align		4
        /*0030*/ 	.byte	0x03, 0x5f
        /*0032*/ 	.short	0x0101


	//----- nvinfo : EIATTR_VRC_CTA_INIT_COUNT
	.align		4
        /*0034*/ 	.byte	0x02, 0x4a
	.zero		1
	.zero		1


	//----- nvinfo : EIATTR_EXIT_INSTR_OFFSETS
	.align		4
        /*0038*/ 	.byte	0x04, 0x1c
        /*003a*/ 	.short	(.L_451 - .L_450)


	//   ....[0]....
.L_450:
        /*003c*/ 	.word	0x00000780


	//   ....[1]....
        /*0040*/ 	.word	0x00000980


	//   ....[2]....
        /*0044*/ 	.word	0x00004920


	//   ....[3]....
        /*0048*/ 	.word	0x00005df0


	//----- nvinfo : EIATTR_MAX_THREADS
	.align		4
.L_451:
        /*004c*/ 	.byte	0x04, 0x05
        /*004e*/ 	.short	(.L_453 - .L_452)
.L_452:
        /*0050*/ 	.word	0x00000080
        /*0054*/ 	.word	0x00000001
        /*0058*/ 	.word	0x00000001


	//----- nvinfo : EIATTR_CRS_STACK_SIZE
	.align		4
.L_453:
        /*005c*/ 	.byte	0x04, 0x1e
        /*005e*/ 	.short	(.L_455 - .L_454)
.L_454:
        /*0060*/ 	.word	0x00000000


	//----- nvinfo : EIATTR_CBANK_PARAM_SIZE
	.align		4
.L_455:
        /*0064*/ 	.byte	0x03, 0x19
        /*0066*/ 	.short	0x0220


	//----- nvinfo : EIATTR_PARAM_CBANK
	.align		4
        /*0068*/ 	.byte	0x04, 0x0a
        /*006a*/ 	.short	(.L_457 - .L_456)
	.align		4
.L_456:
        /*006c*/ 	.word	index@(.nv.constant0._ZN2at6native18elementwise_kernelILi128ELi4EZNS0_22gpu_kernel_impl_nocastIZZZNS0_16asin_kernel_cudaERNS_18TensorIteratorBaseEENKUlvE0_clEvENKUlvE2_clEvEUlN3c108BFloat16EE_EEvS4_RKT_EUliE_EEviT1_)
        /*0070*/ 	.short	0x0380
        /*0072*/ 	.short	0x0220


	//----- nvinfo : EIATTR_SW_WAR
	.align		4
.L_457:
        /*0074*/ 	.byte	0x04, 0x36
        /*0076*/ 	.short	(.L_459 - .L_458)
.L_458:
        /*0078*/ 	.word	0x00000008
.L_459:


//--------------------- .nv.info._ZN2at6native27unrolled_elementwise_kernelIZZZNS0_16asin_kernel_cudaERNS_18TensorIteratorBaseEENKUlvE0_clEvENKUlvE2_clEvEUlN3c108BFloat16EE_St5arrayIPcLm2EELi4E23TrivialOffsetCalculatorILi1EjESD_NS0_6memory15LoadWithoutCastENSE_16StoreWithoutCastEEEviT_T0_T2_T3_T4_T5_ --------------------------
	.section	.nv.info._ZN2at6native27unrolled_elementwise_kernelIZZZNS0_16asin_kernel_cudaERNS_18TensorIteratorBaseEENKUlvE0_clEvENKUlvE2_clEvEUlN3c108BFloat16EE_St5arrayIPcLm2EELi4E23TrivialOffsetCalculatorILi1EjESD_NS0_6memory15LoadWithoutCastENSE_16StoreWithoutCastEEEviT_T0_T2_T3_T4_T5_,"",@"SHT_CUDA_INFO"
	.sectionflags	@""
	.align	4


	//----- nvinfo : EIATTR_CUDA_API_VERSION
	.align		4
        /*0000*/ 	.byte	0x04, 0x37
        /*0002*/ 	.short	(.L_461 - .L_460)
.L_460:
        /*0004*/ 	.word	0x00000082


	//----- nvinfo : EIATTR_KPARAM_INFO
	.align		4
.L_461:
        /*0008*/ 	.byte	0x04, 0x17
        /*000a*/ 	.short	(.L_463 - .L_462)
.L_462:
        /*000c*/ 	.word	0x00000000
        /*0010*/ 	.short	0x0006
        /*0012*/ 	.short	0x001b
        /*0014*/ 	.byte	0x00, 0xf0, 0x05, 0x00


	//----- nvinfo : EIATTR_KPARAM_INFO
	.align		4
.L_463:
        /*0018*/ 	.byte	0x04, 0x17
        /*001a*/ 	.short	(.L_465 - .L_464)
.L_464:
        /*001c*/ 	.word	0x00000000
        /*0020*/ 	.short	0x0005
        /*0022*/ 	.short	0x001a
        /*0024*/ 	.byte	0x00, 0xf0, 0x05, 0x00


	//----- nvinfo : EIATTR_KPARAM_INFO
	.align		4
.L_465:
        /*0028*/ 	.byte	0x04, 0x17
        /*002a*/ 	.short	(.L_467 - .L_466)
.L_466:
        /*002c*/ 	.word	0x00000000
        /*0030*/ 	.short	0x0004
        /*0032*/ 	.short	0x0019
        /*0034*/ 	.byte	0x00, 0xf0, 0x05, 0x00


	//----- nvinfo : EIATTR_KPARAM_INFO
	.align		4
.L_467:
        /*0038*/ 	.byte	0x04, 0x17
        /*003a*/ 	.short	(.L_469 - .L_468)
.L_468:
        /*003c*/ 	.word	0x00000000
        /*0040*/ 	.short	0x0003
        /*0042*/ 	.short	0x0018
        /*0044*/ 	.byte	0x00, 0xf0, 0x05, 0x00


	//----- nvinfo : EIATTR_KPARAM_INFO
	.align		4
.L_469:
        /*0048*/ 	.byte	0x04, 0x17
        /*004a*/ 	.short	(.L_471 - .L_470)
.L_470:
        /*004c*/ 	.word	0x00000000
        /*0050*/ 	.short	0x0002
        /*0052*/ 	.short	0x0008
        /*0054*/ 	.byte	0x00, 0xf0, 0x41, 0x00


	//----- nvinfo : EIATTR_KPARAM_INFO
	.align		4
.L_471:
        /*0058*/ 	.byte	0x04, 0x17
        /*005a*/ 	.short	(.L_473 - .L_472)
.L_472:
        /*005c*/ 	.word	0x00000000
        /*0060*/ 	.short	0x0001
        /*0062*/ 	.short	0x0004
        /*0064*/ 	.byte	0x00, 0xf0, 0x05, 0x00


	//----- nvinfo : EIATTR_KPARAM_INFO
	.align		4
.L_473:
        /*0068*/ 	.byte	0x04, 0x17
        /*006a*/ 	.short	(.L_475 - .L_474)
.L_474:
        /*006c*/ 	.word	0x00000000
        /*0070*/ 	.short	0x0000
        /*0072*/ 	.short	0x0000
        /*0074*/ 	.byte	0x00, 0xf0, 0x11, 0x00


	//----- nvinfo : EIATTR_SPARSE_MMA_MASK
	.align		4
.L_475:
        /*0078*/ 	.byte	0x03, 0x50
        /*007a*/ 	.short	0x0000


	//----- nvinfo : EIATTR_MAXREG_COUNT
	.align		4
        /*007c*/ 	.byte	0x03, 0x1b
        /*007e*/ 	.short	0x00ff


	//----- nvinfo : EIATTR_MERCURY_ISA_VERSION
	.align		4
        /*0080*/ 	.byte	0x03, 0x5f
        /*0082*/ 	.short	0x0101


	//----- nvinfo : EIATTR_VRC_CTA_INIT_COUNT
	.align		4
        /*0084*/ 	.byte	0x02, 0x4a
	.zero		1
	.zero		1


	//----- nvinfo : EIATTR_EXIT_INSTR_OFFSETS
	.align		4
        /*0088*/ 	.byte	0x04, 0x1c
        /*008a*/ 	.short	(.L_477 - .L_476)


	//   ....[0]....
.L_476:
        /*008c*/ 	.word	0x00000b60


	//   ....[1]....
        /*0090*/ 	.word	0x00000bc0


	//----- nvinfo : EIATTR_MAX_THREADS
	.align		4
.L_477:
        /*0094*/ 	.byte	0x04, 0x05
        /*0096*/ 	.short	(.L_479 - .L_478)
.L_478:
        /*0098*/ 	.word	0x00000080
        /*009c*/ 	.word	0x00000001
        /*00a0*/ 	.word	0x00000001


	//----- nvinfo : EIATTR_CRS_STACK_SIZE
	.align		4
.L_479:
        /*00a4*/ 	.byte	0x04, 0x1e
        /*00a6*/ 	.short	(.L_481 - .L_480)
.L_480:
        /*00a8*/ 	.word	0x00000000


	//----- nvinfo : EIATTR_CBANK_PARAM_SIZE
	.align		4
.L_481:
        /*00ac*/ 	.byte	0x03, 0x19
        /*00ae*/ 	.short	0x001c


	//----- nvinfo : EIATTR_PARAM_CBANK
	.align		4
        /*00b0*/ 	.byte	0x04, 0x0a
        /*00b2*/ 	.short	(.L_483 - .L_482)
	.align		4
.L_482:
        /*00b4*/ 	.word	index@(.nv.constant0._ZN2at6native27unrolled_elementwise_kernelIZZZNS0_16asin_kernel_cudaERNS_18TensorIteratorBaseEENKUlvE0_clEvENKUlvE2_clEvEUlN3c108BFloat16EE_St5arrayIPcLm2EELi4E23TrivialOffsetCalculatorILi1EjESD_NS0_6memory15LoadWithoutCastENSE_16StoreWithoutCastEEEviT_T0_T2_T3_T4_T5_)
        /*00b8*/ 	.short	0x0380
        /*00ba*/ 	.short	0x001c


	//----- nvinfo : EIATTR_SW_WAR
	.align		4
.L_483:
        /*00bc*/ 	.byte	0x04, 0x36
        /*00be*/ 	.short	(.L_485 - .L_484)
.L_484:
        /*00c0*/ 	.word	0x00000008
.L_485:


//--------------------- .nv.info._ZN2at6native29vectorized_elementwise_kernelILi2EZZZNS0_16asin_kernel_cudaERNS_18TensorIteratorBaseEENKUlvE0_clEvENKUlvE2_clEvEUlN3c108BFloat16EE_St5arrayIPcLm2EEEEviT0_T1_ --------------------------
	.section	.nv.info._ZN2at6native29vectorized_elementwise_kernelILi2EZZZNS0_16asin_kernel_cudaERNS_18TensorIteratorBaseEENKUlvE0_clEvENKUlvE2_clEvEUlN3c108BFloat16EE_St5arrayIPcLm2EEEEviT0_T1_,"",@"SHT_CUDA_INFO"
	.sectionflags	@""
	.align	4


	//----- nvinfo : EIATTR_CUDA_API_VERSION
	.align		4
        /*0000*/ 	.byte	0x04, 0x37
        /*0002*/ 	.short	(.L_487 - .L_486)
.L_486:
        /*0004*/ 	.word	0x00000082


	//----- nvinfo : EIATTR_KPARAM_INFO
	.align		4
.L_487:
        /*0008*/ 	.byte	0x04, 0x17
        /*000a*/ 	.short	(.L_489 - .L_488)
.L_488:
        /*000c*/ 	.word	0x00000000
        /*0010*/ 	.short	0x0002
        /*0012*/ 	.short	0x0008
        /*0014*/ 	.byte	0x00, 0xf0, 0x41, 0x00


	//----- nvinfo : EIATTR_KPARAM_INFO
	.align		4
.L_489:
        /*0018*/ 	.byte	0x04, 0x17
        /*001a*/ 	.short	(.L_491 - .L_490)
.L_490:
        /*001c*/ 	.word	0x00000000
        /*0020*/ 	.short	0x0001
        /*0022*/ 	.short	0x0004
        /*0024*/ 	.byte	0x00, 0xf0, 0x05, 0x00


	//----- nvinfo : EIATTR_KPARAM_INFO
	.align		4
.L_491:
        /*0028*/ 	.byte	0x04, 0x17
        /*002a*/ 	.short	(.L_493 - .L_492)
.L_492:
        /*002c*/ 	.word	0x00000000
        /*0030*/ 	.short	0x0000
        /*0032*/ 	.short	0x0000
        /*0034*/ 	.byte	0x00, 0xf0, 0x11, 0x00


	//----- nvinfo : EIATTR_SPARSE_MMA_MASK
	.align		4
.L_493:
        /*0038*/ 	.byte	0x03, 0x50
        /*003a*/ 	.short	0x0000


	//----- nvinfo : EIATTR_MAXREG_COUNT
	.align		4
        /*003c*/ 	.byte	0x03, 0x1b
        /*003e*/ 	.short	0x00ff


	//----- nvinfo : EIATTR_MERCURY_ISA_VERSION
	.align		4
        /*0040*/ 	.byte	0x03, 0x5f
        /*0042*/ 	.short	0x0101


	//----- nvinfo : EIATTR_VRC_CTA_INIT_COUNT
	.align		4
        /*0044*/ 	.byte	0x02, 0x4a
	.zero		1
	.zero		1


	//----- nvinfo : EIATTR_EXIT_INSTR_OFFSETS
	.align		4
        /*0048*/ 	.byte	0x04, 0x1c
        /*004a*/ 	.short	(.L_495 - .L_494)


	//   ....[0]....
.L_494:
        /*004c*/ 	.word	0x00001750


	//   ....[1]....
        /*0050*/ 	.word	0x000017a0


	//   ....[2]....
        /*0054*/ 	.word	0x000024d0


	//----- nvinfo : EIATTR_MAX_THREADS
	.align		4
.L_495:
        /*0058*/ 	.byte	0x04, 0x05
        /*005a*/ 	.short	(.L_497 - .L_496)
.L_496:
        /*005c*/ 	.word	0x00000080
        /*0060*/ 	.word	0x00000001
        /*0064*/ 	.word	0x00000001


	//----- nvinfo : EIATTR_CRS_STACK_SIZE
	.align		4
.L_497:
        /*0068*/ 	.byte	0x04, 0x1e
        /*006a*/ 	.short	(.L_499 - .L_498)
.L_498:
        /*006c*/ 	.word	0x00000000


	//----- nvinfo : EIATTR_CBANK_PARAM_SIZE
	.align		4
.L_499:
        /*0070*/ 	.byte	0x03, 0x19
        /*0072*/ 	.short	0x0018


	//----- nvinfo : EIATTR_PARAM_CBANK
	.align		4
        /*0074*/ 	.byte	0x04, 0x0a
        /*0076*/ 	.short	(.L_501 - .L_500)
	.align		4
.L_500:
        /*0078*/ 	.word	index@(.nv.constant0._ZN2at6native29vectorized_elementwise_kernelILi2EZZZNS0_16asin_kernel_cudaERNS_18TensorIteratorBaseEENKUlvE0_clEvENKUlvE2_clEvEUlN3c108BFloat16EE_St5arrayIPcLm2EEEEviT0_T1_)
        /*007c*/ 	.short	0x0380
        /*007e*/ 	.short	0x0018


	//----- nvinfo : EIATTR_SW_WAR
	.align		4
.L_501:
        /*0080*/ 	.byte	0x04, 0x36
        /*0082*/ 	.short	(.L_503 - .L_502)
.L_502:
        /*0084*/ 	.word	0x00000008
.L_503:


//--------------------- .nv.info._ZN2at6native29vectorized_elementwise_kernelILi4EZZZNS0_16asin_kernel_cudaERNS_18TensorIteratorBaseEENKUlvE0_clEvENKUlvE2_clEvEUlN3c108BFloat16EE_St5arrayIPcLm2EEEEviT0_T1_ --------------------------
	.section	.nv.info._ZN2at6native29vectorized_elementwise_kernelILi4EZZZNS0_16asin_kernel_cudaERNS_18TensorIteratorBaseEENKUlvE0_clEvENKUlvE2_clEvEUlN3c108BFloat16EE_St5arrayIPcLm2EEEEviT0_T1_,"",@"SHT_CUDA_INFO"
	.sectionflags	@""
	.align	4


	//----- nvinfo : EIATTR_CUDA_API_VERSION
	.align		4
        /*0000*/ 	.byte	0x04, 0x37
        /*0002*/ 	.short	(.L_505 - .L_504)
.L_504:
        /*0004*/ 	.word	0x00000082


	//----- nvinfo : EIATTR_KPARAM_INFO
	.align		4
.L_505:
        /*0008*/ 	.byte	0x04, 0x17
        /*000a*/ 	.short	(.L_507 - .L_506)
.L_506:
        /*000c*/ 	.word	0x00000000
        /*0010*/ 	.short	0x0002
        /*0012*/ 	.short	0x0008
        /*0014*/ 	.byte	0x00, 0xf0, 0x41, 0x00


	//----- nvinfo : EIATTR_KPARAM_INFO
	.align		4
.L_507:
        /*0018*/ 	.byte	0x04, 0x17
        /*001a*/ 	.short	(.L_509 - .L_508)
.L_508:
        /*001c*/ 	.word	0x00000000
        /*0020*/ 	.short	0x0001
        /*0022*/ 	.short	0x0004
        /*0024*/ 	.byte	0x00, 0xf0, 0x05, 0x00


	//----- nvinfo : EIATTR_KPARAM_INFO
	.align		4
.L_509:
        /*0028*/ 	.byte	0x04, 0x17
        /*002a*/ 	.short	(.L_511 - .L_510)
.L_510:
        /*002c*/ 	.word	0x00000000
        /*0030*/ 	.short	0x0000
        /*0032*/ 	.short	0x0000
        /*0034*/ 	.byte	0x00, 0xf0, 0x11, 0x00


	//----- nvinfo : EIATTR_SPARSE_MMA_MASK
	.align		4
.L_511:
        /*0038*/ 	.byte	0x03, 0x50
        /*003a*/ 	.short	0x0000


	//----- nvinfo : EIATTR_MAXREG_COUNT
	.align		4
        /*003c*/ 	.byte	0x03, 0x1b
        /*003e*/ 	.short	0x00ff


	//----- nvinfo : EIATTR_MERCURY_ISA_VERSION
	.align		4
        /*0040*/ 	.byte	0x03, 0x5f
        /*0042*/ 	.short	0x0101


	//----- nvinfo : EIATTR_VRC_CTA_INIT_COUNT
	.align		4
        /*0044*/ 	.byte	0x02, 0x4a
	.zero		1
	.zero		1


	//----- nvinfo : EIATTR_EXIT_INSTR_OFFSETS
	.align		4
        /*0048*/ 	.byte	0x04, 0x1c
        /*004a*/ 	.short	(.L_513 - .L_512)


	//   ....[0]....
.L_512:
        /*004c*/ 	.word	0x00001750


	//   ....[1]....
        /*0050*/ 	.word	0x000017a0


	//   ....[2]....
        /*0054*/ 	.word	0x00002490


	//----- nvinfo : EIATTR_MAX_THREADS
	.align		4
.L_513:
        /*0058*/ 	.byte	0x04, 0x05
        /*005a*/ 	.short	(.L_515 - .L_514)
.L_514:
        /*005c*/ 	.word	0x00000080
        /*0060*/ 	.word	0x00000001
        /*0064*/ 	.word	0x00000001


	//----- nvinfo : EIATTR_CRS_STACK_SIZE
	.align		4
.L_515:
        /*0068*/ 	.byte	0x04, 0x1e
        /*006a*/ 	.short	(.L_517 - .L_516)
.L_516:
        /*006c*/ 	.word	0x00000000


	//----- nvinfo : EIATTR_CBANK_PARAM_SIZE
	.align		4
.L_517:
        /*0070*/ 	.byte	0x03, 0x19
        /*0072*/ 	.short	0x0018


	//----- nvinfo : EIATTR_PARAM_CBANK
	.align		4
        /*0074*/ 	.byte	0x04, 0x0a
        /*0076*/ 	.short	(.L_519 - .L_518)
	.align		4
.L_518:
        /*0078*/ 	.word	index@(.nv.constant0._ZN2at6native29vectorized_elementwise_kernelILi4EZZZNS0_16asin_kernel_cudaERNS_18TensorIteratorBaseEENKUlvE0_clEvENKUlvE2_clEvEUlN3c108BFloat16EE_St5arrayIPcLm2EEEEviT0_T1_)
        /*007c*/ 	.short	0x0380
        /*007e*/ 	.short	0x0018


	//----- nvinfo : EIATTR_SW_WAR
	.align		4
.L_519:
        /*0080*/ 	.byte	0x04, 0x36
        /*0082*/ 	.short	(.L_521 - .L_520)
.L_520:
        /*0084*/ 	.word	0x00000008
.L_521:


//--------------------- .nv.info._ZN2at6native29vectorized_elementwise_kernelILi8EZZZNS0_16asin_kernel_cudaERNS_18TensorIteratorBaseEENKUlvE0_clEvENKUlvE2_clEvEUlN3c108BFloat16EE_St5arrayIPcLm2EEEEviT0_T1_ --------------------------
	.section	.nv.info._ZN2at6native29vectorized_elementwise_kernelILi8EZZZNS0_16asin_kernel_cudaERNS_18TensorIteratorBaseEENKUlvE0_clEvENKUlvE2_clEvEUlN3c108BFloat16EE_St5arrayIPcLm2EEEEviT0_T1_,"",@"SHT_CUDA_INFO"
	.sectionflags	@""
	.align	4


	//----- nvinfo : EIATTR_CUDA_API_VERSION
	.align		4
        /*0000*/ 	.byte	0x04, 0x37
        /*0002*/ 	.short	(.L_523 - .L_522)
.L_522:
        /*0004*/ 	.word	0x00000082


	//----- nvinfo : EIATTR_KPARAM_INFO
	.align		4
.L_523:
        /*0008*/ 	.byte	0x04, 0x17
        /*000a*/ 	.short	(.L_525 - .L_524)
.L_524:
        /*000c*/ 	.word	0x00000000
        /*0010*/ 	.short	0x0002
        /*0012*/ 	.short	0x0008
        /*0014*/ 	.byte	0x00, 0xf0, 0x41, 0x00


	//----- nvinfo : EIATTR_KPARAM_INFO
	.align		4
.L_525:
        /*0018*/ 	.byte	0x04, 0x17
        /*001a*/ 	.short	(.L_527 - .L_526)
.L_526:
        /*001c*/ 	.word	0x00000000
        /*0020*/ 	.short	0x0001
        /*0022*/ 	.short	0x0004
        /*0024*/ 	.byte	0x00, 0xf0, 0x05, 0x00


	//----- nvinfo : EIATTR_KPARAM_INFO
	.align		4
.L_527:
        /*0028*/ 	.byte	0x04, 0x17
        /*002a*/ 	.short	(.L_529 - .L_528)
.L_528:
        /*002c*/ 	.word	0x00000000
        /*0030*/ 	.short	0x0000
        /*0032*/ 	.short	0x0000
        /*0034*/ 	.byte	0x00, 0xf0, 0x11, 0x00


	//----- nvinfo : EIATTR_SPARSE_MMA_MASK
	.align		4
.L_529:
        /*0038*/ 	.byte	0x03, 0x50
        /*003a*/ 	.short	0x0000


	//----- nvinfo : EIATTR_MAXREG_COUNT
	.align		4
        /*003c*/ 	.byte	0x03, 0x1b
        /*003e*/ 	.short	0x00ff


	//----- nvinfo : EIATTR_MERCURY_ISA_VERSION
	.align		4
        /*0040*/ 	.byte	0x03, 0x5f
        /*0042*/ 	.short	0x0101


	//----- nvinfo : EIATTR_VRC_CTA_INIT_COUNT
	.align		4
        /*0044*/ 	.byte	0x02, 0x4a
	.zero		1
	.zero		1


	//----- nvinfo : EIATTR_EXIT_INSTR_OFFSETS
	.align		4
        /*0048*/ 	.byte	0x04, 0x1c
        /*004a*/ 	.short	(.L_531 - .L_530)


	//   ....[0]....
.L_530:
        /*004c*/ 	.word	0x00001750


	//   ....[1]....
        /*0050*/ 	.word	0x000017a0


	//   ....[2]....
        /*0054*/ 	.word	0x000024a0


	//----- nvinfo : EIATTR_MAX_THREADS
	.align		4
.L_531:
        /*0058*/ 	.byte	0x04, 0x05
        /*005a*/ 	.short	(.L_533 - .L_532)
.L_532:
        /*005c*/ 	.word	0x00000080
        /*0060*/ 	.word	0x00000001
        /*0064*/ 	.word	0x00000001


	//----- nvinfo : EIATTR_CRS_STACK_SIZE
	.align		4
.L_533:
        /*0068*/ 	.byte	0x04, 0x1e
        /*006a*/ 	.short	(.L_535 - .L_534)
.L_534:
        /*006c*/ 	.word	0x00000000


	//----- nvinfo : EIATTR_CBANK_PARAM_SIZE
	.align		4
.L_535:
        /*0070*/ 	.byte	0x03, 0x19
        /*0072*/ 	.short	0x0018


	//----- nvinfo : EIATTR_PARAM_CBANK
	.align		4
        /*0074*/ 	.byte	0x04, 0x0a
        /*0076*/ 	.short	(.L_537 - .L_536)
	.align		4
.L_536:
        /*0078*/ 	.word	index@(.nv.constant0._ZN2at6native29vectorized_elementwise_kernelILi8EZZZNS0_16asin_kernel_cudaERNS_18TensorIteratorBaseEENKUlvE0_clEvENKUlvE2_clEvEUlN3c108BFloat16EE_St5arrayIPcLm2EEEEviT0_T1_)
        /*007c*/ 	.short	0x0380
        /*007e*/ 	.short	0x0018


	//----- nvinfo : EIATTR_SW_WAR
	.align		4
.L_537:
        /*0080*/ 	.byte	0x04, 0x36
        /*0082*/ 	.short	(.L_539 - .L_538)
.L_538:
        /*0084*/ 	.word	0x00000008
.L_539:


//--------------------- .nv.info._ZN2at6native18elementwise_kernelILi128ELi4EZNS0_15gpu_kernel_implIZZZNS0_16asin_kernel_cudaERNS_18TensorIteratorBaseEENKUlvE0_clEvENKUlvE1_clEvEUlN3c104HalfEE_EEvS4_RKT_EUliE_EEviT1_ --------------------------
	.section	.nv.info._ZN2at6native18elementwise_kernelILi128ELi4EZNS0_15gpu_kernel_implIZZZNS0_16asin_kernel_cudaERNS_18TensorIteratorBaseEENKUlvE0_clEvENKUlvE1_clEvEUlN3c104HalfEE_EEvS4_RKT_EUliE_EEviT1_,"",@"SHT_CUDA_INFO"
	.sectionflags	@""
	.align	4


	//----- nvinfo : EIATTR_CUDA_API_VERSION
	.align		4
        /*0000*/ 	.byte	0x04, 0x37
        /*0002*/ 	.short	(.L_541 - .L_540)
.L_540:
        /*0004*/ 	.word	0x00000082


	//----- nvinfo : EIATTR_KPARAM_INFO
	.align		4
.L_541:
        /*0008*/ 	.byte	0x04, 0x17
        /*000a*/ 	.short	(.L_543 - .L_542)
.L_542:
        /*000c*/ 	.word	0x00000000
        /*0010*/ 	.short	0x0001
        /*0012*/ 	.short	0x0008
        /*0014*/ 	.byte	0x00, 0xf0, 0x61, 0x08


	//----- nvinfo : EIATTR_KPARAM_INFO
	.align		4
.L_543:
        /*0018*/ 	.byte	0x04, 0x17
        /*001a*/ 	.short	(.L_545 - .L_544)
.L_544:
        /*001c*/ 	.word	0x00000000
        /*0020*/ 	.short	0x0000
        /*0022*/ 	.short	0x0000
        /*0024*/ 	.byte	0x00, 0xf0, 0x11, 0x00


	//----- nvinfo : EIATTR_SPARSE_MMA_MASK
	.align		4
.L_545:
        /*0028*/ 	.byte	0x03, 0x50
        /*002a*/ 	.short	0x0000


	//----- nvinfo : EIATTR_MAXREG_COUNT
	.align		4
        /*002c*/ 	.byte	0x03, 0x1b
        /*002e*/ 	.short	0x0080


	//----- nvinfo : EIATTR_EXTERNS
	.align		4
        /*0030*/ 	.byte	0x04, 0x0f
        /*0032*/ 	.short	(.L_547 - .L_546)


	//   ....[0]....
	.align		4
.L_546:
        /*0034*/ 	.word	index@(__assertfail)


	//----- nvinfo : EIATTR_MERCURY_ISA_VERSION
	.align		4
.L_547:
        /*0038*/ 	.byte	0x03, 0x5f
        /*003a*/ 	.short	0x0101


	//----- nvinfo : EIATTR_VRC_CTA_INIT_COUNT
	.align		4
        /*003c*/ 	.byte	0x02, 0x4a
	.zero		1
	.zero		1


	//----- nvinfo : EIATTR_SYSCALL_OFFSETS
	.align		4
        /*0040*/ 	.byte	0x04, 0x46
        /*0042*/ 	.short	(.L_549 - .L_548)


	//   ....[0]....
.L_548:
        /*0044*/ 	.word	0x000021f0


	//   ....[1]....
        /*0048*/ 	.word	0x00003280


	//   ....[2]....
        /*004c*/ 	.word	0x00005610


	//   ....[3]....
        /*0050*/ 	.word	0x000064d0


	//   ....[4]....
        /*0054*/ 	.word	0x00008970


	//   ....[5]....
        /*0058*/ 	.word	0x00009830


	//   ....[6]....
        /*005c*/ 	.word	0x0000bce0


	//   ....[7]....
        /*0060*/ 	.word	0x0000cb70


	//----- nvinfo : EIATTR_EXIT_INSTR_OFFSETS
	.align		4
.L_549:
        /*0064*/ 	.byte	0x04, 0x1c
        /*0066*/ 	.short	(.L_551 - .L_550)


	//   ....[0]....
.L_550:
        /*0068*/ 	.word	0x00009b10


	//   ....[1]....
        /*006c*/ 	.word	0x0000c010


	//   ....[2]....
        /*0070*/ 	.word	0x0000c050


	//   ....[3]....
        /*0074*/ 	.word	0x0000c0f0


	//   ....[4]....
        /*0078*/ 	.word	0x0000c130


	//   ....[5]....
        /*007c*/ 	.word	0x0000c170


	//   ....[6]....
        /*0080*/ 	.word	0x0000c200


	//   ....[7]....
        /*0084*/ 	.word	0x0000c220


	//   ....[8]....
        /*0088*/ 	.word	0x0000c2c0


	//   ....[9]....
        /*008c*/ 	.word	0x0000c310


	//   ....[10]....
        /*0090*/ 	.word	0x0000c360


	//   ....[11]....
        /*0094*/ 	.word	0x0000c440


	//   ....[12]....
        /*0098*/ 	.word	0x0000c5b0


	//   ....[13]....
        /*009c*/ 	.word	0x0000c720


	//   ....[14]....
        /*00a0*/ 	.word	0x0000c880


	//   ....[15]....
        /*00a4*/ 	.word	0x0000c8c0


	//   ....[16]....
        /*00a8*/ 	.word	0x0000c900


	//   ....[17]....
        /*00ac*/ 	.word	0x0000c9b0


	//   ....[18]....
        /*00b0*/ 	.word	0x0000ca10


	//   ....[19]....
        /*00b4*/ 	.word	0x0000cb80


	//   ....[20]....
        /*00b8*/ 	.word	0x0000cc90


	//   ....[21]....
        /*00bc*/ 	.word	0x0000cdd0


	//   ....[22]....
        /*00c0*/ 	.word	0x0000ce10


	//----- nvinfo : EIATTR_MAX_THREADS
	.align		4
.L_551:
        /*00c4*/ 	.byte	0x04, 0x05
        /*00c6*/ 	.short	(.L_553 - .L_552)
.L_552:
        /*00c8*/ 	.word	0x00000080
        /*00cc*/ 	.word	0x00000001
        /*00d0*/ 	.word	0x00000001


	//----- nvinfo : EIATTR_CRS_STACK_SIZE
	.align		4
.L_553:
        /*00d4*/ 	.byte	0x04, 0x1e
        /*00d6*/ 	.short	(.L_555 - .L_554)
.L_554:
        /*00d8*/ 	.word	0x00000000


	//----- nvinfo : EIATTR_CBANK_PARAM_SIZE
	.align		4
.L_555:
        /*00dc*/ 	.byte	0x03, 0x19
        /*00de*/ 	.short	0x0220


	//----- nvinfo : EIATTR_PARAM_CBANK
	.align		4
        /*00e0*/ 	.byte	0x04, 0x0a
        /*00e2*/ 	.short	(.L_557 - .L_556)
	.align		4
.L_556:
        /*00e4*/ 	.word	index@(.nv.constant0._ZN2at6native18elementwise_kernelILi128ELi4EZNS0_15gpu_kernel_implIZZZNS0_16asin_kernel_cudaERNS_18TensorIteratorBaseEENKUlvE0_clEvENKUlvE1_clEvEUlN3c104HalfEE_EEvS4_RKT_EUliE_EEviT1_)
        /*00e8*/ 	.short	0x0380
        /*00ea*/ 	.short	0x0220


	//----- nvinfo : EIATTR_SW_WAR
	.align		4
.L_557:
        /*00ec*/ 	.byte	0x04, 0x36
        /*00ee*/ 	.short	(.L_559 - .L_558)
.L_558:
        /*00f0*/ 	.word	0x00000008
.L_559:


//--------------------- .nv.info._ZN2at6native27unrolled_elementwise_kernelIZZZNS0_16asin_kernel_cudaERNS_18TensorIteratorBaseEENKUlvE0_clEvENKUlvE1_clEvEUlN3c104HalfEE_St5arrayIPcLm2EELi4E23TrivialOffsetCalculatorILi1EjESD_NS0_6memory12LoadWithCastILi1EEENSE_13StoreWithCastILi1EEEEEviT_T0_T2_T3_T4_T5_ --------------------------
	.section	.nv.info._ZN2at6native27unrolled_elementwise_kernelIZZZNS0_16asin_kernel_cudaERNS_18TensorIteratorBaseEENKUlvE0_clEvENKUlvE1_clEvEUlN3c104HalfEE_St5arrayIPcLm2EELi4E23TrivialOffsetCalculatorILi1EjESD_NS0_6memory12LoadWithCastILi1EEENSE_13StoreWithCastILi1EEEEEviT_T0_T2_T3_T4_T5_,"",@"SHT_CUDA_INFO"
	.sectionflags	@""
	.align	4


	//----- nvinfo : EIATTR_CUDA_API_VERSION
	.align		4
        /*0000*/ 	.byte	0x04, 0x37
        /*0002*/ 	.short	(.L_561 - .L_560)
.L_560:
        /*0004*/ 	.word	0x00000082


	//----- nvinfo : EIATTR_KPARAM_INFO
	.align		4
.L_561:
        /*0008*/ 	.byte	0x04, 0x17
        /*000a*/ 	.short	(.L_563 - .L_562)
.L_562:
        /*000c*/ 	.word	0x00000000
        /*0010*/ 	.short	0x0006
        /*0012*/ 	.short	0x0024
        /*0014*/ 	.byte	0x00, 0xf0, 0x21, 0x00


	//----- nvinfo : EIATTR_KPARAM_INFO
	.align		4
.L_563:
        /*0018*/ 	.byte	0x04, 0x17
        /*001a*/ 	.short	(.L_565 - .L_564)
.L_564:
        /*001c*/ 	.word	0x00000000
        /*0020*/ 	.short	0x0005
        /*0022*/ 	.short	0x001c
        /*0024*/ 	.byte	0x00, 0xf0, 0x21, 0x00


	//----- nvinfo : EIATTR_KPARAM_INFO
	.align		4
.L_565:
        /*0028*/ 	.byte	0x04, 0x17
        /*002a*/ 	.short	(.L_567 - .L_566)
.L_566:
        /*002c*/ 	.word	0x00000000
        /*0030*/ 	.short	0x0004
        /*0032*/ 	.short	0x0019
        /*0034*/ 	.byte	0x00, 0xf0, 0x05, 0x00


	//----- nvinfo : EIATTR_KPARAM_INFO
	.align		4
.L_567:
        /*0038*/ 	.byte	0x04, 0x17
        /*003a*/ 	.short	(.L_569 - .L_568)
.L_568:
        /*003c*/ 	.word	0x00000000
        /*0040*/ 	.short	0x0003
        /*0042*/ 	.short	0x0018
        /*0044*/ 	.byte	0x00, 0xf0, 0x05, 0x00


	//----- nvinfo : EIATTR_KPARAM_INFO
	.align		4
.L_569:
        /*0048*/ 	.byte	0x04, 0x17
        /*004a*/ 	.short	(.L_571 - .L_570)
.L_570:
        /*004c*/ 	.word	0x00000000
        /*0050*/ 	.short	0x0002
        /*0052*/ 	.short	0x0008
        /*0054*/ 	.byte	0x00, 0xf0, 0x41, 0x00


	//----- nvinfo : EIATTR_KPARAM_INFO
	.align		4
.L_571:
        /*0058*/ 	.byte	0x04, 0x17
        /*005a*/ 	.short	(.L_573 - .L_572)
.L_572:
        /*005c*/ 	.word	0x00000000
        /*0060*/ 	.short	0x0001
        /*0062*/ 	.short	0x0004
        /*0064*/ 	.byte	0x00, 0xf0, 0x05, 0x00


	//----- nvinfo : EIATTR_KPARAM_INFO
	.align		4
.L_573:
        /*0068*/ 	.byte	0x04, 0x17
        /*006a*/ 	.short	(.L_575 - .L_574)
.L_574:
        /*006c*/ 	.word	0x00000000
        /*0070*/ 	.short	0x0000
        /*0072*/ 	.short	0x0000
        /*0074*/ 	.byte	0x00, 0xf0, 0x11, 0x00


	//----- nvinfo : EIATTR_SPARSE_MMA_MASK
	.align		4
.L_575:
        /*0078*/ 	.byte	0x03, 0x50
        /*007a*/ 	.short	0x0000


	//----- nvinfo : EIATTR_MAXREG_COUNT
	.align		4
        /*007c*/ 	.byte	0x03, 0x1b
        /*007e*/ 	.short	0x00ff


	//----- nvinfo : EIATTR_EXTERNS
	.align		4
        /*0080*/ 	.byte	0x04, 0x0f
        /*0082*/ 	.short	(.L_577 - .L_576)


	//   ....[0]....
	.align		4
.L_576:
        /*0084*/ 	.word	index@(__assertfail)


	//----- nvinfo : EIATTR_MERCURY_ISA_VERSION
	.align		4
.L_577:
        /*0088*/ 	.byte	0x03, 0x5f
        /*008a*/ 	.short	0x0101


	//----- nvinfo : EIATTR_VRC_CTA_INIT_COUNT
	.align		4
        /*008c*/ 	.byte	0x02, 0x4a
	.zero		1
	.zero		1


	//----- nvinfo : EIATTR_SYSCALL_OFFSETS
	.align		4
        /*0090*/ 	.byte	0x04, 0x46
        /*0092*/ 	.short	(.L_579 - .L_578)


	//   ....[0]....
.L_578:
        /*0094*/ 	.word	0x00000fc0


	//   ....[1]....
        /*0098*/ 	.word	0x00002160


	//   ....[2]....
        /*009c*/ 	.word	0x00003240


	//   ....[3]....
        /*00a0*/ 	.word	0x00004240


	//   ....[4]....
        /*00a4*/ 	.word	0x00005a00


	//   ....[5]....
        /*00a8*/ 	.word	0x000068c0


	//   ....[6]....
        /*00ac*/ 	.word	0x00007840


	//   ....[7]....
        /*00b0*/ 	.word	0x000087c0


	//----- nvinfo : EIATTR_EXIT_INSTR_OFFSETS
	.align		4
.L_579:
        /*00b4*/ 	.byte	0x04, 0x1c
        /*00b6*/ 	.short	(.L_581 - .L_580)


	//   ....[0]....
.L_580:
        /*00b8*/ 	.word	0x00007b10


	//   ....[1]....
        /*00bc*/ 	.word	0x00007c60


	//   ....[2]....
        /*00c0*/ 	.word	0x00007ca0


	//   ....[3]....
        /*00c4*/ 	.word	0x00007d40


	//   ....[4]....
        /*00c8*/ 	.word	0x00007d80


	//   ....[5]....
        /*00cc*/ 	.word	0x00007dc0


	//   ....[6]....
        /*00d0*/ 	.word	0x00007e50


	//   ....[7]....
        /*00d4*/ 	.word	0x00007e70


	//   ....[8]....
        /*00d8*/ 	.word	0x00007f10


	//   ....[9]....
        /*00dc*/ 	.word	0x00007f60


	//   ....[10]....
        /*00e0*/ 	.word	0x00007fb0


	//   ....[11]....
        /*00e4*/ 	.word	0x00008090


	//   ....[12]....
        /*00e8*/ 	.word	0x00008200


	//   ....[13]....
        /*00ec*/ 	.word	0x00008370


	//   ....[14]....
        /*00f0*/ 	.word	0x000084d0


	//   ....[15]....
        /*00f4*/ 	.word	0x00008510


	//   ....[16]....
        /*00f8*/ 	.word	0x00008550


	//   ....[17]....
        /*00fc*/ 	.word	0x00008600


	//   ....[18]....
        /*0100*/ 	.word	0x00008660


	//   ....[19]....
        /*0104*/ 	.word	0x000087d0


	//   ....[20]....
        /*0108*/ 	.word	0x000088e0


	//   ....[21]....
        /*010c*/ 	.word	0x00008a20


	//   ....[22]....
        /*0110*/ 	.word	0x00008a60


	//----- nvinfo : EIATTR_MAX_THREADS
	.align		4
.L_581:
        /*0114*/ 	.byte	0x04, 0x05
        /*0116*/ 	.short	(.L_583 - .L_582)
.L_582:
        /*0118*/ 	.word	0x00000080
        /*011c*/ 	.word	0x00000001
        /*0120*/ 	.word	0x00000001


	//----- nvinfo : EIATTR_CRS_STACK_SIZE
	.align		4
.L_583:
        /*0124*/ 	.byte	0x04, 0x1e
        /*0126*/ 	.short	(.L_585 - .L_584)
.L_584:
        /*0128*/ 	.word	0x00000000


	//----- nvinfo : EIATTR_CBANK_PARAM_SIZE
	.align		4
.L_585:
        /*012c*/ 	.byte	0x03, 0x19
        /*012e*/ 	.short	0x002c


	//----- nvinfo : EIATTR_PARAM_CBANK
	.align		4
        /*0130*/ 	.byte	0x04, 0x0a
        /*0132*/ 	.short	(.L_587 - .L_586)
	.align		4
.L_586:
        /*0134*/ 	.word	index@(.nv.constant0._ZN2at6native27unrolled_elementwise_kernelIZZZNS0_16asin_kernel_cudaERNS_18TensorIteratorBaseEENKUlvE0_clEvENKUlvE1_clEvEUlN3c104HalfEE_St5arrayIPcLm2EELi4E23TrivialOffsetCalculatorILi1EjESD_NS0_6memory12LoadWithCastILi1EEENSE_13StoreWithCastILi1EEEEEviT_T0_T2_T3_T4_T5_)
        /*0138*/ 	.short	0x0380
        /*013a*/ 	.short	0x002c


	//----- nvinfo : EIATTR_SW_WAR
	.align		4
.L_587:
        /*013c*/ 	.byte	0x04, 0x36
        /*013e*/ 	.short	(.L_589 - .L_588)
.L_588:
        /*0140*/ 	.word	0x00000008
.L_589:


//--------------------- .nv.info._ZN2at6native18elementwise_kernelILi128ELi4EZNS0_22gpu_kernel_impl_nocastIZZZNS0_16asin_kernel_cudaERNS_18TensorIteratorBaseEENKUlvE0_clEvENKUlvE1_clEvEUlN3c104HalfEE_EEvS4_RKT_EUliE_EEviT1_ --------------------------
	.section	.nv.info._ZN2at6native18elementwise_kernelILi128ELi4EZNS0_22gpu_kernel_impl_nocastIZZZNS0_16asin_kernel_cudaERNS_18TensorIteratorBaseEENKUlvE0_clEvENKUlvE1_clEvEUlN3c104HalfEE_EEvS4_RKT_EUliE_EEviT1_,"",@"SHT_CUDA_INFO"
	.sectionflags	@""
	.align	4


	//----- nvinfo : EIATTR_CUDA_API_VERSION
	.align		4
        /*0000*/ 	.byte	0x04, 0x37
        /*0002*/ 	.short	(.L_591 - .L_590)
.L_590:
        /*0004*/ 	.word	0x00000082


	//----- nvinfo : EIATTR_KPARAM_INFO
	.align		4
.L_591:
        /*0008*/ 	.byte	0x04, 0x17
        /*000a*/ 	.short	(.L_593 - .L_592)
.L_592:
        /*000c*/ 	.word	0x00000000
        /*0010*/ 	.short	0x0001
        /*0012*/ 	.short	0x0008
        /*0014*/ 	.byte	0x00, 0xf0, 0x61, 0x08


	//----- nvinfo : EIATTR_KPARAM_INFO
	.align		4
.L_593:
        /*0018*/ 	.byte	0x04, 0x17
        /*001a*/ 	.short	(.L_595 - .L_594)
.L_594:
        /*001c*/ 	.word	0x00000000
        /*0020*/ 	.short	0x0000
        /*0022*/ 	.short	0x0000
        /*0024*/ 	.byte	0x00, 0xf0, 0x11, 0x00


	//----- nvinfo : EIATTR_SPARSE_MMA_MASK
	.align		4
.L_595:
        /*0028*/ 	.byte	0x03, 0x50
        /*002a*/ 	.short	0x0000


	//----- nvinfo : EIATTR_MAXREG_COUNT
	.align		4
        /*002c*/ 	.byte	0x03, 0x1b
        /*002e*/ 	.short	0x0080


	//----- nvinfo : EIATTR_MERCURY_ISA_VERSION
	.align		4
        /*0030*/ 	.byte	0x03, 0x5f
        /*0032*/ 	.short	0x0101


	//----- nvinfo : EIATTR_VRC_CTA_INIT_COUNT
	.align		4
        /*0034*/ 	.byte	0x02, 0x4a
	.zero		1
	.zero		1


	//----- nvinfo : EIATTR_EXIT_INSTR_OFFSETS
	.align		4
        /*0038*/ 	.byte	0x04, 0x1c
        /*003a*/ 	.short	(.L_597 - .L_596)


	//   ....[0]....
.L_596:
        /*003c*/ 	.word	0x00000780


	//   ....[1]....
        /*0040*/ 	.word	0x00000980


	//   ....[2]....
        /*0044*/ 	.word	0x00004920


	//   ....[3]....
        /*0048*/ 	.word	0x00005df0


	//----- nvinfo : EIATTR_MAX_THREADS
	.align		4
.L_597:
        /*004c*/ 	.byte	0x04, 0x05
        /*004e*/ 	.short	(.L_599 - .L_598)
.L_598:
        /*0050*/ 	.word	0x00000080
        /*0054*/ 	.word	0x00000001
        /*0058*/ 	.word	0x00000001


	//----- nvinfo : EIATTR_CRS_STACK_SIZE
	.align		4
.L_599:
        /*005c*/ 	.byte	0x04, 0x1e
        /*005e*/ 	.short	(.L_601 - .L_600)
.L_600:
        /*0060*/ 	.word	0x00000000


	//----- nvinfo : EIATTR_CBANK_PARAM_SIZE
	.align		4
.L_601:
        /*0064*/ 	.byte	0x03, 0x19
        /*0066*/ 	.short	0x0220


	//----- nvinfo : EIATTR_PARAM_CBANK
	.align		4
        /*0068*/ 	.byte	0x04, 0x0a
        /*006a*/ 	.short	(.L_603 - .L_602)
	.align		4
.L_602:
        /*006c*/ 	.word	index@(.nv.constant0._ZN2at6native18elementwise_kernelILi128ELi4EZNS0_22gpu_kernel_impl_nocastIZZZNS0_16asin_kernel_cudaERNS_18TensorIteratorBaseEENKUlvE0_clEvENKUlvE1_clEvEUlN3c104HalfEE_EEvS4_RKT_EUliE_EEviT1_)
        /*0070*/ 	.short	0x0380
        /*0072*/ 	.short	0x0220


	//----- nvinfo : EIATTR_SW_WAR
	.align		4
.L_603:
        /*0074*/ 	.byte	0x04, 0x36
        /*0076*/ 	.short	(.L_605 - .L_604)
.L_604:
        /*0078*/ 	.word	0x00000008
.L_605:


//--------------------- .nv.info._ZN2at6native27unrolled_elementwise_kernelIZZZNS0_16asin_kernel_cudaERNS_18TensorIteratorBaseEENKUlvE0_clEvENKUlvE1_clEvEUlN3c104HalfEE_St5arrayIPcLm2EELi4E23TrivialOffsetCalculatorILi1EjESD_NS0_6memory15LoadWithoutCastENSE_16StoreWithoutCastEEEviT_T0_T2_T3_T4_T5_ --------------------------
	.section	.nv.info._ZN2at6native27unrolled_elementwise_kernelIZZZNS0_16asin_kernel_cudaERNS_18TensorIteratorBaseEENKUlvE0_clEvENKUlvE1_clEvEUlN3c104HalfEE_St5arrayIPcLm2EELi4E23TrivialOffsetCalculatorILi1EjESD_NS0_6memory15LoadWithoutCastENSE_16StoreWithoutCastEEEviT_T0_T2_T3_T4_T5_,"",@"SHT_CUDA_INFO"
	.sectionflags	@""
	.align	4


	//----- nvinfo : EIATTR_CUDA_API_VERSION
	.align		4
        /*0000*/ 	.byte	0x04, 0x37
        /*0002*/ 	.short	(.L_607 - .L_606)
.L_606:
        /*0004*/ 	.word	0x00000082


	//----- nvinfo : EIATTR_KPARAM_INFO
	.align		4
.L_607:
        /*0008*/ 	.byte	0x04, 0x17
        /*000a*/ 	.short	(.L_609 - .L_608)
.L_608:
        /*000c*/ 	.word	0x00000000
        /*0010*/ 	.short	0x0006
        /*0012*/ 	.short	0x001b
        /*0014*/ 	.byte	0x00, 0xf0, 0x05, 0x00


	//----- nvinfo : EIATTR_KPARAM_INFO
	.align		4
.L_609:
        /*0018*/ 	.byte	0x04, 0x17
        /*001a*/ 	.short	(.L_611 - .L_610)
.L_610:
        /*001c*/ 	.word	0x00000000
        /*0020*/ 	.short	0x0005
        /*0022*/ 	.short	0x001a
        /*0024*/ 	.byte	0x00, 0xf0, 0x05, 0x00


	//----- nvinfo : EIATTR_KPARAM_INFO
	.align		4
.L_611:
        /*0028*/ 	.byte	0x04, 0x17
        /*002a*/ 	.short	(.L_613 - .L_612)
.L_612:
        /*002c*/ 	.word	0x00000000
        /*0030*/ 	.short	0x0004
        /*0032*/ 	.short	0x0019
        /*0034*/ 	.byte	0x00, 0xf0, 0x05, 0x00


	//----- nvinfo : EIATTR_KPARAM_INFO
	.align		4
.L_613:
        /*0038*/ 	.byte	0x04, 0x17
        /*003a*/ 	.short	(.L_615 - .L_614)
.L_614:
        /*003c*/ 	.word	0x00000000
        /*0040*/ 	.short	0x0003
        /*0042*/ 	.short	0x0018
        /*0044*/ 	.byte	0x00, 0xf0, 0x05, 0x00


	//----- nvinfo : EIATTR_KPARAM_INFO
	.align		4
.L_615:
        /*0048*/ 	.byte	0x04, 0x17
        /*004a*/ 	.short	(.L_617 - .L_616)
.L_616:
        /*004c*/ 	.word	0x00000000
        /*0050*/ 	.short	0x0002
        /*0052*/ 	.short	0x0008
        /*0054*/ 	.byte	0x00, 0xf0, 0x41, 0x00


	//----- nvinfo : EIATTR_KPARAM_INFO
	.align		4
.L_617:
        /*0058*/ 	.byte	0x04, 0x17
        /*005a*/ 	.short	(.L_619 - .L_618)
.L_618:
        /*005c*/ 	.word	0x00000000
        /*0060*/ 	.short	0x0001
        /*0062*/ 	.short	0x0004
        /*0064*/ 	.byte	0x00, 0xf0, 0x05, 0x00


	//----- nvinfo : EIATTR_KPARAM_INFO
	.align		4
.L_619:
        /*0068*/ 	.byte	0x04, 0x17
        /*006a*/ 	.short	(.L_621 - .L_620)
.L_620:
        /*006c*/ 	.word	0x00000000
        /*0070*/ 	.short	0x0000
        /*0072*/ 	.short	0x0000
        /*0074*/ 	.byte	0x00, 0xf0, 0x11, 0x00


	//----- nvinfo : EIATTR_SPARSE_MMA_MASK
	.align		4
.L_621:
        /*0078*/ 	.byte	0x03, 0x50
        /*007a*/ 	.short	0x0000


	//----- nvinfo : EIATTR_MAXREG_COUNT
	.align		4
        /*007c*/ 	.byte	0x03, 0x1b
        /*007e*/ 	.short	0x00ff


	//----- nvinfo : EIATTR_MERCURY_ISA_VERSION
	.align		4
        /*0080*/ 	.byte	0x03, 0x5f
        /*0082*/ 	.short	0x0101


	//----- nvinfo : EIATTR_VRC_CTA_INIT_COUNT
	.align		4
        /*0084*/ 	.byte	0x02, 0x4a
	.zero		1
	.zero		1


	//----- nvinfo : EIATTR_EXIT_INSTR_OFFSETS
	.align		4
        /*0088*/ 	.byte	0x04, 0x1c
        /*008a*/ 	.short	(.L_623 - .L_622)


	//   ....[0]....
.L_622:
        /*008c*/ 	.word	0x00000b60


	//   ....[1]....
        /*0090*/ 	.word	0x00000bc0


	//----- nvinfo : EIATTR_MAX_THREADS
	.align		4
.L_623:
        /*0094*/ 	.byte	0x04, 0x05
        /*0096*/ 	.short	(.L_625 - .L_624)
.L_624:
        /*0098*/ 	.word	0x00000080
        /*009c*/ 	.word	0x00000001
        /*00a0*/ 	.word	0x00000001


	//----- nvinfo : EIATTR_CRS_STACK_SIZE
	.align		4
.L_625:
        /*00a4*/ 	.byte	0x04, 0x1e
        /*00a6*/ 	.short	(.L_627 - .L_626)
.L_626:
        /*00a8*/ 	.word	0x00000000


	//----- nvinfo : EIATTR_CBANK_PARAM_SIZE
	.align		4
.L_627:
        /*00ac*/ 	.byte	0x03, 0x19
        /*00ae*/ 	.short	0x001c


	//----- nvinfo : EIATTR_PARAM_CBANK
	.align		4
        /*00b0*/ 	.byte	0x04, 0x0a
        /*00b2*/ 	.short	(.L_629 - .L_628)
	.align		4
.L_628:
        /*00b4*/ 	.word	index@(.nv.constant0._ZN2at6native27unrolled_elementwise_kernelIZZZNS0_16asin_kernel_cudaERNS_18TensorIteratorBaseEENKUlvE0_clEvENKUlvE1_clEvEUlN3c104HalfEE_St5arrayIPcLm2EELi4E23TrivialOffsetCalculatorILi1EjESD_NS0_6memory15LoadWithoutCastENSE_16StoreWithoutCastEEEviT_T0_T2_T3_T4_T5_)
        /*00b8*/ 	.short	0x0380
        /*00ba*/ 	.short	0x001c


	//----- nvinfo : EIATTR_SW_WAR
	.align		4
.L_629:
        /*00bc*/ 	.byte	0x04, 0x36
        /*00be*/ 	.short	(.L_631 - .L_630)
.L_630:
        /*00c0*/ 	.word	0x00000008
.L_631:


//--------------------- .nv.info._ZN2at6native29vectorized_elementwise_kernelILi2EZZZNS0_16asin_kernel_cudaERNS_18TensorIteratorBaseEENKUlvE0_clEvENKUlvE1_clEvEUlN3c104HalfEE_St5arrayIPcLm2EEEEviT0_T1_ --------------------------
	.section	.nv.info._ZN2at6native29vectorized_elementwise_kernelILi2EZZZNS0_16asin_kernel_cudaERNS_18TensorIteratorBaseEENKUlvE0_clEvENKUlvE1_clEvEUlN3c104HalfEE_St5arrayIPcLm2EEEEviT0_T1_,"",@"SHT_CUDA_INFO"
	.sectionflags	@""
	.align	4


	//----- nvinfo : EIATTR_CUDA_API_VERSION
	.align		4
        /*0000*/ 	.byte	0x04, 0x37
        /*0002*/ 	.short	(.L_633 - .L_632)
.L_632:
        /*0004*/ 	.word	0x00000082


	//----- nvinfo : EIATTR_KPARAM_INFO
	.align		4
.L_633:
        /*0008*/ 	.byte	0x04, 0x17
        /*000a*/ 	.short	(.L_635 - .L_634)
.L_634:
        /*000c*/ 	.word	0x00000000
        /*0010*/ 	.short	0x0002
        /*0012*/ 	.short	0x0008
        /*0014*/ 	.byte	0x00, 0xf0, 0x41, 0x00


	//----- nvinfo : EIATTR_KPARAM_INFO
	.align		4
.L_635:
        /*0018*/ 	.byte	0x04, 0x17
        /*001a*/ 	.short	(.L_637 - .L_636)
.L_636:
        /*001c*/ 	.word	0x00000000
        /*0020*/ 	.short	0x0001
        /*0022*/ 	.short	0x0004
        /*0024*/ 	.byte	0x00, 0xf0, 0x05, 0x00


	//----- nvinfo : EIATTR_KPARAM_INFO
	.align		4
.L_637:
        /*0028*/ 	.byte	0x04, 0x17
        /*002a*/ 	.short	(.L_639 - .L_638)
.L_638:
        /*002c*/ 	.word	0x00000000
        /*0030*/ 	.short	0x0000
        /*0032*/ 	.short	0x0000
        /*0034*/ 	.byte	0x00, 0xf0, 0x11, 0x00


	//----- nvinfo : EIATTR_SPARSE_MMA_MASK
	.align		4
.L_639:
        /*0038*/ 	.byte	0x03, 0x50
        /*003a*/ 	.short	0x0000


	//----- nvinfo : EIATTR_MAXREG_COUNT
	.align		4
        /*003c*/ 	.byte	0x03, 0x1b
        /*003e*/ 	.short	0x00ff


	//----- nvinfo : EIATTR_MERCURY_ISA_VERSION
	.align		4
        /*0040*/ 	.byte	0x03, 0x5f
        /*0042*/ 	.short	0x0101


	//----- nvinfo : EIATTR_VRC_CTA_INIT_COUNT
	.align		4
        /*0044*/ 	.byte	0x02, 0x4a
	.zero		1
	.zero		1


	//----- nvinfo : EIATTR_EXIT_INSTR_OFFSETS
	.align		4
        /*0048*/ 	.byte	0x04, 0x1c
        /*004a*/ 	.short	(.L_641 - .L_640)


	//   ....[0]....
.L_640:
        /*004c*/ 	.word	0x00001750


	//   ....[1]....
        /*0050*/ 	.word	0x000017a0


	//   ....[2]....
        /*0054*/ 	.word	0x00002490


	//----- nvinfo : EIATTR_MAX_THREADS
	.align		4
.L_641:
        /*0058*/ 	.byte	0x04, 0x05
        /*005a*/ 	.short	(.L_643 - .L_642)
.L_642:
        /*005c*/ 	.word	0x00000080
        /*0060*/ 	.word	0x00000001
        /*0064*/ 	.word	0x00000001


	//----- nvinfo : EIATTR_CRS_STACK_SIZE
	.align		4
.L_643:
        /*0068*/ 	.byte	0x04, 0x1e
        /*006a*/ 	.short	(.L_645 - .L_644)
.L_644:
        /*006c*/ 	.word	0x00000000


	//----- nvinfo : EIATTR_CBANK_PARAM_SIZE
	.align		4
.L_645:
        /*0070*/ 	.byte	0x03, 0x19
        /*0072*/ 	.short	0x0018


	//----- nvinfo : EIATTR_PARAM_CBANK
	.align		4
        /*0074*/ 	.byte	0x04, 0x0a
        /*0076*/ 	.short	(.L_647 - .L_646)
	.align		4
.L_646:
        /*0078*/ 	.word	index@(.nv.constant0._ZN2at6native29vectorized_elementwise_kernelILi2EZZZNS0_16asin_kernel_cudaERNS_18TensorIteratorBaseEENKUlvE0_clEvENKUlvE1_clEvEUlN3c104HalfEE_St5arrayIPcLm2EEEEviT0_T1_)
        /*007c*/ 	.short	0x0380
        /*007e*/ 	.short	0x0018


	//----- nvinfo : EIATTR_SW_WAR
	.align		4
.L_647:
        /*0080*/ 	.byte	0x04, 0x36
        /*0082*/ 	.short	(.L_649 - .L_648)
.L_648:
        /*0084*/ 	.word	0x00000008
.L_649:


//--------------------- .nv.info._ZN2at6native29vectorized_elementwise_kernelILi4EZZZNS0_16asin_kernel_cudaERNS_18TensorIteratorBaseEENKUlvE0_clEvENKUlvE1_clEvEUlN3c104HalfEE_St5arrayIPcLm2EEEEviT0_T1_ --------------------------
	.section	.nv.info._ZN2at6native29vectorized_elementwise_kernelILi4EZZZNS0_16asin_kernel_cudaERNS_18TensorIteratorBaseEENKUlvE0_clEvENKUlvE1_clEvEUlN3c104HalfEE_St5arrayIPcLm2EEEEviT0_T1_,"",@"SHT_CUDA_INFO"
	.sectionflags	@""
	.align	4


	//----- nvinfo : EIATTR_CUDA_API_VERSION
	.align		4
        /*0000*/ 	.byte	0x04, 0x37
        /*0002*/ 	.short	(.L_651 - .L_650)
.L_650:
        /*0004*/ 	.word	0x00000082


	//----- nvinfo : EIATTR_KPARAM_INFO
	.align		4
.L_651:
        /*0008*/ 	.byte	0x04, 0x17
        /*000a*/ 	.short	(.L_653 - .L_652)
.L_652:
        /*000c*/ 	.word	0x00000000
        /*0010*/ 	.short	0x0002
        /*0012*/ 	.short	0x0008
        /*0014*/ 	.byte	0x00, 0xf0, 0x41, 0x00


	//----- nvinfo : EIATTR_KPARAM_INFO
	.align		4
.L_653:
        /*0018*/ 	.byte	0x04, 0x17
        /*001a*/ 	.short	(.L_655 - .L_654)
.L_654:
        /*001c*/ 	.word	0x00000000
        /*0020*/ 	.short	0x0001
        /*0022*/ 	.short	0x0004
        /*0024*/ 	.byte	0x00, 0xf0, 0x05, 0x00


	//----- nvinfo : EIATTR_KPARAM_INFO
	.align		4
.L_655:
        /*0028*/ 	.byte	0x04, 0x17
        /*002a*/ 	.short	(.L_657 - .L_656)
.L_656:
        /*002c*/ 	.word	0x00000000
        /*0030*/ 	.short	0x0000
        /*0032*/ 	.short	0x0000
        /*0034*/ 	.byte	0x00, 0xf0, 0x11, 0x00


	//----- nvinfo : EIATTR_SPARSE_MMA_MASK
	.align		4
.L_657:
        /*0038*/ 	.byte	0x03, 0x50
        /*003a*/ 	.short	0x0000


	//----- nvinfo : EIATTR_MAXREG_COUNT
	.align		4
        /*003c*/ 	.byte	0x03, 0x1b
        /*003e*/ 	.short	0x00ff


	//----- nvinfo : EIATTR_MERCURY_ISA_VERSION
	.align		4
        /*0040*/ 	.byte	0x03, 0x5f
        /*0042*/ 	.short	0x0101


	//----- nvinfo : EIATTR_VRC_CTA_INIT_COUNT
	.align		4
        /*0044*/ 	.byte	0x02, 0x4a
	.zero		1
	.zero		1


	//----- nvinfo : EIATTR_EXIT_INSTR_OFFSETS
	.align		4
        /*0048*/ 	.byte	0x04, 0x1c
        /*004a*/ 	.short	(.L_659 - .L_658)


	//   ....[0]....
.L_658:
        /*004c*/ 	.word	0x00001750


	//   ....[1]....
        /*0050*/ 	.word	0x000017a0


	//   ....[2]....
        /*0054*/ 	.word	0x00002450


	//----- nvinfo : EIATTR_MAX_THREADS
	.align		4
.L_659:
        /*0058*/ 	.byte	0x04, 0x05
        /*005a*/ 	.short	(.L_661 - .L_660)
.L_660:
        /*005c*/ 	.word	0x00000080
        /*0060*/ 	.word	0x00000001
        /*0064*/ 	.word	0x00000001


	//----- nvinfo : EIATTR_CRS_STACK_SIZE
	.align		4
.L_661:
        /*0068*/ 	.byte	0x04, 0x1e
        /*006a*/ 	.short	(.L_663 - .L_662)
.L_662:
        /*006c*/ 	.word	0x00000000


	//----- nvinfo : EIATTR_CBANK_PARAM_SIZE
	.align		4
.L_663:
        /*0070*/ 	.byte	0x03, 0x19
        /*0072*/ 	.short	0x0018


	//----- nvinfo : EIATTR_PARAM_CBANK
	.align		4
        /*0074*/ 	.byte	0x04, 0x0a
        /*0076*/ 	.short	(.L_665 - .L_664)
	.align		4
.L_664:
        /*0078*/ 	.word	index@(.nv.constant0._ZN2at6native29vectorized_elementwise_kernelILi4EZZZNS0_16asin_kernel_cudaERNS_18TensorIteratorBaseEENKUlvE0_clEvENKUlvE1_clEvEUlN3c104HalfEE_St5arrayIPcLm2EEEEviT0_T1_)
        /*007c*/ 	.short	0x0380
        /*007e*/ 	.short	0x0018


	//----- nvinfo : EIATTR_SW_WAR
	.align		4
.L_665:
        /*0080*/ 	.byte	0x04, 0x36
        /*0082*/ 	.short	(.L_667 - .L_666)
.L_666:
        /*0084*/ 	.word	0x00000008
.L_667:


//--------------------- .nv.info._ZN2at6native29vectorized_elementwise_kernelILi8EZZZNS0_16asin_kernel_cudaERNS_18TensorIteratorBaseEENKUlvE0_clEvENKUlvE1_clEvEUlN3c104HalfEE_St5arrayIPcLm2EEEEviT0_T1_ --------------------------
	.section	.nv.info._ZN2at6native29vectorized_elementwise_kernelILi8EZZZNS0_16asin_kernel_cudaERNS_18TensorIteratorBaseEENKUlvE0_clEvENKUlvE1_clEvEUlN3c104HalfEE_St5arrayIPcLm2EEEEviT0_T1_,"",@"SHT_CUDA_INFO"
	.sectionflags	@""
	.align	4


	//----- nvinfo : EIATTR_CUDA_API_VERSION
	.align		4
        /*0000*/ 	.byte	0x04, 0x37
        /*0002*/ 	.short	(.L_669 - .L_668)
.L_668:
        /*0004*/ 	.word	0x00000082


	//----- nvinfo : EIATTR_KPARAM_INFO
	.align		4
.L_669:
        /*0008*/ 	.byte	0x04, 0x17
        /*000a*/ 	.short	(.L_671 - .L_670)
.L_670:
        /*000c*/ 	.word	0x00000000
        /*0010*/ 	.short	0x0002
        /*0012*/ 	.short	0x0008
        /*0014*/ 	.byte	0x00, 0xf0, 0x41, 0x00


	//----- nvinfo : EIATTR_KPARAM_INFO
	.align		4
.L_671:
        /*0018*/ 	.byte	0x04, 0x17
        /*001a*/ 	.short	(.L_673 - .L_672)
.L_672:
        /*001c*/ 	.word	0x00000000
        /*0020*/ 	.short	0x0001
        /*0022*/ 	.short	0x0004
        /*0024*/ 	.byte	0x00, 0xf0, 0x05, 0x00


	//----- nvinfo : EIATTR_KPARAM_INFO
	.align		4
.L_673:
        /*0028*/ 	.byte	0x04, 0x17
        /*002a*/ 	.short	(.L_675 - .L_674)
.L_674:
        /*002c*/ 	.word	0x00000000
        /*0030*/ 	.short	0x0000
        /*0032*/ 	.short	0x0000
        /*0034*/ 	.byte	0x00, 0xf0, 0x11, 0x00


	//----- nvinfo : EIATTR_SPARSE_MMA_MASK
	.align		4
.L_675:
        /*0038*/ 	.byte	0x03, 0x50
        /*003a*/ 	.short	0x0000


	//----- nvinfo : EIATTR_MAXREG_COUNT
	.align		4
        /*003c*/ 	.byte	0x03, 0x1b
        /*003e*/ 	.short	0x00ff


	//----- nvinfo : EIATTR_MERCURY_ISA_VERSION
	.align		4
        /*0040*/ 	.byte	0x03, 0x5f
        /*0042*/ 	.short	0x0101


	//----- nvinfo : EIATTR_VRC_CTA_INIT_COUNT
	.align		4
        /*0044*/ 	.byte	0x02, 0x4a
	.zero		1
	.zero		1


	//----- nvinfo : EIATTR_EXIT_INSTR_OFFSETS
	.align		4
        /*0048*/ 	.byte	0x04, 0x1c
        /*004a*/ 	.short	(.L_677 - .L_676)


	//   ....[0]....
.L_676:
        /*004c*/ 	.word	0x00001750


	//   ....[1]....
        /*0050*/ 	.word	0x000017a0


	//   ....[2]....
        /*0054*/ 	.word	0x00002450


	//----- nvinfo : EIATTR_MAX_THREADS
	.align		4
.L_677:
        /*0058*/ 	.byte	0x04, 0x05
        /*005a*/ 	.short	(.L_679 - .L_678)
.L_678:
        /*005c*/ 	.word	0x00000080
        /*0060*/ 	.word	0x00000001
        /*0064*/ 	.word	0x00000001


	//----- nvinfo : EIATTR_CRS_STACK_SIZE
	.align		4
.L_679:
        /*0068*/ 	.byte	0x04, 0x1e
        /*006a*/ 	.short	(.L_681 - .L_680)
.L_680:
        /*006c*/ 	.word	0x00000000


	//----- nvinfo : EIATTR_CBANK_PARAM_SIZE
	.align		4
.L_681:
        /*0070*/ 	.byte	0x03, 0x19
        /*0072*/ 	.short	0x0018


	//----- nvinfo : EIATTR_PARAM_CBANK
	.align		4
        /*0074*/ 	.byte	0x04, 0x0a
        /*0076*/ 	.short	(.L_683 - .L_682)
	.align		4
.L_682:
        /*0078*/ 	.word	index@(.nv.constant0._ZN2at6native29vectorized_elementwise_kernelILi8EZZZNS0_16asin_kernel_cudaERNS_18TensorIteratorBaseEENKUlvE0_clEvENKUlvE1_clEvEUlN3c104HalfEE_St5arrayIPcLm2EEEEviT0_T1_)
        /*007c*/ 	.short	0x0380
        /*007e*/ 	.short	0x0018


	//----- nvinfo : EIATTR_SW_WAR
	.align		4
.L_683:
        /*0080*/ 	.byte	0x04, 0x36
        /*0082*/ 	.short	(.L_685 - .L_684)
.L_684:
        /*0084*/ 	.word	0x00000008
.L_685:


//--------------------- .nv.info._ZN2at6native18elementwise_kernelILi128ELi4EZNS0_15gpu_kernel_implIZZZNS0_16asin_kernel_cudaERNS_18TensorIteratorBaseEENKUlvE0_clEvENKUlvE0_clEvEUlfE_EEvS4_RKT_EUliE_EEviT1_ --------------------------
	.section	.nv.info._ZN2at6native18elementwise_kernelILi128ELi4EZNS0_15gpu_kernel_implIZZZNS0_16asin_kernel_cudaERNS_18TensorIteratorBaseEENKUlvE0_clEvENKUlvE0_clEvEUlfE_EEvS4_RKT_EUliE_EEviT1_,"",@"SHT_CUDA_INFO"
	.sectionflags	@""
	.align	4


	//----- nvinfo : EIATTR_CUDA_API_VERSION
	.align		4
        /*0000*/ 	.byte	0x04, 0x37
        /*0002*/ 	.short	(.L_687 - .L_686)
.L_686:
        /*0004*/ 	.word	0x00000082


	//----- nvinfo : EIATTR_KPARAM_INFO
	.align		4
.L_687:
        /*0008*/ 	.byte	0x04, 0x17
        /*000a*/ 	.short	(.L_689 - .L_688)
.L_688:
        /*000c*/ 	.word	0x00000000
        /*0010*/ 	.short	0x0001
        /*0012*/ 	.short	0x0008
        /*0014*/ 	.byte	0x00, 0xf0, 0x61, 0x08


	//----- nvinfo : EIATTR_KPARAM_INFO
	.align		4
.L_689:
        /*0018*/ 	.byte	0x04, 0x17
        /*001a*/ 	.short	(.L_691 - .L_690)
.L_690:
        /*001c*/ 	.word	0x00000000
        /*0020*/ 	.short	0x0000
        /*0022*/ 	.short	0x0000
        /*0024*/ 	.byte	0x00, 0xf0, 0x11, 0x00


	//----- nvinfo : EIATTR_SPARSE_MMA_MASK
	.align		4
.L_691:
        /*0028*/ 	.byte	0x03, 0x50
        /*002a*/ 	.short	0x0000


	//----- nvinfo : EIATTR_MAXREG_COUNT
	.align		4
        /*002c*/ 	.byte	0x03, 0x1b
        /*002e*/ 	.short	0x0080


	//----- nvinfo : EIATTR_EXTERNS
	.align		4
        /*0030*/ 	.byte	0x04, 0x0f
        /*0032*/ 	.short	(.L_693 - .L_692)


	//   ....[0]....
	.align		4
.L_692:
        /*0034*/ 	.word	index@(__assertfail)


	//----- nvinfo : EIATTR_MERCURY_ISA_VERSION
	.align		4
.L_693:
        /*0038*/ 	.byte	0x03, 0x5f
        /*003a*/ 	.short	0x0101


	//----- nvinfo : EIATTR_VRC_CTA_INIT_COUNT
	.align		4
        /*003c*/ 	.byte	0x02, 0x4a
	.zero		1
	.zero		1


	//----- nvinfo : EIATTR_SYSCALL_OFFSETS
	.align		4
        /*0040*/ 	.byte	0x04, 0x46
        /*0042*/ 	.short	(.L_695 - .L_694)


	//   ....[0]....
.L_694:
        /*0044*/ 	.word	0x000020d0


	//   ....[1]....
        /*0048*/ 	.word	0x00003010


	//   ....[2]....
        /*004c*/ 	.word	0x00005220


	//   ....[3]....
        /*0050*/ 	.word	0x00005fc0


	//   ....[4]....
        /*0054*/ 	.word	0x000082e0


	//   ....[5]....
        /*0058*/ 	.word	0x00009080


	//   ....[6]....
        /*005c*/ 	.word	0x0000b3b0


	//   ....[7]....
        /*0060*/ 	.word	0x0000c120


	//----- nvinfo : EIATTR_EXIT_INSTR_OFFSETS
	.align		4
.L_695:
        /*0064*/ 	.byte	0x04, 0x1c
        /*0066*/ 	.short	(.L_697 - .L_696)


	//   ....[0]....
.L_696:
        /*0068*/ 	.word	0x00009330


	//   ....[1]....
        /*006c*/ 	.word	0x0000b6a0


	//   ....[2]....
        /*0070*/ 	.word	0x0000b6e0


	//   ....[3]....
        /*0074*/ 	.word	0x0000b770


	//   ....[4]....
        /*0078*/ 	.word	0x0000b7a0


	//   ....[5]....
        /*007c*/ 	.word	0x0000b7d0


	//   ....[6]....
        /*0080*/ 	.word	0x0000b850


	//   ....[7]....
        /*0084*/ 	.word	0x0000b880


	//   ....[8]....
        /*0088*/ 	.word	0x0000b910


	//   ....[9]....
        /*008c*/ 	.word	0x0000b950


	//   ....[10]....
        /*0090*/ 	.word	0x0000b990


	//   ....[11]....
        /*0094*/ 	.word	0x0000ba60


	//   ....[12]....
        /*0098*/ 	.word	0x0000bbc0


	//   ....[13]....
        /*009c*/ 	.word	0x0000bd20


	//   ....[14]....
        /*00a0*/ 	.word	0x0000be70


	//   ....[15]....
        /*00a4*/ 	.word	0x0000bea0


	//   ....[16]....
        /*00a8*/ 	.word	0x0000bed0


	//   ....[17]....
        /*00ac*/ 	.word	0x0000bf70


	//   ....[18]....
        /*00b0*/ 	.word	0x0000bfc0


	//   ....[19]....
        /*00b4*/ 	.word	0x0000c130


	//   ....[20]....
        /*00b8*/ 	.word	0x0000c230


	//   ....[21]....
        /*00bc*/ 	.word	0x0000c360


	//   ....[22]....
        /*00c0*/ 	.word	0x0000c390


	//----- nvinfo : EIATTR_MAX_THREADS
	.align		4
.L_697:
        /*00c4*/ 	.byte	0x04, 0x05
        /*00c6*/ 	.short	(.L_699 - .L_698)
.L_698:
        /*00c8*/ 	.word	0x00000080
        /*00cc*/ 	.word	0x00000001
        /*00d0*/ 	.word	0x00000001


	//----- nvinfo : EIATTR_CRS_STACK_SIZE
	.align		4
.L_699:
        /*00d4*/ 	.byte	0x04, 0x1e
        /*00d6*/ 	.short	(.L_701 - .L_700)
.L_700:
        /*00d8*/ 	.word	0x00000000


	//----- nvinfo : EIATTR_CBANK_PARAM_SIZE
	.align		4
.L_701:
        /*00dc*/ 	.byte	0x03, 0x19
        /*00de*/ 	.short	0x0220


	//----- nvinfo : EIATTR_PARAM_CBANK
	.align		4
        /*00e0*/ 	.byte	0x04, 0x0a
        /*00e2*/ 	.short	(.L_703 - .L_702)
	.align		4
.L_702:
        /*00e4*/ 	.word	index@(.nv.constant0._ZN2at6native18elementwise_kernelILi128ELi4EZNS0_15gpu_kernel_implIZZZNS0_16asin_kernel_cudaERNS_18TensorIteratorBaseEENKUlvE0_clEvENKUlvE0_clEvEUlfE_EEvS4_RKT_EUliE_EEviT1_)
        /*00e8*/ 	.short	0x0380
        /*00ea*/ 	.short	0x0220


	//----- nvinfo : EIATTR_SW_WAR
	.align		4
.L_703:
        /*00ec*/ 	.byte	0x04, 0x36
        /*00ee*/ 	.short	(.L_705 - .L_704)
.L_704:
        /*00f0*/ 	.word	0x00000008
.L_705:


//--------------------- .nv.info._ZN2at6native27unrolled_elementwise_kernelIZZZNS0_16asin_kernel_cudaERNS_18TensorIteratorBaseEENKUlvE0_clEvENKUlvE0_clEvEUlfE_St5arrayIPcLm2EELi4E23TrivialOffsetCalculatorILi1EjESB_NS0_6memory12LoadWithCastILi1EEENSC_13StoreWithCastILi1EEEEEviT_T0_T2_T3_T4_T5_ --------------------------
	.section	.nv.info._ZN2at6native27unrolled_elementwise_kernelIZZZNS0_16asin_kernel_cudaERNS_18TensorIteratorBaseEENKUlvE0_clEvENKUlvE0_clEvEUlfE_St5arrayIPcLm2EELi4E23TrivialOffsetCalculatorILi1EjESB_NS0_6memory12LoadWithCastILi1EEENSC_13StoreWithCastILi1EEEEEviT_T0_T2_T3_T4_T5_,"",@"SHT_CUDA_INFO"
	.sectionflags	@""
	.align	4


	//----- nvinfo : EIATTR_CUDA_API_VERSION
	.align		4
        /*0000*/ 	.byte	0x04, 0x37
        /*0002*/ 	.short	(.L_707 - .L_706)
.L_706:
        /*0004*/ 	.word	0x00000082


	//----- nvinfo : EIATTR_KPARAM_INFO
	.align		4
.L_707:
        /*0008*/ 	.byte	0x04, 0x17
        /*000a*/ 	.short	(.L_709 - .L_708)
.L_708:
        /*000c*/ 	.word	0x00000000
        /*0010*/ 	.short	0x0006
        /*0012*/ 	.short	0x0024
        /*0014*/ 	.byte	0x00, 0xf0, 0x21, 0x00


	//----- nvinfo : EIATTR_KPARAM_INFO
	.align		4
.L_709:
        /*0018*/ 	.byte	0x04, 0x17
        /*001a*/ 	.short	(.L_711 - .L_710)
.L_710:
        /*001c*/ 	.word	0x00000000
        /*0020*/ 	.short	0x0005
        /*0022*/ 	.short	0x001c
        /*0024*/ 	.byte	0x00, 0xf0, 0x21, 0x00


	//----- nvinfo : EIATTR_KPARAM_INFO
	.align		4
.L_711:
        /*0028*/ 	.byte	0x04, 0x17
        /*002a*/ 	.short	(.L_713 - .L_712)
.L_712:
        /*002c*/ 	.word	0x00000000
        /*0030*/ 	.short	0x0004
        /*0032*/ 	.short	0x0019
        /*0034*/ 	.byte	0x00, 0xf0, 0x05, 0x00


	//----- nvinfo : EIATTR_KPARAM_INFO
	.align		4
.L_713:
        /*0038*/ 	.byte	0x04, 0x17
        /*003a*/ 	.short	(.L_715 - .L_714)
.L_714:
        /*003c*/ 	.word	0x00000000
        /*0040*/ 	.short	0x0003
        /*0042*/ 	.short	0x0018
        /*0044*/ 	.byte	0x00, 0xf0, 0x05, 0x00


	//----- nvinfo : EIATTR_KPARAM_INFO
	.align		4
.L_715:
        /*0048*/ 	.byte	0x04, 0x17
        /*004a*/ 	.short	(.L_717 - .L_716)
.L_716:
        /*004c*/ 	.word	0x00000000
        /*0050*/ 	.short	0x0002
        /*0052*/ 	.short	0x0008
        /*0054*/ 	.byte	0x00, 0xf0, 0x41, 0x00


	//----- nvinfo : EIATTR_KPARAM_INFO
	.align		4
.L_717:
        /*0058*/ 	.byte	0x04, 0x17
        /*005a*/ 	.short	(.L_719 - .L_718)
.L_718:
        /*005c*/ 	.word	0x00000000
        /*0060*/ 	.short	0x0001
        /*0062*/ 	.short	0x0004
        /*0064*/ 	.byte	0x00, 0xf0, 0x05, 0x00


	//----- nvinfo : EIATTR_KPARAM_INFO
	.align		4
.L_719:
        /*0068*/ 	.byte	0x04, 0x17
        /*006a*/ 	.short	(.L_721 - .L_720)
.L_720:
        /*006c*/ 	.word	0x00000000
        /*0070*/ 	.short	0x0000
        /*0072*/ 	.short	0x0000
        /*0074*/ 	.byte	0x00, 0xf0, 0x11, 0x00


	//----- nvinfo : EIATTR_SPARSE_MMA_MASK
	.align		4
.L_721:
        /*0078*/ 	.byte	0x03, 0x50
        /*007a*/ 	.short	0x0000


	//----- nvinfo : EIATTR_MAXREG_COUNT
	.align		4
        /*007c*/ 	.byte	0x03, 0x1b
        /*007e*/ 	.short	0x00ff


	//----- nvinfo : EIATTR_EXTERNS
	.align		4
        /*0080*/ 	.byte	0x04, 0x0f
        /*0082*/ 	.short	(.L_723 - .L_722)


	//   ....[0]....
	.align		4
.L_722:
        /*0084*/ 	.word	index@(__assertfail)


	//----- nvinfo : EIATTR_MERCURY_ISA_VERSION
	.align		4
.L_723:
        /*0088*/ 	.byte	0x03, 0x5f
        /*008a*/ 	.short	0x0101


	//----- nvinfo : EIATTR_VRC_CTA_INIT_COUNT
	.align		4
        /*008c*/ 	.byte	0x02, 0x4a
	.zero		1
	.zero		1


	//----- nvinfo : EIATTR_SYSCALL_OFFSETS
	.align		4
        /*0090*/ 	.byte	0x04, 0x46
        /*0092*/ 	.short	(.L_725 - .L_724)


	//   ....[0]....
.L_724:
        /*0094*/ 	.word	0x00000de0


	//   ....[1]....
        /*0098*/ 	.word	0x00001cf0


	//   ....[2]....
        /*009c*/ 	.word	0x00002b70


	//   ....[3]....
        /*00a0*/ 	.word	0x000039d0


	//   ....[4]....
        /*00a4*/ 	.word	0x00004ff0


	//   ....[5]....
        /*00a8*/ 	.word	0x00005d90


	//   ....[6]....
        /*00ac*/ 	.word	0x00006bf0


	//   ....[7]....
        /*00b0*/ 	.word	0x00007a50


	//----- nvinfo : EIATTR_EXIT_INSTR_OFFSETS
	.align		4
.L_725:
        /*00b4*/ 	.byte	0x04, 0x1c
        /*00b6*/ 	.short	(.L_727 - .L_726)


	//   ....[0]....
.L_726:
        /*00b8*/ 	.word	0x00006e90


	//   ....[1]....
        /*00bc*/ 	.word	0x00006fd0


	//   ....[2]....
        /*00c0*/ 	.word	0x00007010


	//   ....[3]....
        /*00c4*/ 	.word	0x000070a0


	//   ....[4]....
        /*00c8*/ 	.word	0x000070d0


	//   ....[5]....
        /*00cc*/ 	.word	0x00007100


	//   ....[6]....
        /*00d0*/ 	.word	0x00007180


	//   ....[7]....
        /*00d4*/ 	.word	0x000071b0


	//   ....[8]....
        /*00d8*/ 	.word	0x00007240


	//   ....[9]....
        /*00dc*/ 	.word	0x00007280


	//   ....[10]....
        /*00e0*/ 	.word	0x000072c0


	//   ....[11]....
        /*00e4*/ 	.word	0x00007390


	//   ....[12]....
        /*00e8*/ 	.word	0x000074f0


	//   ....[13]....
        /*00ec*/ 	.word	0x00007650


	//   ....[14]....
        /*00f0*/ 	.word	0x000077a0


	//   ....[15]....
        /*00f4*/ 	.word	0x000077d0


	//   ....[16]....
        /*00f8*/ 	.word	0x00007800


	//   ....[17]....
        /*00fc*/ 	.word	0x000078a0


	//   ....[18]....
        /*0100*/ 	.word	0x000078f0


	//   ....[19]....
        /*0104*/ 	.word	0x00007a60


	//   ....[20]....
        /*0108*/ 	.word	0x00007b60


	//   ....[21]....
        /*010c*/ 	.word	0x00007c90


	//   ....[22]....
        /*0110*/ 	.word	0x00007cc0


	//----- nvinfo : EIATTR_MAX_THREADS
	.align		4
.L_727:
        /*0114*/ 	.byte	0x04, 0x05
        /*0116*/ 	.short	(.L_729 - .L_728)
.L_728:
        /*0118*/ 	.word	0x00000080
        /*011c*/ 	.word	0x00000001
        /*0120*/ 	.word	0x00000001


	//----- nvinfo : EIATTR_CRS_STACK_SIZE
	.align		4
.L_729:
        /*0124*/ 	.byte	0x04, 0x1e
        /*0126*/ 	.short	(.L_731 - .L_730)
.L_730:
        /*0128*/ 	.word	0x00000000


	//----- nvinfo : EIATTR_CBANK_PARAM_SIZE
	.align		4
.L_731:
        /*012c*/ 	.byte	0x03, 0x19
        /*012e*/ 	.short	0x002c


	//----- nvinfo : EIATTR_PARAM_CBANK
	.align		4
        /*0130*/ 	.byte	0x04, 0x0a
        /*0132*/ 	.short	(.L_733 - .L_732)
	.align		4
.L_732:
        /*0134*/ 	.word	index@(.nv.constant0._ZN2at6native27unrolled_elementwise_kernelIZZZNS0_16asin_kernel_cudaERNS_18TensorIteratorBaseEENKUlvE0_clEvENKUlvE0_clEvEUlfE_St5arrayIPcLm2EELi4E23TrivialOffsetCalculatorILi1EjESB_NS0_6memory12LoadWithCastILi1EEENSC_13StoreWithCastILi1EEEEEviT_T0_T2_T3_T4_T5_)
        /*0138*/ 	.short	0x0380
        /*013a*/ 	.short	0x002c


	//----- nvinfo : EIATTR_SW_WAR
	.align		4
.L_733:
        /*013c*/ 	.byte	0x04, 0x36
        /*013e*/ 	.short	(.L_735 - .L_734)
.L_734:
        /*0140*/ 	.word	0x00000008
.L_735:


//--------------------- .nv.info._ZN2at6native18elementwise_kernelILi128ELi2EZNS0_22gpu_kernel_impl_nocastIZZZNS0_16asin_kernel_cudaERNS_18TensorIteratorBaseEENKUlvE0_clEvENKUlvE0_clEvEUlfE_EEvS4_RKT_EUliE_EEviT1_ --------------------------
	.section	.nv.info._ZN2at6native18elementwise_kernelILi128ELi2EZNS0_22gpu_kernel_impl_nocastIZZZNS0_16asin_kernel_cudaERNS_18TensorIteratorBaseEENKUlvE0_clEvENKUlvE0_clEvEUlfE_EEvS4_RKT_EUliE_EEviT1_,"",@"SHT_CUDA_INFO"
	.sectionflags	@""
	.align	4


	//----- nvinfo : EIATTR_CUDA_API_VERSION
	.align		4
        /*0000*/ 	.byte	0x04, 0x37
        /*0002*/ 	.short	(.L_737 - .L_736)
.L_736:
        /*0004*/ 	.word	0x00000082


	//----- nvinfo : EIATTR_KPARAM_INFO
	.align		4
.L_737:
        /*0008*/ 	.byte	0x04, 0x17
        /*000a*/ 	.short	(.L_739 - .L_738)
.L_738:
        /*000c*/ 	.word	0x00000000
        /*0010*/ 	.short	0x0001
        /*0012*/ 	.short	0x0008
        /*0014*/ 	.byte	0x00, 0xf0, 0x61, 0x08


	//----- nvinfo : EIATTR_KPARAM_INFO
	.align		4
.L_739:
        /*0018*/ 	.byte	0x04, 0x17
        /*001a*/ 	.short	(.L_741 - .L_740)
.L_740:
        /*001c*/ 	.word	0x00000000
        /*0020*/ 	.short	0x0000
        /*0022*/ 	.short	0x0000
        /*0024*/ 	.byte	0x00, 0xf0, 0x11, 0x00


	//----- nvinfo : EIATTR_SPARSE_MMA_MASK
	.align		4
.L_741:
        /*0028*/ 	.byte	0x03, 0x50
        /*002a*/ 	.short	0x0000


	//----- nvinfo : EIATTR_MAXREG_COUNT
	.align		4
        /*002c*/ 	.byte	0x03, 0x1b
        /*002e*/ 	.short	0x0080


	//----- nvinfo : EIATTR_MERCURY_ISA_VERSION
	.align		4
        /*0030*/ 	.byte	0x03, 0x5f
        /*0032*/ 	.short	0x0101


	//----- nvinfo : EIATTR_VRC_CTA_INIT_COUNT
	.align		4
        /*0034*/ 	.byte	0x02, 0x4a
	.zero		1
	.zero		1


	//----- nvinfo : EIATTR_EXIT_INSTR_OFFSETS
	.align		4
        /*0038*/ 	.byte	0x04, 0x1c
        /*003a*/ 	.short	(.L_743 - .L_742)


	//   ....[0]....
.L_742:
        /*003c*/ 	.word	0x000002d0


	//   ....[1]....
        /*0040*/ 	.word	0x000004b0


	//   ....[2]....
        /*0044*/ 	.word	0x00001a00


	//   ....[3]....
        /*0048*/ 	.word	0x00002eb0


	//----- nvinfo : EIATTR_MAX_THREADS
	.align		4
.L_743:
        /*004c*/ 	.byte	0x04, 0x05
        /*004e*/ 	.short	(.L_745 - .L_744)
.L_744:
        /*0050*/ 	.word	0x00000080
        /*0054*/ 	.word	0x00000001
        /*0058*/ 	.word	0x00000001


	//----- nvinfo : EIATTR_CRS_STACK_SIZE
	.align		4
.L_745:
        /*005c*/ 	.byte	0x04, 0x1e
        /*005e*/ 	.short	(.L_747 - .L_746)
.L_746:
        /*0060*/ 	.word	0x00000000


	//----- nvinfo : EIATTR_CBANK_PARAM_SIZE
	.align		4
.L_747:
        /*0064*/ 	.byte	0x03, 0x19
        /*0066*/ 	.short	0x0220


	//----- nvinfo : EIATTR_PARAM_CBANK
	.align		4
        /*0068*/ 	.byte	0x04, 0x0a
        /*006a*/ 	.short	(.L_749 - .L_748)
	.align		4
.L_748:
        /*006c*/ 	.word	index@(.nv.constant0._ZN2at6native18elementwise_kernelILi128ELi2EZNS0_22gpu_kernel_impl_nocastIZZZNS0_16asin_kernel_cudaERNS_18TensorIteratorBaseEENKUlvE0_clEvENKUlvE0_clEvEUlfE_EEvS4_RKT_EUliE_EEviT1_)
        /*0070*/ 	.short	0x0380
        /*0072*/ 	.short	0x0220


	//----- nvinfo : EIATTR_SW_WAR
	.align		4
.L_749:
        /*0074*/ 	.byte	0x04, 0x36
        /*0076*/ 	.short	(.L_751 - .L_750)
.L_750:
        /*0078*/ 	.word	0x00000008
.L_751:


//--------------------- .nv.info._ZN2at6native27unrolled_elementwise_kernelIZZZNS0_16asin_kernel_cudaERNS_18TensorIteratorBaseEENKUlvE0_clEvENKUlvE0_clEvEUlfE_St5arrayIPcLm2EELi4E23TrivialOffsetCalculatorILi1EjESB_NS0_6memory15LoadWithoutCastENSC_16StoreWithoutCastEEEviT_T0_T2_T3_T4_T5_ --------------------------
	.section	.nv.info._ZN2at6native27unrolled_elementwise_kernelIZZZNS0_16asin_kernel_cudaERNS_18TensorIteratorBaseEENKUlvE0_clEvENKUlvE0_clEvEUlfE_St5arrayIPcLm2EELi4E23TrivialOffsetCalculatorILi1EjESB_NS0_6memory15LoadWithoutCastENSC_16StoreWithoutCastEEEviT_T0_T2_T3_T4_T5_,"",@"SHT_CUDA_INFO"
	.sectionflags	@""
	.align	4


	//----- nvinfo : EIATTR_CUDA_API_VERSION
	.align		4
        /*0000*/ 	.byte	0x04, 0x37
        /*0002*/ 	.short	(.L_753 - .L_752)
.L_752:
        /*0004*/ 	.word	0x00000082


	//----- nvinfo : EIATTR_KPARAM_INFO
	.align		4
.L_753:
        /*0008*/ 	.byte	0x04, 0x17
        /*000a*/ 	.short	(.L_755 - .L_754)
.L_754:
        /*000c*/ 	.word	0x00000000
        /*0010*/ 	.short	0x0006
        /*0012*/ 	.short	0x001b
        /*0014*/ 	.byte	0x00, 0xf0, 0x05, 0x00


	//----- nvinfo : EIATTR_KPARAM_INFO
	.align		4
.L_755:
        /*0018*/ 	.byte	0x04, 0x17
        /*001a*/ 	.short	(.L_757 - .L_756)
.L_756:
        /*001c*/ 	.word	0x00000000
        /*0020*/ 	.short	0x0005
        /*0022*/ 	.short	0x001a
        /*0024*/ 	.byte	0x00, 0xf0, 0x05, 0x00


	//----- nvinfo : EIATTR_KPARAM_INFO
	.align		4
.L_757:
        /*0028*/ 	.byte	0x04, 0x17
        /*002a*/ 	.short	(.L_759 - .L_758)
.L_758:
        /*002c*/ 	.word	0x00000000
        /*0030*/ 	.short	0x0004
        /*0032*/ 	.short	0x0019
        /*0034*/ 	.byte	0x00, 0xf0, 0x05, 0x00


	//----- nvinfo : EIATTR_KPARAM_INFO
	.align		4
.L_759:
        /*0038*/ 	.byte	0x04, 0x17
        /*003a*/ 	.short	(.L_761 - .L_760)
.L_760:
        /*003c*/ 	.word	0x00000000
        /*0040*/ 	.short	0x0003
        /*0042*/ 	.short	0x0018
        /*0044*/ 	.byte	0x00, 0xf0, 0x05, 0x00


	//----- nvinfo : EIATTR_KPARAM_INFO
	.align		4
.L_761:
        /*0048*/ 	.byte	0x04, 0x17
        /*004a*/ 	.short	(.L_763 - .L_762)
.L_762:
        /*004c*/ 	.word	0x00000000
        /*0050*/ 	.short	0x0002
        /*0052*/ 	.short	0x0008
        /*0054*/ 	.byte	0x00, 0xf0, 0x41, 0x00


	//----- nvinfo : EIATTR_KPARAM_INFO
	.align		4
.L_763:
        /*0058*/ 	.byte	0x04, 0x17
        /*005a*/ 	.short	(.L_765 - .L_764)
.L_764:
        /*005c*/ 	.word	0x00000000
        /*0060*/ 	.short	0x0001
        /*0062*/ 	.short	0x0004
        /*0064*/ 	.byte	0x00, 0xf0, 0x05, 0x00


	//----- nvinfo : EIATTR_KPARAM_INFO
	.align		4
.L_765:
        /*0068*/ 	.byte	0x04, 0x17
        /*006a*/ 	.short	(.L_767 - .L_766)
.L_766:
        /*006c*/ 	.word	0x00000000
        /*0070*/ 	.short	0x0000
        /*0072*/ 	.short	0x0000
        /*0074*/ 	.byte	0x00, 0xf0, 0x11, 0x00


	//----- nvinfo : EIATTR_SPARSE_MMA_MASK
	.align		4
.L_767:
        /*0078*/ 	.byte	0x03, 0x50
        /*007a*/ 	.short	0x0000


	//----- nvinfo : EIATTR_MAXREG_COUNT
	.align		4
        /*007c*/ 	.byte	0x03, 0x1b
        /*007e*/ 	.short	0x00ff


	//----- nvinfo : EIATTR_MERCURY_ISA_VERSION
	.align		4
        /*0080*/ 	.byte	0x03, 0x5f
        /*0082*/ 	.short	0x0101


	//----- nvinfo : EIATTR_VRC_CTA_INIT_COUNT
	.align		4
        /*0084*/ 	.byte	0x02, 0x4a
	.zero		1
	.zero		1


	//----- nvinfo : EIATTR_EXIT_INSTR_OFFSETS
	.align		4
        /*0088*/ 	.byte	0x04, 0x1c
        /*008a*/ 	.short	(.L_769 - .L_768)


	//   ....[0]....
.L_768:
        /*008c*/ 	.word	0x00000ac0


	//   ....[1]....
        /*0090*/ 	.word	0x00000b10


	//----- nvinfo : EIATTR_MAX_THREADS
	.align		4
.L_769:
        /*0094*/ 	.byte	0x04, 0x05
        /*0096*/ 	.short	(.L_771 - .L_770)
.L_770:
        /*0098*/ 	.word	0x00000080
        /*009c*/ 	.word	0x00000001
        /*00a0*/ 	.word	0x00000001


	//----- nvinfo : EIATTR_CRS_STACK_SIZE
	.align		4
.L_771:
        /*00a4*/ 	.byte	0x04, 0x1e
        /*00a6*/ 	.short	(.L_773 - .L_772)
.L_772:
        /*00a8*/ 	.word	0x00000000


	//----- nvinfo : EIATTR_CBANK_PARAM_SIZE
	.align		4
.L_773:
        /*00ac*/ 	.byte	0x03, 0x19
        /*00ae*/ 	.short	0x001c


	//----- nvinfo : EIATTR_PARAM_CBANK
	.align		4
        /*00b0*/ 	.byte	0x04, 0x0a
        /*00b2*/ 	.short	(.L_775 - .L_774)
	.align		4
.L_774:
        /*00b4*/ 	.word	index@(.nv.constant0._ZN2at6native27unrolled_elementwise_kernelIZZZNS0_16asin_kernel_cudaERNS_18TensorIteratorBaseEENKUlvE0_clEvENKUlvE0_clEvEUlfE_St5arrayIPcLm2EELi4E23TrivialOffsetCalculatorILi1EjESB_NS0_6memory15LoadWithoutCastENSC_16StoreWithoutCastEEEviT_T0_T2_T3_T4_T5_)
        /*00b8*/ 	.short	0x0380
        /*00ba*/ 	.short	0x001c


	//----- nvinfo : EIATTR_SW_WAR
	.align		4
.L_775:
        /*00bc*/ 	.byte	0x04, 0x36
        /*00be*/ 	.short	(.L_777 - .L_776)
.L_776:
        /*00c0*/ 	.word	0x00000008
.L_777:


//--------------------- .nv.info._ZN2at6native29vectorized_elementwise_kernelILi2EZZZNS0_16asin_kernel_cudaERNS_18TensorIteratorBaseEENKUlvE0_clEvENKUlvE0_clEvEUlfE_St5arrayIPcLm2EEEEviT0_T1_ --------------------------
	.section	.nv.info._ZN2at6native29vectorized_elementwise_kernelILi2EZZZNS0_16asin_kernel_cudaERNS_18TensorIteratorBaseEENKUlvE0_clEvENKUlvE0_clEvEUlfE_St5arrayIPcLm2EEEEviT0_T1_,"",@"SHT_CUDA_INFO"
	.sectionflags	@""
	.align	4


	//----- nvinfo : EIATTR_CUDA_API_VERSION
	.align		4
        /*0000*/ 	.byte	0x04, 0x37
        /*0002*/ 	.short	(.L_779 - .L_778)
.L_778:
        /*0004*/ 	.word	0x00000082


	//----- nvinfo : EIATTR_KPARAM_INFO
	.align		4
.L_779:
        /*0008*/ 	.byte	0x04, 0x17
        /*000a*/ 	.short	(.L_781 - .L_780)
.L_780:
        /*000c*/ 	.word	0x00000000
        /*0010*/ 	.short	0x0002
        /*0012*/ 	.short	0x0008
        /*0014*/ 	.byte	0x00, 0xf0, 0x41, 0x00


	//----- nvinfo : EIATTR_KPARAM_INFO
	.align		4
.L_781:
        /*0018*/ 	.byte	0x04, 0x17
        /*001a*/ 	.short	(.L_783 - .L_782)
.L_782:
        /*001c*/ 	.word	0x00000000
        /*0020*/ 	.short	0x0001
        /*0022*/ 	.short	0x0004
        /*0024*/ 	.byte	0x00, 0xf0, 0x05, 0x00


	//----- nvinfo : EIATTR_KPARAM_INFO
	.align		4
.L_783:
        /*0028*/ 	.byte	0x04, 0x17
        /*002a*/ 	.short	(.L_785 - .L_784)
.L_784:
        /*002c*/ 	.word	0x00000000
        /*0030*/ 	.short	0x0000
        /*0032*/ 	.short	0x0000
        /*0034*/ 	.byte	0x00, 0xf0, 0x11, 0x00


	//----- nvinfo : EIATTR_SPARSE_MMA_MASK
	.align		4
.L_785:
        /*0038*/ 	.byte	0x03, 0x50
        /*003a*/ 	.short	0x0000


	//----- nvinfo : EIATTR_MAXREG_COUNT
	.align		4
        /*003c*/ 	.byte	0x03, 0x1b
        /*003e*/ 	.short	0x00ff


	//----- nvinfo : EIATTR_MERCURY_ISA_VERSION
	.align		4
        /*0040*/ 	.byte	0x03, 0x5f
        /*0042*/ 	.short	0x0101


	//----- nvinfo : EIATTR_VRC_CTA_INIT_COUNT
	.align		4
        /*0044*/ 	.byte	0x02, 0x4a
	.zero		1
	.zero		1


	//----- nvinfo : EIATTR_EXIT_INSTR_OFFSETS
	.align		4
        /*0048*/ 	.byte	0x04, 0x1c
        /*004a*/ 	.short	(.L_787 - .L_786)


	//   ....[0]....
.L_786:
        /*004c*/ 	.word	0x00001640


	//   ....[1]....
        /*0050*/ 	.word	0x00001690


	//   ....[2]....
        /*0054*/ 	.word	0x000022e0


	//----- nvinfo : EIATTR_MAX_THREADS
	.align		4
.L_787:
        /*0058*/ 	.byte	0x04, 0x05
        /*005a*/ 	.short	(.L_789 - .L_788)
.L_788:
        /*005c*/ 	.word	0x00000080
        /*0060*/ 	.word	0x00000001
        /*0064*/ 	.word	0x00000001


	//----- nvinfo : EIATTR_CRS_STACK_SIZE
	.align		4
.L_789:
        /*0068*/ 	.byte	0x04, 0x1e
        /*006a*/ 	.short	(.L_791 - .L_790)
.L_790:
        /*006c*/ 	.word	0x00000000


	//----- nvinfo : EIATTR_CBANK_PARAM_SIZE
	.align		4
.L_791:
        /*0070*/ 	.byte	0x03, 0x19
        /*0072*/ 	.short	0x0018


	//----- nvinfo : EIATTR_PARAM_CBANK
	.align		4
        /*0074*/ 	.byte	0x04, 0x0a
        /*0076*/ 	.short	(.L_793 - .L_792)
	.align		4
.L_792:
        /*0078*/ 	.word	index@(.nv.constant0._ZN2at6native29vectorized_elementwise_kernelILi2EZZZNS0_16asin_kernel_cudaERNS_18TensorIteratorBaseEENKUlvE0_clEvENKUlvE0_clEvEUlfE_St5arrayIPcLm2EEEEviT0_T1_)
        /*007c*/ 	.short	0x0380
        /*007e*/ 	.short	0x0018


	//----- nvinfo : EIATTR_SW_WAR
	.align		4
.L_793:
        /*0080*/ 	.byte	0x04, 0x36
        /*0082*/ 	.short	(.L_795 - .L_794)
.L_794:
        /*0084*/ 	.word	0x00000008
.L_795:


//--------------------- .nv.info._ZN2at6native29vectorized_elementwise_kernelILi4EZZZNS0_16asin_kernel_cudaERNS_18TensorIteratorBaseEENKUlvE0_clEvENKUlvE0_clEvEUlfE_St5arrayIPcLm2EEEEviT0_T1_ --------------------------
	.section	.nv.info._ZN2at6native29vectorized_elementwise_kernelILi4EZZZNS0_16asin_kernel_cudaERNS_18TensorIteratorBaseEENKUlvE0_clEvENKUlvE0_clEvEUlfE_St5arrayIPcLm2EEEEviT0_T1_,"",@"SHT_CUDA_INFO"
	.sectionflags	@""
	.align	4


	//----- nvinfo : EIATTR_CUDA_API_VERSION
	.align		4
        /*0000*/ 	.byte	0x04, 0x37
        /*0002*/ 	.short	(.L_797 - .L_796)
.L_796:
        /*0004*/ 	.word	0x00000082


	//----- nvinfo : EIATTR_KPARAM_INFO
	.align		4
.L_797:
        /*0008*/ 	.byte	0x04, 0x17
        /*000a*/ 	.short	(.L_799 - .L_798)
.L_798:
        /*000c*/ 	.word	0x00000000
        /*0010*/ 	.short	0x0002
        /*0012*/ 	.short	0x0008
        /*0014*/ 	.byte	0x00, 0xf0, 0x41, 0x00


	//----- nvinfo : EIATTR_KPARAM_INFO
	.align		4
.L_799:
        /*0018*/ 	.byte	0x04, 0x17
        /*001a*/ 	.short	(.L_801 - .L_800)
.L_800:
        /*001c*/ 	.word	0x00000000
        /*0020*/ 	.short	0x0001
        /*0022*/ 	.short	0x0004
        /*0024*/ 	.byte	0x00, 0xf0, 0x05, 0x00


	//----- nvinfo : EIATTR_KPARAM_INFO
	.align		4
.L_801:
        /*0028*/ 	.byte	0x04, 0x17
        /*002a*/ 	.short	(.L_803 - .L_802)
.L_802:
        /*002c*/ 	.word	0x00000000
        /*0030*/ 	.short	0x0000
        /*0032*/ 	.short	0x0000
        /*0034*/ 	.byte	0x00, 0xf0, 0x11, 0x00


	//----- nvinfo : EIATTR_SPARSE_MMA_MASK
	.align		4
.L_803:
        /*0038*/ 	.byte	0x03, 0x50
        /*003a*/ 	.short	0x0000


	//----- nvinfo : EIATTR_MAXREG_COUNT
	.align		4
        /*003c*/ 	.byte	0x03, 0x1b
        /*003e*/ 	.short	0x00ff


	//----- nvinfo : EIATTR_MERCURY_ISA_VERSION
	.align		4
        /*0040*/ 	.byte	0x03, 0x5f
        /*0042*/ 	.short	0x0101


	//----- nvinfo : EIATTR_VRC_CTA_INIT_COUNT
	.align		4
        /*0044*/ 	.byte	0x02, 0x4a
	.zero		1
	.zero		1


	//----- nvinfo : EIATTR_EXIT_INSTR_OFFSETS
	.align		4
        /*0048*/ 	.byte	0x04, 0x1c
        /*004a*/ 	.short	(.L_805 - .L_804)


	//   ....[0]....
.L_804:
        /*004c*/ 	.word	0x00001630


	//   ....[1]....
        /*0050*/ 	.word	0x00001680


	//   ....[2]....
        /*0054*/ 	.word	0x00002270


	//----- nvinfo : EIATTR_MAX_THREADS
	.align		4
.L_805:
        /*0058*/ 	.byte	0x04, 0x05
        /*005a*/ 	.short	(.L_807 - .L_806)
.L_806:
        /*005c*/ 	.word	0x00000080
        /*0060*/ 	.word	0x00000001
        /*0064*/ 	.word	0x00000001


	//----- nvinfo : EIATTR_CRS_STACK_SIZE
	.align		4
.L_807:
        /*0068*/ 	.byte	0x04, 0x1e
        /*006a*/ 	.short	(.L_809 - .L_808)
.L_808:
        /*006c*/ 	.word	0x00000000


	//----- nvinfo : EIATTR_CBANK_PARAM_SIZE
	.align		4
.L_809:
        /*0070*/ 	.byte	0x03, 0x19
        /*0072*/ 	.short	0x0018


	//----- nvinfo : EIATTR_PARAM_CBANK
	.align		4
        /*0074*/ 	.byte	0x04, 0x0a
        /*0076*/ 	.short	(.L_811 - .L_810)
	.align		4
.L_810:
        /*0078*/ 	.word	index@(.nv.constant0._ZN2at6native29vectorized_elementwise_kernelILi4EZZZNS0_16asin_kernel_cudaERNS_18TensorIteratorBaseEENKUlvE0_clEvENKUlvE0_clEvEUlfE_St5arrayIPcLm2EEEEviT0_T1_)
        /*007c*/ 	.short	0x0380
        /*007e*/ 	.short	0x0018


	//----- nvinfo : EIATTR_SW_WAR
	.align		4
.L_811:
        /*0080*/ 	.byte	0x04, 0x36
        /*0082*/ 	.short	(.L_813 - .L_812)
.L_812:
        /*0084*/ 	.word	0x00000008
.L_813:


//--------------------- .nv.info._ZN2at6native29vectorized_elementwise_kernelILi8EZZZNS0_16asin_kernel_cudaERNS_18TensorIteratorBaseEENKUlvE0_clEvENKUlvE0_clEvEUlfE_St5arrayIPcLm2EEEEviT0_T1_ --------------------------
	.section	.nv.info._ZN2at6native29vectorized_elementwise_kernelILi8EZZZNS0_16asin_kernel_cudaERNS_18TensorIteratorBaseEENKUlvE0_clEvENKUlvE0_clEvEUlfE_St5arrayIPcLm2EEEEviT0_T1_,"",@"SHT_CUDA_INFO"
	.sectionflags	@""
	.align	4


	//----- nvinfo : EIATTR_CUDA_API_VERSION
	.align		4
        /*0000*/ 	.byte	0x04, 0x37
        /*0002*/ 	.short	(.L_815 - .L_814)
.L_814:
        /*0004*/ 	.word	0x00000082


	//----- nvinfo : EIATTR_KPARAM_INFO
	.align		4
.L_815:
        /*0008*/ 	.byte	0x04, 0x17
        /*000a*/ 	.short	(.L_817 - .L_816)
.L_816:
        /*000c*/ 	.word	0x00000000
        /*0010*/ 	.short	0x0002
        /*0012*/ 	.short	0x0008
        /*0014*/ 	.byte	0x00, 0xf0, 0x41, 0x00


	//----- nvinfo : EIATTR_KPARAM_INFO
	.align		4
.L_817:
        /*0018*/ 	.byte	0x04, 0x17
        /*001a*/ 	.short	(.L_819 - .L_818)
.L_818:
        /*001c*/ 	.word	0x00000000
        /*0020*/ 	.short	0x0001
        /*0022*/ 	.short	0x0004
        /*0024*/ 	.byte	0x00, 0xf0, 0x05, 0x00


	//----- nvinfo : EIATTR_KPARAM_INFO
	.align		4
.L_819:
        /*0028*/ 	.byte	0x04, 0x17
        /*002a*/ 	.short	(.L_821 - .L_820)
.L_820:
        /*002c*/ 	.word	0x00000000
        /*0030*/ 	.short	0x0000
        /*0032*/ 	.short	0x0000
        /*0034*/ 	.byte	0x00, 0xf0, 0x11, 0x00


	//----- nvinfo : EIATTR_SPARSE_MMA_MASK
	.align		4
.L_821:
        /*0038*/ 	.byte	0x03, 0x50
        /*003a*/ 	.short	0x0000


	//----- nvinfo : EIATTR_MAXREG_COUNT
	.align		4
        /*003c*/ 	.byte	0x03, 0x1b
        /*003e*/ 	.short	0x00ff


	//----- nvinfo : EIATTR_MERCURY_ISA_VERSION
	.align		4
        /*0040*/ 	.byte	0x03, 0x5f
        /*0042*/ 	.short	0x0101


	//----- nvinfo : EIATTR_VRC_CTA_INIT_COUNT
	.align		4
        /*0044*/ 	.byte	0x02, 0x4a
	.zero		1
	.zero		1


	//----- nvinfo : EIATTR_EXIT_INSTR_OFFSETS
	.align		4
        /*0048*/ 	.byte	0x04, 0x1c
        /*004a*/ 	.short	(.L_823 - .L_822)


	//   ....[0]....
.L_822:
        /*004c*/ 	.word	0x00001630


	//   ....[1]....
        /*0050*/ 	.word	0x00001680


	//   ....[2]....
        /*0054*/ 	.word	0x000022b0


	//----- nvinfo : EIATTR_MAX_THREADS
	.align		4
.L_823:
        /*0058*/ 	.byte	0x04, 0x05
        /*005a*/ 	.short	(.L_825 - .L_824)
.L_824:
        /*005c*/ 	.word	0x00000080
        /*0060*/ 	.word	0x00000001
        /*0064*/ 	.word	0x00000001


	//----- nvinfo : EIATTR_CRS_STACK_SIZE
	.align		4
.L_825:
        /*0068*/ 	.byte	0x04, 0x1e
        /*006a*/ 	.short	(.L_827 - .L_826)
.L_826:
        /*006c*/ 	.word	0x00000000


	//----- nvinfo : EIATTR_CBANK_PARAM_SIZE
	.align		4
.L_827:
        /*0070*/ 	.byte	0x03, 0x19
        /*0072*/ 	.short	0x0018


	//----- nvinfo : EIATTR_PARAM_CBANK
	.align		4
        /*0074*/ 	.byte	0x04, 0x0a
        /*0076*/ 	.short	(.L_829 - .L_828)
	.align		4
.L_828:
        /*0078*/ 	.word	index@(.nv.constant0._ZN2at6native29vectorized_elementwise_kernelILi8EZZZNS0_16asin_kernel_cudaERNS_18TensorIteratorBaseEENKUlvE0_clEvENKUlvE0_clEvEUlfE_St5arrayIPcLm2EEEEviT0_T1_)
        /*007c*/ 	.short	0x0380
        /*007e*/ 	.short	0x0018


	//----- nvinfo : EIATTR_SW_WAR
	.align		4
.L_829:
        /*0080*/ 	.byte	0x04, 0x36
        /*0082*/ 	.short	(.L_831 - .L_830)
.L_830:
        /*0084*/ 	.word	0x00000008
.L_831:


//--------------------- .nv.info._ZN2at6native18elementwise_kernelILi128ELi4EZNS0_15gpu_kernel_implIZZZNS0_16asin_kernel_cudaERNS_18TensorIteratorBaseEENKUlvE0_clEvENKUlvE_clEvEUldE_EEvS4_RKT_EUliE_EEviT1_ --------------------------
	.section	.nv.info._ZN2at6native18elementwise_kernelILi128ELi4EZNS0_15gpu_kernel_implIZZZNS0_16asin_kernel_cudaERNS_18TensorIteratorBaseEENKUlvE0_clEvENKUlvE_clEvEUldE_EEvS4_RKT_EUliE_EEviT1_,"",@"SHT_CUDA_INFO"
	.sectionflags	@""
	.align	4


	//----- nvinfo : EIATTR_CUDA_API_VERSION
	.align		4
        /*0000*/ 	.byte	0x04, 0x37
        /*0002*/ 	.short	(.L_833 - .L_832)
.L_832:
        /*0004*/ 	.word	0x00000082


	//----- nvinfo : EIATTR_KPARAM_INFO
	.align		4
.L_833:
        /*0008*/ 	.byte	0x04, 0x17
        /*000a*/ 	.short	(.L_835 - .L_834)
.L_834:
        /*000c*/ 	.word	0x00000000
        /*0010*/ 	.short	0x0001
        /*0012*/ 	.short	0x0008
        /*0014*/ 	.byte	0x00, 0xf0, 0x61, 0x08


	//----- nvinfo : EIATTR_KPARAM_INFO
	.align		4
.L_835:
        /*0018*/ 	.byte	0x04, 0x17
        /*001a*/ 	.short	(.L_837 - .L_836)
.L_836:
        /*001c*/ 	.word	0x00000000
        /*0020*/ 	.short	0x0000
        /*0022*/ 	.short	0x0000
        /*0024*/ 	.byte	0x00, 0xf0, 0x11, 0x00


	//----- nvinfo : EIATTR_SPARSE_MMA_MASK
	.align		4
.L_837:
        /*0028*/ 	.byte	0x03, 0x50
        /*002a*/ 	.short	0x0000


	//----- nvinfo : EIATTR_MAXREG_COUNT
	.align		4
        /*002c*/ 	.byte	0x03, 0x1b
        /*002e*/ 	.short	0x0080


	//----- nvinfo : EIATTR_EXTERNS
	.align		4
        /*0030*/ 	.byte	0x04, 0x0f
        /*0032*/ 	.short	(.L_839 - .L_838)


	//   ....[0]....
	.align		4
.L_838:
        /*0034*/ 	.word	index@(__assertfail)


	//----- nvinfo : EIATTR_MERCURY_ISA_VERSION
	.align		4
.L_839:
        /*0038*/ 	.byte	0x03, 0x5f
        /*003a*/ 	.short	0x0101


	//----- nvinfo : EIATTR_VRC_CTA_INIT_COUNT
	.align		4
        /*003c*/ 	.byte	0x02, 0x4a
	.zero		1
	.zero		1


	//----- nvinfo : EIATTR_SYSCALL_OFFSETS
	.align		4
        /*0040*/ 	.byte	0x04, 0x46
        /*0042*/ 	.short	(.L_841 - .L_840)


	//   ....[0]....
.L_840:
        /*0044*/ 	.word	0x00002180


	//   ....[1]....
        /*0048*/ 	.word	0x00003930


	//   ....[2]....
        /*004c*/ 	.word	0x00005c80


	//   ....[3]....
        /*0050*/ 	.word	0x000071b0


	//   ....[4]....
        /*0054*/ 	.word	0x000096b0


	//   ....[5]....
        /*0058*/ 	.word	0x0000abe0


	//   ....[6]....
        /*005c*/ 	.word	0x0000d0f0


	//   ....[7]....
        /*0060*/ 	.word	0x0000e5f0


	//----- nvinfo : EIATTR_EXIT_INSTR_OFFSETS
	.align		4
.L_841:
        /*0064*/ 	.byte	0x04, 0x1c
        /*0066*/ 	.short	(.L_843 - .L_842)


	//   ....[0]....
.L_842:
        /*0068*/ 	.word	0x0000af80


	//   ....[1]....
        /*006c*/ 	.word	0x0000d980


	//   ....[2]....
        /*0070*/ 	.word	0x0000d9c0


	//   ....[3]....
        /*0074*/ 	.word	0x0000da50


	//   ....[4]....
        /*0078*/ 	.word	0x0000da80


	//   ....[5]....
        /*007c*/ 	.word	0x0000dab0


	//   ....[6]....
        /*0080*/ 	.word	0x0000db80


	//   ....[7]....
        /*0084*/ 	.word	0x0000dc00


	//   ....[8]....
        /*0088*/ 	.word	0x0000dce0


	//   ....[9]....
        /*008c*/ 	.word	0x0000dd70


	//   ....[10]....
        /*0090*/ 	.word	0x0000dd90


	//   ....[11]....
        /*0094*/ 	.word	0x0000de60


	//   ....[12]....
        /*0098*/ 	.word	0x0000e010


	//   ....[13]....
        /*009c*/ 	.word	0x0000e1c0


	//   ....[14]....
        /*00a0*/ 	.word	0x0000e360


	//   ....[15]....
        /*00a4*/ 	.word	0x0000e390


	//   ....[16]....
        /*00a8*/ 	.word	0x0000e3c0


	//   ....[17]....
        /*00ac*/ 	.word	0x0000e460


	//   ....[18]....
        /*00b0*/ 	.word	0x0000e490


	//   ....[19]....
        /*00b4*/ 	.word	0x0000e600


	//   ....[20]....
        /*00b8*/ 	.word	0x0000e750


	//   ....[21]....
        /*00bc*/ 	.word	0x0000e8d0


	//   ....[22]....
        /*00c0*/ 	.word	0x0000e950


	//----- nvinfo : EIATTR_MAX_THREADS
	.align		4
.L_843:
        /*00c4*/ 	.byte	0x04, 0x05
        /*00c6*/ 	.short	(.L_845 - .L_844)
.L_844:
        /*00c8*/ 	.word	0x00000080
        /*00cc*/ 	.word	0x00000001
        /*00d0*/ 	.word	0x00000001


	//----- nvinfo : EIATTR_CRS_STACK_SIZE
	.align		4
.L_845:
        /*00d4*/ 	.byte	0x04, 0x1e
        /*00d6*/ 	.short	(.L_847 - .L_846)
.L_846:
        /*00d8*/ 	.word	0x00000000


	//----- nvinfo : EIATTR_CBANK_PARAM_SIZE
	.align		4
.L_847:
        /*00dc*/ 	.byte	0x03, 0x19
        /*00de*/ 	.short	0x0220


	//----- nvinfo : EIATTR_PARAM_CBANK
	.align		4
        /*00e0*/ 	.byte	0x04, 0x0a
        /*00e2*/ 	.short	(.L_849 - .L_848)
	.align		4
.L_848:
        /*00e4*/ 	.word	index@(.nv.constant0._ZN2at6native18elementwise_kernelILi128ELi4EZNS0_15gpu_kernel_implIZZZNS0_16asin_kernel_cudaERNS_18TensorIteratorBaseEENKUlvE0_clEvENKUlvE_clEvEUldE_EEvS4_RKT_EUliE_EEviT1_)
        /*00e8*/ 	.short	0x0380
        /*00ea*/ 	.short	0x0220


	//----- nvinfo : EIATTR_SW_WAR
	.align		4
.L_849:
        /*00ec*/ 	.byte	0x04, 0x36
        /*00ee*/ 	.short	(.L_851 - .L_850)
.L_850:
        /*00f0*/ 	.word	0x00000008
.L_851:


//--------------------- .nv.info._ZN2at6native27unrolled_elementwise_kernelIZZZNS0_16asin_kernel_cudaERNS_18TensorIteratorBaseEENKUlvE0_clEvENKUlvE_clEvEUldE_St5arrayIPcLm2EELi4E23TrivialOffsetCalculatorILi1EjESB_NS0_6memory12LoadWithCastILi1EEENSC_13StoreWithCastILi1EEEEEviT_T0_T2_T3_T4_T5_ --------------------------
	.section	.nv.info._ZN2at6native27unrolled_elementwise_kernelIZZZNS0_16asin_kernel_cudaERNS_18TensorIteratorBaseEENKUlvE0_clEvENKUlvE_clEvEUldE_St5arrayIPcLm2EELi4E23TrivialOffsetCalculatorILi1EjESB_NS0_6memory12LoadWithCastILi1EEENSC_13StoreWithCastILi1EEEEEviT_T0_T2_T3_T4_T5_,"",@"SHT_CUDA_INFO"
	.sectionflags	@""
	.align	4


	//----- nvinfo : EIATTR_CUDA_API_VERSION
	.align		4
        /*0000*/ 	.byte	0x04, 0x37
        /*0002*/ 	.short	(.L_853 - .L_852)
.L_852:
        /*0004*/ 	.word	0x00000082


	//----- nvinfo : EIATTR_KPARAM_INFO
	.align		4
.L_853:
        /*0008*/ 	.byte	0x04, 0x17
        /*000a*/ 	.short	(.L_855 - .L_854)
.L_854:
        /*000c*/ 	.word	0x00000000
        /*0010*/ 	.short	0x0006
        /*0012*/ 	.short	0x0024
        /*0014*/ 	.byte	0x00, 0xf0, 0x21, 0x00


	//----- nvinfo : EIATTR_KPARAM_INFO
	.align		4
.L_855:
        /*0018*/ 	.byte	0x04, 0x17
        /*001a*/ 	.short	(.L_857 - .L_856)
.L_856:
        /*001c*/ 	.word	0x00000000
        /*0020*/ 	.short	0x0005
        /*0022*/ 	.short	0x001c
        /*0024*/ 	.byte	0x00, 0xf0, 0x21, 0x00


	//----- nvinfo : EIATTR_KPARAM_INFO
	.align		4
.L_857:
        /*0028*/ 	.byte	0x04, 0x17
        /*002a*/ 	.short	(.L_859 - .L_858)
.L_858:
        /*002c*/ 	.word	0x00000000
        /*0030*/ 	.short	0x0004
        /*0032*/ 	.short	0x0019
        /*0034*/ 	.byte	0x00, 0xf0, 0x05, 0x00


	//----- nvinfo : EIATTR_KPARAM_INFO
	.align		4
.L_859:
        /*0038*/ 	.byte	0x04, 0x17
        /*003a*/ 	.short	(.L_861 - .L_860)
.L_860:
        /*003c*/ 	.word	0x00000000
        /*0040*/ 	.short	0x0003
        /*0042*/ 	.short	0x0018
        /*0044*/ 	.byte	0x00, 0xf0, 0x05, 0x00


	//----- nvinfo : EIATTR_KPARAM_INFO
	.align		4
.L_861:
        /*0048*/ 	.byte	0x04, 0x17
        /*004a*/ 	.short	(.L_863 - .L_862)
.L_862:
        /*004c*/ 	.word	0x00000000
        /*0050*/ 	.short	0x0002
        /*0052*/ 	.short	0x0008
        /*0054*/ 	.byte	0x00, 0xf0, 0x41, 0x00


	//----- nvinfo : EIATTR_KPARAM_INFO
	.align		4
.L_863:
        /*0058*/ 	.byte	0x04, 0x17
        /*005a*/ 	.short	(.L_865 - .L_864)
.L_864:
        /*005c*/ 	.word	0x00000000
        /*0060*/ 	.short	0x0001
        /*0062*/ 	.short	0x0004
        /*0064*/ 	.byte	0x00, 0xf0, 0x05, 0x00


	//----- nvinfo : EIATTR_KPARAM_INFO
	.align		4
.L_865:
        /*0068*/ 	.byte	0x04, 0x17
        /*006a*/ 	.short	(.L_867 - .L_866)
.L_866:
        /*006c*/ 	.word	0x00000000
        /*0070*/ 	.short	0x0000
        /*0072*/ 	.short	0x0000
        /*0074*/ 	.byte	0x00, 0xf0, 0x11, 0x00


	//----- nvinfo : EIATTR_SPARSE_MMA_MASK
	.align		4
.L_867:
        /*0078*/ 	.byte	0x03, 0x50
        /*007a*/ 	.short	0x0000


	//----- nvinfo : EIATTR_MAXREG_COUNT
	.align		4
        /*007c*/ 	.byte	0x03, 0x1b
        /*007e*/ 	.short	0x00ff


	//----- nvinfo : EIATTR_EXTERNS
	.align		4
        /*0080*/ 	.byte	0x04, 0x0f
        /*0082*/ 	.short	(.L_869 - .L_868)


	//   ....[0]....
	.align		4
.L_868:
        /*0084*/ 	.word	index@(__assertfail)


	//----- nvinfo : EIATTR_MERCURY_ISA_VERSION
	.align		4
.L_869:
        /*0088*/ 	.byte	0x03, 0x5f
        /*008a*/ 	.short	0x0101


	//----- nvinfo : EIATTR_VRC_CTA_INIT_COUNT
	.align		4
        /*008c*/ 	.byte	0x02, 0x4a
	.zero		1
	.zero		1


	//----- nvinfo : EIATTR_SYSCALL_OFFSETS
	.align		4
        /*0090*/ 	.byte	0x04, 0x46
        /*0092*/ 	.short	(.L_871 - .L_870)


	//   ....[0]....
.L_870:
        /*0094*/ 	.word	0x00000e80


	//   ....[1]....
        /*0098*/ 	.word	0x00001ec0


	//   ....[2]....
        /*009c*/ 	.word	0x00002e40


	//   ....[3]....
        /*00a0*/ 	.word	0x00003d80


	//   ....[4]....
        /*00a4*/ 	.word	0x00006c50


	//   ....[5]....
        /*00a8*/ 	.word	0x00007c30


	//   ....[6]....
        /*00ac*/ 	.word	0x00008d70


	//   ....[7]....
        /*00b0*/ 	.word	0x00009eb0


	//----- nvinfo : EIATTR_EXIT_INSTR_OFFSETS
	.align		4
.L_871:
        /*00b4*/ 	.byte	0x04, 0x1c
        /*00b6*/ 	.short	(.L_873 - .L_872)


	//   ....[0]....
.L_872:
        /*00b8*/ 	.word	0x00009100


	//   ....[1]....
        /*00bc*/ 	.word	0x00009240


	//   ....[2]....
        /*00c0*/ 	.word	0x00009280


	//   ....[3]....
        /*00c4*/ 	.word	0x00009310


	//   ....[4]....
        /*00c8*/ 	.word	0x00009340


	//   ....[5]....
        /*00cc*/ 	.word	0x00009370


	//   ....[6]....
        /*00d0*/ 	.word	0x00009440


	//   ....[7]....
        /*00d4*/ 	.word	0x000094c0


	//   ....[8]....
        /*00d8*/ 	.word	0x000095a0


	//   ....[9]....
        /*00dc*/ 	.word	0x00009630


	//   ....[10]....
        /*00e0*/ 	.word	0x00009650


	//   ....[11]....
        /*00e4*/ 	.word	0x00009720


	//   ....[12]....
        /*00e8*/ 	.word	0x000098d0


	//   ....[13]....
        /*00ec*/ 	.word	0x00009a80


	//   ....[14]....
        /*00f0*/ 	.word	0x00009c20


	//   ....[15]....
        /*00f4*/ 	.word	0x00009c50


	//   ....[16]....
        /*00f8*/ 	.word	0x00009c80


	//   ....[17]....
        /*00fc*/ 	.word	0x00009d20


	//   ....[18]....
        /*0100*/ 	.word	0x00009d50


	//   ....[19]....
        /*0104*/ 	.word	0x00009ec0


	//   ....[20]....
        /*0108*/ 	.word	0x0000a010


	//   ....[21]....
        /*010c*/ 	.word	0x0000a190


	//   ....[22]....
        /*0110*/ 	.word	0x0000a210


	//----- nvinfo : EIATTR_MAX_THREADS
	.align		4
.L_873:
        /*0114*/ 	.byte	0x04, 0x05
        /*0116*/ 	.short	(.L_875 - .L_874)
.L_874:
        /*0118*/ 	.word	0x00000080
        /*011c*/ 	.word	0x00000001
        /*0120*/ 	.word	0x00000001


	//----- nvinfo : EIATTR_CRS_STACK_SIZE
	.align		4
.L_875:
        /*0124*/ 	.byte	0x04, 0x1e
        /*0126*/ 	.short	(.L_877 - .L_876)
.L_876:
        /*0128*/ 	.word	0x00000000


	//----- nvinfo : EIATTR_CBANK_PARAM_SIZE
	.align		4
.L_877:
        /*012c*/ 	.byte	0x03, 0x19
        /*012e*/ 	.short	0x002c


	//----- nvinfo : EIATTR_PARAM_CBANK
	.align		4
        /*0130*/ 	.byte	0x04, 0x0a
        /*0132*/ 	.short	(.L_879 - .L_878)
	.align		4
.L_878:
        /*0134*/ 	.word	index@(.nv.constant0._ZN2at6native27unrolled_elementwise_kernelIZZZNS0_16asin_kernel_cudaERNS_18TensorIteratorBaseEENKUlvE0_clEvENKUlvE_clEvEUldE_St5arrayIPcLm2EELi4E23TrivialOffsetCalculatorILi1EjESB_NS0_6memory12LoadWithCastILi1EEENSC_13StoreWithCastILi1EEEEEviT_T0_T2_T3_T4_T5_)
        /*0138*/ 	.short	0x0380
        /*013a*/ 	.short	0x002c


	//----- nvinfo : EIATTR_SW_WAR
	.align		4
.L_879:
        /*013c*/ 	.byte	0x04, 0x36
        /*013e*/ 	.short	(.L_881 - .L_880)
.L_880:
        /*0140*/ 	.word	0x00000008
.L_881:


//--------------------- .nv.info._ZN2at6native18elementwise_kernelILi128ELi2EZNS0_22gpu_kernel_impl_nocastIZZZNS0_16asin_kernel_cudaERNS_18TensorIteratorBaseEENKUlvE0_clEvENKUlvE_clEvEUldE_EEvS4_RKT_EUliE_EEviT1_ --------------------------
	.section	.nv.info._ZN2at6native18elementwise_kernelILi128ELi2EZNS0_22gpu_kernel_impl_nocastIZZZNS0_16asin_kernel_cudaERNS_18TensorIteratorBaseEENKUlvE0_clEvENKUlvE_clEvEUldE_EEvS4_RKT_EUliE_EEviT1_,"",@"SHT_CUDA_INFO"
	.sectionflags	@""
	.align	4


	//----- nvinfo : EIATTR_CUDA_API_VERSION
	.align		4
        /*0000*/ 	.byte	0x04, 0x37
        /*0002*/ 	.short	(.L_883 - .L_882)
.L_882:
        /*0004*/ 	.word	0x00000082


	//----- nvinfo : EIATTR_KPARAM_INFO
	.align		4
.L_883:
        /*0008*/ 	.byte	0x04, 0x17
        /*000a*/ 	.short	(.L_885 - .L_884)
.L_884:
        /*000c*/ 	.word	0x00000000
        /*0010*/ 	.short	0x0001
        /*0012*/ 	.short	0x0008
        /*0014*/ 	.byte	0x00, 0xf0, 0x61, 0x08


	//----- nvinfo : EIATTR_KPARAM_INFO
	.align		4
.L_885:
        /*0018*/ 	.byte	0x04, 0x17
        /*001a*/ 	.short	(.L_887 - .L_886)
.L_886:
        /*001c*/ 	.word	0x00000000
        /*0020*/ 	.short	0x0000
        /*0022*/ 	.short	0x0000
        /*0024*/ 	.byte	0x00, 0xf0, 0x11, 0x00


	//----- nvinfo : EIATTR_SPARSE_MMA_MASK
	.align		4
.L_887:
        /*0028*/ 	.byte	0x03, 0x50
        /*002a*/ 	.short	0x0000


	//----- nvinfo : EIATTR_MAXREG_COUNT
	.align		4
        /*002c*/ 	.byte	0x03, 0x1b
        /*002e*/ 	.short	0x0080


	//----- nvinfo : EIATTR_MERCURY_ISA_VERSION
	.align		4
        /*0030*/ 	.byte	0x03, 0x5f
        /*0032*/ 	.short	0x0101


	//----- nvinfo : EIATTR_VRC_CTA_INIT_COUNT
	.align		4
        /*0034*/ 	.byte	0x02, 0x4a
	.zero		1
	.zero		1


	//----- nvinfo : EIATTR_EXIT_INSTR_OFFSETS
	.align		4
        /*0038*/ 	.byte	0x04, 0x1c
        /*003a*/ 	.short	(.L_889 - .L_888)


	//   ....[0]....
.L_888:
        /*003c*/ 	.word	0x00000850


	//   ....[1]....
        /*0040*/ 	.word	0x00000d10


	//   ....[2]....
        /*0044*/ 	.word	0x00000fd0


	//   ....[3]....
        /*0048*/ 	.word	0x00002ae0


	//   ....[4]....
        /*004c*/ 	.word	0x00004530


	//----- nvinfo : EIATTR_MAX_THREADS
	.align		4
.L_889:
        /*0050*/ 	.byte	0x04, 0x05
        /*0052*/ 	.short	(.L_891 - .L_890)
.L_890:
        /*0054*/ 	.word	0x00000080
        /*0058*/ 	.word	0x00000001
        /*005c*/ 	.word	0x00000001


	//----- nvinfo : EIATTR_CRS_STACK_SIZE
	.align		4
.L_891:
        /*0060*/ 	.byte	0x04, 0x1e
        /*0062*/ 	.short	(.L_893 - .L_892)
.L_892:
        /*0064*/ 	.word	0x00000000


	//----- nvinfo : EIATTR_CBANK_PARAM_SIZE
	.align		4
.L_893:
        /*0068*/ 	.byte	0x03, 0x19
        /*006a*/ 	.short	0x0220


	//----- nvinfo : EIATTR_PARAM_CBANK
	.align		4
        /*006c*/ 	.byte	0x04, 0x0a
        /*006e*/ 	.short	(.L_895 - .L_894)
	.align		4
.L_894:
        /*0070*/ 	.word	index@(.nv.constant0._ZN2at6native18elementwise_kernelILi128ELi2EZNS0_22gpu_kernel_impl_nocastIZZZNS0_16asin_kernel_cudaERNS_18TensorIteratorBaseEENKUlvE0_clEvENKUlvE_clEvEUldE_EEvS4_RKT_EUliE_EEviT1_)
        /*0074*/ 	.short	0x0380
        /*0076*/ 	.short	0x0220


	//----- nvinfo : EIATTR_SW_WAR
	.align		4
.L_895:
        /*0078*/ 	.byte	0x04, 0x36
        /*007a*/ 	.short	(.L_897 - .L_896)
.L_896:
        /*007c*/ 	.word	0x00000008
.L_897:


//--------------------- .nv.info._ZN2at6native27unrolled_elementwise_kernelIZZZNS0_16asin_kernel_cudaERNS_18TensorIteratorBaseEENKUlvE0_clEvENKUlvE_clEvEUldE_St5arrayIPcLm2EELi4E23TrivialOffsetCalculatorILi1EjESB_NS0_6memory15LoadWithoutCastENSC_16StoreWithoutCastEEEviT_T0_T2_T3_T4_T5_ --------------------------
	.section	.nv.info._ZN2at6native27unrolled_elementwise_kernelIZZZNS0_16asin_kernel_cudaERNS_18TensorIteratorBaseEENKUlvE0_clEvENKUlvE_clEvEUldE_St5arrayIPcLm2EELi4E23TrivialOffsetCalculatorILi1EjESB_NS0_6memory15LoadWithoutCastENSC_16StoreWithoutCastEEEviT_T0_T2_T3_T4_T5_,"",@"SHT_CUDA_INFO"
	.sectionflags	@""
	.align	4


	//----- nvinfo : EIATTR_CUDA_API_VERSION
	.align		4
        /*0000*/ 	.byte	0x04, 0x37
        /*0002*/ 	.short	(.L_899 - .L_898)
.L_898:
        /*0004*/ 	.word	0x00000082


	//----- nvinfo : EIATTR_KPARAM_INFO
	.align		4
.L_899:
        /*0008*/ 	.byte	0x04, 0x17
        /*000a*/ 	.short	(.L_901 - .L_900)
.L_900:
        /*000c*/ 	.word	0x00000000
        /*0010*/ 	.short	0x0006
        /*0012*/ 	.short	0x001b
        /*0014*/ 	.byte	0x00, 0xf0, 0x05, 0x00


	//----- nvinfo : EIATTR_KPARAM_INFO
	.align		4
.L_901:
        /*0018*/ 	.byte	0x04, 0x17
        /*001a*/ 	.short	(.L_903 - .L_902)
.L_902:
        /*001c*/ 	.word	0x00000000
        /*0020*/ 	.short	0x0005
        /*0022*/ 	.short	0x001a
        /*0024*/ 	.byte	0x00, 0xf0, 0x05, 0x00


	//----- nvinfo : EIATTR_KPARAM_INFO
	.align		4
.L_903:
        /*0028*/ 	.byte	0x04, 0x17
        /*002a*/ 	.short	(.L_905 - .L_904)
.L_904:
        /*002c*/ 	.word	0x00000000
        /*0030*/ 	.short	0x0004
        /*0032*/ 	.short	0x0019
        /*0034*/ 	.byte	0x00, 0xf0, 0x05, 0x00


	//----- nvinfo : EIATTR_KPARAM_INFO
	.align		4
.L_905:
        /*0038*/ 	.byte	0x04, 0x17
        /*003a*/ 	.short	(.L_907 - .L_906)
.L_906:
        /*003c*/ 	.word	0x00000000
        /*0040*/ 	.short	0x0003
        /*0042*/ 	.short	0x0018
        /*0044*/ 	.byte	0x00, 0xf0, 0x05, 0x00


	//----- nvinfo : EIATTR_KPARAM_INFO
	.align		4
.L_907:
        /*0048*/ 	.byte	0x04, 0x17
        /*004a*/ 	.short	(.L_909 - .L_908)
.L_908:
        /*004c*/ 	.word	0x00000000
        /*0050*/ 	.short	0x0002
        /*0052*/ 	.short	0x0008
        /*0054*/ 	.byte	0x00, 0xf0, 0x41, 0x00


	//----- nvinfo : EIATTR_KPARAM_INFO
	.align		4
.L_909:
        /*0058*/ 	.byte	0x04, 0x17
        /*005a*/ 	.short	(.L_911 - .L_910)
.L_910:
        /*005c*/ 	.word	0x00000000
        /*0060*/ 	.short	0x0001
        /*0062*/ 	.short	0x0004
        /*0064*/ 	.byte	0x00, 0xf0, 0x05, 0x00


	//----- nvinfo : EIATTR_KPARAM_INFO
	.align		4
.L_911:
        /*0068*/ 	.byte	0x04, 0x17
        /*006a*/ 	.short	(.L_913 - .L_912)
.L_912:
        /*006c*/ 	.word	0x00000000
        /*0070*/ 	.short	0x0000
        /*0072*/ 	.short	0x0000
        /*0074*/ 	.byte	0x00, 0xf0, 0x11, 0x00


	//----- nvinfo : EIATTR_SPARSE_MMA_MASK
	.align		4
.L_913:
        /*0078*/ 	.byte	0x03, 0x50
        /*007a*/ 	.short	0x0000


	//----- nvinfo : EIATTR_MAXREG_COUNT
	.align		4
        /*007c*/ 	.byte	0x03, 0x1b
        /*007e*/ 	.short	0x00ff


	//----- nvinfo : EIATTR_MERCURY_ISA_VERSION
	.align		4
        /*0080*/ 	.byte	0x03, 0x5f
        /*0082*/ 	.short	0x0101


	//----- nvinfo : EIATTR_VRC_CTA_INIT_COUNT
	.align		4
        /*0084*/ 	.byte	0x02, 0x4a
	.zero		1
	.zero		1


	//----- nvinfo : EIATTR_EXIT_INSTR_OFFSETS
	.align		4
        /*0088*/ 	.byte	0x04, 0x1c
        /*008a*/ 	.short	(.L_915 - .L_914)


	//   ....[0]....
.L_914:
        /*008c*/ 	.word	0x00002110


	//   ....[1]....
        /*0090*/ 	.word	0x00002160


	//----- nvinfo : EIATTR_MAX_THREADS
	.align		4
.L_915:
        /*0094*/ 	.byte	0x04, 0x05
        /*0096*/ 	.short	(.L_917 - .L_916)
.L_916:
        /*0098*/ 	.word	0x00000080
        /*009c*/ 	.word	0x00000001
        /*00a0*/ 	.word	0x00000001


	//----- nvinfo : EIATTR_CRS_STACK_SIZE
	.align		4
.L_917:
        /*00a4*/ 	.byte	0x04, 0x1e
        /*00a6*/ 	.short	(.L_919 - .L_918)
.L_918:
        /*00a8*/ 	.word	0x00000000


	//----- nvinfo : EIATTR_CBANK_PARAM_SIZE
	.align		4
.L_919:
        /*00ac*/ 	.byte	0x03, 0x19
        /*00ae*/ 	.short	0x001c


	//----- nvinfo : EIATTR_PARAM_CBANK
	.align		4
        /*00b0*/ 	.byte	0x04, 0x0a
        /*00b2*/ 	.short	(.L_921 - .L_920)
	.align		4
.L_920:
        /*00b4*/ 	.word	index@(.nv.constant0._ZN2at6native27unrolled_elementwise_kernelIZZZNS0_16asin_kernel_cudaERNS_18TensorIteratorBaseEENKUlvE0_clEvENKUlvE_clEvEUldE_St5arrayIPcLm2EELi4E23TrivialOffsetCalculatorILi1EjESB_NS0_6memory15LoadWithoutCastENSC_16StoreWithoutCastEEEviT_T0_T2_T3_T4_T5_)
        /*00b8*/ 	.short	0x0380
        /*00ba*/ 	.short	0x001c


	//----- nvinfo : EIATTR_SW_WAR
	.align		4
.L_921:
        /*00bc*/ 	.byte	0x04, 0x36
        /*00be*/ 	.short	(.L_923 - .L_922)
.L_922:
        /*00c0*/ 	.word	0x00000008
.L_923:


//--------------------- .nv.info._ZN2at6native29vectorized_elementwise_kernelILi2EZZZNS0_16asin_kernel_cudaERNS_18TensorIteratorBaseEENKUlvE0_clEvENKUlvE_clEvEUldE_St5arrayIPcLm2EEEEviT0_T1_ --------------------------
	.section	.nv.info._ZN2at6native29vectorized_elementwise_kernelILi2EZZZNS0_16asin_kernel_cudaERNS_18TensorIteratorBaseEENKUlvE0_clEvENKUlvE_clEvEUldE_St5arrayIPcLm2EEEEviT0_T1_,"",@"SHT_CUDA_INFO"
	.sectionflags	@""
	.align	4


	//----- nvinfo : EIATTR_CUDA_API_VERSION
	.align		4
        /*0000*/ 	.byte	0x04, 0x37
        /*0002*/ 	.short	(.L_925 - .L_924)
.L_924:
        /*0004*/ 	.word	0x00000082


	//----- nvinfo : EIATTR_KPARAM_INFO
	.align		4
.L_925:
        /*0008*/ 	.byte	0x04, 0x17
        /*000a*/ 	.short	(.L_927 - .L_926)
.L_926:
        /*000c*/ 	.word	0x00000000
        /*0010*/ 	.short	0x0002
        /*0012*/ 	.short	0x0008
        /*0014*/ 	.byte	0x00, 0xf0, 0x41, 0x00


	//----- nvinfo : EIATTR_KPARAM_INFO
	.align		4
.L_927:
        /*0018*/ 	.byte	0x04, 0x17
        /*001a*/ 	.short	(.L_929 - .L_928)
.L_928:
        /*001c*/ 	.word	0x00000000
        /*0020*/ 	.short	0x0001
        /*0022*/ 	.short	0x0004
        /*0024*/ 	.byte	0x00, 0xf0, 0x05, 0x00


	//----- nvinfo : EIATTR_KPARAM_INFO
	.align		4
.L_929:
        /*0028*/ 	.byte	0x04, 0x17
        /*002a*/ 	.short	(.L_931 - .L_930)
.L_930:
        /*002c*/ 	.word	0x00000000
        /*0030*/ 	.short	0x0000
        /*0032*/ 	.short	0x0000
        /*0034*/ 	.byte	0x00, 0xf0, 0x11, 0x00


	//----- nvinfo : EIATTR_SPARSE_MMA_MASK
	.align		4
.L_931:
        /*0038*/ 	.byte	0x03, 0x50
        /*003a*/ 	.short	0x0000


	//----- nvinfo : EIATTR_MAXREG_COUNT
	.align		4
        /*003c*/ 	.byte	0x03, 0x1b
        /*003e*/ 	.short	0x00ff


	//----- nvinfo : EIATTR_MERCURY_ISA_VERSION
	.align		4
        /*0040*/ 	.byte	0x03, 0x5f
        /*0042*/ 	.short	0x0101


	//----- nvinfo : EIATTR_VRC_CTA_INIT_COUNT
	.align		4
        /*0044*/ 	.byte	0x02, 0x4a
	.zero		1
	.zero		1


	//----- nvinfo : EIATTR_EXIT_INSTR_OFFSETS
	.align		4
        /*0048*/ 	.byte	0x04, 0x1c
        /*004a*/ 	.short	(.L_933 - .L_932)


	//   ....[0]....
.L_932:
        /*004c*/ 	.word	0x000042d0


	//   ....[1]....
        /*0050*/ 	.word	0x00004320


	//   ....[2]....
        /*0054*/ 	.word	0x000065d0


	//----- nvinfo : EIATTR_MAX_THREADS
	.align		4
.L_933:
        /*0058*/ 	.byte	0x04, 0x05
        /*005a*/ 	.short	(.L_935 - .L_934)
.L_934:
        /*005c*/ 	.word	0x00000080
        /*0060*/ 	.word	0x00000001
        /*0064*/ 	.word	0x00000001


	//----- nvinfo : EIATTR_CRS_STACK_SIZE
	.align		4
.L_935:
        /*0068*/ 	.byte	0x04, 0x1e
        /*006a*/ 	.short	(.L_937 - .L_936)
.L_936:
        /*006c*/ 	.word	0x00000000


	//----- nvinfo : EIATTR_CBANK_PARAM_SIZE
	.align		4
.L_937:
        /*0070*/ 	.byte	0x03, 0x19
        /*0072*/ 	.short	0x0018


	//----- nvinfo : EIATTR_PARAM_CBANK
	.align		4
        /*0074*/ 	.byte	0x04, 0x0a
        /*0076*/ 	.short	(.L_939 - .L_938)
	.align		4
.L_938:
        /*0078*/ 	.word	index@(.nv.constant0._ZN2at6native29vectorized_elementwise_kernelILi2EZZZNS0_16asin_kernel_cudaERNS_18TensorIteratorBaseEENKUlvE0_clEvENKUlvE_clEvEUldE_St5arrayIPcLm2EEEEviT0_T1_)
        /*007c*/ 	.short	0x0380
        /*007e*/ 	.short	0x0018


	//----- nvinfo : EIATTR_SW_WAR
	.align		4
.L_939:
        /*0080*/ 	.byte	0x04, 0x36
        /*0082*/ 	.short	(.L_941 - .L_940)
.L_940:
        /*0084*/ 	.word	0x00000008
.L_941:


//--------------------- .nv.info._ZN2at6native29vectorized_elementwise_kernelILi4EZZZNS0_16asin_kernel_cudaERNS_18TensorIteratorBaseEENKUlvE0_clEvENKUlvE_clEvEUldE_St5arrayIPcLm2EEEEviT0_T1_ --------------------------
	.section	.nv.info._ZN2at6native29vectorized_elementwise_kernelILi4EZZZNS0_16asin_kernel_cudaERNS_18TensorIteratorBaseEENKUlvE0_clEvENKUlvE_clEvEUldE_St5arrayIPcLm2EEEEviT0_T1_,"",@"SHT_CUDA_INFO"
	.sectionflags	@""
	.align	4


	//----- nvinfo : EIATTR_CUDA_API_VERSION
	.align		4
        /*0000*/ 	.byte	0x04, 0x37
        /*0002*/ 	.short	(.L_943 - .L_942)
.L_942:
        /*0004*/ 	.word	0x00000082


	//----- nvinfo : EIATTR_KPARAM_INFO
	.align		4
.L_943:
        /*0008*/ 	.byte	0x04, 0x17
        /*000a*/ 	.short	(.L_945 - .L_944)
.L_944:
        /*000c*/ 	.word	0x00000000
        /*0010*/ 	.short	0x0002
        /*0012*/ 	.short	0x0008
        /*0014*/ 	.byte	0x00, 0xf0, 0x41, 0x00


	//----- nvinfo : EIATTR_KPARAM_INFO
	.align		4
.L_945:
        /*0018*/ 	.byte	0x04, 0x17
        /*001a*/ 	.short	(.L_947 - .L_946)
.L_946:
        /*001c*/ 	.word	0x00000000
        /*0020*/ 	.short	0x0001
        /*0022*/ 	.short	0x0004
        /*0024*/ 	.byte	0x00, 0xf0, 0x05, 0x00


	//----- nvinfo : EIATTR_KPARAM_INFO
	.align		4
.L_947:
        /*0028*/ 	.byte	0x04, 0x17
        /*002a*/ 	.short	(.L_949 - .L_948)
.L_948:
        /*002c*/ 	.word	0x00000000
        /*0030*/ 	.short	0x0000
        /*0032*/ 	.short	0x0000
        /*0034*/ 	.byte	0x00, 0xf0, 0x11, 0x00


	//----- nvinfo : EIATTR_SPARSE_MMA_MASK
	.align		4
.L_949:
        /*0038*/ 	.byte	0x03, 0x50
        /*003a*/ 	.short	0x0000


	//----- nvinfo : EIATTR_MAXREG_COUNT
	.align		4
        /*003c*/ 	.byte	0x03, 0x1b
        /*003e*/ 	.short	0x00ff


	//----- nvinfo : EIATTR_MERCURY_ISA_VERSION
	.align		4
        /*0040*/ 	.byte	0x03, 0x5f
        /*0042*/ 	.short	0x0101


	//----- nvinfo : EIATTR_VRC_CTA_INIT_COUNT
	.align		4
        /*0044*/ 	.byte	0x02, 0x4a
	.zero		1
	.zero		1


	//----- nvinfo : EIATTR_EXIT_INSTR_OFFSETS
	.align		4
        /*0048*/ 	.byte	0x04, 0x1c
        /*004a*/ 	.short	(.L_951 - .L_950)


	//   ....[0]....
.L_950:
        /*004c*/ 	.word	0x000042d0


	//   ....[1]....
        /*0050*/ 	.word	0x00004320


	//   ....[2]....
        /*0054*/ 	.word	0x00006590


	//----- nvinfo : EIATTR_MAX_THREADS
	.align		4
.L_951:
        /*0058*/ 	.byte	0x04, 0x05
        /*005a*/ 	.short	(.L_953 - .L_952)
.L_952:
        /*005c*/ 	.word	0x00000080
        /*0060*/ 	.word	0x00000001
        /*0064*/ 	.word	0x00000001


	//----- nvinfo : EIATTR_CRS_STACK_SIZE
	.align		4
.L_953:
        /*0068*/ 	.byte	0x04, 0x1e
        /*006a*/ 	.short	(.L_955 - .L_954)
.L_954:
        /*006c*/ 	.word	0x00000000


	//----- nvinfo : EIATTR_CBANK_PARAM_SIZE
	.align		4
.L_955:
        /*0070*/ 	.byte	0x03, 0x19
        /*0072*/ 	.short	0x0018


	//----- nvinfo : EIATTR_PARAM_CBANK
	.align		4
        /*0074*/ 	.byte	0x04, 0x0a
        /*0076*/ 	.short	(.L_957 - .L_956)
	.align		4
.L_956:
        /*0078*/ 	.word	index@(.nv.constant0._ZN2at6native29vectorized_elementwise_kernelILi4EZZZNS0_16asin_kernel_cudaERNS_18TensorIteratorBaseEENKUlvE0_clEvENKUlvE_clEvEUldE_St5arrayIPcLm2EEEEviT0_T1_)
        /*007c*/ 	.short	0x0380
        /*007e*/ 	.short	0x0018


	//----- nvinfo : EIATTR_SW_WAR
	.align		4
.L_957:
        /*0080*/ 	.byte	0x04, 0x36
        /*0082*/ 	.short	(.L_959 - .L_958)
.L_958:
        /*0084*/ 	.word	0x00000008
.L_959:


//--------------------- .nv.info._ZN2at6native29vectorized_elementwise_kernelILi8EZZZNS0_16asin_kernel_cudaERNS_18TensorIteratorBaseEENKUlvE0_clEvENKUlvE_clEvEUldE_St5arrayIPcLm2EEEEviT0_T1_ --------------------------
	.section	.nv.info._ZN2at6native29vectorized_elementwise_kernelILi8EZZZNS0_16asin_kernel_cudaERNS_18TensorIteratorBaseEENKUlvE0_clEvENKUlvE_clEvEUldE_St5arrayIPcLm2EEEEviT0_T1_,"",@"SHT_CUDA_INFO"
	.sectionflags	@""
	.align	4


	//----- nvinfo : EIATTR_CUDA_API_VERSION
	.align		4
        /*0000*/ 	.byte	0x04, 0x37
        /*0002*/ 	.short	(.L_961 - .L_960)
.L_960:
        /*0004*/ 	.word	0x00000082


	//----- nvinfo : EIATTR_KPARAM_INFO
	.align		4
.L_961:
        /*0008*/ 	.byte	0x04, 0x17
        /*000a*/ 	.short	(.L_963 - .L_962)
.L_962:
        /*000c*/ 	.word	0x00000000
        /*0010*/ 	.short	0x0002
        /*0012*/ 	.short	0x0008
        /*0014*/ 	.byte	0x00, 0xf0, 0x41, 0x00


	//----- nvinfo : EIATTR_KPARAM_INFO
	.align		4
.L_963:
        /*0018*/ 	.byte	0x04, 0x17
        /*001a*/ 	.short	(.L_965 - .L_964)
.L_964:
        /*001c*/ 	.word	0x00000000
        /*0020*/ 	.short	0x0001
        /*0022*/ 	.short	0x0004
        /*0024*/ 	.byte	0x00, 0xf0, 0x05, 0x00


	//----- nvinfo : EIATTR_KPARAM_INFO
	.align		4
.L_965:
        /*0028*/ 	.byte	0x04, 0x17
        /*002a*/ 	.short	(.L_967 - .L_966)
.L_966:
        /*002c*/ 	.word	0x00000000
        /*0030*/ 	.short	0x0000
        /*0032*/ 	.short	0x0000
        /*0034*/ 	.byte	0x00, 0xf0, 0x11, 0x00


	//----- nvinfo : EIATTR_SPARSE_MMA_MASK
	.align		4
.L_967:
        /*0038*/ 	.byte	0x03, 0x50
        /*003a*/ 	.short	0x0000


	//----- nvinfo : EIATTR_MAXREG_COUNT
	.align		4
        /*003c*/ 	.byte	0x03, 0x1b
        /*003e*/ 	.short	0x00ff


	//----- nvinfo : EIATTR_MERCURY_ISA_VERSION
	.align		4
        /*0040*/ 	.byte	0x03, 0x5f
        /*0042*/ 	.short	0x0101


	//----- nvinfo : EIATTR_VRC_CTA_INIT_COUNT
	.align		4
        /*0044*/ 	.byte	0x02, 0x4a
	.zero		1
	.zero		1


	//----- nvinfo : EIATTR_EXIT_INSTR_OFFSETS
	.align		4
        /*0048*/ 	.byte	0x04, 0x1c
        /*004a*/ 	.short	(.L_969 - .L_968)


	//   ....[0]....
.L_968:
        /*004c*/ 	.word	0x000042d0


	//   ....[1]....
        /*0050*/ 	.word	0x00004320


	//   ....[2]....
        /*0054*/ 	.word	0x00006590


	//----- nvinfo : EIATTR_MAX_THREADS
	.align		4
.L_969:
        /*0058*/ 	.byte	0x04, 0x05
        /*005a*/ 	.short	(.L_971 - .L_970)
.L_970:
        /*005c*/ 	.word	0x00000080
        /*0060*/ 	.word	0x00000001
        /*0064*/ 	.word	0x00000001


	//----- nvinfo : EIATTR_CRS_STACK_SIZE
	.align		4
.L_971:
        /*0068*/ 	.byte	0x04, 0x1e
        /*006a*/ 	.short	(.L_973 - .L_972)
.L_972:
        /*006c*/ 	.word	0x00000000


	//----- nvinfo : EIATTR_CBANK_PARAM_SIZE
	.align		4
.L_973:
        /*0070*/ 	.byte	0x03, 0x19
        /*0072*/ 	.short	0x0018


	//----- nvinfo : EIATTR_PARAM_CBANK
	.align		4
        /*0074*/ 	.byte	0x04, 0x0a
        /*0076*/ 	.short	(.L_975 - .L_974)
	.align		4
.L_974:
        /*0078*/ 	.word	index@(.nv.constant0._ZN2at6native29vectorized_elementwise_kernelILi8EZZZNS0_16asin_kernel_cudaERNS_18TensorIteratorBaseEENKUlvE0_clEvENKUlvE_clEvEUldE_St5arrayIPcLm2EEEEviT0_T1_)
        /*007c*/ 	.short	0x0380
        /*007e*/ 	.short	0x0018


	//----- nvinfo : EIATTR_SW_WAR
	.align		4
.L_975:
        /*0080*/ 	.byte	0x04, 0x36
        /*0082*/ 	.short	(.L_977 - .L_976)
.L_976:
        /*0084*/ 	.word	0x00000008
.L_977:


//--------------------- .nv.info._ZN2at6native18elementwise_kernelILi128ELi4EZNS0_15gpu_kernel_implIZZZNS0_16asin_kernel_cudaERNS_18TensorIteratorBaseEENKUlvE_clEvENKUlvE1_clEvEUlN3c107complexINS7_4HalfEEEE_EEvS4_RKT_EUliE_EEviT1_ --------------------------
	.section	.nv.info._ZN2at6native18elementwise_kernelILi128ELi4EZNS0_15gpu_kernel_implIZZZNS0_16asin_kernel_cudaERNS_18TensorIteratorBaseEENKUlvE_clEvENKUlvE1_clEvEUlN3c107complexINS7_4HalfEEEE_EEvS4_RKT_EUliE_EEviT1_,"",@"SHT_CUDA_INFO"
	.sectionflags	@""
	.align	4


	//----- nvinfo : EIATTR_CUDA_API_VERSION
	.align		4
        /*0000*/ 	.byte	0x04, 0x37
        /*0002*/ 	.short	(.L_979 - .L_978)
.L_978:
        /*0004*/ 	.word	0x00000082


	//----- nvinfo : EIATTR_KPARAM_INFO
	.align		4
.L_979:
        /*0008*/ 	.byte	0x04, 0x17
        /*000a*/ 	.short	(.L_981 - .L_980)
.L_980:
        /*000c*/ 	.word	0x00000000
        /*0010*/ 	.short	0x0001
        /*0012*/ 	.short	0x0008
        /*0014*/ 	.byte	0x00, 0xf0, 0x61, 0x08


	//----- nvinfo : EIATTR_KPARAM_INFO
	.align		4
.L_981:
        /*0018*/ 	.byte	0x04, 0x17
        /*001a*/ 	.short	(.L_983 - .L_982)
.L_982:
        /*001c*/ 	.word	0x00000000
        /*0020*/ 	.short	0x0000
        /*0022*/ 	.short	0x0000
        /*0024*/ 	.byte	0x00, 0xf0, 0x11, 0x00


	//----- nvinfo : EIATTR_SPARSE_MMA_MASK
	.align		4
.L_983:
        /*0028*/ 	.byte	0x03, 0x50
        /*002a*/ 	.short	0x0000


	//----- nvinfo : EIATTR_MAXREG_COUNT
	.align		4
        /*002c*/ 	.byte	0x03, 0x1b
        /*002e*/ 	.short	0x0080


	//----- nvinfo : EIATTR_EXTERNS
	.align		4
        /*0030*/ 	.byte	0x04, 0x0f
        /*0032*/ 	.short	(.L_985 - .L_984)


	//   ....[0]....
	.align		4
.L_984:
        /*0034*/ 	.word	index@(__assertfail)


	//----- nvinfo : EIATTR_MERCURY_ISA_VERSION
	.align		4
.L_985:
        /*0038*/ 	.byte	0x03, 0x5f
        /*003a*/ 	.short	0x0101


	//----- nvinfo : EIATTR_VRC_CTA_INIT_COUNT
	.align		4
        /*003c*/ 	.byte	0x02, 0x4a
	.zero		1
	.zero		1


	//----- nvinfo : EIATTR_SYSCALL_OFFSETS
	.align		4
        /*0040*/ 	.byte	0x04, 0x46
        /*0042*/ 	.short	(.L_987 - .L_986)


	//   ....[0]....
.L_986:
        /*0044*/ 	.word	0x00002370


	//   ....[1]....
        /*0048*/ 	.word	0x00005b20


	//   ....[2]....
        /*004c*/ 	.word	0x00008040


	//   ....[3]....
        /*0050*/ 	.word	0x0000b680


	//   ....[4]....
        /*0054*/ 	.word	0x0000dcb0


	//   ....[5]....
        /*0058*/ 	.word	0x000112f0


	//   ....[6]....
        /*005c*/ 	.word	0x00013930


	//   ....[7]....
        /*0060*/ 	.word	0x00016f40


	//----- nvinfo : EIATTR_EXIT_INSTR_OFFSETS
	.align		4
.L_987:
        /*0064*/ 	.byte	0x04, 0x1c
        /*0066*/ 	.short	(.L_989 - .L_988)


	//   ....[0]....
.L_988:
        /*0068*/ 	.word	0x000115d0


	//   ....[1]....
        /*006c*/ 	.word	0x000163d0


	//   ....[2]....
        /*0070*/ 	.word	0x00016410


	//   ....[3]....
        /*0074*/ 	.word	0x000164b0


	//   ....[4]....
        /*0078*/ 	.word	0x000164f0


	//   ....[5]....
        /*007c*/ 	.word	0x00016530


	//   ....[6]....
        /*0080*/ 	.word	0x000165c0


	//   ....[7]....
        /*0084*/ 	.word	0x000165e0


	//   ....[8]....
        /*0088*/ 	.word	0x00016680


	//   ....[9]....
        /*008c*/ 	.word	0x000166a0


	//   ....[10]....
        /*0090*/ 	.word	0x000166f0


	//   ....[11]....
        /*0094*/ 	.word	0x000167d0


	//   ....[12]....
        /*0098*/ 	.word	0x00016940


	//   ....[13]....
        /*009c*/ 	.word	0x00016ab0


	//   ....[14]....
        /*00a0*/ 	.word	0x00016c10


	//   ....[15]....
        /*00a4*/ 	.word	0x00016c50


	//   ....[16]....
        /*00a8*/ 	.word	0x00016c90


	//   ....[17]....
        /*00ac*/ 	.word	0x00016d60


	//   ....[18]....
        /*00b0*/ 	.word	0x00016de0


	//   ....[19]....
        /*00b4*/ 	.word	0x00016f50


	//   ....[20]....
        /*00b8*/ 	.word	0x00017060


	//   ....[21]....
        /*00bc*/ 	.word	0x000171a0


	//   ....[22]....
        /*00c0*/ 	.word	0x000171e0


	//----- nvinfo : EIATTR_MAX_THREADS
	.align		4
.L_989:
        /*00c4*/ 	.byte	0x04, 0x05
        /*00c6*/ 	.short	(.L_991 - .L_990)
.L_990:
        /*00c8*/ 	.word	0x00000080
        /*00cc*/ 	.word	0x00000001
        /*00d0*/ 	.word	0x00000001


	//----- nvinfo : EIATTR_CRS_STACK_SIZE
	.align		4
.L_991:
        /*00d4*/ 	.byte	0x04, 0x1e
        /*00d6*/ 	.short	(.L_993 - .L_992)
.L_992:
        /*00d8*/ 	.word	0x00000000


	//----- nvinfo : EIATTR_CBANK_PARAM_SIZE
	.align		4
.L_993:
        /*00dc*/ 	.byte	0x03, 0x19
        /*00de*/ 	.short	0x0220


	//----- nvinfo : EIATTR_PARAM_CBANK
	.align		4
        /*00e0*/ 	.byte	0x04, 0x0a
        /*00e2*/ 	.short	(.L_995 - .L_994)
	.align		4
.L_994:
        /*00e4*/ 	.word	index@(.nv.constant0._ZN2at6native18elementwise_kernelILi128ELi4EZNS0_15gpu_kernel_implIZZZNS0_16asin_kernel_cudaERNS_18TensorIteratorBaseEENKUlvE_clEvENKUlvE1_clEvEUlN3c107complexINS7_4HalfEEEE_EEvS4_RKT_EUliE_EEviT1_)
        /*00e8*/ 	.short	0x0380
        /*00ea*/ 	.short	0x0220


	//----- nvinfo : EIATTR_SW_WAR
	.align		4
.L_995:
        /*00ec*/ 	.byte	0x04, 0x36
        /*00ee*/ 	.short	(.L_997 - .L_996)
.L_996:
        /*00f0*/ 	.word	0x00000008
.L_997:


//--------------------- .nv.info._ZN2at6native27unrolled_elementwise_kernelIZZZNS0_16asin_kernel_cudaERNS_18TensorIteratorBaseEENKUlvE_clEvENKUlvE1_clEvEUlN3c107complexINS6_4HalfEEEE_St5arrayIPcLm2EELi4E23TrivialOffsetCalculatorILi1EjESF_NS0_6memory12LoadWithCastILi1EEENSG_13StoreWithCastILi1EEEEEviT_T0_T2_T3_T4_T5_ --------------------------
	.section	.nv.info._ZN2at6native27unrolled_elementwise_kernelIZZZNS0_16asin_kernel_cudaERNS_18TensorIteratorBaseEENKUlvE_clEvENKUlvE1_clEvEUlN3c107complexINS6_4HalfEEEE_St5arrayIPcLm2EELi4E23TrivialOffsetCalculatorILi1EjESF_NS0_6memory12LoadWithCastILi1EEENSG_13StoreWithCastILi1EEEEEviT_T0_T2_T3_T4_T5_,"",@"SHT_CUDA_INFO"
	.sectionflags	@""
	.align	4


	//----- nvinfo : EIATTR_CUDA_API_VERSION
	.align		4
        /*0000*/ 	.byte	0x04, 0x37
        /*0002*/ 	.short	(.L_999 - .L_998)
.L_998:
        /*0004*/ 	.word	0x00000082


	//----- nvinfo : EIATTR_KPARAM_INFO
	.align		4
.L_999:
        /*0008*/ 	.byte	0x04, 0x17
        /*000a*/ 	.short	(.L_1001 - .L_1000)
.L_1000:
        /*000c*/ 	.word	0x00000000
        /*0010*/ 	.short	0x0006
        /*0012*/ 	.short	0x0024
        /*0014*/ 	.byte	0x00, 0xf0, 0x21, 0x00


	//----- nvinfo : EIATTR_KPARAM_INFO
	.align		4
.L_1001:
        /*0018*/ 	.byte	0x04, 0x17
        /*001a*/ 	.short	(.L_1003 - .L_1002)
.L_1002:
        /*001c*/ 	.word	0x00000000
        /*0020*/ 	.short	0x0005
        /*0022*/ 	.short	0x001c
        /*0024*/ 	.byte	0x00, 0xf0, 0x21, 0x00


	//----- nvinfo : EIATTR_KPARAM_INFO
	.align		4
.L_1003:
        /*0028*/ 	.byte	0x04, 0x17
        /*002a*/ 	.short	(.L_1005 - .L_1004)
.L_1004:
        /*002c*/ 	.word	0x00000000
        /*0030*/ 	.short	0x0004
        /*0032*/ 	.short	0x0019
        /*0034*/ 	.byte	0x00, 0xf0, 0x05, 0x00


	//----- nvinfo : EIATTR_KPARAM_INFO
	.align		4
.L_1005:
        /*0038*/ 	.byte	0x04, 0x17
        /*003a*/ 	.short	(.L_1007 - .L_1006)
.L_1006:
        /*003c*/ 	.word	0x00000000
        /*0040*/ 	.short	0x0003
        /*0042*/ 	.short	0x0018
        /*0044*/ 	.byte	0x00, 0xf0, 0x05, 0x00


	//----- nvinfo : EIATTR_KPARAM_INFO
	.align		4
.L_1007:
        /*0048*/ 	.byte	0x04, 0x17
        /*004a*/ 	.short	(.L_1009 - .L_1008)
.L_1008:
        /*004c*/ 	.word	0x00000000
        /*0050*/ 	.short	0x0002
        /*0052*/ 	.short	0x0008
        /*0054*/ 	.byte	0x00, 0xf0, 0x41, 0x00


	//----- nvinfo : EIATTR_KPARAM_INFO
	.align		4
.L_1009:
        /*0058*/ 	.byte	0x04, 0x17
        /*005a*/ 	.short	(.L_1011 - .L_1010)
.L_1010:
        /*005c*/ 	.word	0x00000000
        /*0060*/ 	.short	0x0001
        /*0062*/ 	.short	0x0004
        /*0064*/ 	.byte	0x00, 0xf0, 0x05, 0x00


	//----- nvinfo : EIATTR_KPARAM_INFO
	.align		4
.L_1011:
        /*0068*/ 	.byte	0x04, 0x17
        /*006a*/ 	.short	(.L_1013 - .L_1012)
.L_1012:
        /*006c*/ 	.word	0x00000000
        /*0070*/ 	.short	0x0000
        /*0072*/ 	.short	0x0000
        /*0074*/ 	.byte	0x00, 0xf0, 0x11, 0x00


	//----- nvinfo : EIATTR_SPARSE_MMA_MASK
	.align		4
.L_1013:
        /*0078*/ 	.byte	0x03, 0x50
        /*007a*/ 	.short	0x0000


	//----- nvinfo : EIATTR_MAXREG_COUNT
	.align		4
        /*007c*/ 	.byte	0x03, 0x1b
        /*007e*/ 	.short	0x00ff


	//----- nvinfo : EIATTR_EXTERNS
	.align		4
        /*0080*/ 	.byte	0x04, 0x0f
        /*0082*/ 	.short	(.L_1015 - .L_1014)


	//   ....[0]....
	.align		4
.L_1014:
        /*0084*/ 	.word	index@(__assertfail)


	//----- nvinfo : EIATTR_MERCURY_ISA_VERSION
	.align		4
.L_1015:
        /*0088*/ 	.byte	0x03, 0x5f
        /*008a*/ 	.short	0x0101


	//----- nvinfo : EIATTR_VRC_CTA_INIT_COUNT
	.align		4
        /*008c*/ 	.byte	0x02, 0x4a
	.zero		1
	.zero		1


	//----- nvinfo : EIATTR_SYSCALL_OFFSETS
	.align		4
        /*0090*/ 	.byte	0x04, 0x46
        /*0092*/ 	.short	(.L_1017 - .L_1016)


	//   ....[0]....
.L_1016:
        /*0094*/ 	.word	0x00001090


	//   ....[1]....
        /*0098*/ 	.word	0x00002310


	//   ....[2]....
        /*009c*/ 	.word	0x000034d0


	//   ....[3]....
        /*00a0*/ 	.word	0x00004680


	//   ....[4]....
        /*00a4*/ 	.word	0x0000fba0


	//   ....[5]....
        /*00a8*/ 	.word	0x00010a60


	//   ....[6]....
        /*00ac*/ 	.word	0x00011a10


	//   ....[7]....
        /*00b0*/ 	.word	0x000129a0


	//----- nvinfo : EIATTR_EXIT_INSTR_OFFSETS
	.align		4
.L_1017:
        /*00b4*/ 	.byte	0x04, 0x1c
        /*00b6*/ 	.short	(.L_1019 - .L_1018)


	//   ....[0]....
.L_1018:
        /*00b8*/ 	.word	0x00011ce0


	//   ....[1]....
        /*00bc*/ 	.word	0x00011e30


	//   ....[2]....
        /*00c0*/ 	.word	0x00011e70


	//   ....[3]....
        /*00c4*/ 	.word	0x00011f10


	//   ....[4]....
        /*00c8*/ 	.word	0x00011f50


	//   ....[5]....
        /*00cc*/ 	.word	0x00011f90


	//   ....[6]....
        /*00d0*/ 	.word	0x00012020


	//   ....[7]....
        /*00d4*/ 	.word	0x00012040


	//   ....[8]....
        /*00d8*/ 	.word	0x000120e0


	//   ....[9]....
        /*00dc*/ 	.word	0x00012100


	//   ....[10]....
        /*00e0*/ 	.word	0x00012150


	//   ....[11]....
        /*00e4*/ 	.word	0x00012230


	//   ....[12]....
        /*00e8*/ 	.word	0x000123a0


	//   ....[13]....
        /*00ec*/ 	.word	0x00012510


	//   ....[14]....
        /*00f0*/ 	.word	0x00012670


	//   ....[15]....
        /*00f4*/ 	.word	0x000126b0


	//   ....[16]....
        /*00f8*/ 	.word	0x000126f0


	//   ....[17]....
        /*00fc*/ 	.word	0x000127c0


	//   ....[18]....
        /*0100*/ 	.word	0x00012840


	//   ....[19]....
        /*0104*/ 	.word	0x000129b0


	//   ....[20]....
        /*0108*/ 	.word	0x00012ac0


	//   ....[21]....
        /*010c*/ 	.word	0x00012c00


	//   ....[22]....
        /*0110*/ 	.word	0x00012c40


	//----- nvinfo : EIATTR_MAX_THREADS
	.align		4
.L_1019:
        /*0114*/ 	.byte	0x04, 0x05
        /*0116*/ 	.short	(.L_1021 - .L_1020)
.L_1020:
        /*0118*/ 	.word	0x00000080
        /*011c*/ 	.word	0x00000001
        /*0120*/ 	.word	0x00000001


	//----- nvinfo : EIATTR_CRS_STACK_SIZE
	.align		4
.L_1021:
        /*0124*/ 	.byte	0x04, 0x1e
        /*0126*/ 	.short	(.L_1023 - .L_1022)
.L_1022:
        /*0128*/ 	.word	0x00000000


	//----- nvinfo : EIATTR_CBANK_PARAM_SIZE
	.align		4
.L_1023:
        /*012c*/ 	.byte	0x03, 0x19
        /*012e*/ 	.short	0x002c


	//----- nvinfo : EIATTR_PARAM_CBANK
	.align		4
        /*0130*/ 	.byte	0x04, 0x0a
        /*0132*/ 	.short	(.L_1025 - .L_1024)
	.align		4
.L_1024:
        /*0134*/ 	.word	index@(.nv.constant0._ZN2at6native27unrolled_elementwise_kernelIZZZNS0_16asin_kernel_cudaERNS_18TensorIteratorBaseEENKUlvE_clEvENKUlvE1_clEvEUlN3c107complexINS6_4HalfEEEE_St5arrayIPcLm2EELi4E23TrivialOffsetCalculatorILi1EjESF_NS0_6memory12LoadWithCastILi1EEENSG_13StoreWithCastILi1EEEEEviT_T0_T2_T3_T4_T5_)
        /*0138*/ 	.short	0x0380
        /*013a*/ 	.short	0x002c


	//----- nvinfo : EIATTR_SW_WAR
	.align		4
.L_1025:
        /*013c*/ 	.byte	0x04, 0x36
        /*013e*/ 	.short	(.L_1027 - .L_1026)
.L_1026:
        /*0140*/ 	.word	0x00000008
.L_1027:


//--------------------- .nv.info._ZN2at6native18elementwise_kernelILi128ELi2EZNS0_22gpu_kernel_impl_nocastIZZZNS0_16asin_kernel_cudaERNS_18TensorIteratorBaseEENKUlvE_clEvENKUlvE1_clEvEUlN3c107complexINS7_4HalfEEEE_EEvS4_RKT_EUliE_EEviT1_ --------------------------
	.section	.nv.info._ZN2at6native18elementwise_kernelILi128ELi2EZNS0_22gpu_kernel_impl_nocastIZZZNS0_16asin_kernel_cudaERNS_18TensorIteratorBaseEENKUlvE_clEvENKUlvE1_clEvEUlN3c107complexINS7_4HalfEEEE_EEvS4_RKT_EUliE_EEviT1_,"",@"SHT_CUDA_INFO"
	.sectionflags	@""
	.align	4


	//----- nvinfo : EIATTR_CUDA_API_VERSION
	.align		4
        /*0000*/ 	.byte	0x04, 0x37
        /*0002*/ 	.short	(.L_1029 - .L_1028)
.L_1028:
        /*0004*/ 	.word	0x00000082


	//----- nvinfo : EIATTR_KPARAM_INFO
	.align		4
.L_1029:
        /*0008*/ 	.byte	0x04, 0x17
        /*000a*/ 	.short	(.L_1031 - .L_1030)
.L_1030:
        /*000c*/ 	.word	0x00000000
        /*0010*/ 	.short	0x0001
        /*0012*/ 	.short	0x0008
        /*0014*/ 	.byte	0x00, 0xf0, 0x61, 0x08


	//----- nvinfo : EIATTR_KPARAM_INFO
	.align		4
.L_1031:
        /*0018*/ 	.byte	0x04, 0x17
        /*001a*/ 	.short	(.L_1033 - .L_1032)
.L_1032:
        /*001c*/ 	.word	0x00000000
        /*0020*/ 	.short	0x0000
        /*0022*/ 	.short	0x0000
        /*0024*/ 	.byte	0x00, 0xf0, 0x11, 0x00


	//----- nvinfo : EIATTR_SPARSE_MMA_MASK
	.align		4
.L_1033:
        /*0028*/ 	.byte	0x03, 0x50
        /*002a*/ 	.short	0x0000


	//----- nvinfo : EIATTR_MAXREG_COUNT
	.align		4
        /*002c*/ 	.byte	0x03, 0x1b
        /*002e*/ 	.short	0x0080


	//----- nvinfo : EIATTR_MERCURY_ISA_VERSION
	.align		4
        /*0030*/ 	.byte	0x03, 0x5f
        /*0032*/ 	.short	0x0101


	//----- nvinfo : EIATTR_VRC_CTA_INIT_COUNT
	.align		4
        /*0034*/ 	.byte	0x02, 0x4a
	.zero		1
	.zero		1


	//----- nvinfo : EIATTR_EXIT_INSTR_OFFSETS
	.align		4
        /*0038*/ 	.byte	0x04, 0x1c
        /*003a*/ 	.short	(.L_1035 - .L_1034)


	//   ....[0]....
.L_1034:
        /*003c*/ 	.word	0x00003c70


	//   ....[1]....
        /*0040*/ 	.word	0x00007890


	//----- nvinfo : EIATTR_MAX_THREADS
	.align		4
.L_1035:
        /*0044*/ 	.byte	0x04, 0x05
        /*0046*/ 	.short	(.L_1037 - .L_1036)
.L_1036:
        /*0048*/ 	.word	0x00000080
        /*004c*/ 	.word	0x00000001
        /*0050*/ 	.word	0x00000001


	//----- nvinfo : EIATTR_CRS_STACK_SIZE
	.align		4
.L_1037:
        /*0054*/ 	.byte	0x04, 0x1e
        /*0056*/ 	.short	(.L_1039 - .L_1038)
.L_1038:
        /*0058*/ 	.word	0x00000000


	//----- nvinfo : EIATTR_CBANK_PARAM_SIZE
	.align		4
.L_1039:
        /*005c*/ 	.byte	0x03, 0x19
        /*005e*/ 	.short	0x0220


	//----- nvinfo : EIATTR_PARAM_CBANK
	.align		4
        /*0060*/ 	.byte	0x04, 0x0a
        /*0062*/ 	.short	(.L_1041 - .L_1040)
	.align		4
.L_1040:
        /*0064*/ 	.word	index@(.nv.constant0._ZN2at6native18elementwise_kernelILi128ELi2EZNS0_22gpu_kernel_impl_nocastIZZZNS0_16asin_kernel_cudaERNS_18TensorIteratorBaseEENKUlvE_clEvENKUlvE1_clEvEUlN3c107complexINS7_4HalfEEEE_EEvS4_RKT_EUliE_EEviT1_)
        /*0068*/ 	.short	0x0380
        /*006a*/ 	.short	0x0220


	//----- nvinfo : EIATTR_SW_WAR
	.align		4
.L_1041:
        /*006c*/ 	.byte	0x04, 0x36
        /*006e*/ 	.short	(.L_1043 - .L_1042)
.L_1042:
        /*0070*/ 	.word	0x00000008
.L_1043:


//--------------------- .nv.info._ZN2at6native27unrolled_elementwise_kernelIZZZNS0_16asin_kernel_cudaERNS_18TensorIteratorBaseEENKUlvE_clEvENKUlvE1_clEvEUlN3c107complexINS6_4HalfEEEE_St5arrayIPcLm2EELi4E23TrivialOffsetCalculatorILi1EjESF_NS0_6memory15LoadWithoutCastENSG_16StoreWithoutCastEEEviT_T0_T2_T3_T4_T5_ --------------------------
	.section	.nv.info._ZN2at6native27unrolled_elementwise_kernelIZZZNS0_16asin_kernel_cudaERNS_18TensorIteratorBaseEENKUlvE_clEvENKUlvE1_clEvEUlN3c107complexINS6_4HalfEEEE_St5arrayIPcLm2EELi4E23TrivialOffsetCalculatorILi1EjESF_NS0_6memory15LoadWithoutCastENSG_16StoreWithoutCastEEEviT_T0_T2_T3_T4_T5_,"",@"SHT_CUDA_INFO"
	.sectionflags	@""
	.align	4


	//----- nvinfo : EIATTR_CUDA_API_VERSION
	.align		4
        /*0000*/ 	.byte	0x04, 0x37
        /*0002*/ 	.short	(.L_1045 - .L_1044)
.L_1044:
        /*0004*/ 	.word	0x00000082


	//----- nvinfo : EIATTR_KPARAM_INFO
	.align		4
.L_1045:
        /*0008*/ 	.byte	0x04, 0x17
        /*000a*/ 	.short	(.L_1047 - .L_1046)
.L_1046:
        /*000c*/ 	.word	0x00000000
        /*0010*/ 	.short	0x0006
        /*0012*/ 	.short	0x001b
        /*0014*/ 	.byte	0x00, 0xf0, 0x05, 0x00


	//----- nvinfo : EIATTR_KPARAM_INFO
	.align		4
.L_1047:
        /*0018*/ 	.byte	0x04, 0x17
        /*001a*/ 	.short	(.L_1049 - .L_1048)
.L_1048:
        /*001c*/ 	.word	0x00000000
        /*0020*/ 	.short	0x0005
        /*0022*/ 	.short	0x001a
        /*0024*/ 	.byte	0x00, 0xf0, 0x05, 0x00


	//----- nvinfo : EIATTR_KPARAM_INFO
	.align		4
.L_1049:
        /*0028*/ 	.byte	0x04, 0x17
        /*002a*/ 	.short	(.L_1051 - .L_1050)
.L_1050:
        /*002c*/ 	.word	0x00000000
        /*0030*/ 	.short	0x0004
        /*0032*/ 	.short	0x0019
        /*0034*/ 	.byte	0x00, 0xf0, 0x05, 0x00


	//----- nvinfo : EIATTR_KPARAM_INFO
	.align		4
.L_1051:
        /*0038*/ 	.byte	0x04, 0x17
        /*003a*/ 	.short	(.L_1053 - .L_1052)
.L_1052:
        /*003c*/ 	.word	0x00000000
        /*0040*/ 	.short	0x0003
        /*0042*/ 	.short	0x0018
        /*0044*/ 	.byte	0x00, 0xf0, 0x05, 0x00


	//----- nvinfo : EIATTR_KPARAM_INFO
	.align		4
.L_1053:
        /*0048*/ 	.byte	0x04, 0x17
        /*004a*/ 	.short	(.L_1055 - .L_1054)
.L_1054:
        /*004c*/ 	.word	0x00000000
        /*0050*/ 	.short	0x0002
        /*0052*/ 	.short	0x0008
        /*0054*/ 	.byte	0x00, 0xf0, 0x41, 0x00


	//----- nvinfo : EIATTR_KPARAM_INFO
	.align		4
.L_1055:
        /*0058*/ 	.byte	0x04, 0x17
        /*005a*/ 	.short	(.L_1057 - .L_1056)
.L_1056:
        /*005c*/ 	.word	0x00000000
        /*0060*/ 	.short	0x0001
        /*0062*/ 	.short	0x0004
        /*0064*/ 	.byte	0x00, 0xf0, 0x05, 0x00


	//----- nvinfo : EIATTR_KPARAM_INFO
	.align		4
.L_1057:
        /*0068*/ 	.byte	0x04, 0x17
        /*006a*/ 	.short	(.L_1059 - .L_1058)
.L_1058:
        /*006c*/ 	.word	0x00000000
        /*0070*/ 	.short	0x0000
        /*0072*/ 	.short	0x0000
        /*0074*/ 	.byte	0x00, 0xf0, 0x11, 0x00


	//----- nvinfo : EIATTR_SPARSE_MMA_MASK
	.align		4
.L_1059:
        /*0078*/ 	.byte	0x03, 0x50
        /*007a*/ 	.short	0x0000


	//----- nvinfo : EIATTR_MAXREG_COUNT
	.align		4
        /*007c*/ 	.byte	0x03, 0x1b
        /*007e*/ 	.short	0x00ff


	//----- nvinfo : EIATTR_MERCURY_ISA_VERSION
	.align		4
        /*0080*/ 	.byte	0x03, 0x5f
        /*0082*/ 	.short	0x0101


	//----- nvinfo : EIATTR_VRC_CTA_INIT_COUNT
	.align		4
        /*0084*/ 	.byte	0x02, 0x4a
	.zero		1
	.zero		1


	//----- nvinfo : EIATTR_EXIT_INSTR_OFFSETS
	.align		4
        /*0088*/ 	.byte	0x04, 0x1c
        /*008a*/ 	.short	(.L_1061 - .L_1060)


	//   ....[0]....
.L_1060:
        /*008c*/ 	.word	0x0000a840


	//   ....[1]....
        /*0090*/ 	.word	0x0000a8a0


	//----- nvinfo : EIATTR_MAX_THREADS
	.align		4
.L_1061:
        /*0094*/ 	.byte	0x04, 0x05
        /*0096*/ 	.short	(.L_1063 - .L_1062)
.L_1062:
        /*0098*/ 	.word	0x00000080
        /*009c*/ 	.word	0x00000001
        /*00a0*/ 	.word	0x00000001


	//----- nvinfo : EIATTR_CRS_STACK_SIZE
	.align		4
.L_1063:
        /*00a4*/ 	.byte	0x04, 0x1e
        /*00a6*/ 	.short	(.L_1065 - .L_1064)
.L_1064:
        /*00a8*/ 	.word	0x00000000


	//----- nvinfo : EIATTR_CBANK_PARAM_SIZE
	.align		4
.L_1065:
        /*00ac*/ 	.byte	0x03, 0x19
        /*00ae*/ 	.short	0x001c


	//----- nvinfo : EIATTR_PARAM_CBANK
	.align		4
        /*00b0*/ 	.byte	0x04, 0x0a
        /*00b2*/ 	.short	(.L_1067 - .L_1066)
	.align		4
.L_1066:
        /*00b4*/ 	.word	index@(.nv.constant0._ZN2at6native27unrolled_elementwise_kernelIZZZNS0_16asin_kernel_cudaERNS_18TensorIteratorBaseEENKUlvE_clEvENKUlvE1_clEvEUlN3c107complexINS6_4HalfEEEE_St5arrayIPcLm2EELi4E23TrivialOffsetCalculatorILi1EjESF_NS0_6memory15LoadWithoutCastENSG_16StoreWithoutCastEEEviT_T0_T2_T3_T4_T5_)
        /*00b8*/ 	.short	0x0380
        /*00ba*/ 	.short	0x001c


	//----- nvinfo : EIATTR_SW_WAR
	.align		4
.L_1067:
        /*00bc*/ 	.byte	0x04, 0x36
        /*00be*/ 	.short	(.L_1069 - .L_1068)
.L_1068:
        /*00c0*/ 	.word	0x00000008
.L_1069:


//--------------------- .nv.info._ZN2at6native29vectorized_elementwise_kernelILi2EZZZNS0_16asin_kernel_cudaERNS_18TensorIteratorBaseEENKUlvE_clEvENKUlvE1_clEvEUlN3c107complexINS6_4HalfEEEE_St5arrayIPcLm2EEEEviT0_T1_ --------------------------
	.section	.nv.info._ZN2at6native29vectorized_elementwise_kernelILi2EZZZNS0_16asin_kernel_cudaERNS_18TensorIteratorBaseEENKUlvE_clEvENKUlvE1_clEvEUlN3c107complexINS6_4HalfEEEE_St5arrayIPcLm2EEEEviT0_T1_,"",@"SHT_CUDA_INFO"
	.sectionflags	@""
	.align	4


	//----- nvinfo : EIATTR_CUDA_API_VERSION
	.align		4
        /*0000*/ 	.byte	0x04, 0x37
        /*0002*/ 	.short	(.L_1071 - .L_1070)
.L_1070:
        /*0004*/ 	.word	0x00000082


	//----- nvinfo : EIATTR_KPARAM_INFO
	.align		4
.L_1071:
        /*0008*/ 	.byte	0x04, 0x17
        /*000a*/ 	.short	(.L_1073 - .L_1072)
.L_1072:
        /*000c*/ 	.word	0x00000000
        /*0010*/ 	.short	0x0002
        /*0012*/ 	.short	0x0008
        /*0014*/ 	.byte	0x00, 0xf0, 0x41, 0x00


	//----- nvinfo : EIATTR_KPARAM_INFO
	.align		4
.L_1073:
        /*0018*/ 	.byte	0x04, 0x17
        /*001a*/ 	.short	(.L_1075 - .L_1074)
.L_1074:
        /*001c*/ 	.word	0x00000000
        /*0020*/ 	.short	0x0001
        /*0022*/ 	.short	0x0004
        /*0024*/ 	.byte	0x00, 0xf0, 0x05, 0x00


	//----- nvinfo : EIATTR_KPARAM_INFO
	.align		4
.L_1075:
        /*0028*/ 	.byte	0x04, 0x17
        /*002a*/ 	.short	(.L_1077 - .L_1076)
.L_1076:
        /*002c*/ 	.word	0x00000000
        /*0030*/ 	.short	0x0000
        /*0032*/ 	.short	0x0000
        /*0034*/ 	.byte	0x00, 0xf0, 0x11, 0x00


	//----- nvinfo : EIATTR_SPARSE_MMA_MASK
	.align		4
.L_1077:
        /*0038*/ 	.byte	0x03, 0x50
        /*003a*/ 	.short	0x0000


	//----- nvinfo : EIATTR_MAXREG_COUNT
	.align		4
        /*003c*/ 	.byte	0x03, 0x1b
        /*003e*/ 	.short	0x00ff


	//----- nvinfo : EIATTR_MERCURY_ISA_VERSION
	.align		4
        /*0040*/ 	.byte	0x03, 0x5f
        /*0042*/ 	.short	0x0101


	//----- nvinfo : EIATTR_VRC_CTA_INIT_COUNT
	.align		4
        /*0044*/ 	.byte	0x02, 0x4a
	.zero		1
	.zero		1


	//----- nvinfo : EIATTR_EXIT_INSTR_OFFSETS
	.align		4
        /*0048*/ 	.byte	0x04, 0x1c
        /*004a*/ 	.short	(.L_1079 - .L_1078)


	//   ....[0]....
.L_1078:
        /*004c*/ 	.word	0x00014ee0


	//   ....[1]....
        /*0050*/ 	.word	0x00014f40


	//   ....[2]....
        /*0054*/ 	.word	0x000293a0


	//----- nvinfo : EIATTR_MAX_THREADS
	.align		4
.L_1079:
        /*0058*/ 	.byte	0x04, 0x05
        /*005a*/ 	.short	(.L_1081 - .L_1080)
.L_1080:
        /*005c*/ 	.word	0x00000080
        /*0060*/ 	.word	0x00000001
        /*0064*/ 	.word	0x00000001


	//----- nvinfo : EIATTR_CRS_STACK_SIZE
	.align		4
.L_1081:
        /*0068*/ 	.byte	0x04, 0x1e
        /*006a*/ 	.short	(.L_1083 - .L_1082)
.L_1082:
        /*006c*/ 	.word	0x00000000


	//----- nvinfo : EIATTR_CBANK_PARAM_SIZE
	.align		4
.L_1083:
        /*0070*/ 	.byte	0x03, 0x19
        /*0072*/ 	.short	0x0018


	//----- nvinfo : EIATTR_PARAM_CBANK
	.align		4
        /*0074*/ 	.byte	0x04, 0x0a
        /*0076*/ 	.short	(.L_1085 - .L_1084)
	.align		4
.L_1084:
        /*0078*/ 	.word	index@(.nv.constant0._ZN2at6native29vectorized_elementwise_kernelILi2EZZZNS0_16asin_kernel_cudaERNS_18TensorIteratorBaseEENKUlvE_clEvENKUlvE1_clEvEUlN3c107complexINS6_4HalfEEEE_St5arrayIPcLm2EEEEviT0_T1_)
        /*007c*/ 	.short	0x0380
        /*007e*/ 	.short	0x0018


	//----- nvinfo : EIATTR_SW_WAR
	.align		4
.L_1085:
        /*0080*/ 	.byte	0x04, 0x36
        /*0082*/ 	.short	(.L_1087 - .L_1086)
.L_1086:
        /*0084*/ 	.word	0x00000008
.L_1087:


//--------------------- .nv.info._ZN2at6native29vectorized_elementwise_kernelILi4EZZZNS0_16asin_kernel_cudaERNS_18TensorIteratorBaseEENKUlvE_clEvENKUlvE1_clEvEUlN3c107complexINS6_4HalfEEEE_St5arrayIPcLm2EEEEviT0_T1_ --------------------------
	.section	.nv.info._ZN2at6native29vectorized_elementwise_kernelILi4EZZZNS0_16asin_kernel_cudaERNS_18TensorIteratorBaseEENKUlvE_clEvENKUlvE1_clEvEUlN3c107complexINS6_4HalfEEEE_St5arrayIPcLm2EEEEviT0_T1_,"",@"SHT_CUDA_INFO"
	.sectionflags	@""
	.align	4


	//----- nvinfo : EIATTR_CUDA_API_VERSION
	.align		4
        /*0000*/ 	.byte	0x04, 0x37
        /*0002*/ 	.short	(.L_1089 - .L_1088)
.L_1088:
        /*0004*/ 	.word	0x00000082


	//----- nvinfo : EIATTR_KPARAM_INFO
	.align		4
.L_1089:
        /*0008*/ 	.byte	0x04, 0x17
        /*000a*/ 	.short	(.L_1091 - .L_1090)
.L_1090:
        /*000c*/ 	.word	0x00000000
        /*0010*/ 	.short	0x0002
        /*0012*/ 	.short	0x0008
        /*0014*/ 	.byte	0x00, 0xf0, 0x41, 0x00


	//----- nvinfo : EIATTR_KPARAM_INFO
	.align		4
.L_1091:
        /*0018*/ 	.byte	0x04, 0x17
        /*001a*/ 	.short	(.L_1093 - .L_1092)
.L_1092:
        /*001c*/ 	.word	0x00000000
        /*0020*/ 	.short	0x0001
        /*0022*/ 	.short	0x0004
        /*0024*/ 	.byte	0x00, 0xf0, 0x05, 0x00


	//----- nvinfo : EIATTR_KPARAM_INFO
	.align		4
.L_1093:
        /*0028*/ 	.byte	0x04, 0x17
        /*002a*/ 	.short	(.L_1095 - .L_1094)
.L_1094:
        /*002c*/ 	.word	0x00000000
        /*0030*/ 	.short	0x0000
        /*0032*/ 	.short	0x0000
        /*0034*/ 	.byte	0x00, 0xf0, 0x11, 0x00


	//----- nvinfo : EIATTR_SPARSE_MMA_MASK
	.align		4
.L_1095:
        /*0038*/ 	.byte	0x03, 0x50
        /*003a*/ 	.short	0x0000


	//----- nvinfo : EIATTR_MAXREG_COUNT
	.align		4
        /*003c*/ 	.byte	0x03, 0x1b
        /*003e*/ 	.short	0x00ff


	//----- nvinfo : EIATTR_MERCURY_ISA_VERSION
	.align		4
        /*0040*/ 	.byte	0x03, 0x5f
        /*0042*/ 	.short	0x0101


	//----- nvinfo : EIATTR_VRC_CTA_INIT_COUNT
	.align		4
        /*0044*/ 	.byte	0x02, 0x4a
	.zero		1
	.zero		1


	//----- nvinfo : EIATTR_EXIT_INSTR_OFFSETS
	.align		4
        /*0048*/ 	.byte	0x04, 0x1c
        /*004a*/ 	.short	(.L_1097 - .L_1096)


	//   ....[0]....
.L_1096:
        /*004c*/ 	.word	0x00014ef0


	//   ....[1]....
        /*0050*/ 	.word	0x00014f50


	//   ....[2]....
        /*0054*/ 	.word	0x000293a0


	//----- nvinfo : EIATTR_MAX_THREADS
	.align		4
.L_1097:
        /*0058*/ 	.byte	0x04, 0x05
        /*005a*/ 	.short	(.L_1099 - .L_1098)
.L_1098:
        /*005c*/ 	.word	0x00000080
        /*0060*/ 	.word	0x00000001
        /*0064*/ 	.word	0x00000001


	//----- nvinfo : EIATTR_CRS_STACK_SIZE
	.align		4
.L_1099:
        /*0068*/ 	.byte	0x04, 0x1e
        /*006a*/ 	.short	(.L_1101 - .L_1100)
.L_1100:
        /*006c*/ 	.word	0x00000000


	//----- nvinfo : EIATTR_CBANK_PARAM_SIZE
	.align		4
.L_1101:
        /*0070*/ 	.byte	0x03, 0x19
        /*0072*/ 	.short	0x0018


	//----- nvinfo : EIATTR_PARAM_CBANK
	.align		4
        /*0074*/ 	.byte	0x04, 0x0a
        /*0076*/ 	.short	(.L_1103 - .L_1102)
	.align		4
.L_1102:
        /*0078*/ 	.word	index@(.nv.constant0._ZN2at6native29vectorized_elementwise_kernelILi4EZZZNS0_16asin_kernel_cudaERNS_18TensorIteratorBaseEENKUlvE_clEvENKUlvE1_clEvEUlN3c107complexINS6_4HalfEEEE_St5arrayIPcLm2EEEEviT0_T1_)
        /*007c*/ 	.short	0x0380
        /*007e*/ 	.short	0x0018


	//----- nvinfo : EIATTR_SW_WAR
	.align		4
.L_1103:
        /*0080*/ 	.byte	0x04, 0x36
        /*0082*/ 	.short	(.L_1105 - .L_1104)
.L_1104:
        /*0084*/ 	.word	0x00000008
.L_1105:


//--------------------- .nv.info._ZN2at6native29vectorized_elementwise_kernelILi8EZZZNS0_16asin_kernel_cudaERNS_18TensorIteratorBaseEENKUlvE_clEvENKUlvE1_clEvEUlN3c107complexINS6_4HalfEEEE_St5arrayIPcLm2EEEEviT0_T1_ --------------------------
	.section	.nv.info._ZN2at6native29vectorized_elementwise_kernelILi8EZZZNS0_16asin_kernel_cudaERNS_18TensorIteratorBaseEENKUlvE_clEvENKUlvE1_clEvEUlN3c107complexINS6_4HalfEEEE_St5arrayIPcLm2EEEEviT0_T1_,"",@"SHT_CUDA_INFO"
	.sectionflags	@""
	.align	4


	//----- nvinfo : EIATTR_CUDA_API_VERSION
	.align		4
        /*0000*/ 	.byte	0x04, 0x37
        /*0002*/ 	.short	(.L_1107 - .L_1106)
.L_1106:
        /*0004*/ 	.word	0x00000082


	//----- nvinfo : EIATTR_KPARAM_INFO
	.align		4
.L_1107:
        /*0008*/ 	.byte	0x04, 0x17
        /*000a*/ 	.short	(.L_1109 - .L_1108)
.L_1108:
        /*000c*/ 	.word	0x00000000
        /*0010*/ 	.short	0x0002
        /*0012*/ 	.short	0x0008
        /*0014*/ 	.byte	0x00, 0xf0, 0x41, 0x00


	//----- nvinfo : EIATTR_KPARAM_INFO
	.align		4
.L_1109:
        /*0018*/ 	.byte	0x04, 0x17
        /*001a*/ 	.short	(.L_1111 - .L_1110)
.L_1110:
        /*001c*/ 	.word	0x00000000
        /*0020*/ 	.short	0x0001
        /*0022*/ 	.short	0x0004
        /*0024*/ 	.byte	0x00, 0xf0, 0x05, 0x00


	//----- nvinfo : EIATTR_KPARAM_INFO
	.align		4
.L_1111:
        /*0028*/ 	.byte	0x04, 0x17
        /*002a*/ 	.short	(.L_1113 - .L_1112)
.L_1112:
        /*002c*/ 	.word	0x00000000
        /*0030*/ 	.short	0x0000
        /*0032*/ 	.short	0x0000
        /*0034*/ 	.byte	0x00, 0xf0, 0x11, 0x00


	//----- nvinfo : EIATTR_SPARSE_MMA_MASK
	.align		4
.L_1113:
        /*0038*/ 	.byte	0x03, 0x50
        /*003a*/ 	.short	0x0000


	//----- nvinfo : EIATTR_MAXREG_COUNT
	.align		4
        /*003c*/ 	.byte	0x03, 0x1b
        /*003e*/ 	.short	0x00ff


	//----- nvinfo : EIATTR_MERCURY_ISA_VERSION
	.align		4
        /*0040*/ 	.byte	0x03, 0x5f
        /*0042*/ 	.short	0x0101


	//----- nvinfo : EIATTR_VRC_CTA_INIT_COUNT
	.align		4
        /*0044*/ 	.byte	0x02, 0x4a
	.zero		1
	.zero		1


	//----- nvinfo : EIATTR_EXIT_INSTR_OFFSETS
	.align		4
        /*0048*/ 	.byte	0x04, 0x1c
        /*004a*/ 	.short	(.L_1115 - .L_1114)


	//   ....[0]....
.L_1114:
        /*004c*/ 	.word	0x00015260


	//   ....[1]....
        /*0050*/ 	.word	0x000152c0


	//   ....[2]....
        /*0054*/ 	.word	0x00029ac0


	//----- nvinfo : EIATTR_MAX_THREADS
	.align		4
.L_1115:
        /*0058*/ 	.byte	0x04, 0x05
        /*005a*/ 	.short	(.L_1117 - .L_1116)
.L_1116:
        /*005c*/ 	.word	0x00000080
        /*0060*/ 	.word	0x00000001
        /*0064*/ 	.word	0x00000001


	//----- nvinfo : EIATTR_CRS_STACK_SIZE
	.align		4
.L_1117:
        /*0068*/ 	.byte	0x04, 0x1e
        /*006a*/ 	.short	(.L_1119 - .L_1118)
.L_1118:
        /*006c*/ 	.word	0x00000000


	//----- nvinfo : EIATTR_CBANK_PARAM_SIZE
	.align		4
.L_1119:
        /*0070*/ 	.byte	0x03, 0x19
        /*0072*/ 	.short	0x0018


	//----- nvinfo : EIATTR_PARAM_CBANK
	.align		4
        /*0074*/ 	.byte	0x04, 0x0a
        /*0076*/ 	.short	(.L_1121 - .L_1120)
	.align		4
.L_1120:
        /*0078*/ 	.word	index@(.nv.constant0._ZN2at6native29vectorized_elementwise_kernelILi8EZZZNS0_16asin_kernel_cudaERNS_18TensorIteratorBaseEENKUlvE_clEvENKUlvE1_clEvEUlN3c107complexINS6_4HalfEEEE_St5arrayIPcLm2EEEEviT0_T1_)
        /*007c*/ 	.short	0x0380
        /*007e*/ 	.short	0x0018


	//----- nvinfo : EIATTR_SW_WAR
	.align		4
.L_1121:
        /*0080*/ 	.byte	0x04, 0x36
        /*0082*/ 	.short	(.L_1123 - .L_1122)
.L_1122:
        /*0084*/ 	.word	0x00000008
.L_1123:


//--------------------- .nv.info._ZN2at6native18elementwise_kernelILi128ELi4EZNS0_15gpu_kernel_implIZZZNS0_16asin_kernel_cudaERNS_18TensorIteratorBaseEENKUlvE_clEvENKUlvE0_clEvEUlN3c107complexIfEEE_EEvS4_RKT_EUliE_EEviT1_ --------------------------
	.section	.nv.info._ZN2at6native18elementwise_kernelILi128ELi4EZNS0_15gpu_kernel_implIZZZNS0_16asin_kernel_cudaERNS_18TensorIteratorBaseEENKUlvE_clEvENKUlvE0_clEvEUlN3c107complexIfEEE_EEvS4_RKT_EUliE_EEviT1_,"",@"SHT_CUDA_INFO"
	.sectionflags	@""
	.align	4


	//----- nvinfo : EIATTR_CUDA_API_VERSION
	.align		4
        /*0000*/ 	.byte	0x04, 0x37
        /*0002*/ 	.short	(.L_1125 - .L_1124)
.L_1124:
        /*0004*/ 	.word	0x00000082


	//----- nvinfo : EIATTR_KPARAM_INFO
	.align		4
.L_1125:
        /*0008*/ 	.byte	0x04, 0x17
        /*000a*/ 	.short	(.L_1127 - .L_1126)
.L_1126:
        /*000c*/ 	.word	0x00000000
        /*0010*/ 	.short	0x0001
        /*0012*/ 	.short	0x0008
        /*0014*/ 	.byte	0x00, 0xf0, 0x61, 0x08


	//----- nvinfo : EIATTR_KPARAM_INFO
	.align		4
.L_1127:
        /*0018*/ 	.byte	0x04, 0x17
        /*001a*/ 	.short	(.L_1129 - .L_1128)
.L_1128:
        /*001c*/ 	.word	0x00000000
        /*0020*/ 	.short	0x0000
        /*0022*/ 	.short	0x0000
        /*0024*/ 	.byte	0x00, 0xf0, 0x11, 0x00


	//----- nvinfo : EIATTR_SPARSE_MMA_MASK
	.align		4
.L_1129:
        /*0028*/ 	.byte	0x03, 0x50
        /*002a*/ 	.short	0x0000


	//----- nvinfo : EIATTR_MAXREG_COUNT
	.align		4
        /*002c*/ 	.byte	0x03, 0x1b
        /*002e*/ 	.short	0x0080


	//----- nvinfo : EIATTR_EXTERNS
	.align		4
        /*0030*/ 	.byte	0x04, 0x0f
        /*0032*/ 	.short	(.L_1131 - .L_1130)


	//   ....[0]....
	.align		4
.L_1130:
        /*0034*/ 	.word	index@(__assertfail)


	//----- nvinfo : EIATTR_MERCURY_ISA_VERSION
	.align		4
.L_1131:
        /*0038*/ 	.byte	0x03, 0x5f
        /*003a*/ 	.short	0x0101


	//----- nvinfo : EIATTR_VRC_CTA_INIT_COUNT
	.align		4
        /*003c*/ 	.byte	0x02, 0x4a
	.zero		1
	.zero		1


	//----- nvinfo : EIATTR_SYSCALL_OFFSETS
	.align		4
        /*0040*/ 	.byte	0x04, 0x46
        /*0042*/ 	.short	(.L_1133 - .L_1132)


	//   ....[0]....
.L_1132:
        /*0044*/ 	.word	0x000021e0


	//   ....[1]....
        /*0048*/ 	.word	0x000057c0


	//   ....[2]....
        /*004c*/ 	.word	0x00007af0


	//   ....[3]....
        /*0050*/ 	.word	0x0000af90


	//   ....[4]....
        /*0054*/ 	.word	0x0000d3d0


	//   ....[5]....
        /*0058*/ 	.word	0x00010870


	//   ....[6]....
        /*005c*/ 	.word	0x00012cc0


	//   ....[7]....
        /*0060*/ 	.word	0x00016130


	//----- nvinfo : EIATTR_EXIT_INSTR_OFFSETS
	.align		4
.L_1133:
        /*0064*/ 	.byte	0x04, 0x1c
        /*0066*/ 	.short	(.L_1135 - .L_1134)


	//   ....[0]....
.L_1134:
        /*0068*/ 	.word	0x00010b20


	//   ....[1]....
        /*006c*/ 	.word	0x000156a0


	//   ....[2]....
        /*0070*/ 	.word	0x000156e0


	//   ....[3]....
        /*0074*/ 	.word	0x00015770


	//   ....[4]....
        /*0078*/ 	.word	0x000157a0


	//   ....[5]....
        /*007c*/ 	.word	0x000157d0


	//   ....[6]....
        /*0080*/ 	.word	0x00015850


	//   ....[7]....
        /*0084*/ 	.word	0x00015880


	//   ....[8]....
        /*0088*/ 	.word	0x00015900


	//   ....[9]....
        /*008c*/ 	.word	0x00015930


	//   ....[10]....
        /*0090*/ 	.word	0x00015970


	//   ....[11]....
        /*0094*/ 	.word	0x00015a40


	//   ....[12]....
        /*0098*/ 	.word	0x00015ba0


	//   ....[13]....
        /*009c*/ 	.word	0x00015d00


	//   ....[14]....
        /*00a0*/ 	.word	0x00015e50


	//   ....[15]....
        /*00a4*/ 	.word	0x00015e80


	//   ....[16]....
        /*00a8*/ 	.word	0x00015eb0


	//   ....[17]....
        /*00ac*/ 	.word	0x00015f70


	//   ....[18]....
        /*00b0*/ 	.word	0x00015fd0


	//   ....[19]....
        /*00b4*/ 	.word	0x00016140


	//   ....[20]....
        /*00b8*/ 	.word	0x00016240


	//   ....[21]....
        /*00bc*/ 	.word	0x00016370


	//   ....[22]....
        /*00c0*/ 	.word	0x000163a0


	//----- nvinfo : EIATTR_MAX_THREADS
	.align		4
.L_1135:
        /*00c4*/ 	.byte	0x04, 0x05
        /*00c6*/ 	.short	(.L_1137 - .L_1136)
.L_1136:
        /*00c8*/ 	.word	0x00000080
        /*00cc*/ 	.word	0x00000001
        /*00d0*/ 	.word	0x00000001


	//----- nvinfo : EIATTR_CRS_STACK_SIZE
	.align		4
.L_1137:
        /*00d4*/ 	.byte	0x04, 0x1e
        /*00d6*/ 	.short	(.L_1139 - .L_1138)
.L_1138:
        /*00d8*/ 	.word	0x00000000


	//----- nvinfo : EIATTR_CBANK_PARAM_SIZE
	.align		4
.L_1139:
        /*00dc*/ 	.byte	0x03, 0x19
        /*00de*/ 	.short	0x0220


	//----- nvinfo : EIATTR_PARAM_CBANK
	.align		4
        /*00e0*/ 	.byte	0x04, 0x0a
        /*00e2*/ 	.short	(.L_1141 - .L_1140)
	.align		4
.L_1140:
        /*00e4*/ 	.word	index@(.nv.constant0._ZN2at6native18elementwise_kernelILi128ELi4EZNS0_15gpu_kernel_implIZZZNS0_16asin_kernel_cudaERNS_18TensorIteratorBaseEENKUlvE_clEvENKUlvE0_clEvEUlN3c107complexIfEEE_EEvS4_RKT_EUliE_EEviT1_)
        /*00e8*/ 	.short	0x0380
        /*00ea*/ 	.short	0x0220


	//----- nvinfo : EIATTR_SW_WAR
	.align		4
.L_1141:
        /*00ec*/ 	.byte	0x04, 0x36
        /*00ee*/ 	.short	(.L_1143 - .L_1142)
.L_1142:
        /*00f0*/ 	.word	0x00000008
.L_1143:


//--------------------- .nv.info._ZN2at6native27unrolled_elementwise_kernelIZZZNS0_16asin_kernel_cudaERNS_18TensorIteratorBaseEENKUlvE_clEvENKUlvE0_clEvEUlN3c107complexIfEEE_St5arrayIPcLm2EELi4E23TrivialOffsetCalculatorILi1EjESE_NS0_6memory12LoadWithCastILi1EEENSF_13StoreWithCastILi1EEEEEviT_T0_T2_T3_T4_T5_ --------------------------
	.section	.nv.info._ZN2at6native27unrolled_elementwise_kernelIZZZNS0_16asin_kernel_cudaERNS_18TensorIteratorBaseEENKUlvE_clEvENKUlvE0_clEvEUlN3c107complexIfEEE_St5arrayIPcLm2EELi4E23TrivialOffsetCalculatorILi1EjESE_NS0_6memory12LoadWithCastILi1EEENSF_13StoreWithCastILi1EEEEEviT_T0_T2_T3_T4_T5_,"",@"SHT_CUDA_INFO"
	.sectionflags	@""
	.align	4


	//----- nvinfo : EIATTR_CUDA_API_VERSION
	.align		4
        /*0000*/ 	.byte	0x04, 0x37
        /*0002*/ 	.short	(.L_1145 - .L_1144)
.L_1144:
        /*0004*/ 	.word	0x00000082


	//----- nvinfo : EIATTR_KPARAM_INFO
	.align		4
.L_1145:
        /*0008*/ 	.byte	0x04, 0x17
        /*000a*/ 	.short	(.L_1147 - .L_1146)
.L_1146:
        /*000c*/ 	.word	0x00000000
        /*0010*/ 	.short	0x0006
        /*0012*/ 	.short	0x0024
        /*0014*/ 	.byte	0x00, 0xf0, 0x21, 0x00


	//----- nvinfo : EIATTR_KPARAM_INFO
	.align		4
.L_1147:
        /*0018*/ 	.byte	0x04, 0x17
        /*001a*/ 	.short	(.L_1149 - .L_1148)
.L_1148:
        /*001c*/ 	.word	0x00000000
        /*0020*/ 	.short	0x0005
        /*0022*/ 	.short	0x001c
        /*0024*/ 	.byte	0x00, 0xf0, 0x21, 0x00


	//----- nvinfo : EIATTR_KPARAM_INFO
	.align		4
.L_1149:
        /*0028*/ 	.byte	0x04, 0x17
        /*002a*/ 	.short	(.L_1151 - .L_1150)
.L_1150:
        /*002c*/ 	.word	0x00000000
        /*0030*/ 	.short	0x0004
        /*0032*/ 	.short	0x0019
        /*0034*/ 	.byte	0x00, 0xf0, 0x05, 0x00


	//----- nvinfo : EIATTR_KPARAM_INFO
	.align		4
.L_1151:
        /*0038*/ 	.byte	0x04, 0x17
        /*003a*/ 	.short	(.L_1153 - .L_1152)
.L_1152:
        /*003c*/ 	.word	0x00000000
        /*0040*/ 	.short	0x0003
        /*0042*/ 	.short	0x0018
        /*0044*/ 	.byte	0x00, 0xf0, 0x05, 0x00


	//----- nvinfo : EIATTR_KPARAM_INFO
	.align		4
.L_1153:
        /*0048*/ 	.byte	0x04, 0x17
        /*004a*/ 	.short	(.L_1155 - .L_1154)
.L_1154:
        /*004c*/ 	.word	0x00000000
        /*0050*/ 	.short	0x0002
        /*0052*/ 	.short	0x0008
        /*0054*/ 	.byte	0x00, 0xf0, 0x41, 0x00


	//----- nvinfo : EIATTR_KPARAM_INFO
	.align		4
.L_1155:
        /*0058*/ 	.byte	0x04, 0x17
        /*005a*/ 	.short	(.L_1157 - .L_1156)
.L_1156:
        /*005c*/ 	.word	0x00000000
        /*0060*/ 	.short	0x0001
        /*0062*/ 	.short	0x0004
        /*0064*/ 	.byte	0x00, 0xf0, 0x05, 0x00


	//----- nvinfo : EIATTR_KPARAM_INFO
	.align		4
.L_1157:
        /*0068*/ 	.byte	0x04, 0x17
        /*006a*/ 	.short	(.L_1159 - .L_1158)
.L_1158:
        /*006c*/ 	.word	0x00000000
        /*0070*/ 	.short	0x0000
        /*0072*/ 	.short	0x0000
        /*0074*/ 	.byte	0x00, 0xf0, 0x11, 0x00


	//----- nvinfo : EIATTR_SPARSE_MMA_MASK
	.align		4
.L_1159:
        /*0078*/ 	.byte	0x03, 0x50
        /*007a*/ 	.short	0x0000


	//----- nvinfo : EIATTR_MAXREG_COUNT
	.align		4
        /*007c*/ 	.byte	0x03, 0x1b
        /*007e*/ 	.short	0x00ff


	//----- nvinfo : EIATTR_EXTERNS
	.align		4
        /*0080*/ 	.byte	0x04, 0x0f
        /*0082*/ 	.short	(.L_1161 - .L_1160)


	//   ....[0]....
	.align		4
.L_1160:
        /*0084*/ 	.word	index@(__assertfail)


	//----- nvinfo : EIATTR_MERCURY_ISA_VERSION
	.align		4
.L_1161:
        /*0088*/ 	.byte	0x03, 0x5f
        /*008a*/ 	.short	0x0101


	//----- nvinfo : EIATTR_VRC_CTA_INIT_COUNT
	.align		4
        /*008c*/ 	.byte	0x02, 0x4a
	.zero		1
	.zero		1


	//----- nvinfo : EIATTR_SYSCALL_OFFSETS
	.align		4
        /*0090*/ 	.byte	0x04, 0x46
        /*0092*/ 	.short	(.L_1163 - .L_1162)


	//   ....[0]....
.L_1162:
        /*0094*/ 	.word	0x00000ee0


	//   ....[1]....
        /*0098*/ 	.word	0x00001f30


	//   ....[2]....
        /*009c*/ 	.word	0x00002ef0


	//   ....[3]....
        /*00a0*/ 	.word	0x00003dc0


	//   ....[4]....
        /*00a4*/ 	.word	0x0000f170


	//   ....[5]....
        /*00a8*/ 	.word	0x0000ff10


	//   ....[6]....
        /*00ac*/ 	.word	0x00010da0


	//   ....[7]....
        /*00b0*/ 	.word	0x00011c10


	//----- nvinfo : EIATTR_EXIT_INSTR_OFFSETS
	.align		4
.L_1163:
        /*00b4*/ 	.byte	0x04, 0x1c
        /*00b6*/ 	.short	(.L_1165 - .L_1164)


	//   ....[0]....
.L_1164:
        /*00b8*/ 	.word	0x00011040


	//   ....[1]....
        /*00bc*/ 	.word	0x00011180


	//   ....[2]....
        /*00c0*/ 	.word	0x000111c0


	//   ....[3]....
        /*00c4*/ 	.word	0x00011250


	//   ....[4]....
        /*00c8*/ 	.word	0x00011280


	//   ....[5]....
        /*00cc*/ 	.word	0x000112b0


	//   ....[6]....
        /*00d0*/ 	.word	0x00011330


	//   ....[7]....
        /*00d4*/ 	.word	0x00011360


	//   ....[8]....
        /*00d8*/ 	.word	0x000113e0


	//   ....[9]....
        /*00dc*/ 	.word	0x00011410


	//   ....[10]....
        /*00e0*/ 	.word	0x00011450


	//   ....[11]....
        /*00e4*/ 	.word	0x00011520


	//   ....[12]....
        /*00e8*/ 	.word	0x00011680


	//   ....[13]....
        /*00ec*/ 	.word	0x000117e0


	//   ....[14]....
        /*00f0*/ 	.word	0x00011930


	//   ....[15]....
        /*00f4*/ 	.word	0x00011960


	//   ....[16]....
        /*00f8*/ 	.word	0x00011990


	//   ....[17]....
        /*00fc*/ 	.word	0x00011a50


	//   ....[18]....
        /*0100*/ 	.word	0x00011ab0


	//   ....[19]....
        /*0104*/ 	.word	0x00011c20


	//   ....[20]....
        /*0108*/ 	.word	0x00011d20


	//   ....[21]....
        /*010c*/ 	.word	0x00011e50


	//   ....[22]....
        /*0110*/ 	.word	0x00011e80


	//----- nvinfo : EIATTR_MAX_THREADS
	.align		4
.L_1165:
        /*0114*/ 	.byte	0x04, 0x05
        /*0116*/ 	.short	(.L_1167 - .L_1166)
.L_1166:
        /*0118*/ 	.word	0x00000080
        /*011c*/ 	.word	0x00000001
        /*0120*/ 	.word	0x00000001


	//----- nvinfo : EIATTR_CRS_STACK_SIZE
	.align		4
.L_1167:
        /*0124*/ 	.byte	0x04, 0x1e
        /*0126*/ 	.short	(.L_1169 - .L_1168)
.L_1168:
        /*0128*/ 	.word	0x00000000


	//----- nvinfo : EIATTR_CBANK_PARAM_SIZE
	.align		4
.L_1169:
        /*012c*/ 	.byte	0x03, 0x19
        /*012e*/ 	.short	0x002c


	//----- nvinfo : EIATTR_PARAM_CBANK
	.align		4
        /*0130*/ 	.byte	0x04, 0x0a
        /*0132*/ 	.short	(.L_1171 - .L_1170)
	.align		4
.L_1170:
        /*0134*/ 	.word	index@(.nv.constant0._ZN2at6native27unrolled_elementwise_kernelIZZZNS0_16asin_kernel_cudaERNS_18TensorIteratorBaseEENKUlvE_clEvENKUlvE0_clEvEUlN3c107complexIfEEE_St5arrayIPcLm2EELi4E23TrivialOffsetCalculatorILi1EjESE_NS0_6memory12LoadWithCastILi1EEENSF_13StoreWithCastILi1EEEEEviT_T0_T2_T3_T4_T5_)
        /*0138*/ 	.short	0x0380
        /*013a*/ 	.short	0x002c


	//----- nvinfo : EIATTR_SW_WAR
	.align		4
.L_1171:
        /*013c*/ 	.byte	0x04, 0x36
        /*013e*/ 	.short	(.L_1173 - .L_1172)
.L_1172:
        /*0140*/ 	.word	0x00000008
.L_1173:


//--------------------- .nv.info._ZN2at6native18elementwise_kernelILi128ELi2EZNS0_22gpu_kernel_impl_nocastIZZZNS0_16asin_kernel_cudaERNS_18TensorIteratorBaseEENKUlvE_clEvENKUlvE0_clEvEUlN3c107complexIfEEE_EEvS4_RKT_EUliE_EEviT1_ --------------------------
	.section	.nv.info._ZN2at6native18elementwise_kernelILi128ELi2EZNS0_22gpu_kernel_impl_nocastIZZZNS0_16asin_kernel_cudaERNS_18TensorIteratorBaseEENKUlvE_clEvENKUlvE0_clEvEUlN3c107complexIfEEE_EEvS4_RKT_EUliE_EEviT1_,"",@"SHT_CUDA_INFO"
	.sectionflags	@""
	.align	4


	//----- nvinfo : EIATTR_CUDA_API_VERSION
	.align		4
        /*0000*/ 	.byte	0x04, 0x37
        /*0002*/ 	.short	(.L_1175 - .L_1174)
.L_1174:
        /*0004*/ 	.word	0x00000082


	//----- nvinfo : EIATTR_KPARAM_INFO
	.align		4
.L_1175:
        /*0008*/ 	.byte	0x04, 0x17
        /*000a*/ 	.short	(.L_1177 - .L_1176)
.L_1176:
        /*000c*/ 	.word	0x00000000
        /*0010*/ 	.short	0x0001
        /*0012*/ 	.short	0x0008
        /*0014*/ 	.byte	0x00, 0xf0, 0x61, 0x08


	//----- nvinfo : EIATTR_KPARAM_INFO
	.align		4
.L_1177:
        /*0018*/ 	.byte	0x04, 0x17
        /*001a*/ 	.short	(.L_1179 - .L_1178)
.L_1178:
        /*001c*/ 	.word	0x00000000
        /*0020*/ 	.short	0x0000
        /*0022*/ 	.short	0x0000
        /*0024*/ 	.byte	0x00, 0xf0, 0x11, 0x00


	//----- nvinfo : EIATTR_SPARSE_MMA_MASK
	.align		4
.L_1179:
        /*0028*/ 	.byte	0x03, 0x50
        /*002a*/ 	.short	0x0000


	//----- nvinfo : EIATTR_MAXREG_COUNT
	.align		4
        /*002c*/ 	.byte	0x03, 0x1b
        /*002e*/ 	.short	0x0080


	//----- nvinfo : EIATTR_MERCURY_ISA_VERSION
	.align		4
        /*0030*/ 	.byte	0x03, 0x5f
        /*0032*/ 	.short	0x0101


	//----- nvinfo : EIATTR_VRC_CTA_INIT_COUNT
	.align		4
        /*0034*/ 	.byte	0x02, 0x4a
	.zero		1
	.zero		1


	//----- nvinfo : EIATTR_EXIT_INSTR_OFFSETS
	.align		4
        /*0038*/ 	.byte	0x04, 0x1c
        /*003a*/ 	.short	(.L_1181 - .L_1180)


	//   ....[0]....
.L_1180:
        /*003c*/ 	.word	0x00003c40


	//   ....[1]....
        /*0040*/ 	.word	0x00007820


	//----- nvinfo : EIATTR_MAX_THREADS
	.align		4
.L_1181:
        /*0044*/ 	.byte	0x04, 0x05
        /*0046*/ 	.short	(.L_1183 - .L_1182)
.L_1182:
        /*0048*/ 	.word	0x00000080
        /*004c*/ 	.word	0x00000001
        /*0050*/ 	.word	0x00000001


	//----- nvinfo : EIATTR_CRS_STACK_SIZE
	.align		4
.L_1183:
        /*0054*/ 	.byte	0x04, 0x1e
        /*0056*/ 	.short	(.L_1185 - .L_1184)
.L_1184:
        /*0058*/ 	.word	0x00000000


	//----- nvinfo : EIATTR_CBANK_PARAM_SIZE
	.align		4
.L_1185:
        /*005c*/ 	.byte	0x03, 0x19
        /*005e*/ 	.short	0x0220


	//----- nvinfo : EIATTR_PARAM_CBANK
	.align		4
        /*0060*/ 	.byte	0x04, 0x0a
        /*0062*/ 	.short	(.L_1187 - .L_1186)
	.align		4
.L_1186:
        /*0064*/ 	.word	index@(.nv.constant0._ZN2at6native18elementwise_kernelILi128ELi2EZNS0_22gpu_kernel_impl_nocastIZZZNS0_16asin_kernel_cudaERNS_18TensorIteratorBaseEENKUlvE_clEvENKUlvE0_clEvEUlN3c107complexIfEEE_EEvS4_RKT_EUliE_EEviT1_)
        /*0068*/ 	.short	0x0380
        /*006a*/ 	.short	0x0220


	//----- nvinfo : EIATTR_SW_WAR
	.align		4
.L_1187:
        /*006c*/ 	.byte	0x04, 0x36
        /*006e*/ 	.short	(.L_1189 - .L_1188)
.L_1188:
        /*0070*/ 	.word	0x00000008
.L_1189:


//--------------------- .nv.info._ZN2at6native27unrolled_elementwise_kernelIZZZNS0_16asin_kernel_cudaERNS_18TensorIteratorBaseEENKUlvE_clEvENKUlvE0_clEvEUlN3c107complexIfEEE_St5arrayIPcLm2EELi4E23TrivialOffsetCalculatorILi1EjESE_NS0_6memory15LoadWithoutCastENSF_16StoreWithoutCastEEEviT_T0_T2_T3_T4_T5_ --------------------------
	.section	.nv.info._ZN2at6native27unrolled_elementwise_kernelIZZZNS0_16asin_kernel_cudaERNS_18TensorIteratorBaseEENKUlvE_clEvENKUlvE0_clEvEUlN3c107complexIfEEE_St5arrayIPcLm2EELi4E23TrivialOffsetCalculatorILi1EjESE_NS0_6memory15LoadWithoutCastENSF_16StoreWithoutCastEEEviT_T0_T2_T3_T4_T5_,"",@"SHT_CUDA_INFO"
	.sectionflags	@""
	.align	4


	//----- nvinfo : EIATTR_CUDA_API_VERSION
	.align		4
        /*0000*/ 	.byte	0x04, 0x37
        /*0002*/ 	.short	(.L_1191 - .L_1190)
.L_1190:
        /*0004*/ 	.word	0x00000082


	//----- nvinfo : EIATTR_KPARAM_INFO
	.align		4
.L_1191:
        /*0008*/ 	.byte	0x04, 0x17
        /*000a*/ 	.short	(.L_1193 - .L_1192)
.L_1192:
        /*000c*/ 	.word	0x00000000
        /*0010*/ 	.short	0x0006
        /*0012*/ 	.short	0x001b
        /*0014*/ 	.byte	0x00, 0xf0, 0x05, 0x00


	//----- nvinfo : EIATTR_KPARAM_INFO
	.align		4
.L_1193:
        /*0018*/ 	.byte	0x04, 0x17
        /*001a*/ 	.short	(.L_1195 - .L_1194)
.L_1194:
        /*001c*/ 	.word	0x00000000
        /*0020*/ 	.short	0x0005
        /*0022*/ 	.short	0x001a
        /*0024*/ 	.byte	0x00, 0xf0, 0x05, 0x00


	//----- nvinfo : EIATTR_KPARAM_INFO
	.align		4
.L_1195:
        /*0028*/ 	.byte	0x04, 0x17
        /*002a*/ 	.short	(.L_1197 - .L_1196)
.L_1196:
        /*002c*/ 	.word	0x00000000
        /*0030*/ 	.short	0x0004
        /*0032*/ 	.short	0x0019
        /*0034*/ 	.byte	0x00, 0xf0, 0x05, 0x00


	//----- nvinfo : EIATTR_KPARAM_INFO
	.align		4
.L_1197:
        /*0038*/ 	.byte	0x04, 0x17
        /*003a*/ 	.short	(.L_1199 - .L_1198)
.L_1198:
        /*003c*/ 	.word	0x00000000
        /*0040*/ 	.short	0x0003
        /*0042*/ 	.short	0x0018
        /*0044*/ 	.byte	0x00, 0xf0, 0x05, 0x00


	//----- nvinfo : EIATTR_KPARAM_INFO
	.align		4
.L_1199:
        /*0048*/ 	.byte	0x04, 0x17
        /*004a*/ 	.short	(.L_1201 - .L_1200)
.L_1200:
        /*004c*/ 	.word	0x00000000
        /*0050*/ 	.short	0x0002
        /*0052*/ 	.short	0x0008
        /*0054*/ 	.byte	0x00, 0xf0, 0x41, 0x00


	//----- nvinfo : EIATTR_KPARAM_INFO
	.align		4
.L_1201:
        /*0058*/ 	.byte	0x04, 0x17
        /*005a*/ 	.short	(.L_1203 - .L_1202)
.L_1202:
        /*005c*/ 	.word	0x00000000
        /*0060*/ 	.short	0x0001
        /*0062*/ 	.short	0x0004
        /*0064*/ 	.byte	0x00, 0xf0, 0x05, 0x00


	//----- nvinfo : EIATTR_KPARAM_INFO
	.align		4
.L_1203:
        /*0068*/ 	.byte	0x04, 0x17
        /*006a*/ 	.short	(.L_1205 - .L_1204)
.L_1204:
        /*006c*/ 	.word	0x00000000
        /*0070*/ 	.short	0x0000
        /*0072*/ 	.short	0x0000
        /*0074*/ 	.byte	0x00, 0xf0, 0x11, 0x00


	//----- nvinfo : EIATTR_SPARSE_MMA_MASK
	.align		4
.L_1205:
        /*0078*/ 	.byte	0x03, 0x50
        /*007a*/ 	.short	0x0000


	//----- nvinfo : EIATTR_MAXREG_COUNT
	.align		4
        /*007c*/ 	.byte	0x03, 0x1b
        /*007e*/ 	.short	0x00ff


	//----- nvinfo : EIATTR_MERCURY_ISA_VERSION
	.align		4
        /*0080*/ 	.byte	0x03, 0x5f
        /*0082*/ 	.short	0x0101


	//----- nvinfo : EIATTR_VRC_CTA_INIT_COUNT
	.align		4
        /*0084*/ 	.byte	0x02, 0x4a
	.zero		1
	.zero		1


	//----- nvinfo : EIATTR_EXIT_INSTR_OFFSETS
	.align		4
        /*0088*/ 	.byte	0x04, 0x1c
        /*008a*/ 	.short	(.L_1207 - .L_1206)


	//   ....[0]....
.L_1206:
        /*008c*/ 	.word	0x0000a750


	//   ....[1]....
        /*0090*/ 	.word	0x0000a7a0


	//----- nvinfo : EIATTR_MAX_THREADS
	.align		4
.L_1207:
        /*0094*/ 	.byte	0x04, 0x05
        /*0096*/ 	.short	(.L_1209 - .L_1208)
.L_1208:
        /*0098*/ 	.word	0x00000080
        /*009c*/ 	.word	0x00000001
        /*00a0*/ 	.word	0x00000001


	//----- nvinfo : EIATTR_CRS_STACK_SIZE
	.align		4
.L_1209:
        /*00a4*/ 	.byte	0x04, 0x1e
        /*00a6*/ 	.short	(.L_1211 - .L_1210)
.L_1210:
        /*00a8*/ 	.word	0x00000000


	//----- nvinfo : EIATTR_CBANK_PARAM_SIZE
	.align		4
.L_1211:
        /*00ac*/ 	.byte	0x03, 0x19
        /*00ae*/ 	.short	0x001c


	//----- nvinfo : EIATTR_PARAM_CBANK
	.align		4
        /*00b0*/ 	.byte	0x04, 0x0a
        /*00b2*/ 	.short	(.L_1213 - .L_1212)
	.align		4
.L_1212:
        /*00b4*/ 	.word	index@(.nv.constant0._ZN2at6native27unrolled_elementwise_kernelIZZZNS0_16asin_kernel_cudaERNS_18TensorIteratorBaseEENKUlvE_clEvENKUlvE0_clEvEUlN3c107complexIfEEE_St5arrayIPcLm2EELi4E23TrivialOffsetCalculatorILi1EjESE_NS0_6memory15LoadWithoutCastENSF_16StoreWithoutCastEEEviT_T0_T2_T3_T4_T5_)
        /*00b8*/ 	.short	0x0380
        /*00ba*/ 	.short	0x001c


	//----- nvinfo : EIATTR_SW_WAR
	.align		4
.L_1213:
        /*00bc*/ 	.byte	0x04, 0x36
        /*00be*/ 	.short	(.L_1215 - .L_1214)
.L_1214:
        /*00c0*/ 	.word	0x00000008
.L_1215:


//--------------------- .nv.info._ZN2at6native29vectorized_elementwise_kernelILi2EZZZNS0_16asin_kernel_cudaERNS_18TensorIteratorBaseEENKUlvE_clEvENKUlvE0_clEvEUlN3c107complexIfEEE_St5arrayIPcLm2EEEEviT0_T1_ --------------------------
	.section	.nv.info._ZN2at6native29vectorized_elementwise_kernelILi2EZZZNS0_16asin_kernel_cudaERNS_18TensorIteratorBaseEENKUlvE_clEvENKUlvE0_clEvEUlN3c107complexIfEEE_St5arrayIPcLm2EEEEviT0_T1_,"",@"SHT_CUDA_INFO"
	.sectionflags	@""
	.align	4


	//----- nvinfo : EIATTR_CUDA_API_VERSION
	.align		4
        /*0000*/ 	.byte	0x04, 0x37
        /*0002*/ 	.short	(.L_1217 - .L_1216)
.L_1216:
        /*0004*/ 	.word	0x00000082


	//----- nvinfo : EIATTR_KPARAM_INFO
	.align		4
.L_1217:
        /*0008*/ 	.byte	0x04, 0x17
        /*000a*/ 	.short	(.L_1219 - .L_1218)
.L_1218:
        /*000c*/ 	.word	0x00000000
        /*0010*/ 	.short	0x0002
        /*0012*/ 	.short	0x0008
        /*0014*/ 	.byte	0x00, 0xf0, 0x41, 0x00


	//----- nvinfo : EIATTR_KPARAM_INFO
	.align		4
.L_1219:
        /*0018*/ 	.byte	0x04, 0x17
        /*001a*/ 	.short	(.L_1221 - .L_1220)
.L_1220:
        /*001c*/ 	.word	0x00000000
        /*0020*/ 	.short	0x0001
        /*0022*/ 	.short	0x0004
        /*0024*/ 	.byte	0x00, 0xf0, 0x05, 0x00


	//----- nvinfo : EIATTR_KPARAM_INFO
	.align		4
.L_1221:
        /*0028*/ 	.byte	0x04, 0x17
        /*002a*/ 	.short	(.L_1223 - .L_1222)
.L_1222:
        /*002c*/ 	.word	0x00000000
        /*0030*/ 	.short	0x0000
        /*0032*/ 	.short	0x0000
        /*0034*/ 	.byte	0x00, 0xf0, 0x11, 0x00


	//----- nvinfo : EIATTR_SPARSE_MMA_MASK
	.align		4
.L_1223:
        /*0038*/ 	.byte	0x03, 0x50
        /*003a*/ 	.short	0x0000


	//----- nvinfo : EIATTR_MAXREG_COUNT
	.align		4
        /*003c*/ 	.byte	0x03, 0x1b
        /*003e*/ 	.short	0x00ff


	//----- nvinfo : EIATTR_MERCURY_ISA_VERSION
	.align		4
        /*0040*/ 	.byte	0x03, 0x5f
        /*0042*/ 	.short	0x0101


	//----- nvinfo : EIATTR_VRC_CTA_INIT_COUNT
	.align		4
        /*0044*/ 	.byte	0x02, 0x4a
	.zero		1
	.zero		1


	//----- nvinfo : EIATTR_EXIT_INSTR_OFFSETS
	.align		4
        /*0048*/ 	.byte	0x04, 0x1c
        /*004a*/ 	.short	(.L_1225 - .L_1224)


	//   ....[0]....
.L_1224:
        /*004c*/ 	.word	0x00015200


	//   ....[1]....
        /*0050*/ 	.word	0x00015250


	//   ....[2]....
        /*0054*/ 	.word	0x00029880


	//----- nvinfo : EIATTR_MAX_THREADS
	.align		4
.L_1225:
        /*0058*/ 	.byte	0x04, 0x05
        /*005a*/ 	.short	(.L_1227 - .L_1226)
.L_1226:
        /*005c*/ 	.word	0x00000080
        /*0060*/ 	.word	0x00000001
        /*0064*/ 	.word	0x00000001


	//----- nvinfo : EIATTR_CRS_STACK_SIZE
	.align		4
.L_1227:
        /*0068*/ 	.byte	0x04, 0x1e
        /*006a*/ 	.short	(.L_1229 - .L_1228)
.L_1228:
        /*006c*/ 	.word	0x00000000


	//----- nvinfo : EIATTR_CBANK_PARAM_SIZE
	.align		4
.L_1229:
        /*0070*/ 	.byte	0x03, 0x19
        /*0072*/ 	.short	0x0018


	//----- nvinfo : EIATTR_PARAM_CBANK
	.align		4
        /*0074*/ 	.byte	0x04, 0x0a
        /*0076*/ 	.short	(.L_1231 - .L_1230)
	.align		4
.L_1230:
        /*0078*/ 	.word	index@(.nv.constant0._ZN2at6native29vectorized_elementwise_kernelILi2EZZZNS0_16asin_kernel_cudaERNS_18TensorIteratorBaseEENKUlvE_clEvENKUlvE0_clEvEUlN3c107complexIfEEE_St5arrayIPcLm2EEEEviT0_T1_)
        /*007c*/ 	.short	0x0380
        /*007e*/ 	.short	0x0018


	//----- nvinfo : EIATTR_SW_WAR
	.align		4
.L_1231:
        /*0080*/ 	.byte	0x04, 0x36
        /*0082*/ 	.short	(.L_1233 - .L_1232)
.L_1232:
        /*0084*/ 	.word	0x00000008
.L_1233:


//--------------------- .nv.info._ZN2at6native29vectorized_elementwise_kernelILi4EZZZNS0_16asin_kernel_cudaERNS_18TensorIteratorBaseEENKUlvE_clEvENKUlvE0_clEvEUlN3c107complexIfEEE_St5arrayIPcLm2EEEEviT0_T1_ --------------------------
	.section	.nv.info._ZN2at6native29vectorized_elementwise_kernelILi4EZZZNS0_16asin_kernel_cudaERNS_18TensorIteratorBaseEENKUlvE_clEvENKUlvE0_clEvEUlN3c107complexIfEEE_St5arrayIPcLm2EEEEviT0_T1_,"",@"SHT_CUDA_INFO"
	.sectionflags	@""
	.align	4


	//----- nvinfo : EIATTR_CUDA_API_VERSION
	.align		4
        /*0000*/ 	.byte	0x04, 0x37
        /*0002*/ 	.short	(.L_1235 - .L_1234)
.L_1234:
        /*0004*/ 	.word	0x00000082


	//----- nvinfo : EIATTR_KPARAM_INFO
	.align		4
.L_1235:
        /*0008*/ 	.byte	0x04, 0x17
        /*000a*/ 	.short	(.L_1237 - .L_1236)
.L_1236:
        /*000c*/ 	.word	0x00000000
        /*0010*/ 	.short	0x0002
        /*0012*/ 	.short	0x0008
        /*0014*/ 	.byte	0x00, 0xf0, 0x41, 0x00


	//----- nvinfo : EIATTR_KPARAM_INFO
	.align		4
.L_1237:
        /*0018*/ 	.byte	0x04, 0x17
        /*001a*/ 	.short	(.L_1239 - .L_1238)
.L_1238:
        /*001c*/ 	.word	0x00000000
        /*0020*/ 	.short	0x0001
        /*0022*/ 	.short	0x0004
        /*0024*/ 	.byte	0x00, 0xf0, 0x05, 0x00


	//----- nvinfo : EIATTR_KPARAM_INFO
	.align		4
.L_1239:
        /*0028*/ 	.byte	0x04, 0x17
        /*002a*/ 	.short	(.L_1241 - .L_1240)
.L_1240:
        /*002c*/ 	.word	0x00000000
        /*0030*/ 	.short	0x0000
        /*0032*/ 	.short	0x0000
        /*0034*/ 	.byte	0x00, 0xf0, 0x11, 0x00


	//----- nvinfo : EIATTR_SPARSE_MMA_MASK
	.align		4
.L_1241:
        /*0038*/ 	.byte	0x03, 0x50
        /*003a*/ 	.short	0x0000


	//----- nvinfo : EIATTR_MAXREG_COUNT
	.align		4
        /*003c*/ 	.byte	0x03, 0x1b
        /*003e*/ 	.short	0x00ff


	//----- nvinfo : EIATTR_MERCURY_ISA_VERSION
	.align		4
        /*0040*/ 	.byte	0x03, 0x5f
        /*0042*/ 	.short	0x0101


	//----- nvinfo : EIATTR_VRC_CTA_INIT_COUNT
	.align		4
        /*0044*/ 	.byte	0x02, 0x4a
	.zero		1
	.zero		1


	//----- nvinfo : EIATTR_EXIT_INSTR_OFFSETS
	.align		4
        /*0048*/ 	.byte	0x04, 0x1c
        /*004a*/ 	.short	(.L_1243 - .L_1242)


	//   ....[0]....
.L_1242:
        /*004c*/ 	.word	0x00015200


	//   ....[1]....
        /*0050*/ 	.word	0x00015250


	//   ....[2]....
        /*0054*/ 	.word	0x00029840


	//----- nvinfo : EIATTR_MAX_THREADS
	.align		4
.L_1243:
        /*0058*/ 	.byte	0x04, 0x05
        /*005a*/ 	.short	(.L_1245 - .L_1244)
.L_1244:
        /*005c*/ 	.word	0x00000080
        /*0060*/ 	.word	0x00000001
        /*0064*/ 	.word	0x00000001


	//----- nvinfo : EIATTR_CRS_STACK_SIZE
	.align		4
.L_1245:
        /*0068*/ 	.byte	0x04, 0x1e
        /*006a*/ 	.short	(.L_1247 - .L_1246)
.L_1246:
        /*006c*/ 	.word	0x00000000


	//----- nvinfo : EIATTR_CBANK_PARAM_SIZE
	.align		4
.L_1247:
        /*0070*/ 	.byte	0x03, 0x19
        /*0072*/ 	.short	0x0018


	//----- nvinfo : EIATTR_PARAM_CBANK
	.align		4
        /*0074*/ 	.byte	0x04, 0x0a
        /*0076*/ 	.short	(.L_1249 - .L_1248)
	.align		4
.L_1248:
        /*0078*/ 	.word	index@(.nv.constant0._ZN2at6native29vectorized_elementwise_kernelILi4EZZZNS0_16asin_kernel_cudaERNS_18TensorIteratorBaseEENKUlvE_clEvENKUlvE0_clEvEUlN3c107complexIfEEE_St5arrayIPcLm2EEEEviT0_T1_)
        /*007c*/ 	.short	0x0380
        /*007e*/ 	.short	0x0018


	//----- nvinfo : EIATTR_SW_WAR
	.align		4
.L_1249:
        /*0080*/ 	.byte	0x04, 0x36
        /*0082*/ 	.short	(.L_1251 - .L_1250)
.L_1250:
        /*0084*/ 	.word	0x00000008
.L_1251:


//--------------------- .nv.info._ZN2at6native29vectorized_elementwise_kernelILi8EZZZNS0_16asin_kernel_cudaERNS_18TensorIteratorBaseEENKUlvE_clEvENKUlvE0_clEvEUlN3c107complexIfEEE_St5arrayIPcLm2EEEEviT0_T1_ --------------------------
	.section	.nv.info._ZN2at6native29vectorized_elementwise_kernelILi8EZZZNS0_16asin_kernel_cudaERNS_18TensorIteratorBaseEENKUlvE_clEvENKUlvE0_clEvEUlN3c107complexIfEEE_St5arrayIPcLm2EEEEviT0_T1_,"",@"SHT_CUDA_INFO"
	.sectionflags	@""
	.align	4


	//----- nvinfo : EIATTR_CUDA_API_VERSION
	.align		4
        /*0000*/ 	.byte	0x04, 0x37
        /*0002*/ 	.short	(.L_1253 - .L_1252)
.L_1252:
        /*0004*/ 	.word	0x00000082


	//----- nvinfo : EIATTR_KPARAM_INFO
	.align		4
.L_1253:
        /*0008*/ 	.byte	0x04, 0x17
        /*000a*/ 	.short	(.L_1255 - .L_1254)
.L_1254:
        /*000c*/ 	.word	0x00000000
        /*0010*/ 	.short	0x0002
        /*0012*/ 	.short	0x0008
        /*0014*/ 	.byte	0x00, 0xf0, 0x41, 0x00


	//----- nvinfo : EIATTR_KPARAM_INFO
	.align		4
.L_1255:
        /*0018*/ 	.byte	0x04, 0x17
        /*001a*/ 	.short	(.L_1257 - .L_1256)
.L_1256:
        /*001c*/ 	.word	0x00000000
        /*0020*/ 	.short	0x0001
        /*0022*/ 	.short	0x0004
        /*0024*/ 	.byte	0x00, 0xf0, 0x05, 0x00


	//----- nvinfo : EIATTR_KPARAM_INFO
	.align		4
.L_1257:
        /*0028*/ 	.byte	0x04, 0x17
        /*002a*/ 	.short	(.L_1259 - .L_1258)
.L_1258:
        /*002c*/ 	.word	0x00000000
        /*0030*/ 	.short	0x0000
        /*0032*/ 	.short	0x0000
        /*0034*/ 	.byte	0x00, 0xf0, 0x11, 0x00


	//----- nvinfo : EIATTR_SPARSE_MMA_MASK
	.align		4
.L_1259:
        /*0038*/ 	.byte	0x03, 0x50
        /*003a*/ 	.short	0x0000


	//----- nvinfo : EIATTR_MAXREG_COUNT
	.align		4
        /*003c*/ 	.byte	0x03, 0x1b
        /*003e*/ 	.short	0x00ff


	//----- nvinfo : EIATTR_MERCURY_ISA_VERSION
	.align		4
        /*0040*/ 	.byte	0x03, 0x5f
        /*0042*/ 	.short	0x0101


	//----- nvinfo : EIATTR_VRC_CTA_INIT_COUNT
	.align		4
        /*0044*/ 	.byte	0x02, 0x4a
	.zero		1
	.zero		1


	//----- nvinfo : EIATTR_EXIT_INSTR_OFFSETS
	.align		4
        /*0048*/ 	.byte	0x04, 0x1c
        /*004a*/ 	.short	(.L_1261 - .L_1260)


	//   ....[0]....
.L_1260:
        /*004c*/ 	.word	0x00015200


	//   ....[1]....
        /*0050*/ 	.word	0x00015250


	//   ....[2]....
        /*0054*/ 	.word	0x00029840


	//----- nvinfo : EIATTR_MAX_THREADS
	.align		4
.L_1261:
        /*0058*/ 	.byte	0x04, 0x05
        /*005a*/ 	.short	(.L_1263 - .L_1262)
.L_1262:
        /*005c*/ 	.word	0x00000080
        /*0060*/ 	.word	0x00000001
        /*0064*/ 	.word	0x00000001


	//----- nvinfo : EIATTR_CRS_STACK_SIZE
	.align		4
.L_1263:
        /*0068*/ 	.byte	0x04, 0x1e
        /*006a*/ 	.short	(.L_1265 - .L_1264)
.L_1264:
        /*006c*/ 	.word	0x00000000


	//----- nvinfo : EIATTR_CBANK_PARAM_SIZE
	.align		4
.L_1265:
        /*0070*/ 	.byte	0x03, 0x19
        /*0072*/ 	.short	0x0018


	//----- nvinfo : EIATTR_PARAM_CBANK
	.align		4
        /*0074*/ 	.byte	0x04, 0x0a
        /*0076*/ 	.short	(.L_1267 - .L_1266)
	.align		4
.L_1266:
        /*0078*/ 	.word	index@(.nv.constant0._ZN2at6native29vectorized_elementwise_kernelILi8EZZZNS0_16asin_kernel_cudaERNS_18TensorIteratorBaseEENKUlvE_clEvENKUlvE0_clEvEUlN3c107complexIfEEE_St5arrayIPcLm2EEEEviT0_T1_)
        /*007c*/ 	.short	0x0380
        /*007e*/ 	.short	0x0018


	//----- nvinfo : EIATTR_SW_WAR
	.align		4
.L_1267:
        /*0080*/ 	.byte	0x04, 0x36
        /*0082*/ 	.short	(.L_1269 - .L_1268)
.L_1268:
        /*0084*/ 	.word	0x00000008
.L_1269:


//--------------------- .nv.info._ZN2at6native18elementwise_kernelILi128ELi4EZNS0_15gpu_kernel_implIZZZNS0_16asin_kernel_cudaERNS_18TensorIteratorBaseEENKUlvE_clEvENKUlvE_clEvEUlN3c107complexIdEEE_EEvS4_RKT_EUliE_EEviT1_ --------------------------
	.section	.nv.info._ZN2at6native18elementwise_kernelILi128ELi4EZNS0_15gpu_kernel_implIZZZNS0_16asin_kernel_cudaERNS_18TensorIteratorBaseEENKUlvE_clEvENKUlvE_clEvEUlN3c107complexIdEEE_EEvS4_RKT_EUliE_EEviT1_,"",@"SHT_CUDA_INFO"
	.sectionflags	@""
	.align	4


	//----- nvinfo : EIATTR_CUDA_API_VERSION
	.align		4
        /*0000*/ 	.byte	0x04, 0x37
        /*0002*/ 	.short	(.L_1271 - .L_1270)
.L_1270:
        /*0004*/ 	.word	0x00000082


	//----- nvinfo : EIATTR_KPARAM_INFO
	.align		4
.L_1271:
        /*0008*/ 	.byte	0x04, 0x17
        /*000a*/ 	.short	(.L_1273 - .L_1272)
.L_1272:
        /*000c*/ 	.word	0x00000000
        /*0010*/ 	.short	0x0001
        /*0012*/ 	.short	0x0008
        /*0014*/ 	.byte	0x00, 0xf0, 0x61, 0x08


	//----- nvinfo : EIATTR_KPARAM_INFO
	.align		4
.L_1273:
        /*0018*/ 	.byte	0x04, 0x17
        /*001a*/ 	.short	(.L_1275 - .L_1274)
.L_1274:
        /*001c*/ 	.word	0x00000000
        /*0020*/ 	.short	0x0000
        /*0022*/ 	.short	0x0000
        /*0024*/ 	.byte	0x00, 0xf0, 0x11, 0x00


	//----- nvinfo : EIATTR_SPARSE_MMA_MASK
	.align		4
.L_1275:
        /*0028*/ 	.byte	0x03, 0x50
        /*002a*/ 	.short	0x0000


	//----- nvinfo : EIATTR_MAXREG_COUNT
	.align		4
        /*002c*/ 	.byte	0x03, 0x1b
        /*002e*/ 	.short	0x0080


	//----- nvinfo : EIATTR_EXTERNS
	.align		4
        /*0030*/ 	.byte	0x04, 0x0f
        /*0032*/ 	.short	(.L_1277 - .L_1276)


	//   ....[0]....
	.align		4
.L_1276:
        /*0034*/ 	.word	index@(__assertfail)


	//----- nvinfo : EIATTR_MERCURY_ISA_VERSION
	.align		4
.L_1277:
        /*0038*/ 	.byte	0x03, 0x5f
        /*003a*/ 	.short	0x0101


	//----- nvinfo : EIATTR_VRC_CTA_INIT_COUNT
	.align		4
        /*003c*/ 	.byte	0x02, 0x4a
	.zero		1
	.zero		1


	//----- nvinfo : EIATTR_SYSCALL_OFFSETS
	.align		4
        /*0040*/ 	.byte	0x04, 0x46
        /*0042*/ 	.short	(.L_1279 - .L_1278)


	//   ....[0]....
.L_1278:
        /*0044*/ 	.word	0x000022d0


	//   ....[1]....
        /*0048*/ 	.word	0x0000dc90


	//   ....[2]....
        /*004c*/ 	.word	0x00010140


	//   ....[3]....
        /*0050*/ 	.word	0x0001b8e0


	//   ....[4]....
        /*0054*/ 	.word	0x0001df40


	//   ....[5]....
        /*0058*/ 	.word	0x000296e0


	//   ....[6]....
        /*005c*/ 	.word	0x0002bd50


	//   ....[7]....
        /*0060*/ 	.word	0x000374c0


	//----- nvinfo : EIATTR_EXIT_INSTR_OFFSETS
	.align		4
.L_1279:
        /*0064*/ 	.byte	0x04, 0x1c
        /*0066*/ 	.short	(.L_1281 - .L_1280)


	//   ....[0]....
.L_1280:
        /*0068*/ 	.word	0x00029a80


	//   ....[1]....
        /*006c*/ 	.word	0x00036810


	//   ....[2]....
        /*0070*/ 	.word	0x00036850


	//   ....[3]....
        /*0074*/ 	.word	0x000368e0


	//   ....[4]....
        /*0078*/ 	.word	0x00036910


	//   ....[5]....
        /*007c*/ 	.word	0x00036940


	//   ....[6]....
        /*0080*/ 	.word	0x00036a10


	//   ....[7]....
        /*0084*/ 	.word	0x00036a90


	//   ....[8]....
        /*0088*/ 	.word	0x00036b90


	//   ....[9]....
        /*008c*/ 	.word	0x00036c40


	//   ....[10]....
        /*0090*/ 	.word	0x00036c60


	//   ....[11]....
        /*0094*/ 	.word	0x00036d30


	//   ....[12]....
        /*0098*/ 	.word	0x00036ee0


	//   ....[13]....
        /*009c*/ 	.word	0x00037090


	//   ....[14]....
        /*00a0*/ 	.word	0x00037230


	//   ....[15]....
        /*00a4*/ 	.word	0x00037260


	//   ....[16]....
        /*00a8*/ 	.word	0x00037290


	//   ....[17]....
        /*00ac*/ 	.word	0x00037340


	//   ....[18]....
        /*00b0*/ 	.word	0x00037360


	//   ....[19]....
        /*00b4*/ 	.word	0x000374d0


	//   ....[20]....
        /*00b8*/ 	.word	0x00037620


	//   ....[21]....
        /*00bc*/ 	.word	0x000377a0


	//   ....[22]....
        /*00c0*/ 	.word	0x00037820


	//----- nvinfo : EIATTR_MAX_THREADS
	.align		4
.L_1281:
        /*00c4*/ 	.byte	0x04, 0x05
        /*00c6*/ 	.short	(.L_1283 - .L_1282)
.L_1282:
        /*00c8*/ 	.word	0x00000080
        /*00cc*/ 	.word	0x00000001
        /*00d0*/ 	.word	0x00000001


	//----- nvinfo : EIATTR_CRS_STACK_SIZE
	.align		4
.L_1283:
        /*00d4*/ 	.byte	0x04, 0x1e
        /*00d6*/ 	.short	(.L_1285 - .L_1284)
.L_1284:
        /*00d8*/ 	.word	0x00000000


	//----- nvinfo : EIATTR_CBANK_PARAM_SIZE
	.align		4
.L_1285:
        /*00dc*/ 	.byte	0x03, 0x19
        /*00de*/ 	.short	0x0220


	//----- nvinfo : EIATTR_PARAM_CBANK
	.align		4
        /*00e0*/ 	.byte	0x04, 0x0a
        /*00e2*/ 	.short	(.L_1287 - .L_1286)
	.align		4
.L_1286:
        /*00e4*/ 	.word	index@(.nv.constant0._ZN2at6native18elementwise_kernelILi128ELi4EZNS0_15gpu_kernel_implIZZZNS0_16asin_kernel_cudaERNS_18TensorIteratorBaseEENKUlvE_clEvENKUlvE_clEvEUlN3c107complexIdEEE_EEvS4_RKT_EUliE_EEviT1_)
        /*00e8*/ 	.short	0x0380
        /*00ea*/ 	.short	0x0220


	//----- nvinfo : EIATTR_SW_WAR
	.align		4
.L_1287:
        /*00ec*/ 	.byte	0x04, 0x36
        /*00ee*/ 	.short	(.L_1289 - .L_1288)
.L_1288:
        /*00f0*/ 	.word	0x00000008
.L_1289:


//--------------------- .nv.info._ZN2at6native27unrolled_elementwise_kernelIZZZNS0_16asin_kernel_cudaERNS_18TensorIteratorBaseEENKUlvE_clEvENKUlvE_clEvEUlN3c107complexIdEEE_St5arrayIPcLm2EELi4E23TrivialOffsetCalculatorILi1EjESE_NS0_6memory12LoadWithCastILi1EEENSF_13StoreWithCastILi1EEEEEviT_T0_T2_T3_T4_T5_ --------------------------
	.section	.nv.info._ZN2at6native27unrolled_elementwise_kernelIZZZNS0_16asin_kernel_cudaERNS_18TensorIteratorBaseEENKUlvE_clEvENKUlvE_clEvEUlN3c107complexIdEEE_St5arrayIPcLm2EELi4E23TrivialOffsetCalculatorILi1EjESE_NS0_6memory12LoadWithCastILi1EEENSF_13StoreWithCastILi1EEEEEviT_T0_T2_T3_T4_T5_,"",@"SHT_CUDA_INFO"
	.sectionflags	@""
	.align	4


	//----- nvinfo : EIATTR_CUDA_API_VERSION
	.align		4
        /*0000*/ 	.byte	0x04, 0x37
        /*0002*/ 	.short	(.L_1291 - .L_1290)
.L_1290:
        /*0004*/ 	.word	0x00000082


	//----- nvinfo : EIATTR_KPARAM_INFO
	.align		4
.L_1291:
        /*0008*/ 	.byte	0x04, 0x17
        /*000a*/ 	.short	(.L_1293 - .L_1292)
.L_1292:
        /*000c*/ 	.word	0x00000000
        /*0010*/ 	.short	0x0006
        /*0012*/ 	.short	0x0024
        /*0014*/ 	.byte	0x00, 0xf0, 0x21, 0x00


	//----- nvinfo : EIATTR_KPARAM_INFO
	.align		4
.L_1293:
        /*0018*/ 	.byte	0x04, 0x17
        /*001a*/ 	.short	(.L_1295 - .L_1294)
.L_1294:
        /*001c*/ 	.word	0x00000000
        /*0020*/ 	.short	0x0005
        /*0022*/ 	.short	0x001c
        /*0024*/ 	.byte	0x00, 0xf0, 0x21, 0x00


	//----- nvinfo : EIATTR_KPARAM_INFO
	.align		4
.L_1295:
        /*0028*/ 	.byte	0x04, 0x17
        /*002a*/ 	.short	(.L_1297 - .L_1296)
.L_1296:
        /*002c*/ 	.word	0x00000000
        /*0030*/ 	.short	0x0004
        /*0032*/ 	.short	0x0019
        /*0034*/ 	.byte	0x00, 0xf0, 0x05, 0x00


	//----- nvinfo : EIATTR_KPARAM_INFO
	.align		4
.L_1297:
        /*0038*/ 	.byte	0x04, 0x17
        /*003a*/ 	.short	(.L_1299 - .L_1298)
.L_1298:
        /*003c*/ 	.word	0x00000000
        /*0040*/ 	.short	0x0003
        /*0042*/ 	.short	0x0018
        /*0044*/ 	.byte	0x00, 0xf0, 0x05, 0x00


	//----- nvinfo : EIATTR_KPARAM_INFO
	.align		4
.L_1299:
        /*0048*/ 	.byte	0x04, 0x17
        /*004a*/ 	.short	(.L_1301 - .L_1300)
.L_1300:
        /*004c*/ 	.word	0x00000000
        /*0050*/ 	.short	0x0002
        /*0052*/ 	.short	0x0008
        /*0054*/ 	.byte	0x00, 0xf0, 0x41, 0x00


	//----- nvinfo : EIATTR_KPARAM_INFO
	.align		4
.L_1301:
        /*0058*/ 	.byte	0x04, 0x17
        /*005a*/ 	.short	(.L_1303 - .L_1302)
.L_1302:
        /*005c*/ 	.word	0x00000000
        /*0060*/ 	.short	0x0001
        /*0062*/ 	.short	0x0004
        /*0064*/ 	.byte	0x00, 0xf0, 0x05, 0x00


	//----- nvinfo : EIATTR_KPARAM_INFO
	.align		4
.L_1303:
        /*0068*/ 	.byte	0x04, 0x17
        /*006a*/ 	.short	(.L_1305 - .L_1304)
.L_1304:
        /*006c*/ 	.word	0x00000000
        /*0070*/ 	.short	0x0000
        /*0072*/ 	.short	0x0000
        /*0074*/ 	.byte	0x00, 0xf0, 0x11, 0x00


	//----- nvinfo : EIATTR_SPARSE_MMA_MASK
	.align		4
.L_1305:
        /*0078*/ 	.byte	0x03, 0x50
        /*007a*/ 	.short	0x0000


	//----- nvinfo : EIATTR_MAXREG_COUNT
	.align		4
        /*007c*/ 	.byte	0x03, 0x1b
        /*007e*/ 	.short	0x00ff


	//----- nvinfo : EIATTR_EXTERNS
	.align		4
        /*0080*/ 	.byte	0x04, 0x0f
        /*0082*/ 	.short	(.L_1307 - .L_1306)


	//   ....[0]....
	.align		4
.L_1306:
        /*0084*/ 	.word	index@(__assertfail)


	//----- nvinfo : EIATTR_MERCURY_ISA_VERSION
	.align		4
.L_1307:
        /*0088*/ 	.byte	0x03, 0x5f
        /*008a*/ 	.short	0x0101


	//----- nvinfo : EIATTR_VRC_CTA_INIT_COUNT
	.align		4
        /*008c*/ 	.byte	0x02, 0x4a
	.zero		1
	.zero		1


	//----- nvinfo : EIATTR_SYSCALL_OFFSETS
	.align		4
        /*0090*/ 	.byte	0x04, 0x46
        /*0092*/ 	.short	(.L_1309 - .L_1308)


	//   ....[0]....
.L_1308:
        /*0094*/ 	.word	0x00000fd0


	//   ....[1]....
        /*0098*/ 	.word	0x000021a0


	//   ....[2]....
        /*009c*/ 	.word	0x000032a0


	//   ....[3]....
        /*00a0*/ 	.word	0x00004290


	//   ....[4]....
        /*00a4*/ 	.word	0x00030b50


	//   ....[5]....
        /*00a8*/ 	.word	0x00031b60


	//   ....[6]....
        /*00ac*/ 	.word	0x00032d00


	//   ....[7]....
        /*00b0*/ 	.word	0x00033e80


	//----- nvinfo : EIATTR_EXIT_INSTR_OFFSETS
	.align		4
.L_1309:
        /*00b4*/ 	.byte	0x04, 0x1c
        /*00b6*/ 	.short	(.L_1311 - .L_1310)


	//   ....[0]....
.L_1310:
        /*00b8*/ 	.word	0x00033090


	//   ....[1]....
        /*00bc*/ 	.word	0x000331d0


	//   ....[2]....
        /*00c0*/ 	.word	0x00033210


	//   ....[3]....
        /*00c4*/ 	.word	0x000332a0


	//   ....[4]....
        /*00c8*/ 	.word	0x000332d0


	//   ....[5]....
        /*00cc*/ 	.word	0x00033300


	//   ....[6]....
        /*00d0*/ 	.word	0x000333d0


	//   ....[7]....
        /*00d4*/ 	.word	0x00033450


	//   ....[8]....
        /*00d8*/ 	.word	0x00033550


	//   ....[9]....
        /*00dc*/ 	.word	0x00033600


	//   ....[10]....
        /*00e0*/ 	.word	0x00033620


	//   ....[11]....
        /*00e4*/ 	.word	0x000336f0


	//   ....[12]....
        /*00e8*/ 	.word	0x000338a0


	//   ....[13]....
        /*00ec*/ 	.word	0x00033a50


	//   ....[14]....
        /*00f0*/ 	.word	0x00033bf0


	//   ....[15]....
        /*00f4*/ 	.word	0x00033c20


	//   ....[16]....
        /*00f8*/ 	.word	0x00033c50


	//   ....[17]....
        /*00fc*/ 	.word	0x00033d00


	//   ....[18]....
        /*0100*/ 	.word	0x00033d20


	//   ....[19]....
        /*0104*/ 	.word	0x00033e90


	//   ....[20]....
        /*0108*/ 	.word	0x00033fe0


	//   ....[21]....
        /*010c*/ 	.word	0x00034160


	//   ....[22]....
        /*0110*/ 	.word	0x000341e0


	//----- nvinfo : EIATTR_MAX_THREADS
	.align		4
.L_1311:
        /*0114*/ 	.byte	0x04, 0x05
        /*0116*/ 	.short	(.L_1313 - .L_1312)
.L_1312:
        /*0118*/ 	.word	0x00000080
        /*011c*/ 	.word	0x00000001
        /*0120*/ 	.word	0x00000001


	//----- nvinfo : EIATTR_CRS_STACK_SIZE
	.align		4
.L_1313:
        /*0124*/ 	.byte	0x04, 0x1e
        /*0126*/ 	.short	(.L_1315 - .L_1314)
.L_1314:
        /*0128*/ 	.word	0x00000000


	//----- nvinfo : EIATTR_CBANK_PARAM_SIZE
	.align		4
.L_1315:
        /*012c*/ 	.byte	0x03, 0x19
        /*012e*/ 	.short	0x002c


	//----- nvinfo : EIATTR_PARAM_CBANK
	.align		4
        /*0130*/ 	.byte	0x04, 0x0a
        /*0132*/ 	.short	(.L_1317 - .L_1316)
	.align		4
.L_1316:
        /*0134*/ 	.word	index@(.nv.constant0._ZN2at6native27unrolled_elementwise_kernelIZZZNS0_16asin_kernel_cudaERNS_18TensorIteratorBaseEENKUlvE_clEvENKUlvE_clEvEUlN3c107complexIdEEE_St5arrayIPcLm2EELi4E23TrivialOffsetCalculatorILi1EjESE_NS0_6memory12LoadWithCastILi1EEENSF_13StoreWithCastILi1EEEEEviT_T0_T2_T3_T4_T5_)
        /*0138*/ 	.short	0x0380
        /*013a*/ 	.short	0x002c


	//----- nvinfo : EIATTR_SW_WAR
	.align		4
.L_1317:
        /*013c*/ 	.byte	0x04, 0x36
        /*013e*/ 	.short	(.L_1319 - .L_1318)
.L_1318:
        /*0140*/ 	.word	0x00000008
.L_1319:


//--------------------- .nv.info._ZN2at6native18elementwise_kernelILi128ELi2EZNS0_22gpu_kernel_impl_nocastIZZZNS0_16asin_kernel_cudaERNS_18TensorIteratorBaseEENKUlvE_clEvENKUlvE_clEvEUlN3c107complexIdEEE_EEvS4_RKT_EUliE_EEviT1_ --------------------------
	.section	.nv.info._ZN2at6native18elementwise_kernelILi128ELi2EZNS0_22gpu_kernel_impl_nocastIZZZNS0_16asin_kernel_cudaERNS_18TensorIteratorBaseEENKUlvE_clEvENKUlvE_clEvEUlN3c107complexIdEEE_EEvS4_RKT_EUliE_EEviT1_,"",@"SHT_CUDA_INFO"
	.sectionflags	@""
	.align	4


	//----- nvinfo : EIATTR_CUDA_API_VERSION
	.align		4
        /*0000*/ 	.byte	0x04, 0x37
        /*0002*/ 	.short	(.L_1321 - .L_1320)
.L_1320:
        /*0004*/ 	.word	0x00000082


	//----- nvinfo : EIATTR_KPARAM_INFO
	.align		4
.L_1321:
        /*0008*/ 	.byte	0x04, 0x17
        /*000a*/ 	.short	(.L_1323 - .L_1322)
.L_1322:
        /*000c*/ 	.word	0x00000000
        /*0010*/ 	.short	0x0001
        /*0012*/ 	.short	0x0008
        /*0014*/ 	.byte	0x00, 0xf0, 0x61, 0x08


	//----- nvinfo : EIATTR_KPARAM_INFO
	.align		4
.L_1323:
        /*0018*/ 	.byte	0x04, 0x17
        /*001a*/ 	.short	(.L_1325 - .L_1324)
.L_1324:
        /*001c*/ 	.word	0x00000000
        /*0020*/ 	.short	0x0000
        /*0022*/ 	.short	0x0000
        /*0024*/ 	.byte	0x00, 0xf0, 0x11, 0x00


	//----- nvinfo : EIATTR_SPARSE_MMA_MASK
	.align		4
.L_1325:
        /*0028*/ 	.byte	0x03, 0x50
        /*002a*/ 	.short	0x0000


	//----- nvinfo : EIATTR_MAXREG_COUNT
	.align		4
        /*002c*/ 	.byte	0x03, 0x1b
        /*002e*/ 	.short	0x0080


	//----- nvinfo : EIATTR_MERCURY_ISA_VERSION
	.align		4
        /*0030*/ 	.byte	0x03, 0x5f
        /*0032*/ 	.short	0x0101


	//----- nvinfo : EIATTR_VRC_CTA_INIT_COUNT
	.align		4
        /*0034*/ 	.byte	0x02, 0x4a
	.zero		1
	.zero		1


	//----- nvinfo : EIATTR_EXIT_INSTR_OFFSETS
	.align		4
        /*0038*/ 	.byte	0x04, 0x1c
        /*003a*/ 	.short	(.L_1327 - .L_1326)


	//   ....[0]....
.L_1326:
        /*003c*/ 	.word	0x0000bd80


	//   ....[1]....
        /*0040*/ 	.word	0x00017a30


	//----- nvinfo : EIATTR_MAX_THREADS
	.align		4
.L_1327:
        /*0044*/ 	.byte	0x04, 0x05
        /*0046*/ 	.short	(.L_1329 - .L_1328)
.L_1328:
        /*0048*/ 	.word	0x00000080
        /*004c*/ 	.word	0x00000001
        /*0050*/ 	.word	0x00000001


	//----- nvinfo : EIATTR_CRS_STACK_SIZE
	.align		4
.L_1329:
        /*0054*/ 	.byte	0x04, 0x1e
        /*0056*/ 	.short	(.L_1331 - .L_1330)
.L_1330:
        /*0058*/ 	.word	0x00000000


	//----- nvinfo : EIATTR_CBANK_PARAM_SIZE
	.align		4
.L_1331:
        /*005c*/ 	.byte	0x03, 0x19
        /*005e*/ 	.short	0x0220


	//----- nvinfo : EIATTR_PARAM_CBANK
	.align		4
        /*0060*/ 	.byte	0x04, 0x0a
        /*0062*/ 	.short	(.L_1333 - .L_1332)
	.align		4
.L_1332:
        /*0064*/ 	.word	index@(.nv.constant0._ZN2at6native18elementwise_kernelILi128ELi2EZNS0_22gpu_kernel_impl_nocastIZZZNS0_16asin_kernel_cudaERNS_18TensorIteratorBaseEENKUlvE_clEvENKUlvE_clEvEUlN3c107complexIdEEE_EEvS4_RKT_EUliE_EEviT1_)
        /*0068*/ 	.short	0x0380
        /*006a*/ 	.short	0x0220


	//----- nvinfo : EIATTR_SW_WAR
	.align		4
.L_1333:
        /*006c*/ 	.byte	0x04, 0x36
        /*006e*/ 	.short	(.L_1335 - .L_1334)
.L_1334:
        /*0070*/ 	.word	0x00000008
.L_1335:


//--------------------- .nv.info._ZN2at6native27unrolled_elementwise_kernelIZZZNS0_16asin_kernel_cudaERNS_18TensorIteratorBaseEENKUlvE_clEvENKUlvE_clEvEUlN3c107complexIdEEE_St5arrayIPcLm2EELi4E23TrivialOffsetCalculatorILi1EjESE_NS0_6memory15LoadWithoutCastENSF_16StoreWithoutCastEEEviT_T0_T2_T3_T4_T5_ --------------------------
	.section	.nv.info._ZN2at6native27unrolled_elementwise_kernelIZZZNS0_16asin_kernel_cudaERNS_18TensorIteratorBaseEENKUlvE_clEvENKUlvE_clEvEUlN3c107complexIdEEE_St5arrayIPcLm2EELi4E23TrivialOffsetCalculatorILi1EjESE_NS0_6memory15LoadWithoutCastENSF_16StoreWithoutCastEEEviT_T0_T2_T3_T4_T5_,"",@"SHT_CUDA_INFO"
	.sectionflags	@""
	.align	4


	//----- nvinfo : EIATTR_CUDA_API_VERSION
	.align		4
        /*0000*/ 	.byte	0x04, 0x37
        /*0002*/ 	.short	(.L_1337 - .L_1336)
.L_1336:
        /*0004*/ 	.word	0x00000082


	//----- nvinfo : EIATTR_KPARAM_INFO
	.align		4
.L_1337:
        /*0008*/ 	.byte	0x04, 0x17
        /*000a*/ 	.short	(.L_1339 - .L_1338)
.L_1338:
        /*000c*/ 	.word	0x00000000
        /*0010*/ 	.short	0x0006
        /*0012*/ 	.short	0x001b
        /*0014*/ 	.byte	0x00, 0xf0, 0x05, 0x00


	//----- nvinfo : EIATTR_KPARAM_INFO
	.align		4
.L_1339:
        /*0018*/ 	.byte	0x04, 0x17
        /*001a*/ 	.short	(.L_1341 - .L_1340)
.L_1340:
        /*001c*/ 	.word	0x00000000
        /*0020*/ 	.short	0x0005
        /*0022*/ 	.short	0x001a
        /*0024*/ 	.byte	0x00, 0xf0, 0x05, 0x00


	//----- nvinfo : EIATTR_KPARAM_INFO
	.align		4
.L_1341:
        /*0028*/ 	.byte	0x04, 0x17
        /*002a*/ 	.short	(.L_1343 - .L_1342)
.L_1342:
        /*002c*/ 	.word	0x00000000
        /*0030*/ 	.short	0x0004
        /*0032*/ 	.short	0x0019
        /*0034*/ 	.byte	0x00, 0xf0, 0x05, 0x00


	//----- nvinfo : EIATTR_KPARAM_INFO
	.align		4
.L_1343:
        /*0038*/ 	.byte	0x04, 0x17
        /*003a*/ 	.short	(.L_1345 - .L_1344)
.L_1344:
        /*003c*/ 	.word	0x00000000
        /*0040*/ 	.short	0x0003
        /*0042*/ 	.short	0x0018
        /*0044*/ 	.byte	0x00, 0xf0, 0x05, 0x00


	//----- nvinfo : EIATTR_KPARAM_INFO
	.align		4
.L_1345:
        /*0048*/ 	.byte	0x04, 0x17
        /*004a*/ 	.short	(.L_1347 - .L_1346)
.L_1346:
        /*004c*/ 	.word	0x00000000
        /*0050*/ 	.short	0x0002
        /*0052*/ 	.short	0x0008
        /*0054*/ 	.byte	0x00, 0xf0, 0x41, 0x00


	//----- nvinfo : EIATTR_KPARAM_INFO
	.align		4
.L_1347:
        /*0058*/ 	.byte	0x04, 0x17
        /*005a*/ 	.short	(.L_1349 - .L_1348)
.L_1348:
        /*005c*/ 	.word	0x00000000
        /*0060*/ 	.short	0x0001
        /*0062*/ 	.short	0x0004
        /*0064*/ 	.byte	0x00, 0xf0, 0x05, 0x00


	//----- nvinfo : EIATTR_KPARAM_INFO
	.align		4
.L_1349:
        /*0068*/ 	.byte	0x04, 0x17
        /*006a*/ 	.short	(.L_1351 - .L_1350)
.L_1350:
        /*006c*/ 	.word	0x00000000
        /*0070*/ 	.short	0x0000
        /*0072*/ 	.short	0x0000
        /*0074*/ 	.byte	0x00, 0xf0, 0x11, 0x00


	//----- nvinfo : EIATTR_SPARSE_MMA_MASK
	.align		4
.L_1351:
        /*0078*/ 	.byte	0x03, 0x50
        /*007a*/ 	.short	0x0000


	//----- nvinfo : EIATTR_MAXREG_COUNT
	.align		4
        /*007c*/ 	.byte	0x03, 0x1b
        /*007e*/ 	.short	0x00ff


	//----- nvinfo : EIATTR_MERCURY_ISA_VERSION
	.align		4
        /*0080*/ 	.byte	0x03, 0x5f
        /*0082*/ 	.short	0x0101


	//----- nvinfo : EIATTR_VRC_CTA_INIT_COUNT
	.align		4
        /*0084*/ 	.byte	0x02, 0x4a
	.zero		1
	.zero		1


	//----- nvinfo : EIATTR_EXIT_INSTR_OFFSETS
	.align		4
        /*0088*/ 	.byte	0x04, 0x1c
        /*008a*/ 	.short	(.L_1353 - .L_1352)


	//   ....[0]....
.L_1352:
        /*008c*/ 	.word	0x0002b840


	//   ....[1]....
        /*0090*/ 	.word	0x0002b890


	//----- nvinfo : EIATTR_MAX_THREADS
	.align		4
.L_1353:
        /*0094*/ 	.byte	0x04, 0x05
        /*0096*/ 	.short	(.L_1355 - .L_1354)
.L_1354:
        /*0098*/ 	.word	0x00000080
        /*009c*/ 	.word	0x00000001
        /*00a0*/ 	.word	0x00000001


	//----- nvinfo : EIATTR_CRS_STACK_SIZE
	.align		4
.L_1355:
        /*00a4*/ 	.byte	0x04, 0x1e
        /*00a6*/ 	.short	(.L_1357 - .L_1356)
.L_1356:
        /*00a8*/ 	.word	0x00000000


	//----- nvinfo : EIATTR_CBANK_PARAM_SIZE
	.align		4
.L_1357:
        /*00ac*/ 	.byte	0x03, 0x19
        /*00ae*/ 	.short	0x001c


	//----- nvinfo : EIATTR_PARAM_CBANK
	.align		4
        /*00b0*/ 	.byte	0x04, 0x0a
        /*00b2*/ 	.short	(.L_1359 - .L_1358)
	.align		4
.L_1358:
        /*00b4*/ 	.word	index@(.nv.constant0._ZN2at6native27unrolled_elementwise_kernelIZZZNS0_16asin_kernel_cudaERNS_18TensorIteratorBaseEENKUlvE_clEvENKUlvE_clEvEUlN3c107complexIdEEE_St5arrayIPcLm2EELi4E23TrivialOffsetCalculatorILi1EjESE_NS0_6memory15LoadWithoutCastENSF_16StoreWithoutCastEEEviT_T0_T2_T3_T4_T5_)
        /*00b8*/ 	.short	0x0380
        /*00ba*/ 	.short	0x001c


	//----- nvinfo : EIATTR_SW_WAR
	.align		4
.L_1359:
        /*00bc*/ 	.byte	0x04, 0x36
        /*00be*/ 	.short	(.L_1361 - .L_1360)
.L_1360:
        /*00c0*/ 	.word	0x00000008
.L_1361:


//--------------------- .nv.info._ZN2at6native29vectorized_elementwise_kernelILi2EZZZNS0_16asin_kernel_cudaERNS_18TensorIteratorBaseEENKUlvE_clEvENKUlvE_clEvEUlN3c107complexIdEEE_St5arrayIPcLm2EEEEviT0_T1_ --------------------------
	.section	.nv.info._ZN2at6native29vectorized_elementwise_kernelILi2EZZZNS0_16asin_kernel_cudaERNS_18TensorIteratorBaseEENKUlvE_clEvENKUlvE_clEvEUlN3c107complexIdEEE_St5arrayIPcLm2EEEEviT0_T1_,"",@"SHT_CUDA_INFO"
	.sectionflags	@""
	.align	4


	//----- nvinfo : EIATTR_CUDA_API_VERSION
	.align		4
        /*0000*/ 	.byte	0x04, 0x37
        /*0002*/ 	.short	(.L_1363 - .L_1362)
.L_1362:
        /*0004*/ 	.word	0x00000082


	//----- nvinfo : EIATTR_KPARAM_INFO
	.align		4
.L_1363:
        /*0008*/ 	.byte	0x04, 0x17
        /*000a*/ 	.short	(.L_1365 - .L_1364)
.L_1364:
        /*000c*/ 	.word	0x00000000
        /*0010*/ 	.short	0x0002
        /*0012*/ 	.short	0x0008
        /*0014*/ 	.byte	0x00, 0xf0, 0x41, 0x00


	//----- nvinfo : EIATTR_KPARAM_INFO
	.align		4
.L_1365:
        /*0018*/ 	.byte	0x04, 0x17
        /*001a*/ 	.short	(.L_1367 - .L_1366)
.L_1366:
        /*001c*/ 	.word	0x00000000
        /*0020*/ 	.short	0x0001
        /*0022*/ 	.short	0x0004
        /*0024*/ 	.byte	0x00, 0xf0, 0x05, 0x00


	//----- nvinfo : EIATTR_KPARAM_INFO
	.align		4
.L_1367:
        /*0028*/ 	.byte	0x04, 0x17
        /*002a*/ 	.short	(.L_1369 - .L_1368)
.L_1368:
        /*002c*/ 	.word	0x00000000
        /*0030*/ 	.short	0x0000
        /*0032*/ 	.short	0x0000
        /*0034*/ 	.byte	0x00, 0xf0, 0x11, 0x00


	//----- nvinfo : EIATTR_SPARSE_MMA_MASK
	.align		4
.L_1369:
        /*0038*/ 	.byte	0x03, 0x50
        /*003a*/ 	.short	0x0000


	//----- nvinfo : EIATTR_MAXREG_COUNT
	.align		4
        /*003c*/ 	.byte	0x03, 0x1b
        /*003e*/ 	.short	0x00ff


	//----- nvinfo : EIATTR_MERCURY_ISA_VERSION
	.align		4
        /*0040*/ 	.byte	0x03, 0x5f
        /*0042*/ 	.short	0x0101


	//----- nvinfo : EIATTR_VRC_CTA_INIT_COUNT
	.align		4
        /*0044*/ 	.byte	0x02, 0x4a
	.zero		1
	.zero		1


	//----- nvinfo : EIATTR_EXIT_INSTR_OFFSETS
	.align		4
        /*0048*/ 	.byte	0x04, 0x1c
        /*004a*/ 	.short	(.L_1371 - .L_1370)


	//   ....[0]....
.L_1370:
        /*004c*/ 	.word	0x00055f60


	//   ....[1]....
        /*0050*/ 	.word	0x00055fb0


	//   ....[2]....
        /*0054*/ 	.word	0x000ab6b0


	//----- nvinfo : EIATTR_MAX_THREADS
	.align		4
.L_1371:
        /*0058*/ 	.byte	0x04, 0x05
        /*005a*/ 	.short	(.L_1373 - .L_1372)
.L_1372:
        /*005c*/ 	.word	0x00000080
        /*0060*/ 	.word	0x00000001
        /*0064*/ 	.word	0x00000001


	//----- nvinfo : EIATTR_CRS_STACK_SIZE
	.align		4
.L_1373:
        /*0068*/ 	.byte	0x04, 0x1e
        /*006a*/ 	.short	(.L_1375 - .L_1374)
.L_1374:
        /*006c*/ 	.word	0x00000000


	//----- nvinfo : EIATTR_CBANK_PARAM_SIZE
	.align		4
.L_1375:
        /*0070*/ 	.byte	0x03, 0x19
        /*0072*/ 	.short	0x0018


	//----- nvinfo : EIATTR_PARAM_CBANK
	.align		4
        /*0074*/ 	.byte	0x04, 0x0a
        /*0076*/ 	.short	(.L_1377 - .L_1376)
	.align		4
.L_1376:
        /*0078*/ 	.word	index@(.nv.constant0._ZN2at6native29vectorized_elementwise_kernelILi2EZZZNS0_16asin_kernel_cudaERNS_18TensorIteratorBaseEENKUlvE_clEvENKUlvE_clEvEUlN3c107complexIdEEE_St5arrayIPcLm2EEEEviT0_T1_)
        /*007c*/ 	.short	0x0380
        /*007e*/ 	.short	0x0018


	//----- nvinfo : EIATTR_SW_WAR
	.align		4
.L_1377:
        /*0080*/ 	.byte	0x04, 0x36
        /*0082*/ 	.short	(.L_1379 - .L_1378)
.L_1378:
        /*0084*/ 	.word	0x00000008
.L_1379:


//--------------------- .nv.info._ZN2at6native29vectorized_elementwise_kernelILi4EZZZNS0_16asin_kernel_cudaERNS_18TensorIteratorBaseEENKUlvE_clEvENKUlvE_clEvEUlN3c107complexIdEEE_St5arrayIPcLm2EEEEviT0_T1_ --------------------------
	.section	.nv.info._ZN2at6native29vectorized_elementwise_kernelILi4EZZZNS0_16asin_kernel_cudaERNS_18TensorIteratorBaseEENKUlvE_clEvENKUlvE_clEvEUlN3c107complexIdEEE_St5arrayIPcLm2EEEEviT0_T1_,"",@"SHT_CUDA_INFO"
	.sectionflags	@""
	.align	4


	//----- nvinfo : EIATTR_CUDA_API_VERSION
	.align		4
        /*0000*/ 	.byte	0x04, 0x37
        /*0002*/ 	.short	(.L_1381 - .L_1380)
.L_1380:
        /*0004*/ 	.word	0x00000082


	//----- nvinfo : EIATTR_KPARAM_INFO
	.align		4
.L_1381:
        /*0008*/ 	.byte	0x04, 0x17
        /*000a*/ 	.short	(.L_1383 - .L_1382)
.L_1382:
        /*000c*/ 	.word	0x00000000
        /*0010*/ 	.short	0x0002
        /*0012*/ 	.short	0x0008
        /*0014*/ 	.byte	0x00, 0xf0, 0x41, 0x00


	//----- nvinfo : EIATTR_KPARAM_INFO
	.align		4
.L_1383:
        /*0018*/ 	.byte	0x04, 0x17
        /*001a*/ 	.short	(.L_1385 - .L_1384)
.L_1384:
        /*001c*/ 	.word	0x00000000
        /*0020*/ 	.short	0x0001
        /*0022*/ 	.short	0x0004
        /*0024*/ 	.byte	0x00, 0xf0, 0x05, 0x00


	//----- nvinfo : EIATTR_KPARAM_INFO
	.align		4
.L_1385:
        /*0028*/ 	.byte	0x04, 0x17
        /*002a*/ 	.short	(.L_1387 - .L_1386)
.L_1386:
        /*002c*/ 	.word	0x00000000
        /*0030*/ 	.short	0x0000
        /*0032*/ 	.short	0x0000
        /*0034*/ 	.byte	0x00, 0xf0, 0x11, 0x00


	//----- nvinfo : EIATTR_SPARSE_MMA_MASK
	.align		4
.L_1387:
        /*0038*/ 	.byte	0x03, 0x50
        /*003a*/ 	.short	0x0000


	//----- nvinfo : EIATTR_MAXREG_COUNT
	.align		4
        /*003c*/ 	.byte	0x03, 0x1b
        /*003e*/ 	.short	0x00ff


	//----- nvinfo : EIATTR_MERCURY_ISA_VERSION
	.align		4
        /*0040*/ 	.byte	0x03, 0x5f
        /*0042*/ 	.short	0x0101


	//----- nvinfo : EIATTR_VRC_CTA_INIT_COUNT
	.align		4
        /*0044*/ 	.byte	0x02, 0x4a
	.zero		1
	.zero		1


	//----- nvinfo : EIATTR_EXIT_INSTR_OFFSETS
	.align		4
        /*0048*/ 	.byte	0x04, 0x1c
        /*004a*/ 	.short	(.L_1389 - .L_1388)


	//   ....[0]....
.L_1388:
        /*004c*/ 	.word	0x00055f60


	//   ....[1]....
        /*0050*/ 	.word	0x00055fb0


	//   ....[2]....
        /*0054*/ 	.word	0x000ab6b0


	//----- nvinfo : EIATTR_MAX_THREADS
	.align		4
.L_1389:
        /*0058*/ 	.byte	0x04, 0x05
        /*005a*/ 	.short	(.L_1391 - .L_1390)
.L_1390:
        /*005c*/ 	.word	0x00000080
        /*0060*/ 	.word	0x00000001
        /*0064*/ 	.word	0x00000001


	//----- nvinfo : EIATTR_CRS_STACK_SIZE
	.align		4
.L_1391:
        /*0068*/ 	.byte	0x04, 0x1e
        /*006a*/ 	.short	(.L_1393 - .L_1392)
.L_1392:
        /*006c*/ 	.word	0x00000000


	//----- nvinfo : EIATTR_CBANK_PARAM_SIZE
	.align		4
.L_1393:
        /*0070*/ 	.byte	0x03, 0x19
        /*0072*/ 	.short	0x0018


	//----- nvinfo : EIATTR_PARAM_CBANK
	.align		4
        /*0074*/ 	.byte	0x04, 0x0a
        /*0076*/ 	.short	(.L_1395 - .L_1394)
	.align		4
.L_1394:
        /*0078*/ 	.word	index@(.nv.constant0._ZN2at6native29vectorized_elementwise_kernelILi4EZZZNS0_16asin_kernel_cudaERNS_18TensorIteratorBaseEENKUlvE_clEvENKUlvE_clEvEUlN3c107complexIdEEE_St5arrayIPcLm2EEEEviT0_T1_)
        /*007c*/ 	.short	0x0380
        /*007e*/ 	.short	0x0018


	//----- nvinfo : EIATTR_SW_WAR
	.align		4
.L_1395:
        /*0080*/ 	.byte	0x04, 0x36
        /*0082*/ 	.short	(.L_1397 - .L_1396)
.L_1396:
        /*0084*/ 	.word	0x00000008
.L_1397:


//--------------------- .nv.info._ZN2at6native29vectorized_elementwise_kernelILi8EZZZNS0_16asin_kernel_cudaERNS_18TensorIteratorBaseEENKUlvE_clEvENKUlvE_clEvEUlN3c107complexIdEEE_St5arrayIPcLm2EEEEviT0_T1_ --------------------------
	.section	.nv.info._ZN2at6native29vectorized_elementwise_kernelILi8EZZZNS0_16asin_kernel_cudaERNS_18TensorIteratorBaseEENKUlvE_clEvENKUlvE_clEvEUlN3c107complexIdEEE_St5arrayIPcLm2EEEEviT0_T1_,"",@"SHT_CUDA_INFO"
	.sectionflags	@""
	.align	4


	//----- nvinfo : EIATTR_CUDA_API_VERSION
	.align		4
        /*0000*/ 	.byte	0x04, 0x37
        /*0002*/ 	.short	(.L_1399 - .L_1398)
.L_1398:
        /*0004*/ 	.word	0x00000082


	//----- nvinfo : EIATTR_KPARAM_INFO
	.align		4
.L_1399:
        /*0008*/ 	.byte	0x04, 0x17
        /*000a*/ 	.short	(.L_1401 - .L_1400)
.L_1400:
        /*000c*/ 	.word	0x00000000
        /*0010*/ 	.short	0x0002
        /*0012*/ 	.short	0x0008
        /*0014*/ 	.byte	0x00, 0xf0, 0x41, 0x00


	//----- nvinfo : EIATTR_KPARAM_INFO
	.align		4
.L_1401:
        /*0018*/ 	.byte	0x04, 0x17
        /*001a*/ 	.short	(.L_1403 - .L_1402)
.L_1402:
        /*001c*/ 	.word	0x00000000
        /*0020*/ 	.short	0x0001
        /*0022*/ 	.short	0x0004
        /*0024*/ 	.byte	0x00, 0xf0, 0x05, 0x00


	//----- nvinfo : EIATTR_KPARAM_INFO
	.align		4
.L_1403:
        /*0028*/ 	.byte	0x04, 0x17
        /*002a*/ 	.short	(.L_1405 - .L_1404)
.L_1404:
        /*002c*/ 	.word	0x00000000
        /*0030*/ 	.short	0x0000
        /*0032*/ 	.short	0x0000
        /*0034*/ 	.byte	0x00, 0xf0, 0x11, 0x00


	//----- nvinfo : EIATTR_SPARSE_MMA_MASK
	.align		4
.L_1405:
        /*0038*/ 	.byte	0x03, 0x50
        /*003a*/ 	.short	0x0000


	//----- nvinfo : EIATTR_MAXREG_COUNT
	.align		4
        /*003c*/ 	.byte	0x03, 0x1b
        /*003e*/ 	.short	0x00ff


	//----- nvinfo : EIATTR_MERCURY_ISA_VERSION
	.align		4
        /*0040*/ 	.byte	0x03, 0x5f
        /*0042*/ 	.short	0x0101


	//----- nvinfo : EIATTR_VRC_CTA_INIT_COUNT
	.align		4
        /*0044*/ 	.byte	0x02, 0x4a
	.zero		1
	.zero		1


	//----- nvinfo : EIATTR_EXIT_INSTR_OFFSETS
	.align		4
        /*0048*/ 	.byte	0x04, 0x1c
        /*004a*/ 	.short	(.L_1407 - .L_1406)


	//   ....[0]....
.L_1406:
        /*004c*/ 	.word	0x00055f60


	//   ....[1]....
        /*0050*/ 	.word	0x00055fb0


	//   ....[2]....
        /*0054*/ 	.word	0x000ab6b0


	//----- nvinfo : EIATTR_MAX_THREADS
	.align		4
.L_1407:
        /*0058*/ 	.byte	0x04, 0x05
        /*005a*/ 	.short	(.L_1409 - .L_1408)
.L_1408:
        /*005c*/ 	.word	0x00000080
        /*0060*/ 	.word	0x00000001
        /*0064*/ 	.word	0x00000001


	//----- nvinfo : EIATTR_CRS_STACK_SIZE
	.align		4
.L_1409:
        /*0068*/ 	.byte	0x04, 0x1e
        /*006a*/ 	.short	(.L_1411 - .L_1410)
.L_1410:
        /*006c*/ 	.word	0x00000000


	//----- nvinfo : EIATTR_CBANK_PARAM_SIZE
	.align		4
.L_1411:
        /*0070*/ 	.byte	0x03, 0x19
        /*0072*/ 	.short	0x0018


	//----- nvinfo : EIATTR_PARAM_CBANK
	.align		4
        /*0074*/ 	.byte	0x04, 0x0a
        /*0076*/ 	.short	(.L_1413 - .L_1412)
	.align		4
.L_1412:
        /*0078*/ 	.word	index@(.nv.constant0._ZN2at6native29vectorized_elementwise_kernelILi8EZZZNS0_16asin_kernel_cudaERNS_18TensorIteratorBaseEENKUlvE_clEvENKUlvE_clEvEUlN3c107complexIdEEE_St5arrayIPcLm2EEEEviT0_T1_)
        /*007c*/ 	.short	0x0380
        /*007e*/ 	.short	0x0018


	//----- nvinfo : EIATTR_SW_WAR
	.align		4
.L_1413:
        /*0080*/ 	.byte	0x04, 0x36
        /*0082*/ 	.short	(.L_1415 - .L_1414)
.L_1414:
        /*0084*/ 	.word	0x00000008
.L_1415:


//--------------------- .nv.callgraph             --------------------------
	.section	.nv.callgraph,"",@"SHT_CUDA_CALLGRAPH"
	.align	4
	.sectionentsize	8
	.align		4
        /*0000*/ 	.word	0x00000000
	.align		4
        /*0004*/ 	.word	0xffffffff
	.align		4
        /*0008*/ 	.word	index@(_ZN2at6native18elementwise_kernelILi128ELi4EZNS0_15gpu_kernel_implIZZZNS0_16asin_kernel_cudaERNS_18TensorIteratorBaseEENKUlvE0_clEvENKUlvE2_clEvEUlN3c108BFloat16EE_EEvS4_RKT_EUliE_EEviT1_)
	.align		4
        /*000c*/ 	.word	index@(__assertfail)
	.align		4
        /*0010*/ 	.word	index@(_ZN2at6native27unrolled_elementwise_kernelIZZZNS0_16asin_kernel_cudaERNS_18TensorIteratorBaseEENKUlvE0_clEvENKUlvE2_clEvEUlN3c108BFloat16EE_St5arrayIPcLm2EELi4E23TrivialOffsetCalculatorILi1EjESD_NS0_6memory12LoadWithCastILi1EEENSE_13StoreWithCastILi1EEEEEviT_T0_T2_T3_T4_T5_)
	.align		4
        /*0014*/ 	.word	index@(__assertfail)
	.align		4
        /*0018*/ 	.word	index@(_ZN2at6native18elementwise_kernelILi128ELi4EZNS0_15gpu_kernel_implIZZZNS0_16asin_kernel_cudaERNS_18TensorIteratorBaseEENKUlvE0_clEvENKUlvE1_clEvEUlN3c104HalfEE_EEvS4_RKT_EUliE_EEviT1_)
	.align		4
        /*001c*/ 	.word	index@(__assertfail)
	.align		4
        /*0020*/ 	.word	index@(_ZN2at6native27unrolled_elementwise_kernelIZZZNS0_16asin_kernel_cudaERNS_18TensorIteratorBaseEENKUlvE0_clEvENKUlvE1_clEvEUlN3c104HalfEE_St5arrayIPcLm2EELi4E23TrivialOffsetCalculatorILi1EjESD_NS0_6memory12LoadWithCastILi1EEENSE_13StoreWithCastILi1EEEEEviT_T0_T2_T3_T4_T5_)
	.align		4
        /*0024*/ 	.word	index@(__assertfail)
	.align		4
        /*0028*/ 	.word	index@(_ZN2at6native18elementwise_kernelILi128ELi4EZNS0_15gpu_kernel_implIZZZNS0_16asin_kernel_cudaERNS_18TensorIteratorBaseEENKUlvE0_clEvENKUlvE0_clEvEUlfE_EEvS4_RKT_EUliE_EEviT1_)
	.align		4
        /*002c*/ 	.word	index@(__assertfail)
	.align		4
        /*0030*/ 	.word	index@(_ZN2at6native27unrolled_elementwise_kernelIZZZNS0_16asin_kernel_cudaERNS_18TensorIteratorBaseEENKUlvE0_clEvENKUlvE0_clEvEUlfE_St5arrayIPcLm2EELi4E23TrivialOffsetCalculatorILi1EjESB_NS0_6memory12LoadWithCastILi1EEENSC_13StoreWithCastILi1EEEEEviT_T0_T2_T3_T4_T5_)
	.align		4
        /*0034*/ 	.word	index@(__assertfail)
	.align		4
        /*0038*/ 	.word	index@(_ZN2at6native18elementwise_kernelILi128ELi4EZNS0_15gpu_kernel_implIZZZNS0_16asin_kernel_cudaERNS_18TensorIteratorBaseEENKUlvE0_clEvENKUlvE_clEvEUldE_EEvS4_RKT_EUliE_EEviT1_)
	.align		4
        /*003c*/ 	.word	index@(__assertfail)
	.align		4
        /*0040*/ 	.word	index@(_ZN2at6native27unrolled_elementwise_kernelIZZZNS0_16asin_kernel_cudaERNS_18TensorIteratorBaseEENKUlvE0_clEvENKUlvE_clEvEUldE_St5arrayIPcLm2EELi4E23TrivialOffsetCalculatorILi1EjESB_NS0_6memory12LoadWithCastILi1EEENSC_13StoreWithCastILi1EEEEEviT_T0_T2_T3_T4_T5_)
	.align		4
        /*0044*/ 	.word	index@(__assertfail)
	.align		4
        /*0048*/ 	.word	index@(_ZN2at6native18elementwise_kernelILi128ELi4EZNS0_15gpu_kernel_implIZZZNS0_16asin_kernel_cudaERNS_18TensorIteratorBaseEENKUlvE_clEvENKUlvE1_clEvEUlN3c107complexINS7_4HalfEEEE_EEvS4_RKT_EUliE_EEviT1_)
	.align		4
        /*004c*/ 	.word	index@(__assertfail)
	.align		4
        /*0050*/ 	.word	index@(_ZN2at6native27unrolled_elementwise_kernelIZZZNS0_16asin_kernel_cudaERNS_18TensorIteratorBaseEENKUlvE_clEvENKUlvE1_clEvEUlN3c107complexINS6_4HalfEEEE_St5arrayIPcLm2EELi4E23TrivialOffsetCalculatorILi1EjESF_NS0_6memory12LoadWithCastILi1EEENSG_13StoreWithCastILi1EEEEEviT_T0_T2_T3_T4_T5_)
	.align		4
        /*0054*/ 	.word	index@(__assertfail)
	.align		4
        /*0058*/ 	.word	index@(_ZN2at6native18elementwise_kernelILi128ELi4EZNS0_15gpu_kernel_implIZZZNS0_16asin_kernel_cudaERNS_18TensorIteratorBaseEENKUlvE_clEvENKUlvE0_clEvEUlN3c107complexIfEEE_EEvS4_RKT_EUliE_EEviT1_)
	.align		4
        /*005c*/ 	.word	index@(__assertfail)
	.align		4
        /*0060*/ 	.word	index@(_ZN2at6native27unrolled_elementwise_kernelIZZZNS0_16asin_kernel_cudaERNS_18TensorIteratorBaseEENKUlvE_clEvENKUlvE0_clEvEUlN3c107complexIfEEE_St5arrayIPcLm2EELi4E23TrivialOffsetCalculatorILi1EjESE_NS0_6memory12LoadWithCastILi1EEENSF_13StoreWithCastILi1EEEEEviT_T0_T2_T3_T4_T5_)
	.align		4
        /*0064*/ 	.word	index@(__assertfail)
	.align		4
        /*0068*/ 	.word	index@(_ZN2at6native18elementwise_kernelILi128ELi4EZNS0_15gpu_kernel_implIZZZNS0_16asin_kernel_cudaERNS_18TensorIteratorBaseEENKUlvE_clEvENKUlvE_clEvEUlN3c107complexIdEEE_EEvS4_RKT_EUliE_EEviT1_)
	.align		4
        /*006c*/ 	.word	index@(__assertfail)
	.align		4
        /*0070*/ 	.word	index@(_ZN2at6native27unrolled_elementwise_kernelIZZZNS0_16asin_kernel_cudaERNS_18TensorIteratorBaseEENKUlvE_clEvENKUlvE_clEvEUlN3c107complexIdEEE_St5arrayIPcLm2EELi4E23TrivialOffsetCalculatorILi1EjESE_NS0_6memory12LoadWithCastILi1EEENSF_13StoreWithCastILi1EEEEEviT_T0_T2_T3_T4_T5_)
	.align		4
        /*0074*/ 	.word	index@(__assertfail)
	.align		4
        /*0078*/ 	.word	0x00000000
	.align		4
        /*007c*/ 	.word	0xfffffffe
	.align		4
        /*0080*/ 	.word	0x00000000
	.align		4
        /*0084*/ 	.word	0xfffffffd
	.align		4
        /*0088*/ 	.word	0x00000000
	.align		4
        /*008c*/ 	.word	0xfffffffc


//--------------------- .nv.constant4             --------------------------
	.section	.nv.constant4,"a",@progbits
	.align	8
	.align		8
.nv.constant4:
        /*0000*/ 	.dword	__assertfail
	.align		8
        /*0008*/ 	.dword	__unnamed_1
	.align		8
        /*0010*/ 	.dword	__unnamed_2
	.align		8
        /*0018*/ 	.dword	__unnamed_3
	.align		8
        /*0020*/ 	.dword	__unnamed_4
	.align		8
        /*0028*/ 	.dword	__unnamed_5
	.align		8
        /*0030*/ 	.dword	__unnamed_6
	.align		8
        /*0038*/ 	.dword	__unnamed_7
	.align		8
        /*0040*/ 	.dword	__unnamed_8
	.align		8
        /*0048*/ 	.dword	__unnamed_9
	.align		8
        /*0050*/ 	.dword	__unnamed_10
	.align		8
        /*0058*/ 	.dword	__unnamed_11
	.align		8
        /*0060*/ 	.dword	__unnamed_12
	.align		8
        /*0068*/ 	.dword	__unnamed_13
	.align		8
        /*0070*/ 	.dword	__unnamed_14
	.align		8
        /*0078*/ 	.dword	_ZN58_INTERNAL_a8e12393_27_UnaryGeometricAsinKernel_cu_d74378124cuda3std3__45__cpo5beginE
	.align		8
        /*0080*/ 	.dword	_ZN58_INTERNAL_a8e12393_27_UnaryGeometricAsinKernel_cu_d74378124cuda3std3__45__cpo3endE
	.align		8
        /*0088*/ 	.dword	_ZN58_INTERNAL_a8e12393_27_UnaryGeometricAsinKernel_cu_d74378124cuda3std3__45__cpo6cbeginE
	.align		8
        /*0090*/ 	.dword	_ZN58_INTERNAL_a8e12393_27_UnaryGeometricAsinKernel_cu_d74378124cuda3std3__45__cpo4cendE
	.align		8
        /*0098*/ 	.dword	_ZN58_INTERNAL_a8e12393_27_UnaryGeometricAsinKernel_cu_d74378124cuda3std3__45__cpo6rbeginE
	.align		8
        /*00a0*/ 	.dword	_ZN58_INTERNAL_a8e12393_27_UnaryGeometricAsinKernel_cu_d74378124cuda3std3__45__cpo4rendE
	.align		8
        /*00a8*/ 	.dword	_ZN58_INTERNAL_a8e12393_27_UnaryGeometricAsinKernel_cu_d74378124cuda3std3__45__cpo7crbeginE
	.align		8
        /*00b0*/ 	.dword	_ZN58_INTERNAL_a8e12393_27_UnaryGeometricAsinKernel_cu_d74378124cuda3std3__45__cpo5crendE
	.align		8
        /*00b8*/ 	.dword	_ZN58_INTERNAL_a8e12393_27_UnaryGeometricAsinKernel_cu_d74378124cuda3std3__460_GLOBAL__N__a8e12393_27_UnaryGeometricAsinKernel_cu_d74378126ignoreE
	.align		8
        /*00c0*/ 	.dword	_ZN58_INTERNAL_a8e12393_27_UnaryGeometricAsinKernel_cu_d74378124cuda3std3__419piecewise_constructE
	.align		8
        /*00c8*/ 	.dword	_ZN58_INTERNAL_a8e12393_27_UnaryGeometricAsinKernel_cu_d74378124cuda3std3__48in_placeE
	.align		8
        /*00d0*/ 	.dword	_ZN58_INTERNAL_a8e12393_27_UnaryGeometricAsinKernel_cu_d74378124cuda3std3__420unreachable_sentinelE
	.align		8
        /*00d8*/ 	.dword	_ZN58_INTERNAL_a8e12393_27_UnaryGeometricAsinKernel_cu_d74378124cuda3std6ranges3__45__cpo4swapE
	.align		8
        /*00e0*/ 	.dword	_ZN58_INTERNAL_a8e12393_27_UnaryGeometricAsinKernel_cu_d74378124cuda3std6ranges3__45__cpo9iter_moveE
	.align		8
        /*00e8*/ 	.dword	_ZN58_INTERNAL_a8e12393_27_UnaryGeometricAsinKernel_cu_d74378124cuda3std6ranges3__45__cpo5beginE
	.align		8
        /*00f0*/ 	.dword	_ZN58_INTERNAL_a8e12393_27_UnaryGeometricAsinKernel_cu_d74378124cuda3std6ranges3__45__cpo3endE
	.align		8
        /*00f8*/ 	.dword	_ZN58_INTERNAL_a8e12393_27_UnaryGeometricAsinKernel_cu_d74378124cuda3std6ranges3__45__cpo6cbeginE
	.align		8
        /*0100*/ 	.dword	_ZN58_INTERNAL_a8e12393_27_UnaryGeometricAsinKernel_cu_d74378124cuda3std6ranges3__45__cpo4cendE
	.align		8
        /*0108*/ 	.dword	_ZN58_INTERNAL_a8e12393_27_UnaryGeometricAsinKernel_cu_d74378124cuda3std6ranges3__45__cpo7advanceE
	.align		8
        /*0110*/ 	.dword	_ZN58_INTERNAL_a8e12393_27_UnaryGeometricAsinKernel_cu_d74378124cuda3std6ranges3__45__cpo9iter_swapE
	.align		8
        /*0118*/ 	.dword	_ZN58_INTERNAL_a8e12393_27_UnaryGeometricAsinKernel_cu_d74378124cuda3std6ranges3__45__cpo4nextE
	.align		8
        /*0120*/ 	.dword	_ZN58_INTERNAL_a8e12393_27_UnaryGeometricAsinKernel_cu_d74378124cuda3std6ranges3__45__cpo4prevE
	.align		8
        /*0128*/ 	.dword	_ZN58_INTERNAL_a8e12393_27_UnaryGeometricAsinKernel_cu_d74378124cuda3std6ranges3__45__cpo4dataE
	.align		8
        /*0130*/ 	.dword	_ZN58_INTERNAL_a8e12393_27_UnaryGeometricAsinKernel_cu_d74378124cuda3std6ranges3__45__cpo5cdataE
	.align		8
        /*0138*/ 	.dword	_ZN58_INTERNAL_a8e12393_27_UnaryGeometricAsinKernel_cu_d74378124cuda3std6ranges3__45__cpo4sizeE
	.align		8
        /*0140*/ 	.dword	_ZN58_INTERNAL_a8e12393_27_UnaryGeometricAsinKernel_cu_d74378124cuda3std6ranges3__45__cpo5ssizeE
	.align		8
        /*0148*/ 	.dword	_ZN58_INTERNAL_a8e12393_27_UnaryGeometricAsinKernel_cu_d74378124cuda3std6ranges3__45__cpo8distanceE
	.align		8
        /*0150*/ 	.dword	_ZN58_INTERNAL_a8e12393_27_UnaryGeometricAsinKernel_cu_d74378126thrust24THRUST_300001_SM_1000_NS6system6detail10sequential3seqE
	.align		8
        /*0158*/ 	.dword	$str$6
	.align		8
        /*0160*/ 	.dword	$str$7


//--------------------- .text._ZN2at6native18elementwise_kernelILi128ELi4EZNS0_15gpu_kernel_implIZZZNS0_16asin_kernel_cudaERNS_18TensorIteratorBaseEENKUlvE0_clEvENKUlvE2_clEvEUlN3c108BFloat16EE_EEvS4_RKT_EUliE_EEviT1_ --------------------------
	.section	.text._ZN2at6native18elementwise_kernelILi128ELi4EZNS0_15gpu_kernel_implIZZZNS0_16asin_kernel_cudaERNS_18TensorIteratorBaseEENKUlvE0_clEvENKUlvE2_clEvEUlN3c108BFloat16EE_EEvS4_RKT_EUliE_EEviT1_,"ax",@progbits
	.align	128
        .global         _ZN2at6native18elementwise_kernelILi128ELi4EZNS0_15gpu_kernel_implIZZZNS0_16asin_kernel_cudaERNS_18TensorIteratorBaseEENKUlvE0_clEvENKUlvE2_clEvEUlN3c108BFloat16EE_EEvS4_RKT_EUliE_EEviT1_
        .type           _ZN2at6native18elementwise_kernelILi128ELi4EZNS0_15gpu_kernel_implIZZZNS0_16asin_kernel_cudaERNS_18TensorIteratorBaseEENKUlvE0_clEvENKUlvE2_clEvEUlN3c108BFloat16EE_EEvS4_RKT_EUliE_EEviT1_,@function
        .size           _ZN2at6native18elementwise_kernelILi128ELi4EZNS0_15gpu_kernel_implIZZZNS0_16asin_kernel_cudaERNS_18TensorIteratorBaseEENKUlvE0_clEvENKUlvE2_clEvEUlN3c108BFloat16EE_EEvS4_RKT_EUliE_EEviT1_,(.L_x_18295 - _ZN2at6native18elementwise_kernelILi128ELi4EZNS0_15gpu_kernel_implIZZZNS0_16asin_kernel_cudaERNS_18TensorIteratorBaseEENKUlvE0_clEvENKUlvE2_clEvEUlN3c108BFloat16EE_EEvS4_RKT_EUliE_EEviT1_)
        .other          _ZN2at6native18elementwise_kernelILi128ELi4EZNS0_15gpu_kernel_implIZZZNS0_16asin_kernel_cudaERNS_18TensorIteratorBaseEENKUlvE0_clEvENKUlvE2_clEvEUlN3c108BFloat16EE_EEvS4_RKT_EUliE_EEviT1_,@"STO_CUDA_ENTRY STV_DEFAULT"
_ZN2at6native18elementwise_kernelILi128ELi4EZNS0_15gpu_kernel_implIZZZNS0_16asin_kernel_cudaERNS_18TensorIteratorBaseEENKUlvE0_clEvENKUlvE2_clEvEUlN3c108BFloat16EE_EEvS4_RKT_EUliE_EEviT1_:
.text._ZN2at6native18elementwise_kernelILi128ELi4EZNS0_15gpu_kernel_implIZZZNS0_16asin_kernel_cudaERNS_18TensorIteratorBaseEENKUlvE0_clEvENKUlvE2_clEvEUlN3c108BFloat16EE_EEvS4_RKT_EUliE_EEviT1_:
[----:B------:R-:W0:Y:S01]  /*0000*/  LDC R1, c[0x0][0x37c] ;  /* 0x0000df00ff017b82 */ /* 0x000e220000000800 */
[----:B------:R-:W1:Y:S07]  /*0010*/  S2R R17, SR_TID.X ;  /* 0x0000000000117919 */ /* 0x000e6e0000002100 */
[----:B------:R-:W2:Y:S01]  /*0020*/  S2UR UR4, SR_CTAID.X ;  /* 0x00000000000479c3 */ /* 0x000ea20000002500 */
[----:B------:R-:W3:Y:S01]  /*0030*/  LDCU UR39, c[0x0][0x388] ;  /* 0x00007100ff2777ac */ /* 0x000ee20008000800 */
[----:B------:R-:W-:Y:S01]  /*0040*/  BSSY.RECONVERGENT B6, `(.L_x_0) ;  /* 0x0000340000067945 */ /* 0x000fe20003800200 */
[----:B------:R-:W4:Y:S01]  /*0050*/  LDCU UR5, c[0x0][0x380] ;  /* 0x00007000ff0577ac */ /* 0x000f220008000800 */
[----:B------:R-:W0:Y:S01]  /*0060*/  LDCU.64 UR36, c[0x0][0x358] ;  /* 0x00006b00ff2477ac */ /* 0x000e220008000a00 */
[----:B------:R-:W0:Y:S01]  /*0070*/  LDCU.U8 UR41, c[0x0][0x592] ;  /* 0x0000b240ff2977ac */ /* 0x000e220008000000 */
[----:B------:R-:W0:Y:S01]  /*0080*/  LDCU.U8 UR42, c[0x0][0x591] ;  /* 0x0000b220ff2a77ac */ /* 0x000e220008000000 */
[----:B---3--:R-:W-:-:S02]  /*0090*/  UIADD3 UR40, UPT, UPT, UR39, -0x1, URZ ;  /* 0xffffffff27287890 */ /* 0x008fc4000fffe0ff */
[----:B--2---:R-:W-:Y:S02]  /*00a0*/  USHF.L.U32 UR4, UR4, 0x9, URZ ;  /* 0x0000000904047899 */ /* 0x004fe400080006ff */
[----:B------:R-:W-:-:S04]  /*00b0*/  UISETP.LT.U32.AND UP0, UPT, UR40, 0x18, UPT ;  /* 0x000000182800788c */ /* 0x000fc8000bf01070 */
[----:B------:R-:W-:Y:S01]  /*00c0*/  USEL UR38, UR40, 0x18, UP0 ;  /* 0x0000001828267887 */ /* 0x000fe20008000000 */
[----:B-1----:R-:W-:-:S03]  /*00d0*/  LOP3.LUT R17, R17, UR4, RZ, 0xfc, !PT ;  /* 0x0000000411117c12 */ /* 0x002fc6000f8efcff */
[----:B------:R-:W-:Y:S01]  /*00e0*/  UIADD3 UR38, UPT, UPT, UR38, 0x1, URZ ;  /* 0x0000000126267890 */ /* 0x000fe2000fffe0ff */
[----:B----4-:R-:W-:-:S13]  /*00f0*/  ISETP.GE.AND P0, PT, R17, UR5, PT ;  /* 0x0000000511007c0c */ /* 0x010fda000bf06270 */
[----:B0-----:R-:W-:Y:S05]  /*0100*/  @P0 BRA `(.L_x_1) ;  /* 0x0000003000cc0947 */ /* 0x001fea0003800000 */
[----:B------:R-:W-:Y:S01]  /*0110*/  UISETP.NE.AND UP0, UPT, UR39, URZ, UPT ;  /* 0x000000ff2700728c */ /* 0x000fe2000bf05270 */
[----:B------:R-:W-:Y:S02]  /*0120*/  IMAD.MOV.U32 R0, RZ, RZ, RZ ;  /* 0x000000ffff007224 */ /* 0x000fe400078e00ff */
[----:B------:R-:W-:-:S06]  /*0130*/  IMAD.MOV.U32 R16, RZ, RZ, RZ ;  /* 0x000000ffff107224 */ /* 0x000fcc00078e00ff */
[----:B------:R-:W-:Y:S05]  /*0140*/  BRA.U !UP0, `(.L_x_2) ;  /* 0x0000001108a87547 */ /* 0x000fea000b800000 */
[----:B------:R-:W0:Y:S01]  /*0150*/  LDCU.64 UR4, c[0x0][0x390] ;  /* 0x00007200ff0477ac */ /* 0x000e220008000a00 */
[----:B------:R-:W-:Y:S01]  /*0160*/  HFMA2 R16, -RZ, RZ, 0, 0 ;  /* 0x00000000ff107431 */ /* 0x000fe200000001ff */
[----:B------:R-:W1:Y:S01]  /*0170*/  LDCU UR6, c[0x0][0x38c] ;  /* 0x00007180ff0677ac */ /* 0x000e620008000800 */
[----:B------:R-:W2:Y:S01]  /*0180*/  LDCU.64 UR8, c[0x0][0x4b8] ;  /* 0x00009700ff0877ac */ /* 0x000ea20008000a00 */
[----:B------:R-:W-:Y:S02]  /*0190*/  UISETP.NE.AND UP0, UPT, UR40, URZ, UPT ;  /* 0x000000ff2800728c */ /* 0x000fe4000bf05270 */
[----:B0-----:R-:W-:-:S05]  /*01a0*/  IMAD.HI.U32 R2, R17, UR4, R16 ;  /* 0x0000000411027c27 */ /* 0x001fca000f8e0010 */
[----:B------:R-:W-:-:S05]  /*01b0*/  SHF.R.U32.HI R3, RZ, UR5, R2 ;  /* 0x00000005ff037c19 */ /* 0x000fca0008011602 */
[----:B------:R-:W-:-:S04]  /*01c0*/  IMAD.MOV R0, RZ, RZ, -R3 ;  /* 0x000000ffff007224 */ /* 0x000fc800078e0a03 */
[----:B-1----:R-:W-:-:S04]  /*01d0*/  IMAD R0, R0, UR6, R17 ;  /* 0x0000000600007c24 */ /* 0x002fc8000f8e0211 */
[C---:B--2---:R-:W-:Y:S02]  /*01e0*/  IMAD R16, R0.reuse, UR8, RZ ;  /* 0x0000000800107c24 */ /* 0x044fe4000f8e02ff */
[----:B------:R-:W-:Y:S01]  /*01f0*/  IMAD R0, R0, UR9, RZ ;  /* 0x0000000900007c24 */ /* 0x000fe2000f8e02ff */
[----:B------:R-:W-:Y:S06]  /*0200*/  BRA.U !UP0, `(.L_x_2) ;  /* 0x0000001108787547 */ /* 0x000fec000b800000 */
[----:B------:R-:W0:Y:S01]  /*0210*/  LDCU.64 UR6, c[0x0][0x398] ;  /* 0x00007300ff0677ac */ /* 0x000e220008000a00 */
[----:B------:R-:W-:Y:S01]  /*0220*/  IMAD.MOV.U32 R2, RZ, RZ, RZ ;  /* 0x000000ffff027224 */ /* 0x000fe200078e00ff */
[----:B------:R-:W1:Y:S01]  /*0230*/  LDCU UR4, c[0x0][0x3a0] ;  /* 0x00007400ff0477ac */ /* 0x000e620008000800 */
[----:B------:R-:W2:Y:S01]  /*0240*/  LDCU.64 UR8, c[0x0][0x4c0] ;  /* 0x00009800ff0877ac */ /* 0x000ea20008000a00 */
[----:B------:R-:W-:Y:S01]  /*0250*/  UISETP.NE.AND UP0, UPT, UR38, 0x2, UPT ;  /* 0x000000022600788c */ /* 0x000fe2000bf05270 */
[----:B0-----:R-:W-:-:S05]  /*0260*/  IMAD.HI.U32 R4, R3, UR7, R2 ;  /* 0x0000000703047c27 */ /* 0x001fca000f8e0002 */
[----:B-1----:R-:W-:-:S04]  /*0270*/  SHF.R.U32.HI R5, RZ, UR4, R4 ;  /* 0x00000004ff057c19 */ /* 0x002fc80008011604 */
[----:B------:R-:W-:-:S05]  /*0280*/  IADD3 R2, PT, PT, -R5, RZ, RZ ;  /* 0x000000ff05027210 */ /* 0x000fca0007ffe1ff */
[----:B------:R-:W-:-:S04]  /*0290*/  IMAD R3, R2, UR6, R3 ;  /* 0x0000000602037c24 */ /* 0x000fc8000f8e0203 */
[C---:B--2---:R-:W-:Y:S02]  /*02a0*/  IMAD R16, R3.reuse, UR8, R16 ;  /* 0x0000000803107c24 */ /* 0x044fe4000f8e0210 */
[----:B------:R-:W-:Y:S01]  /*02b0*/  IMAD R0, R3, UR9, R0 ;  /* 0x0000000903007c24 */ /* 0x000fe2000f8e0200 */
[----:B------:R-:W-:Y:S06]  /*02c0*/  BRA.U !UP0, `(.L_x_2) ;  /* 0x0000001108487547 */ /* 0x000fec000b800000 */
[----:B------:R-:W0:Y:S01]  /*02d0*/  LDCU.64 UR4, c[0x0][0x3a8] ;  /* 0x00007500ff0477ac */ /* 0x000e220008000a00 */
[----:B------:R-:W-:Y:S01]  /*02e0*/  IMAD.MOV.U32 R4, RZ, RZ, RZ ;  /* 0x000000ffff047224 */ /* 0x000fe200078e00ff */
[----:B------:R-:W1:Y:S01]  /*02f0*/  LDCU UR6, c[0x0][0x3a4] ;  /* 0x00007480ff0677ac */ /* 0x000e620008000800 */
[----:B------:R-:W2:Y:S01]  /*0300*/  LDCU.64 UR8, c[0x0][0x4c8] ;  /* 0x00009900ff0877ac */ /* 0x000ea20008000a00 */
[----:B------:R-:W-:Y:S01]  /*0310*/  UISETP.NE.AND UP0, UPT, UR38, 0x3, UPT ;  /* 0x000000032600788c */ /* 0x000fe2000bf05270 */
[----:B0-----:R-:W-:-:S05]  /*0320*/  IMAD.HI.U32 R2, R5, UR4, R4 ;  /* 0x0000000405027c27 */ /* 0x001fca000f8e0004 */
[----:B------:R-:W-:-:S05]  /*0330*/  SHF.R.U32.HI R3, RZ, UR5, R2 ;  /* 0x00000005ff037c19 */ /* 0x000fca0008011602 */
[----:B------:R-:W-:-:S04]  /*0340*/  IMAD.MOV R4, RZ, RZ, -R3 ;  /* 0x000000ffff047224 */ /* 0x000fc800078e0a03 */
[----:B-1----:R-:W-:-:S04]  /*0350*/  IMAD R5, R4, UR6, R5 ;  /* 0x0000000604057c24 */ /* 0x002fc8000f8e0205 */
[C---:B--2---:R-:W-:Y:S02]  /*0360*/  IMAD R16, R5.reuse, UR8, R16 ;  /* 0x0000000805107c24 */ /* 0x044fe4000f8e0210 */
[----:B------:R-:W-:Y:S01]  /*0370*/  IMAD R0, R5, UR9, R0 ;  /* 0x0000000905007c24 */ /* 0x000fe2000f8e0200 */
[----:B------:R-:W-:Y:S06]  /*0380*/  BRA.U !UP0, `(.L_x_2) ;  /* 0x0000001108187547 */ /* 0x000fec000b800000 */
[----:B------:R-:W0:Y:S01]  /*0390*/  LDCU.64 UR6, c[0x0][0x3b0] ;  /* 0x00007600ff0677ac */ /* 0x000e220008000a00 */
[----:B------:R-:W-:Y:S01]  /*03a0*/  MOV R2, RZ ;  /* 0x000000ff00027202 */ /* 0x000fe20000000f00 */
[----:B------:R-:W1:Y:S01]  /*03b0*/  LDCU UR4, c[0x0][0x3b8] ;  /* 0x00007700ff0477ac */ /* 0x000e620008000800 */
[----:B------:R-:W2:Y:S01]  /*03c0*/  LDCU.64 UR8, c[0x0][0x4d0] ;  /* 0x00009a00ff0877ac */ /* 0x000ea20008000a00 */
[----:B------:R-:W-:Y:S02]  /*03d0*/  UISETP.NE.AND UP0, UPT, UR38, 0x4, UPT ;  /* 0x000000042600788c */ /* 0x000fe4000bf05270 */
[----:B0-----:R-:W-:-:S05]  /*03e0*/  IMAD.HI.U32 R4, R3, UR7, R2 ;  /* 0x0000000703047c27 */ /* 0x001fca000f8e0002 */
[----:B-1----:R-:W-:-:S05]  /*03f0*/  SHF.R.U32.HI R5, RZ, UR4, R4 ;  /* 0x00000004ff057c19 */ /* 0x002fca0008011604 */
[----:B------:R-:W-:-:S04]  /*0400*/  IMAD.MOV R2, RZ, RZ, -R5 ;  /* 0x000000ffff027224 */ /* 0x000fc800078e0a05 */
        /* <DEDUP_REMOVED lines=10> */
[----:B------:R-:W-:-:S04]  /*04b0*/  SHF.R.U32.HI R3, RZ, UR5, R2 ;  /* 0x00000005ff037c19 */ /* 0x000fc80008011602 */
[----:B------:R-:W-:-:S05]  /*04c0*/  IADD3 R4, PT, PT, -R3, RZ, RZ ;  /* 0x000000ff03047210 */ /* 0x000fca0007ffe1ff */
[----:B-1----:R-:W-:-:S04]  /*04d0*/  IMAD R5, R4, UR6, R5 ;  /* 0x0000000604057c24 */ /* 0x002fc8000f8e0205 */
        /* <DEDUP_REMOVED lines=16> */
[----:B------:R-:W-:Y:S01]  /*05e0*/  HFMA2 R4, -RZ, RZ, 0, 0 ;  /* 0x00000000ff047431 */ /* 0x000fe200000001ff */
[----:B------:R-:W1:Y:S01]  /*05f0*/  LDCU UR6, c[0x0][0x3d4] ;  /* 0x00007a80ff0677ac */ /* 0x000e620008000800 */
[----:B------:R-:W2:Y:S01]  /*0600*/  LDCU.64 UR8, c[0x0][0x4e8] ;  /* 0x00009d00ff0877ac */ /* 0x000ea20008000a00 */
[----:B------:R-:W-:Y:S02]  /*0610*/  UISETP.NE.AND UP0, UPT, UR38, 0x7, UPT ;  /* 0x000000072600788c */ /* 0x000fe4000bf05270 */
        /* <DEDUP_REMOVED lines=214> */
[----:B------:R-:W2:Y:S03]  /*1380*/  LDCU.64 UR8, c[0x0][0x578] ;  /* 0x0000af00ff0877ac */ /* 0x000ea60008000a00 */
[----:B0-----:R-:W-:-:S05]  /*1390*/  IMAD.HI.U32 R2, R5, UR4, R4 ;  /* 0x0000000405027c27 */ /* 0x001fca000f8e0004 */
[----:B------:R-:W-:-:S05]  /*13a0*/  SHF.R.U32.HI R2, RZ, UR5, R2 ;  /* 0x00000005ff027c19 */ /* 0x000fca0008011602 */
[----:B------:R-:W-:-:S04]  /*13b0*/  IMAD.MOV R3, RZ, RZ, -R2 ;  /* 0x000000ffff037224 */ /* 0x000fc800078e0a02 */
[----:B-1----:R-:W-:-:S04]  /*13c0*/  IMAD R5, R3, UR6, R5 ;  /* 0x0000000603057c24 */ /* 0x002fc8000f8e0205 */
[C---:B--2---:R-:W-:Y:S02]  /*13d0*/  IMAD R16, R5.reuse, UR8, R16 ;  /* 0x0000000805107c24 */ /* 0x044fe4000f8e0210 */
[----:B------:R-:W-:-:S07]  /*13e0*/  IMAD R0, R5, UR9, R0 ;  /* 0x0000000905007c24 */ /* 0x000fce000f8e0200 */
.L_x_2:
[----:B------:R-:W0:Y:S01]  /*13f0*/  LDCU.64 UR6, c[0x0][0x588] ;  /* 0x0000b100ff0677ac */ /* 0x000e220008000a00 */
[----:B------:R-:W-:-:S04]  /*1400*/  UPRMT UR4, UR41, 0x9910, URZ ;  /* 0x0000991029047896 */ /* 0x000fc800080000ff */
[----:B------:R-:W-:Y:S01]  /*1410*/  UISETP.GT.AND UP0, UPT, UR4, 0x9, UPT ;  /* 0x000000090400788c */ /* 0x000fe2000bf04270 */
[----:B0-----:R-:W-:-:S05]  /*1420*/  IADD3 R2, P0, PT, R0, UR6, RZ ;  /* 0x0000000600027c10 */ /* 0x001fca000ff1e0ff */
[----:B------:R-:W-:-:S03]  /*1430*/  IMAD.X R3, RZ, RZ, UR7, P0 ;  /* 0x00000007ff037e24 */ /* 0x000fc600080e06ff */
[----:B------:R-:W-:Y:S05]  /*1440*/  BRA.U UP0, `(.L_x_3) ;  /* 0x0000000500107547 */ /* 0x000fea000b800000 */
[----:B------:R-:W-:-:S09]  /*1450*/  UISETP.GT.AND UP0, UPT, UR4, 0x4, UPT ;  /* 0x000000040400788c */ /* 0x000fd2000bf04270 */
[----:B------:R-:W-:Y:S05]  /*1460*/  BRA.U UP0, `(.L_x_4) ;  /* 0x0000000100807547 */ /* 0x000fea000b800000 */
[----:B------:R-:W-:-:S09]  /*1470*/  UISETP.GT.AND UP0, UPT, UR4, 0x1, UPT ;  /* 0x000000010400788c */ /* 0x000fd2000bf04270 */
[----:B------:R-:W-:Y:S05]  /*1480*/  BRA.U UP0, `(.L_x_5) ;  /* 0x0000000100307547 */ /* 0x000fea000b800000 */
[----:B------:R-:W-:-:S09]  /*1490*/  UISETP.NE.AND UP0, UPT, UR41, URZ, UPT ;  /* 0x000000ff2900728c */ /* 0x000fd2000bf05270 */
[----:B------:R-:W-:Y:S05]  /*14a0*/  BRA.U !UP0, `(.L_x_6) ;  /* 0x0000000108187547 */ /* 0x000fea000b800000 */
[----:B------:R-:W-:-:S09]  /*14b0*/  UISETP.NE.AND UP0, UPT, UR4, 0x1, UPT ;  /* 0x000000010400788c */ /* 0x000fd2000bf05270 */
[----:B------:R-:W-:Y:S05]  /*14c0*/  BRA.U UP0, `(.L_x_7) ;  /* 0x0000000d00147547 */ /* 0x000fea000b800000 */
[----:B------:R-:W2:Y:S02]  /*14d0*/  LDG.E.S8 R2, desc[UR36][R2.64] ;  /* 0x0000002402027981 */ /* 0x000ea4000c1e1300 */
[----:B--2---:R-:W0:Y:S02]  /*14e0*/  I2F.S16 R0, R2 ;  /* 0x0000000200007306 */ /* 0x004e240000101400 */
[----:B0-----:R-:W-:Y:S01]  /*14f0*/  F2FP.BF16.F32.PACK_AB R0, RZ, R0 ;  /* 0x00000000ff00723e */ /* 0x001fe200000010ff */
[----:B------:R-:W-:Y:S06]  /*1500*/  BRA `(.L_x_8) ;  /* 0x0000000c00947947 */ /* 0x000fec0003800000 */
.L_x_6:
[----:B------:R-:W2:Y:S02]  /*1510*/  LDG.E.U8 R2, desc[UR36][R2.64] ;  /* 0x0000002402027981 */ /* 0x000ea4000c1e1100 */
[----:B--2---:R-:W-:-:S04]  /*1520*/  I2FP.F32.U32 R0, R2 ;  /* 0x0000000200007245 */ /* 0x004fc80000201000 */
[----:B------:R-:W-:Y:S01]  /*1530*/  F2FP.BF16.F32.PACK_AB R0, RZ, R0 ;  /* 0x00000000ff00723e */ /* 0x000fe200000010ff */
[----:B------:R-:W-:Y:S06]  /*1540*/  BRA `(.L_x_8) ;  /* 0x0000000c00847947 */ /* 0x000fec0003800000 */
.L_x_5:
[----:B------:R-:W-:-:S09]  /*1550*/  UISETP.NE.AND UP0, UPT, UR4, 0x2, UPT ;  /* 0x000000020400788c */ /* 0x000fd2000bf05270 */
[----:B------:R-:W-:Y:S05]  /*1560*/  BRA.U !UP0, `(.L_x_9) ;  /* 0x0000000108307547 */ /* 0x000fea000b800000 */
[----:B------:R-:W-:-:S09]  /*1570*/  UISETP.NE.AND UP0, UPT, UR4, 0x3, UPT ;  /* 0x000000030400788c */ /* 0x000fd2000bf05270 */
[----:B------:R-:W-:Y:S05]  /*1580*/  BRA.U !UP0, `(.L_x_10) ;  /* 0x0000000108187547 */ /* 0x000fea000b800000 */
[----:B------:R-:W-:-:S09]  /*1590*/  UISETP.NE.AND UP0, UPT, UR4, 0x4, UPT ;  /* 0x000000040400788c */ /* 0x000fd2000bf05270 */
[----:B------:R-:W-:Y:S05]  /*15a0*/  BRA.U UP0, `(.L_x_7) ;  /* 0x0000000900dc7547 */ /* 0x000fea000b800000 */
[----:B------:R-:W2:Y:S02]  /*15b0*/  LDG.E.64 R2, desc[UR36][R2.64] ;  /* 0x0000002402027981 */ /* 0x000ea4000c1e1b00 */
[----:B--2---:R-:W0:Y:S02]  /*15c0*/  I2F.S64 R0, R2 ;  /* 0x0000000200007312 */ /* 0x004e240000301400 */
[----:B0-----:R-:W-:Y:S01]  /*15d0*/  F2FP.BF16.F32.PACK_AB R0, RZ, R0 ;  /* 0x00000000ff00723e */ /* 0x001fe200000010ff */
[----:B------:R-:W-:Y:S06]  /*15e0*/  BRA `(.L_x_8) ;  /* 0x0000000c005c7947 */ /* 0x000fec0003800000 */
.L_x_10:
[----:B------:R-:W2:Y:S02]  /*15f0*/  LDG.E R2, desc[UR36][R2.64] ;  /* 0x0000002402027981 */ /* 0x000ea4000c1e1900 */
[----:B--2---:R-:W-:-:S04]  /*1600*/  I2FP.F32.S32 R0, R2 ;  /* 0x0000000200007245 */ /* 0x004fc80000201400 */
[----:B------:R-:W-:Y:S01]  /*1610*/  F2FP.BF16.F32.PACK_AB R0, RZ, R0 ;  /* 0x00000000ff00723e */ /* 0x000fe200000010ff */
[----:B------:R-:W-:Y:S06]  /*1620*/  BRA `(.L_x_8) ;  /* 0x0000000c004c7947 */ /* 0x000fec0003800000 */
.L_x_9:
[----:B------:R-:W2:Y:S02]  /*1630*/  LDG.E.U16 R2, desc[UR36][R2.64] ;  /* 0x0000002402027981 */ /* 0x000ea4000c1e1500 */
[----:B--2---:R-:W0:Y:S02]  /*1640*/  I2F.S16 R0, R2 ;  /* 0x0000000200007306 */ /* 0x004e240000101400 */
[----:B0-----:R-:W-:Y:S01]  /*1650*/  F2FP.BF16.F32.PACK_AB R0, RZ, R0 ;  /* 0x00000000ff00723e */ /* 0x001fe200000010ff */
[----:B------:R-:W-:Y:S06]  /*1660*/  BRA `(.L_x_8) ;  /* 0x0000000c003c7947 */ /* 0x000fec0003800000 */
.L_x_4:
[----:B------:R-:W-:-:S09]  /*1670*/  UISETP.GT.AND UP0, UPT, UR4, 0x6, UPT ;  /* 0x000000060400788c */ /* 0x000fd2000bf04270 */
[----:B------:R-:W-:Y:S05]  /*1680*/  BRA.U UP0, `(.L_x_11) ;  /* 0x00000001002c7547 */ /* 0x000fea000b800000 */
[----:B------:R-:W-:-:S09]  /*1690*/  UISETP.NE.AND UP0, UPT, UR4, 0x5, UPT ;  /* 0x000000050400788c */ /* 0x000fd2000bf05270 */
[----:B------:R-:W-:Y:S05]  /*16a0*/  BRA.U !UP0, `(.L_x_12) ;  /* 0x0000000108147547 */ /* 0x000fea000b800000 */
[----:B------:R-:W-:-:S09]  /*16b0*/  UISETP.NE.AND UP0, UPT, UR4, 0x6, UPT ;  /* 0x000000060400788c */ /* 0x000fd2000bf05270 */
[----:B------:R-:W-:Y:S05]  /*16c0*/  BRA.U UP0, `(.L_x_7) ;  /* 0x0000000900947547 */ /* 0x000fea000b800000 */
[----:B------:R-:W2:Y:S02]  /*16d0*/  LDG.E R2, desc[UR36][R2.64] ;  /* 0x0000002402027981 */ /* 0x000ea4000c1e1900 */
[----:B--2---:R-:W-:Y:S01]  /*16e0*/  F2FP.BF16.F32.PACK_AB R0, RZ, R2 ;  /* 0x00000002ff00723e */ /* 0x004fe200000010ff */
[----:B------:R-:W-:Y:S06]  /*16f0*/  BRA `(.L_x_8) ;  /* 0x0000000c00187947 */ /* 0x000fec0003800000 */
.L_x_12:
[----:B------:R-:W2:Y:S02]  /*1700*/  LDG.E.U16 R0, desc[UR36][R2.64] ;  /* 0x0000002402007981 */ /* 0x000ea4000c1e1500 */
[----:B--2---:R-:W-:-:S05]  /*1710*/  HADD2.F32 R0, -RZ, R0.H0_H0 ;  /* 0x20000000ff007230 */ /* 0x004fca0000004100 */
[----:B------:R-:W-:Y:S01]  /*1720*/  F2FP.BF16.F32.PACK_AB R0, RZ, R0 ;  /* 0x00000000ff00723e */ /* 0x000fe200000010ff */
[----:B------:R-:W-:Y:S06]  /*1730*/  BRA `(.L_x_8) ;  /* 0x0000000c00087947 */ /* 0x000fec0003800000 */
.L_x_11:
[----:B------:R-:W-:-:S09]  /*1740*/  UISETP.NE.AND UP0, UPT, UR4, 0x7, UPT ;  /* 0x000000070400788c */ /* 0x000fd2000bf05270 */
[----:B------:R-:W-:Y:S05]  /*1750*/  BRA.U !UP0, `(.L_x_13) ;  /* 0x00000001082c7547 */ /* 0x000fea000b800000 */
[----:B------:R-:W-:-:S09]  /*1760*/  UISETP.NE.AND UP0, UPT, UR4, 0x8, UPT ;  /* 0x000000080400788c */ /* 0x000fd2000bf05270 */
[----:B------:R-:W-:Y:S05]  /*1770*/  BRA.U !UP0, `(.L_x_14) ;  /* 0x0000000108147547 */ /* 0x000fea000b800000 */
[----:B------:R-:W-:-:S09]  /*1780*/  UISETP.NE.AND UP0, UPT, UR4, 0x9, UPT ;  /* 0x000000090400788c */ /* 0x000fd2000bf05270 */
[----:B------:R-:W-:Y:S05]  /*1790*/  BRA.U UP0, `(.L_x_7) ;  /* 0x0000000900607547 */ /* 0x000fea000b800000 */
[----:B------:R-:W2:Y:S02]  /*17a0*/  LDG.E R2, desc[UR36][R2.64] ;  /* 0x0000002402027981 */ /* 0x000ea4000c1e1900 */
[----:B--2---:R-:W-:Y:S01]  /*17b0*/  F2FP.BF16.F32.PACK_AB R0, RZ, R2 ;  /* 0x00000002ff00723e */ /* 0x004fe200000010ff */
[----:B------:R-:W-:Y:S06]  /*17c0*/  BRA `(.L_x_8) ;  /* 0x0000000800e47947 */ /* 0x000fec0003800000 */
.L_x_14:
[----:B------:R-:W2:Y:S02]  /*17d0*/  LDG.E.U16 R2, desc[UR36][R2.64] ;  /* 0x0000002402027981 */ /* 0x000ea4000c1e1500 */
[----:B--2---:R-:W-:-:S05]  /*17e0*/  HADD2.F32 R0, -RZ, R2.H0_H0 ;  /* 0x20000002ff007230 */ /* 0x004fca0000004100 */
[----:B------:R-:W-:Y:S01]  /*17f0*/  F2FP.BF16.F32.PACK_AB R0, RZ, R0 ;  /* 0x00000000ff00723e */ /* 0x000fe200000010ff */
[----:B------:R-:W-:Y:S06]  /*1800*/  BRA `(.L_x_8) ;  /* 0x0000000800d47947 */ /* 0x000fec0003800000 */
.L_x_13:
[----:B------:R-:W2:Y:S01]  /*1810*/  LDG.E.64 R2, desc[UR36][R2.64] ;  /* 0x0000002402027981 */ /* 0x000ea2000c1e1b00 */
[----:B------:R-:W-:Y:S01]  /*1820*/  UMOV UR4, 0xf0000000 ;  /* 0xf000000000047882 */ /* 0x000fe20000000000 */
[----:B------:R-:W-:Y:S01]  /*1830*/  UMOV UR5, 0x380fffff ;  /* 0x380fffff00057882 */ /* 0x000fe20000000000 */
[----:B--2---:R-:W0:Y:S01]  /*1840*/  F2F.F32.F64 R0, R2 ;  /* 0x0000000200007310 */ /* 0x004e220000301000 */
[----:B------:R-:W-:-:S14]  /*1850*/  DSETP.GEU.AND P0, PT, |R2|, UR4, PT ;  /* 0x0000000402007e2a */ /* 0x000fdc000bf0e200 */
[----:B0-----:R-:W-:-:S05]  /*1860*/  @!P0 FMUL R0, R0, 1.175494350822287508e-38 ;  /* 0x0080000000008820 */ /* 0x001fca0000400000 */
[----:B------:R-:W-:Y:S01]  /*1870*/  F2FP.BF16.F32.PACK_AB R0, RZ, R0 ;  /* 0x00000000ff00723e */ /* 0x000fe200000010ff */
[----:B------:R-:W-:Y:S06]  /*1880*/  BRA `(.L_x_8) ;  /* 0x0000000800b47947 */ /* 0x000fec0003800000 */
.L_x_3:
[----:B------:R-:W-:-:S09]  /*1890*/  UISETP.GT.AND UP0, UPT, UR4, 0x18, UPT ;  /* 0x000000180400788c */ /* 0x000fd2000bf04270 */
[----:B------:R-:W-:Y:S05]  /*18a0*/  BRA.U UP0, `(.L_x_15) ;  /* 0x0000000100f47547 */ /* 0x000fea000b800000 */
[----:B------:R-:W-:-:S09]  /*18b0*/  UISETP.GT.AND UP0, UPT, UR4, 0xe, UPT ;  /* 0x0000000e0400788c */ /* 0x000fd2000bf04270 */
[----:B------:R-:W-:Y:S05]  /*18c0*/  BRA.U UP0, `(.L_x_16) ;  /* 0x0000000100447547 */ /* 0x000fea000b800000 */
[----:B------:R-:W-:-:S09]  /*18d0*/  UISETP.NE.AND UP0, UPT, UR4, 0xa, UPT ;  /* 0x0000000a0400788c */ /* 0x000fd2000bf05270 */
[----:B------:R-:W-:Y:S05]  /*18e0*/  BRA.U !UP0, `(.L_x_17) ;  /* 0x00000001081c7547 */ /* 0x000fea000b800000 */
[----:B------:R-:W-:-:S09]  /*18f0*/  UISETP.NE.AND UP0, UPT, UR4, 0xb, UPT ;  /* 0x0000000b0400788c */ /* 0x000fd2000bf05270 */
[----:B------:R-:W-:Y:S05]  /*1900*/  BRA.U UP0, `(.L_x_7) ;  /* 0x0000000900047547 */ /* 0x000fea000b800000 */
[----:B------:R-:W2:Y:S02]  /*1910*/  LDG.E.U8 R2, desc[UR36][R2.64] ;  /* 0x0000002402027981 */ /* 0x000ea4000c1e1100 */
[----:B--2---:R-:W-:-:S04]  /*1920*/  ISETP.NE.AND P0, PT, R2, RZ, PT ;  /* 0x000000ff0200720c */ /* 0x004fc80003f05270 */
[----:B------:R-:W-:-:S04]  /*1930*/  FSEL R0, RZ, 1, !P0 ;  /* 0x3f800000ff007808 */ /* 0x000fc80004000000 */
[----:B------:R-:W-:Y:S01]  /*1940*/  F2FP.BF16.F32.PACK_AB R0, RZ, R0 ;  /* 0x00000000ff00723e */ /* 0x000fe200000010ff */
[----:B------:R-:W-:Y:S06]  /*1950*/  BRA `(.L_x_8) ;  /* 0x0000000800807947 */ /* 0x000fec0003800000 */
.L_x_17:
        /* <DEDUP_REMOVED lines=8> */
.L_x_16:
[----:B------:R-:W-:-:S09]  /*19e0*/  UISETP.NE.AND UP0, UPT, UR4, 0xf, UPT ;  /* 0x0000000f0400788c */ /* 0x000fd2000bf05270 */
[----:B------:R-:W-:Y:S05]  /*19f0*/  BRA.U !UP0, `(.L_x_18) ;  /* 0x0000000108987547 */ /* 0x000fea000b800000 */
[----:B------:R-:W-:-:S09]  /*1a00*/  UISETP.NE.AND UP0, UPT, UR4, 0x17, UPT ;  /* 0x000000170400788c */ /* 0x000fd2000bf05270 */
[----:B------:R-:W-:Y:S05]  /*1a10*/  BRA.U !UP0, `(.L_x_19) ;  /* 0x00000001085c7547 */ /* 0x000fea000b800000 */
[----:B------:R-:W-:-:S09]  /*1a20*/  UISETP.NE.AND UP0, UPT, UR4, 0x18, UPT ;  /* 0x000000180400788c */ /* 0x000fd2000bf05270 */
[----:B------:R-:W-:Y:S05]  /*1a30*/  BRA.U UP0, `(.L_x_7) ;  /* 0x0000000500b87547 */ /* 0x000fea000b800000 */
[----:B------:R-:W2:Y:S01]  /*1a40*/  LDG.E.U8 R0, desc[UR36][R2.64] ;  /* 0x0000002402007981 */ /* 0x000ea2000c1e1100 */
[----:B------:R-:W-:Y:S01]  /*1a50*/  IMAD.MOV.U32 R6, RZ, RZ, 0x1f ;  /* 0x0000001fff067424 */ /* 0x000fe200078e00ff */
[----:B--2---:R-:W-:-:S04]  /*1a60*/  SHF.L.U32 R0, R0, 0x18, RZ ;  /* 0x0000001800007819 */ /* 0x004fc800000006ff */
[C---:B------:R-:W-:Y:S02]  /*1a70*/  LOP3.LUT R4, R0.reuse, 0x7f000000, RZ, 0xc0, !PT ;  /* 0x7f00000000047812 */ /* 0x040fe400078ec0ff */
[----:B------:R-:W-:Y:S02]  /*1a80*/  LOP3.LUT P0, RZ, R0, 0x7f000000, RZ, 0xc0, !PT ;  /* 0x7f00000000ff7812 */ /* 0x000fe4000780c0ff */
[----:B------:R-:W0:Y:S02]  /*1a90*/  FLO.U32 R5, R4 ;  /* 0x0000000400057300 */ /* 0x000e2400000e0000 */
[----:B0-----:R-:W-:-:S05]  /*1aa0*/  IMAD.MOV R5, RZ, RZ, -R5 ;  /* 0x000000ffff057224 */ /* 0x001fca00078e0a05 */
[----:B------:R-:W-:-:S04]  /*1ab0*/  VIADDMNMX.U32 R5, R5, R6, 0x4, !PT ;  /* 0x0000000405057446 */ /* 0x000fc80007800006 */
[----:B------:R-:W-:-:S04]  /*1ac0*/  IADD3 R5, PT, PT, R5, -0x4, RZ ;  /* 0xfffffffc05057810 */ /* 0x000fc80007ffe0ff */
[C---:B------:R-:W-:Y:S01]  /*1ad0*/  SHF.L.U32 R6, R4.reuse, R5, RZ ;  /* 0x0000000504067219 */ /* 0x040fe200000006ff */
[----:B------:R-:W-:Y:S02]  /*1ae0*/  IMAD.SHL.U32 R7, R5, 0x800000, RZ ;  /* 0x0080000005077824 */ /* 0x000fe400078e00ff */
[----:B------:R-:W-:-:S03]  /*1af0*/  VIADD R5, R4, 0x1000000 ;  /* 0x0100000004057836 */ /* 0x000fc60000000000 */
[----:B------:R-:W-:Y:S02]  /*1b00*/  LEA.HI R6, R6, -R7, RZ, 0x1c ;  /* 0x8000000706067211 */ /* 0x000fe400078fe0ff */
[----:B------:R-:W-:Y:S02]  /*1b10*/  SHF.R.S32.HI R5, RZ, 0x8, R5 ;  /* 0x00000008ff057819 */ /* 0x000fe40000011405 */
[----:B------:R-:W-:-:S04]  /*1b20*/  IADD3 R6, PT, PT, R6, 0x3c000000, RZ ;  /* 0x3c00000006067810 */ /* 0x000fc80007ffe0ff */
[----:B------:R-:W-:-:S04]  /*1b30*/  LOP3.LUT R5, R6, 0x7f800000, R5, 0xf8, !PT ;  /* 0x7f80000006057812 */ /* 0x000fc800078ef805 */
[----:B------:R-:W-:-:S04]  /*1b40*/  SEL R5, R5, RZ, P0 ;  /* 0x000000ff05057207 */ /* 0x000fc80000000000 */
[----:B------:R-:W-:-:S04]  /*1b50*/  LOP3.LUT R5, R5, 0x80000000, R0, 0xf8, !PT ;  /* 0x8000000005057812 */ /* 0x000fc800078ef800 */
[----:B------:R-:W-:-:S04]  /*1b60*/  F2FP.BF16.F32.PACK_AB R5, RZ, R5 ;  /* 0x00000005ff05723e */ /* 0x000fc800000010ff */
[----:B------:R-:W-:Y:S01]  /*1b70*/  PRMT R0, R5, 0x7610, R0 ;  /* 0x0000761005007816 */ /* 0x000fe20000000000 */
[----:B------:R-:W-:Y:S06]  /*1b80*/  BRA `(.L_x_8) ;  /* 0x0000000400f47947 */ /* 0x000fec0003800000 */
.L_x_19:
[----:B------:R-:W2:Y:S02]  /*1b90*/  LDG.E.U8 R2, desc[UR36][R2.64] ;  /* 0x0000002402027981 */ /* 0x000ea4000c1e1100 */
[C---:B--2---:R-:W-:Y:S02]  /*1ba0*/  IMAD.SHL.U32 R4, R2.reuse, 0x2000000, RZ ;  /* 0x0200000002047824 */ /* 0x044fe400078e00ff */
[----:B------:R-:W-:-:S03]  /*1bb0*/  IMAD.SHL.U32 R5, R2, 0x100, RZ ;  /* 0x0000010002057824 */ /* 0x000fc600078e00ff */
[----:B------:R-:W-:-:S13]  /*1bc0*/  ISETP.GT.U32.AND P0, PT, R4, 0x7ffffff, PT ;  /* 0x07ffffff0400780c */ /* 0x000fda0003f04070 */
[C---:B------:R-:W-:Y:S02]  /*1bd0*/  @!P0 LOP3.LUT R0, R5.reuse, 0x7f00, RZ, 0xc0, !PT ;  /* 0x00007f0005008812 */ /* 0x040fe400078ec0ff */
[----:B------:R-:W-:Y:S02]  /*1be0*/  @P0 LEA.HI R4, R4, 0x70000000, RZ, 0x1c ;  /* 0x7000000004040811 */ /* 0x000fe400078fe0ff */
[----:B------:R-:W-:Y:S02]  /*1bf0*/  @!P0 LOP3.LUT R0, R0, 0x3f000000, RZ, 0xfc, !PT ;  /* 0x3f00000000008812 */ /* 0x000fe400078efcff */
[----:B------:R-:W-:-:S03]  /*1c00*/  PRMT R5, R5, 0x9910, RZ ;  /* 0x0000991005057816 */ /* 0x000fc600000000ff */
[----:B------:R-:W-:Y:S01]  /*1c10*/  @!P0 FADD.FTZ R0, R0, -0.5 ;  /* 0xbf00000000008421 */ /* 0x000fe20000010000 */
[----:B------:R-:W-:-:S05]  /*1c20*/  @P0 FMUL.FTZ R0, R4, 1.9259299443872358531e-34 ;  /* 0x0780000004000820 */ /* 0x000fca0000410000 */
[----:B------:R-:W-:-:S04]  /*1c30*/  LOP3.LUT R0, R0, 0x80000000, R5, 0xf8, !PT ;  /* 0x8000000000007812 */ /* 0x000fc800078ef805 */
[----:B------:R-:W-:Y:S01]  /*1c40*/  F2FP.BF16.F32.PACK_AB R0, RZ, R0 ;  /* 0x00000000ff00723e */ /* 0x000fe200000010ff */
[----:B------:R-:W-:Y:S06]  /*1c50*/  BRA `(.L_x_8) ;  /* 0x0000000400c07947 */ /* 0x000fec0003800000 */
.L_x_18:
[----:B------:R0:W5:Y:S01]  /*1c60*/  LDG.E.U16 R0, desc[UR36][R2.64] ;  /* 0x0000002402007981 */ /* 0x000162000c1e1500 */
[----:B------:R-:W-:Y:S05]  /*1c70*/  BRA `(.L_x_8) ;  /* 0x0000000400b87947 */ /* 0x000fea0003800000 */
.L_x_15:
[----:B------:R-:W-:-:S09]  /*1c80*/  UISETP.GT.AND UP0, UPT, UR4, 0x1b, UPT ;  /* 0x0000001b0400788c */ /* 0x000fd2000bf04270 */
[----:B------:R-:W-:Y:S05]  /*1c90*/  BRA.U UP0, `(.L_x_20) ;  /* 0x0000000500087547 */ /* 0x000fea000b800000 */
[----:B------:R-:W-:-:S09]  /*1ca0*/  UISETP.NE.AND UP0, UPT, UR4, 0x19, UPT ;  /* 0x000000190400788c */ /* 0x000fd2000bf05270 */
[----:B------:R-:W-:Y:S05]  /*1cb0*/  BRA.U !UP0, `(.L_x_21) ;  /* 0x0000000108907547 */ /* 0x000fea000b800000 */
[----:B------:R-:W-:-:S09]  /*1cc0*/  UISETP.NE.AND UP0, UPT, UR4, 0x1a, UPT ;  /* 0x0000001a0400788c */ /* 0x000fd2000bf05270 */
[----:B------:R-:W-:Y:S05]  /*1cd0*/  BRA.U !UP0, `(.L_x_22) ;  /* 0x0000000108187547 */ /* 0x000fea000b800000 */
[----:B------:R-:W-:-:S09]  /*1ce0*/  UISETP.NE.AND UP0, UPT, UR4, 0x1b, UPT ;  /* 0x0000001b0400788c */ /* 0x000fd2000bf05270 */
[----:B------:R-:W-:Y:S05]  /*1cf0*/  BRA.U UP0, `(.L_x_7) ;  /* 0x0000000500087547 */ /* 0x000fea000b800000 */
[----:B------:R-:W2:Y:S02]  /*1d00*/  LDG.E.U16 R0, desc[UR36][R2.64] ;  /* 0x0000002402007981 */ /* 0x000ea4000c1e1500 */
[----:B--2---:R-:W-:-:S04]  /*1d10*/  I2FP.F32.U32 R0, R0 ;  /* 0x0000000000007245 */ /* 0x004fc80000201000 */
[----:B------:R-:W-:Y:S01]  /*1d20*/  F2FP.BF16.F32.PACK_AB R0, RZ, R0 ;  /* 0x00000000ff00723e */ /* 0x000fe200000010ff */
[----:B------:R-:W-:Y:S06]  /*1d30*/  BRA `(.L_x_8) ;  /* 0x0000000400887947 */ /* 0x000fec0003800000 */
.L_x_22:
[----:B------:R-:W2:Y:S01]  /*1d40*/  LDG.E.U8 R3, desc[UR36][R2.64] ;  /* 0x0000002402037981 */ /* 0x000ea2000c1e1100 */
[----:B------:R-:W-:Y:S01]  /*1d50*/  BSSY.RECONVERGENT B0, `(.L_x_23) ;  /* 0x0000018000007945 */ /* 0x000fe20003800200 */
[----:B------:R-:W-:Y:S02]  /*1d60*/  MOV R0, RZ ;  /* 0x000000ff00007202 */ /* 0x000fe40000000f00 */
[----:B--2---:R-:W-:-:S13]  /*1d70*/  ISETP.NE.AND P0, PT, R3, RZ, PT ;  /* 0x000000ff0300720c */ /* 0x004fda0003f05270 */
[----:B------:R-:W-:Y:S05]  /*1d80*/  @!P0 BRA `(.L_x_24) ;  /* 0x0000000000508947 */ /* 0x000fea0003800000 */
[----:B------:R-:W-:-:S13]  /*1d90*/  ISETP.NE.AND P0, PT, R3, 0x80, PT ;  /* 0x000000800300780c */ /* 0x000fda0003f05270 */
[----:B------:R-:W-:Y:S01]  /*1da0*/  @!P0 IMAD.MOV.U32 R0, RZ, RZ, 0x7f800001 ;  /* 0x7f800001ff008424 */ /* 0x000fe200078e00ff */
[----:B------:R-:W-:Y:S06]  /*1db0*/  @!P0 BRA `(.L_x_24) ;  /* 0x0000000000448947 */ /* 0x000fec0003800000 */
[--C-:B------:R-:W-:Y:S01]  /*1dc0*/  SHF.R.U32.HI R0, RZ, 0x3, R3.reuse ;  /* 0x00000003ff007819 */ /* 0x100fe20000011603 */
[----:B------:R-:W-:Y:S03]  /*1dd0*/  BSSY.RECONVERGENT B1, `(.L_x_25) ;  /* 0x000000c000017945 */ /* 0x000fe60003800200 */
[----:B------:R-:W-:Y:S02]  /*1de0*/  LOP3.LUT P0, R2, R0, 0xf, RZ, 0xc0, !PT ;  /* 0x0000000f00027812 */ /* 0x000fe4000780c0ff */
[----:B------:R-:W-:-:S05]  /*1df0*/  SHF.R.U32.HI R0, RZ, 0x7, R3 ;  /* 0x00000007ff007819 */ /* 0x000fca0000011603 */
[----:B------:R-:W-:Y:S01]  /*1e00*/  IMAD.U32 R7, R0, -0x80000000, RZ ;  /* 0x8000000000077824 */ /* 0x000fe200078e00ff */
[----:B------:R-:W-:-:S05]  /*1e10*/  LOP3.LUT R0, R3, 0x7, RZ, 0xc0, !PT ;  /* 0x0000000703007812 */ /* 0x000fca00078ec0ff */
[----:B------:R-:W-:Y:S05]  /*1e20*/  @P0 BRA `(.L_x_26) ;  /* 0x0000000000180947 */ /* 0x000fea0003800000 */
[----:B------:R-:W0:Y:S02]  /*1e30*/  FLO.U32 R3, R0 ;  /* 0x0000000000037300 */ /* 0x000e2400000e0000 */
[----:B0-----:R-:W-:-:S04]  /*1e40*/  IADD3 R3, PT, PT, -R3, 0x1f, RZ ;  /* 0x0000001f03037810 */ /* 0x001fc80007ffe1ff */
[----:B------:R-:W-:Y:S02]  /*1e50*/  IADD3 R5, PT, PT, R3, -0x1c, RZ ;  /* 0xffffffe403057810 */ /* 0x000fe40007ffe0ff */
[----:B------:R-:W-:Y:S02]  /*1e60*/  IADD3 R2, PT, PT, R2, 0x1d, -R3 ;  /* 0x0000001d02027810 */ /* 0x000fe40007ffe803 */
[----:B------:R-:W-:-:S04]  /*1e70*/  SHF.L.U32 R5, R0, R5, RZ ;  /* 0x0000000500057219 */ /* 0x000fc800000006ff */
[----:B------:R-:W-:-:S07]  /*1e80*/  LOP3.LUT R0, R5, 0x7, RZ, 0xc0, !PT ;  /* 0x0000000705007812 */ /* 0x000fce00078ec0ff */
.L_x_26:
[----:B------:R-:W-:Y:S05]  /*1e90*/  BSYNC.RECONVERGENT B1 ;  /* 0x0000000000017941 */ /* 0x000fea0003800200 */
.L_x_25:
[----:B------:R-:W-:Y:S01]  /*1ea0*/  IMAD.SHL.U32 R0, R0, 0x100000, RZ ;  /* 0x0010000000007824 */ /* 0x000fe200078e00ff */
[----:B------:R-:W-:-:S04]  /*1eb0*/  LEA R2, R2, 0x3b800000, 0x17 ;  /* 0x3b80000002027811 */ /* 0x000fc800078eb8ff */
[----:B------:R-:W-:-:S07]  /*1ec0*/  LOP3.LUT R0, R2, R0, R7, 0xfe, !PT ;  /* 0x0000000002007212 */ /* 0x000fce00078efe07 */
.L_x_24:
[----:B------:R-:W-:Y:S05]  /*1ed0*/  BSYNC.RECONVERGENT B0 ;  /* 0x0000000000007941 */ /* 0x000fea0003800200 */
.L_x_23:
[----:B------:R-:W-:Y:S01]  /*1ee0*/  F2FP.BF16.F32.PACK_AB R0, RZ, R0 ;  /* 0x00000000ff00723e */ /* 0x000fe200000010ff */
[----:B------:R-:W-:Y:S06]  /*1ef0*/  BRA `(.L_x_8) ;  /* 0x0000000400187947 */ /* 0x000fec0003800000 */
.L_x_21:
[----:B------:R-:W2:Y:S01]  /*1f00*/  LDG.E.U8 R3, desc[UR36][R2.64] ;  /* 0x0000002402037981 */ /* 0x000ea2000c1e1100 */
[----:B------:R-:W-:Y:S01]  /*1f10*/  BSSY.RECONVERGENT B0, `(.L_x_27) ;  /* 0x0000018000007945 */ /* 0x000fe20003800200 */
[----:B------:R-:W-:Y:S01]  /*1f20*/  IMAD.MOV.U32 R0, RZ, RZ, RZ ;  /* 0x000000ffff007224 */ /* 0x000fe200078e00ff */
[----:B--2---:R-:W-:-:S13]  /*1f30*/  ISETP.NE.AND P0, PT, R3, RZ, PT ;  /* 0x000000ff0300720c */ /* 0x004fda0003f05270 */
[----:B------:R-:W-:Y:S05]  /*1f40*/  @!P0 BRA `(.L_x_28) ;  /* 0x0000000000508947 */ /* 0x000fea0003800000 */
[----:B------:R-:W-:-:S13]  /*1f50*/  ISETP.NE.AND P0, PT, R3, 0x80, PT ;  /* 0x000000800300780c */ /* 0x000fda0003f05270 */
[----:B------:R-:W-:Y:S01]  /*1f60*/  @!P0 MOV R0, 0x7f800001 ;  /* 0x7f80000100008802 */ /* 0x000fe20000000f00 */
        /* <DEDUP_REMOVED lines=10> */
[----:B------:R-:W-:Y:S01]  /*2010*/  IADD3 R2, PT, PT, R2, 0x1e, -R3 ;  /* 0x0000001e02027810 */ /* 0x000fe20007ffe803 */
[----:B------:R-:W-:-:S05]  /*2020*/  VIADD R5, R3, 0xffffffe3 ;  /* 0xffffffe303057836 */ /* 0x000fca0000000000 */
[----:B------:R-:W-:-:S04]  /*2030*/  SHF.L.U32 R5, R0, R5, RZ ;  /* 0x0000000500057219 */ /* 0x000fc800000006ff */
[----:B------:R-:W-:-:S07]  /*2040*/  LOP3.LUT R0, R5, 0x3, RZ, 0xc0, !PT ;  /* 0x0000000305007812 */ /* 0x000fce00078ec0ff */
.L_x_30:
[----:B------:R-:W-:Y:S05]  /*2050*/  BSYNC.RECONVERGENT B1 ;  /* 0x0000000000017941 */ /* 0x000fea0003800200 */
.L_x_29:
[----:B------:R-:W-:Y:S02]  /*2060*/  SHF.L.U32 R0, R0, 0x15, RZ ;  /* 0x0000001500007819 */ /* 0x000fe400000006ff */
[----:B------:R-:W-:-:S04]  /*2070*/  LEA R2, R2, 0x37800000, 0x17 ;  /* 0x3780000002027811 */ /* 0x000fc800078eb8ff */
[----:B------:R-:W-:-:S07]  /*2080*/  LOP3.LUT R0, R2, R0, R7, 0xfe, !PT ;  /* 0x0000000002007212 */ /* 0x000fce00078efe07 */
.L_x_28:
[----:B------:R-:W-:Y:S05]  /*2090*/  BSYNC.RECONVERGENT B0 ;  /* 0x0000000000007941 */ /* 0x000fea0003800200 */
.L_x_27:
[----:B------:R-:W-:Y:S01]  /*20a0*/  F2FP.BF16.F32.PACK_AB R0, RZ, R0 ;  /* 0x00000000ff00723e */ /* 0x000fe200000010ff */
[----:B------:R-:W-:Y:S06]  /*20b0*/  BRA `(.L_x_8) ;  /* 0x0000000000a87947 */ /* 0x000fec0003800000 */
.L_x_20:
[----:B------:R-:W-:-:S09]  /*20c0*/  UISETP.NE.AND UP0, UPT, UR4, 0x1c, UPT ;  /* 0x0000001c0400788c */ /* 0x000fd2000bf05270 */
[----:B------:R-:W-:Y:S05]  /*20d0*/  BRA.U !UP0, `(.L_x_31) ;  /* 0x0000000108947547 */ /* 0x000fea000b800000 */
[----:B------:R-:W-:-:S09]  /*20e0*/  UISETP.NE.AND UP0, UPT, UR4, 0x1d, UPT ;  /* 0x0000001d0400788c */ /* 0x000fd2000bf05270 */
[----:B------:R-:W-:Y:S05]  /*20f0*/  BRA.U !UP0, `(.L_x_32) ;  /* 0x00000001087c7547 */ /* 0x000fea000b800000 */
[----:B------:R-:W-:-:S09]  /*2100*/  UISETP.NE.AND UP0, UPT, UR4, 0x2c, UPT ;  /* 0x0000002c0400788c */ /* 0x000fd2000bf05270 */
[----:B------:R-:W-:Y:S05]  /*2110*/  BRA.U !UP0, `(.L_x_33) ;  /* 0x0000000108487547 */ /* 0x000fea000b800000 */
.L_x_7:
[----:B------:R-:W-:Y:S01]  /*2120*/  MOV R2, 0x0 ;  /* 0x0000000000027802 */ /* 0x000fe20000000f00 */
[----:B------:R-:W0:Y:S01]  /*2130*/  LDCU.64 UR4, c[0x4][0x158] ;  /* 0x01002b00ff0477ac */ /* 0x000e220008000a00 */
[----:B------:R-:W-:Y:S02]  /*2140*/  HFMA2 R13, -RZ, RZ, 0, 0 ;  /* 0x00000000ff0d7431 */ /* 0x000fe400000001ff */
[----:B------:R-:W-:Y:S01]  /*2150*/  IMAD.MOV.U32 R8, RZ, RZ, 0x4e ;  /* 0x0000004eff087424 */ /* 0x000fe200078e00ff */
[----:B------:R-:W1:Y:S01]  /*2160*/  LDCU.64 UR6, c[0x4][0x160] ;  /* 0x01002c00ff0677ac */ /* 0x000e620008000a00 */
[----:B------:R-:W2:Y:S01]  /*2170*/  LDC.64 R2, c[0x4][R2] ;  /* 0x0100000002027b82 */ /* 0x000ea20000000a00 */
[----:B------:R-:W-:Y:S01]  /*2180*/  IMAD.MOV.U32 R12, RZ, RZ, 0x1 ;  /* 0x00000001ff0c7424 */ /* 0x000fe200078e00ff */
[----:B------:R-:W3:Y:S01]  /*2190*/  LDCU.64 UR8, c[0x4][0x68] ;  /* 0x01000d00ff0877ac */ /* 0x000ee20008000a00 */
[----:B0-----:R-:W-:Y:S02]  /*21a0*/  IMAD.U32 R4, RZ, RZ, UR4 ;  /* 0x00000004ff047e24 */ /* 0x001fe4000f8e00ff */
[----:B------:R-:W-:Y:S01]  /*21b0*/  IMAD.U32 R5, RZ, RZ, UR5 ;  /* 0x00000005ff057e24 */ /* 0x000fe2000f8e00ff */
[----:B-1----:R-:W-:Y:S01]  /*21c0*/  MOV R6, UR6 ;  /* 0x0000000600067c02 */ /* 0x002fe20008000f00 */
[----:B------:R-:W-:-:S02]  /*21d0*/  IMAD.U32 R7, RZ, RZ, UR7 ;  /* 0x00000007ff077e24 */ /* 0x000fc4000f8e00ff */
[----:B---3--:R-:W-:Y:S01]  /*21e0*/  IMAD.U32 R10, RZ, RZ, UR8 ;  /* 0x00000008ff0a7e24 */ /* 0x008fe2000f8e00ff */
[----:B------:R-:W-:-:S07]  /*21f0*/  MOV R11, UR9 ;  /* 0x00000009000b7c02 */ /* 0x000fce0008000f00 */
[----:B------:R-:W-:-:S07]  /*2200*/  LEPC R20, `(.L_x_34) ;  /* 0x000000001014794e */ /* 0x000fce0000000000 */
[----:B--2---:R-:W-:Y:S05]  /*2210*/  CALL.ABS.NOINC R2 ;  /* 0x0000000002007343 */ /* 0x004fea0003c00000 */
.L_x_34:
[----:B------:R-:W-:Y:S01]  /*2220*/  PRMT R0, RZ, 0x7610, R0 ;  /* 0x00007610ff007816 */ /* 0x000fe20000000000 */
[----:B------:R-:W-:Y:S06]  /*2230*/  BRA `(.L_x_8) ;  /* 0x0000000000487947 */ /* 0x000fec0003800000 */
.L_x_33:
[----:B------:R-:W2:Y:S01]  /*2240*/  LDG.E.U8 R2, desc[UR36][R2.64] ;  /* 0x0000002402027981 */ /* 0x000ea2000c1e1100 */
[----:B------:R-:W-:Y:S01]  /*2250*/  BSSY.RECONVERGENT B0, `(.L_x_35) ;  /* 0x0000007000007945 */ /* 0x000fe20003800200 */
[----:B------:R-:W-:Y:S01]  /*2260*/  IMAD.MOV.U32 R0, RZ, RZ, 0x400000 ;  /* 0x00400000ff007424 */ /* 0x000fe200078e00ff */
[----:B--2---:R-:W-:-:S13]  /*2270*/  ISETP.NE.AND P0, PT, R2, RZ, PT ;  /* 0x000000ff0200720c */ /* 0x004fda0003f05270 */
[----:B------:R-:W-:Y:S05]  /*2280*/  @!P0 BRA `(.L_x_36) ;  /* 0x00000000000c8947 */ /* 0x000fea0003800000 */
[----:B------:R-:W-:-:S13]  /*2290*/  ISETP.NE.AND P0, PT, R2, 0xff, PT ;  /* 0x000000ff0200780c */ /* 0x000fda0003f05270 */
[----:B------:R-:W-:Y:S01]  /*22a0*/  @!P0 IMAD.MOV.U32 R0, RZ, RZ, 0x7f800001 ;  /* 0x7f800001ff008424 */ /* 0x000fe200078e00ff */
[----:B------:R-:W-:-:S07]  /*22b0*/  @P0 SHF.L.U32 R0, R2, 0x17, RZ ;  /* 0x0000001702000819 */ /* 0x000fce00000006ff */
.L_x_36:
[----:B------:R-:W-:Y:S05]  /*22c0*/  BSYNC.RECONVERGENT B0 ;  /* 0x0000000000007941 */ /* 0x000fea0003800200 */
.L_x_35:
[----:B------:R-:W-:Y:S01]  /*22d0*/  F2FP.BF16.F32.PACK_AB R0, RZ, R0 ;  /* 0x00000000ff00723e */ /* 0x000fe200000010ff */
[----:B------:R-:W-:Y:S06]  /*22e0*/  BRA `(.L_x_8) ;  /* 0x00000000001c7947 */ /* 0x000fec0003800000 */
.L_x_32:
[----:B------:R-:W2:Y:S02]  /*22f0*/  LDG.E.64 R2, desc[UR36][R2.64] ;  /* 0x0000002402027981 */ /* 0x000ea4000c1e1b00 */
[----:B--2---:R-:W0:Y:S02]  /*2300*/  I2F.U64 R0, R2 ;  /* 0x0000000200007312 */ /* 0x004e240000301000 */
[----:B0-----:R-:W-:Y:S01]  /*2310*/  F2FP.BF16.F32.PACK_AB R0, RZ, R0 ;  /* 0x00000000ff00723e */ /* 0x001fe200000010ff */
[----:B------:R-:W-:Y:S06]  /*2320*/  BRA `(.L_x_8) ;  /* 0x00000000000c7947 */ /* 0x000fec0003800000 */
.L_x_31:
[----:B------:R-:W2:Y:S02]  /*2330*/  LDG.E R2, desc[UR36][R2.64] ;  /* 0x0000002402027981 */ /* 0x000ea4000c1e1900 */
[----:B--2---:R-:W-:-:S04]  /*2340*/  I2FP.F32.U32 R0, R2 ;  /* 0x0000000200007245 */ /* 0x004fc80000201000 */
[----:B------:R-:W-:-:S07]  /*2350*/  F2FP.BF16.F32.PACK_AB R0, RZ, R0 ;  /* 0x00000000ff00723e */ /* 0x000fce00000010ff */
.L_x_8:
[----:B-----5:R-:W-:Y:S01]  /*2360*/  IMAD.U32 R0, R0, 0x10000, RZ ;  /* 0x0001000000007824 */ /* 0x020fe200078e00ff */
[----:B------:R-:W1:Y:S01]  /*2370*/  LDCU.64 UR6, c[0x0][0x580] ;  /* 0x0000b000ff0677ac */ /* 0x000e620008000a00 */
[----:B0-----:R-:W-:Y:S02]  /*2380*/  IMAD.MOV.U32 R3, RZ, RZ, 0x3f000000 ;  /* 0x3f000000ff037424 */ /* 0x001fe400078e00ff */
[C---:B------:R-:W-:Y:S01]  /*2390*/  FADD.FTZ R5, |R0|.reuse, -RZ ;  /* 0x800000ff00057221 */ /* 0x040fe20000010200 */
[C---:B------:R-:W-:Y:S01]  /*23a0*/  FSETP.GT.FTZ.AND P0, PT, |R0|.reuse, 0.56000000238418579102, PT ;  /* 0x3f0f5c290000780b */ /* 0x040fe20003f14200 */
[C---:B------:R-:W-:Y:S01]  /*23b0*/  FFMA.FTZ R2, |R0|.reuse, -R3, 0.5 ;  /* 0x3f00000000027423 */ /* 0x040fe20000010a03 */
[----:B------:R-:W-:Y:S01]  /*23c0*/  FSETP.NEU.FTZ.AND P1, PT, |R0|, 1, PT ;  /* 0x3f8000000000780b */ /* 0x000fe20003f3d200 */
[----:B------:R-:W-:Y:S02]  /*23d0*/  UPRMT UR4, UR42, 0x9910, URZ ;  /* 0x000099102a047896 */ /* 0x000fe400080000ff */
[----:B------:R-:W0:Y:S02]  /*23e0*/  MUFU.RSQ R3, R2 ;  /* 0x0000000200037308 */ /* 0x000e240000001400 */
[----:B------:R-:W-:Y:S01]  /*23f0*/  UISETP.GT.AND UP0, UPT, UR4, 0x9, UPT ;  /* 0x000000090400788c */ /* 0x000fe2000bf04270 */
[----:B0-----:R-:W-:Y:S01]  /*2400*/  FMUL.FTZ R4, R2, R3 ;  /* 0x0000000302047220 */ /* 0x001fe20000410000 */
[----:B------:R-:W-:-:S04]  /*2410*/  FMUL.FTZ R3, R3, -0.5 ;  /* 0xbf00000003037820 */ /* 0x000fc80000410000 */
[----:B------:R-:W-:-:S04]  /*2420*/  FFMA.FTZ R3, R4, R3, 0.5 ;  /* 0x3f00000004037423 */ /* 0x000fc80000010003 */
[----:B------:R-:W-:Y:S01]  /*2430*/  FFMA.FTZ R3, R4, R3, R4 ;  /* 0x0000000304037223 */ /* 0x000fe20000010004 */
[----:B------:R-:W-:-:S04]  /*2440*/  MOV R4, 0x3d4dd2f7 ;  /* 0x3d4dd2f700047802 */ /* 0x000fc80000000f00 */
[----:B------:R-:W-:-:S05]  /*2450*/  @P0 FSEL R5, R3, RZ, P1 ;  /* 0x000000ff03050208 */ /* 0x000fca0000800000 */
[----:B------:R-:W-:-:S04]  /*2460*/  FMUL.FTZ R3, R5, R5 ;  /* 0x0000000505037220 */ /* 0x000fc80000410000 */
[----:B------:R-:W-:-:S04]  /*2470*/  FFMA.FTZ R2, R3, R4, 0.018773360177874565125 ;  /* 0x3c99ca9703027423 */ /* 0x000fc80000010004 */
[----:B------:R-:W-:-:S04]  /*2480*/  FFMA.FTZ R2, R3, R2, 0.046769052743911743164 ;  /* 0x3d3f90e803027423 */ /* 0x000fc80000010002 */
[----:B------:R-:W-:-:S04]  /*2490*/  FFMA.FTZ R2, R3, R2, 0.074823014438152313232 ;  /* 0x3d993ccf03027423 */ /* 0x000fc80000010002 */
[----:B------:R-:W-:-:S04]  /*24a0*/  FFMA.FTZ R2, R3, R2, 0.16667181253433227539 ;  /* 0x3e2aac0403027423 */ /* 0x000fc80000010002 */
[----:B------:R-:W-:Y:S01]  /*24b0*/  FMUL.FTZ R2, R3, R2 ;  /* 0x0000000203027220 */ /* 0x000fe20000410000 */
[----:B------:R-:W-:-:S03]  /*24c0*/  IMAD.MOV.U32 R3, RZ, RZ, 0x3fd774eb ;  /* 0x3fd774ebff037424 */ /* 0x000fc600078e00ff */
[----:B------:R-:W-:-:S04]  /*24d0*/  FFMA.FTZ R5, R5, R2, R5 ;  /* 0x0000000205057223 */ /* 0x000fc80000010005 */
[----:B------:R-:W-:-:S04]  /*24e0*/  FMUL.FTZ R2, R5, -2 ;  /* 0xc000000005027820 */ /* 0x000fc80000410000 */
[----:B------:R-:W-:-:S05]  /*24f0*/  @P0 FFMA.FTZ R5, R3, 0.93318945169448852539, R2 ;  /* 0x3f6ee58103050823 */ /* 0x000fca0000010002 */
[C---:B------:R-:W-:Y:S02]  /*2500*/  FSETP.NAN.FTZ.AND P0, PT, R5.reuse, R5, PT ;  /* 0x000000050500720b */ /* 0x040fe40003f18000 */
[----:B------:R-:W-:-:S04]  /*2510*/  LOP3.LUT R0, R5, 0x80000000, R0, 0xb8, !PT ;  /* 0x8000000005007812 */ /* 0x000fc800078eb800 */
[----:B------:R-:W-:Y:S02]  /*2520*/  FSEL R0, R0, R5, !P0 ;  /* 0x0000000500007208 */ /* 0x000fe40004000000 */
[----:B-1----:R-:W-:Y:S02]  /*2530*/  IADD3 R2, P0, PT, R16, UR6, RZ ;  /* 0x0000000610027c10 */ /* 0x002fe4000ff1e0ff */
[----:B------:R0:W1:Y:S03]  /*2540*/  F2F.BF16.F32 R5, R0 ;  /* 0x0000000000057304 */ /* 0x0000660000202000 */
[----:B------:R-:W-:Y:S01]  /*2550*/  IMAD.X R3, RZ, RZ, UR7, P0 ;  /* 0x00000007ff037e24 */ /* 0x000fe200080e06ff */
[----:B------:R-:W-:Y:S07]  /*2560*/  BRA.U UP0, `(.L_x_37) ;  /* 0x00000005000c7547 */ /* 0x000fee000b800000 */
        /* <DEDUP_REMOVED lines=8> */
[----:B01----:R-:W-:-:S04]  /*25f0*/  SHF.L.U32 R0, R5, 0x10, RZ ;  /* 0x0000001005007819 */ /* 0x003fc800000006ff */
[----:B------:R-:W0:Y:S02]  /*2600*/  F2I.FTZ.TRUNC.NTZ R5, R0 ;  /* 0x0000000000057305 */ /* 0x000e24000021f100 */
[----:B0-----:R0:W-:Y:S01]  /*2610*/  STG.E.U8 desc[UR36][R2.64], R5 ;  /* 0x0000000502007986 */ /* 0x0011e2000c101124 */
[----:B------:R-:W-:Y:S05]  /*2620*/  BRA `(.L_x_42) ;  /* 0x0000000c00807947 */ /* 0x000fea0003800000 */
.L_x_40:
[----:B-1----:R-:W-:-:S06]  /*2630*/  IMAD.U32 R5, R5, 0x10000, RZ ;  /* 0x0001000005057824 */ /* 0x002fcc00078e00ff */
[----:B------:R-:W1:Y:S02]  /*2640*/  F2I.S64.TRUNC R4, R5 ;  /* 0x0000000500047311 */ /* 0x000e64000020d900 */
[----:B-1----:R4:W-:Y:S01]  /*2650*/  STG.E.U8 desc[UR36][R2.64], R4 ;  /* 0x0000000402007986 */ /* 0x0029e2000c101124 */
[----:B------:R-:W-:Y:S05]  /*2660*/  BRA `(.L_x_42) ;  /* 0x0000000c00707947 */ /* 0x000fea0003800000 */
.L_x_39:
[----:B------:R-:W-:-:S09]  /*2670*/  UISETP.NE.AND UP0, UPT, UR4, 0x2, UPT ;  /* 0x000000020400788c */ /* 0x000fd2000bf05270 */
[----:B------:R-:W-:Y:S05]  /*2680*/  BRA.U !UP0, `(.L_x_43) ;  /* 0x0000000108307547 */ /* 0x000fea000b800000 */
[----:B------:R-:W-:-:S09]  /*2690*/  UISETP.NE.AND UP0, UPT, UR4, 0x3, UPT ;  /* 0x000000030400788c */ /* 0x000fd2000bf05270 */
[----:B------:R-:W-:Y:S05]  /*26a0*/  BRA.U !UP0, `(.L_x_44) ;  /* 0x0000000108187547 */ /* 0x000fea000b800000 */
[----:B------:R-:W-:-:S09]  /*26b0*/  UISETP.NE.AND UP0, UPT, UR4, 0x4, UPT ;  /* 0x000000040400788c */ /* 0x000fd2000bf05270 */
[----:B------:R-:W-:Y:S05]  /*26c0*/  BRA.U UP0, `(.L_x_41) ;  /* 0x0000000900b87547 */ /* 0x000fea000b800000 */
[----:B-1----:R-:W-:-:S06]  /*26d0*/  IMAD.U32 R5, R5, 0x10000, RZ ;  /* 0x0001000005057824 */ /* 0x002fcc00078e00ff */
[----:B------:R-:W1:Y:S02]  /*26e0*/  F2I.S64.TRUNC R4, R5 ;  /* 0x0000000500047311 */ /* 0x000e64000020d900 */
[----:B-1----:R1:W-:Y:S01]  /*26f0*/  STG.E.64 desc[UR36][R2.64], R4 ;  /* 0x0000000402007986 */ /* 0x0023e2000c101b24 */
[----:B------:R-:W-:Y:S05]  /*2700*/  BRA `(.L_x_42) ;  /* 0x0000000c00487947 */ /* 0x000fea0003800000 */
.L_x_44:
[----:B-1----:R-:W-:-:S06]  /*2710*/  SHF.L.U32 R5, R5, 0x10, RZ ;  /* 0x0000001005057819 */ /* 0x002fcc00000006ff */
[----:B------:R-:W1:Y:S02]  /*2720*/  F2I.FTZ.TRUNC.NTZ R5, R5 ;  /* 0x0000000500057305 */ /* 0x000e64000021f100 */
[----:B-1----:R2:W-:Y:S01]  /*2730*/  STG.E desc[UR36][R2.64], R5 ;  /* 0x0000000502007986 */ /* 0x0025e2000c101924 */
[----:B------:R-:W-:Y:S05]  /*2740*/  BRA `(.L_x_42) ;  /* 0x0000000c00387947 */ /* 0x000fea0003800000 */
.L_x_43:
[----:B-1----:R-:W-:-:S06]  /*2750*/  IMAD.U32 R5, R5, 0x10000, RZ ;  /* 0x0001000005057824 */ /* 0x002fcc00078e00ff */
[----:B------:R-:W1:Y:S02]  /*2760*/  F2I.FTZ.TRUNC.NTZ R5, R5 ;  /* 0x0000000500057305 */ /* 0x000e64000021f100 */
[----:B-1----:R3:W-:Y:S01]  /*2770*/  STG.E.U16 desc[UR36][R2.64], R5 ;  /* 0x0000000502007986 */ /* 0x0027e2000c101524 */
[----:B------:R-:W-:Y:S05]  /*2780*/  BRA `(.L_x_42) ;  /* 0x0000000c00287947 */ /* 0x000fea0003800000 */
.L_x_38:
[----:B------:R-:W-:-:S09]  /*2790*/  UISETP.GT.AND UP0, UPT, UR4, 0x6, UPT ;  /* 0x000000060400788c */ /* 0x000fd2000bf04270 */
[----:B------:R-:W-:Y:S05]  /*27a0*/  BRA.U UP0, `(.L_x_45) ;  /* 0x00000001002c7547 */ /* 0x000fea000b800000 */
[----:B------:R-:W-:-:S09]  /*27b0*/  UISETP.NE.AND UP0, UPT, UR4, 0x5, UPT ;  /* 0x000000050400788c */ /* 0x000fd2000bf05270 */
[----:B------:R-:W-:Y:S05]  /*27c0*/  BRA.U !UP0, `(.L_x_46) ;  /* 0x0000000108147547 */ /* 0x000fea000b800000 */
[----:B------:R-:W-:-:S09]  /*27d0*/  UISETP.NE.AND UP0, UPT, UR4, 0x6, UPT ;  /* 0x000000060400788c */ /* 0x000fd2000bf05270 */
[----:B------:R-:W-:Y:S05]  /*27e0*/  BRA.U UP0, `(.L_x_41) ;  /* 0x0000000900707547 */ /* 0x000fea000b800000 */
[----:B-1----:R-:W-:-:S05]  /*27f0*/  IMAD.U32 R5, R5, 0x10000, RZ ;  /* 0x0001000005057824 */ /* 0x002fca00078e00ff */
[----:B------:R1:W-:Y:S01]  /*2800*/  STG.E desc[UR36][R2.64], R5 ;  /* 0x0000000502007986 */ /* 0x0003e2000c101924 */
[----:B------:R-:W-:Y:S05]  /*2810*/  BRA `(.L_x_42) ;  /* 0x0000000c00047947 */ /* 0x000fea0003800000 */
.L_x_46:
[----:B01----:R-:W-:-:S04]  /*2820*/  SHF.L.U32 R0, R5, 0x10, RZ ;  /* 0x0000001005007819 */ /* 0x003fc800000006ff */
[----:B------:R-:W-:-:S05]  /*2830*/  F2FP.F16.F32.PACK_AB R0, RZ, R0 ;  /* 0x00000000ff00723e */ /* 0x000fca00000000ff */
[----:B------:R0:W-:Y:S01]  /*2840*/  STG.E.U16 desc[UR36][R2.64], R0 ;  /* 0x0000000002007986 */ /* 0x0001e2000c101524 */
[----:B------:R-:W-:Y:S05]  /*2850*/  BRA `(.L_x_42) ;  /* 0x0000000800f47947 */ /* 0x000fea0003800000 */
.L_x_45:
[----:B------:R-:W-:-:S09]  /*2860*/  UISETP.NE.AND UP0, UPT, UR4, 0x7, UPT ;  /* 0x000000070400788c */ /* 0x000fd2000bf05270 */
[----:B------:R-:W-:Y:S05]  /*2870*/  BRA.U !UP0, `(.L_x_47) ;  /* 0x0000000108347547 */ /* 0x000fea000b800000 */
[----:B------:R-:W-:-:S09]  /*2880*/  UISETP.NE.AND UP0, UPT, UR4, 0x8, UPT ;  /* 0x000000080400788c */ /* 0x000fd2000bf05270 */
[----:B------:R-:W-:Y:S05]  /*2890*/  BRA.U !UP0, `(.L_x_48) ;  /* 0x0000000108187547 */ /* 0x000fea000b800000 */
[----:B------:R-:W-:-:S09]  /*28a0*/  UISETP.NE.AND UP0, UPT, UR4, 0x9, UPT ;  /* 0x000000090400788c */ /* 0x000fd2000bf05270 */
[----:B------:R-:W-:Y:S05]  /*28b0*/  BRA.U UP0, `(.L_x_41) ;  /* 0x00000009003c7547 */ /* 0x000fea000b800000 */
[----:B-1----:R-:W-:Y:S02]  /*28c0*/  IMAD.U32 R4, R5, 0x10000, RZ ;  /* 0x0001000005047824 */ /* 0x002fe400078e00ff */
[----:B------:R-:W-:-:S05]  /*28d0*/  IMAD.MOV.U32 R5, RZ, RZ, RZ ;  /* 0x000000ffff057224 */ /* 0x000fca00078e00ff */
[----:B------:R1:W-:Y:S01]  /*28e0*/  STG.E.64 desc[UR36][R2.64], R4 ;  /* 0x0000000402007986 */ /* 0x0003e2000c101b24 */
[----:B------:R-:W-:Y:S05]  /*28f0*/  BRA `(.L_x_42) ;  /* 0x0000000800cc7947 */ /* 0x000fea0003800000 */
.L_x_48:
[----:B-1----:R-:W-:-:S04]  /*2900*/  SHF.L.U32 R5, R5, 0x10, RZ ;  /* 0x0000001005057819 */ /* 0x002fc800000006ff */
[----:B------:R-:W-:-:S04]  /*2910*/  F2FP.F16.F32.PACK_AB R5, RZ, R5 ;  /* 0x00000005ff05723e */ /* 0x000fc800000000ff */
[----:B------:R-:W-:-:S05]  /*2920*/  PRMT R5, R5, 0x5410, RZ ;  /* 0x0000541005057816 */ /* 0x000fca00000000ff */
[----:B------:R1:W-:Y:S01]  /*2930*/  STG.E desc[UR36][R2.64], R5 ;  /* 0x0000000502007986 */ /* 0x0003e2000c101924 */
[----:B------:R-:W-:Y:S05]  /*2940*/  BRA `(.L_x_42) ;  /* 0x0000000800b87947 */ /* 0x000fea0003800000 */
.L_x_47:
[----:B-1----:R-:W-:-:S04]  /*2950*/  IMAD.U32 R4, R5, 0x10000, RZ ;  /* 0x0001000005047824 */ /* 0x002fc800078e00ff */
[----:B------:R-:W-:-:S06]  /*2960*/  FMUL.FTZ R4, R4, 1 ;  /* 0x3f80000004047820 */ /* 0x000fcc0000410000 */
[----:B------:R-:W1:Y:S02]  /*2970*/  F2F.F64.F32 R4, R4 ;  /* 0x0000000400047310 */ /* 0x000e640000201800 */
[----:B-1----:R1:W-:Y:S01]  /*2980*/  STG.E.64 desc[UR36][R2.64], R4 ;  /* 0x0000000402007986 */ /* 0x0023e2000c101b24 */
[----:B------:R-:W-:Y:S05]  /*2990*/  BRA `(.L_x_42) ;  /* 0x0000000800a47947 */ /* 0x000fea0003800000 */
.L_x_37:
        /* <DEDUP_REMOVED lines=8> */
[----:B-1----:R-:W-:-:S05]  /*2a20*/  IMAD.U32 R5, R5, 0x10000, RZ ;  /* 0x0001000005057824 */ /* 0x002fca00078e00ff */
[----:B------:R-:W-:-:S04]  /*2a30*/  FSETP.NEU.FTZ.AND P0, PT, R5, RZ, PT ;  /* 0x000000ff0500720b */ /* 0x000fc80003f1d000 */
[----:B------:R-:W-:-:S05]  /*2a40*/  SEL R5, RZ, 0x1, !P0 ;  /* 0x00000001ff057807 */ /* 0x000fca0004000000 */
[----:B------:R1:W-:Y:S01]  /*2a50*/  STG.E.U8 desc[UR36][R2.64], R5 ;  /* 0x0000000502007986 */ /* 0x0003e2000c101124 */
[----:B------:R-:W-:Y:S05]  /*2a60*/  BRA `(.L_x_42) ;  /* 0x0000000800707947 */ /* 0x000fea0003800000 */
.L_x_51:
[----:B-1----:R-:W-:Y:S02]  /*2a70*/  SHF.L.U32 R5, R5, 0x10, RZ ;  /* 0x0000001005057819 */ /* 0x002fe400000006ff */
[----:B------:R-:W-:-:S03]  /*2a80*/  CS2R R6, SRZ ;  /* 0x0000000000067805 */ /* 0x000fc6000001ff00 */
[----:B------:R-:W-:-:S06]  /*2a90*/  FMUL.FTZ R5, R5, 1 ;  /* 0x3f80000005057820 */ /* 0x000fcc0000410000 */
[----:B------:R-:W1:Y:S02]  /*2aa0*/  F2F.F64.F32 R4, R5 ;  /* 0x0000000500047310 */ /* 0x000e640000201800 */
[----:B-1----:R1:W-:Y:S01]  /*2ab0*/  STG.E.128 desc[UR36][R2.64], R4 ;  /* 0x0000000402007986 */ /* 0x0023e2000c101d24 */
[----:B------:R-:W-:Y:S05]  /*2ac0*/  BRA `(.L_x_42) ;  /* 0x0000000800587947 */ /* 0x000fea0003800000 */
.L_x_50:
[----:B------:R-:W-:-:S09]  /*2ad0*/  UISETP.NE.AND UP0, UPT, UR4, 0xf, UPT ;  /* 0x0000000f0400788c */ /* 0x000fd2000bf05270 */
[----:B------:R-:W-:Y:S05]  /*2ae0*/  BRA.U !UP0, `(.L_x_52) ;  /* 0x0000000108a07547 */ /* 0x000fea000b800000 */
[----:B------:R-:W-:-:S09]  /*2af0*/  UISETP.NE.AND UP0, UPT, UR4, 0x17, UPT ;  /* 0x000000170400788c */ /* 0x000fd2000bf05270 */
[----:B------:R-:W-:Y:S05]  /*2b00*/  BRA.U !UP0, `(.L_x_53) ;  /* 0x00000001084c7547 */ /* 0x000fea000b800000 */
[----:B------:R-:W-:-:S09]  /*2b10*/  UISETP.NE.AND UP0, UPT, UR4, 0x18, UPT ;  /* 0x000000180400788c */ /* 0x000fd2000bf05270 */
[----:B------:R-:W-:Y:S05]  /*2b20*/  BRA.U UP0, `(.L_x_41) ;  /* 0x0000000500a07547 */ /* 0x000fea000b800000 */
[----:B-1----:R-:W-:Y:S01]  /*2b30*/  IMAD.U32 R7, R5, 0x10000, RZ ;  /* 0x0001000005077824 */ /* 0x002fe200078e00ff */
[----:B------:R-:W-:Y:S01]  /*2b40*/  BSSY.RECONVERGENT B0, `(.L_x_54) ;  /* 0x000000c000007945 */ /* 0x000fe20003800200 */
[----:B0-----:R-:W-:-:S03]  /*2b50*/  IMAD.MOV.U32 R0, RZ, RZ, 0x7f ;  /* 0x0000007fff007424 */ /* 0x001fc600078e00ff */
[----:B------:R-:W-:Y:S02]  /*2b60*/  LOP3.LUT R6, R7, 0x7fffffff, RZ, 0xc0, !PT ;  /* 0x7fffffff07067812 */ /* 0x000fe400078ec0ff */
[----:B------:R-:W-:Y:S02]  /*2b70*/  SHF.R.U32.HI R5, RZ, 0x18, R7 ;  /* 0x00000018ff057819 */ /* 0x000fe40000011607 */
[----:B------:R-:W-:-:S13]  /*2b80*/  ISETP.GT.U32.AND P0, PT, R6, 0x43efffff, PT ;  /* 0x43efffff0600780c */ /* 0x000fda0003f04070 */
[----:B------:R-:W-:Y:S05]  /*2b90*/  @P0 BRA `(.L_x_55) ;  /* 0x0000000000180947 */ /* 0x000fea0003800000 */
[----:B------:R-:W-:-:S13]  /*2ba0*/  ISETP.GT.U32.AND P0, PT, R6, 0x3c7fffff, PT ;  /* 0x3c7fffff0600780c */ /* 0x000fda0003f04070 */
[----:B------:R-:W-:-:S04]  /*2bb0*/  @P0 SHF.R.U32.HI R0, RZ, 0x14, R7 ;  /* 0x00000014ff000819 */ /* 0x000fc80000011607 */
[----:B------:R-:W-:Y:S01]  /*2bc0*/  @P0 LOP3.LUT R4, R0, 0x1, RZ, 0xc0, !PT ;  /* 0x0000000100040812 */ /* 0x000fe200078ec0ff */
[----:B------:R-:W-:-:S03]  /*2bd0*/  @!P0 FADD.FTZ R0, R6, 16384 ;  /* 0x4680000006008421 */ /* 0x000fc60000010000 */
[----:B------:R-:W-:-:S04]  /*2be0*/  @P0 IADD3 R4, PT, PT, R7, 0x407ffff, R4 ;  /* 0x0407ffff07040810 */ /* 0x000fc80007ffe004 */
[----:B------:R-:W-:-:S07]  /*2bf0*/  @P0 SHF.R.U32.HI R0, RZ, 0x14, R4 ;  /* 0x00000014ff000819 */ /* 0x000fce0000011604 */
.L_x_55:
[----:B------:R-:W-:Y:S05]  /*2c00*/  BSYNC.RECONVERGENT B0 ;  /* 0x0000000000007941 */ /* 0x000fea0003800200 */
.L_x_54:
[----:B------:R-:W-:-:S05]  /*2c10*/  LOP3.LUT R5, R0, 0x80, R5, 0xf8, !PT ;  /* 0x0000008000057812 */ /* 0x000fca00078ef805 */
[----:B------:R0:W-:Y:S01]  /*2c20*/  STG.E.U8 desc[UR36][R2.64], R5 ;  /* 0x0000000502007986 */ /* 0x0001e2000c101124 */
[----:B------:R-:W-:Y:S05]  /*2c30*/  BRA `(.L_x_42) ;  /* 0x0000000400fc7947 */ /* 0x000fea0003800000 */
.L_x_53:
[----:B-1----:R-:W-:Y:S01]  /*2c40*/  SHF.L.U32 R7, R5, 0x10, RZ ;  /* 0x0000001005077819 */ /* 0x002fe200000006ff */
[----:B------:R-:W-:Y:S03]  /*2c50*/  BSSY.RECONVERGENT B0, `(.L_x_56) ;  /* 0x000000e000007945 */ /* 0x000fe60003800200 */
[----:B------:R-:W-:Y:S02]  /*2c60*/  LOP3.LUT R6, R7, 0x7fffffff, RZ, 0xc0, !PT ;  /* 0x7fffffff07067812 */ /* 0x000fe400078ec0ff */
[----:B------:R-:W-:Y:S02]  /*2c70*/  SHF.R.U32.HI R5, RZ, 0x18, R7 ;  /* 0x00000018ff057819 */ /* 0x000fe40000011607 */
[----:B------:R-:W-:-:S13]  /*2c80*/  ISETP.GE.U32.AND P1, PT, R6, 0x47800000, PT ;  /* 0x478000000600780c */ /* 0x000fda0003f26070 */
[----:B0-----:R-:W-:Y:S01]  /*2c90*/  @P1 IMAD.MOV.U32 R0, RZ, RZ, 0x7f ;  /* 0x0000007fff001424 */ /* 0x001fe200078e00ff */
[----:B------:R-:W-:-:S04]  /*2ca0*/  @P1 ISETP.GT.U32.AND P0, PT, R6, 0x7f800000, PT ;  /* 0x7f8000000600180c */ /* 0x000fc80003f04070 */
[----:B------:R-:W-:Y:S01]  /*2cb0*/  @P1 SEL R0, R0, 0x7c, P0 ;  /* 0x0000007c00001807 */ /* 0x000fe20000000000 */
[----:B------:R-:W-:Y:S08]  /*2cc0*/  @P1 BRA `(.L_x_57) ;  /* 0x0000000000181947 */ /* 0x000ff00003800000 */
[----:B------:R-:W-:-:S13]  /*2cd0*/  ISETP.GT.U32.AND P0, PT, R6, 0x387fffff, PT ;  /* 0x387fffff0600780c */ /* 0x000fda0003f04070 */
[----:B------:R-:W-:-:S04]  /*2ce0*/  @P0 SHF.R.U32.HI R0, RZ, 0x15, R7 ;  /* 0x00000015ff000819 */ /* 0x000fc80000011607 */
[----:B------:R-:W-:Y:S01]  /*2cf0*/  @P0 LOP3.LUT R4, R0, 0x1, RZ, 0xc0, !PT ;  /* 0x0000000100040812 */ /* 0x000fe200078ec0ff */
[----:B------:R-:W-:-:S03]  /*2d00*/  @!P0 FADD.FTZ R0, R6, 128 ;  /* 0x4300000006008421 */ /* 0x000fc60000010000 */
[----:B------:R-:W-:-:S04]  /*2d10*/  @P0 IADD3 R4, PT, PT, R7, 0x80fffff, R4 ;  /* 0x080fffff07040810 */ /* 0x000fc80007ffe004 */
[----:B------:R-:W-:-:S07]  /*2d20*/  @P0 SHF.R.U32.HI R0, RZ, 0x15, R4 ;  /* 0x00000015ff000819 */ /* 0x000fce0000011604 */
.L_x_57:
[----:B------:R-:W-:Y:S05]  /*2d30*/  BSYNC.RECONVERGENT B0 ;  /* 0x0000000000007941 */ /* 0x000fea0003800200 */
.L_x_56:
[----:B------:R-:W-:-:S05]  /*2d40*/  LOP3.LUT R5, R0, 0x80, R5, 0xf8, !PT ;  /* 0x0000008000057812 */ /* 0x000fca00078ef805 */
[----:B------:R0:W-:Y:S01]  /*2d50*/  STG.E.U8 desc[UR36][R2.64], R5 ;  /* 0x0000000502007986 */ /* 0x0001e2000c101124 */
[----:B------:R-:W-:Y:S05]  /*2d60*/  BRA `(.L_x_42) ;  /* 0x0000000400b07947 */ /* 0x000fea0003800000 */
.L_x_52:
[----:B-1----:R1:W-:Y:S01]  /*2d70*/  STG.E.U16 desc[UR36][R2.64], R5 ;  /* 0x0000000502007986 */ /* 0x0023e2000c101524 */
[----:B------:R-:W-:Y:S05]  /*2d80*/  BRA `(.L_x_42) ;  /* 0x0000000400a87947 */ /* 0x000fea0003800000 */
.L_x_49:
        /* <DEDUP_REMOVED lines=8> */
[----:B-1----:R-:W-:-:S06]  /*2e10*/  IMAD.U32 R5, R5, 0x10000, RZ ;  /* 0x0001000005057824 */ /* 0x002fcc00078e00ff */
[----:B------:R-:W1:Y:S02]  /*2e20*/  F2I.FTZ.U32.TRUNC.NTZ R5, R5 ;  /* 0x0000000500057305 */ /* 0x000e64000021f000 */
[----:B-1----:R1:W-:Y:S01]  /*2e30*/  STG.E.U16 desc[UR36][R2.64], R5 ;  /* 0x0000000502007986 */ /* 0x0023e2000c101524 */
[----:B------:R-:W-:Y:S05]  /*2e40*/  BRA `(.L_x_42) ;  /* 0x0000000400787947 */ /* 0x000fea0003800000 */
.L_x_60:
[----:B-1----:R-:W-:Y:S01]  /*2e50*/  SHF.L.U32 R5, R5, 0x10, RZ ;  /* 0x0000001005057819 */ /* 0x002fe200000006ff */
[----:B------:R-:W-:Y:S01]  /*2e60*/  BSSY.RECONVERGENT B0, `(.L_x_61) ;  /* 0x0000014000007945 */ /* 0x000fe20003800200 */
[----:B0-----:R-:W-:Y:S02]  /*2e70*/  IMAD.MOV.U32 R0, RZ, RZ, 0x80 ;  /* 0x00000080ff007424 */ /* 0x001fe400078e00ff */
[----:B------:R-:W-:-:S04]  /*2e80*/  LOP3.LUT R4, R5, 0x7fffffff, RZ, 0xc0, !PT ;  /* 0x7fffffff05047812 */ /* 0x000fc800078ec0ff */
[----:B------:R-:W-:-:S13]  /*2e90*/  ISETP.GT.U32.AND P0, PT, R4, 0x437fffff, PT ;  /* 0x437fffff0400780c */ /* 0x000fda0003f04070 */
[----:B------:R-:W-:Y:S05]  /*2ea0*/  @P0 BRA `(.L_x_62) ;  /* 0x00000000003c0947 */ /* 0x000fea0003800000 */
[----:B------:R-:W-:-:S13]  /*2eb0*/  ISETP.GT.U32.AND P0, PT, R4, 0x3bffffff, PT ;  /* 0x3bffffff0400780c */ /* 0x000fda0003f04070 */
[----:B------:R-:W-:Y:S05]  /*2ec0*/  @P0 BRA `(.L_x_63) ;  /* 0x0000000000140947 */ /* 0x000fea0003800000 */
[----:B------:R-:W-:-:S05]  /*2ed0*/  FADD.FTZ R0, R4, 8192 ;  /* 0x4600000004007421 */ /* 0x000fca0000010000 */
[----:B------:R-:W-:Y:S02]  /*2ee0*/  LOP3.LUT P0, R4, R0, 0xff, RZ, 0xc0, !PT ;  /* 0x000000ff00047812 */ /* 0x000fe4000780c0ff */
[----:B------:R-:W-:-:S11]  /*2ef0*/  PRMT R0, RZ, 0x7610, R0 ;  /* 0x00007610ff007816 */ /* 0x000fd60000000000 */
[----:B------:R-:W-:Y:S05]  /*2f00*/  @!P0 BRA `(.L_x_62) ;  /* 0x0000000000248947 */ /* 0x000fea0003800000 */
[----:B------:R-:W-:Y:S05]  /*2f10*/  BRA `(.L_x_64) ;  /* 0x0000000000147947 */ /* 0x000fea0003800000 */
.L_x_63:
[----:B------:R-:W-:-:S04]  /*2f20*/  SHF.R.U32.HI R0, RZ, 0x14, R5 ;  /* 0x00000014ff007819 */ /* 0x000fc80000011605 */
[----:B------:R-:W-:-:S04]  /*2f30*/  LOP3.LUT R0, R0, 0x1, RZ, 0xc0, !PT ;  /* 0x0000000100007812 */ /* 0x000fc800078ec0ff */
[----:B------:R-:W-:-:S04]  /*2f40*/  IADD3 R0, PT, PT, R5, 0x487ffff, R0 ;  /* 0x0487ffff05007810 */ /* 0x000fc80007ffe000 */
[----:B------:R-:W-:-:S04]  /*2f50*/  SHF.R.U32.HI R0, RZ, 0x14, R0 ;  /* 0x00000014ff007819 */ /* 0x000fc80000011600 */
[----:B------:R-:W-:-:S07]  /*2f60*/  LOP3.LUT R4, R0, 0xff, RZ, 0xc0, !PT ;  /* 0x000000ff00047812 */ /* 0x000fce00078ec0ff */
.L_x_64:
[----:B------:R-:W-:-:S04]  /*2f70*/  SHF.R.U32.HI R5, RZ, 0x18, R5 ;  /* 0x00000018ff057819 */ /* 0x000fc80000011605 */
[----:B------:R-:W-:-:S04]  /*2f80*/  LOP3.LUT R4, R4, 0x80, R5, 0xf8, !PT ;  /* 0x0000008004047812 */ /* 0x000fc800078ef805 */
[----:B------:R-:W-:-:S07]  /*2f90*/  PRMT R0, R4, 0x7610, R0 ;  /* 0x0000761004007816 */ /* 0x000fce0000000000 */
.L_x_62:
[----:B------:R-:W-:Y:S05]  /*2fa0*/  BSYNC.RECONVERGENT B0 ;  /* 0x0000000000007941 */ /* 0x000fea0003800200 */
.L_x_61:
[----:B------:R0:W-:Y:S01]  /*2fb0*/  STG.E.U8 desc[UR36][R2.64], R0 ;  /* 0x0000000002007986 */ /* 0x0001e2000c101124 */
[----:B------:R-:W-:Y:S05]  /*2fc0*/  BRA `(.L_x_42) ;  /* 0x0000000400187947 */ /* 0x000fea0003800000 */
.L_x_59:
[----:B-1----:R-:W-:Y:S01]  /*2fd0*/  IMAD.U32 R5, R5, 0x10000, RZ ;  /* 0x0001000005057824 */ /* 0x002fe200078e00ff */
[----:B------:R-:W-:Y:S01]  /*2fe0*/  BSSY.RECONVERGENT B0, `(.L_x_65) ;  /* 0x0000014000007945 */ /* 0x000fe20003800200 */
[----:B0-----:R-:W-:-:S03]  /*2ff0*/  MOV R0, 0x80 ;  /* 0x0000008000007802 */ /* 0x001fc60000000f00 */
        /* <DEDUP_REMOVED lines=10> */
.L_x_67:
[----:B------:R-:W-:-:S04]  /*30a0*/  SHF.R.U32.HI R0, RZ, 0x15, R5 ;  /* 0x00000015ff007819 */ /* 0x000fc80000011605 */
[----:B------:R-:W-:-:S04]  /*30b0*/  LOP3.LUT R0, R0, 0x1, RZ, 0xc0, !PT ;  /* 0x0000000100007812 */ /* 0x000fc800078ec0ff */
[----:B------:R-:W-:-:S04]  /*30c0*/  IADD3 R0, PT, PT, R5, 0x88fffff, R0 ;  /* 0x088fffff05007810 */ /* 0x000fc80007ffe000 */
[----:B------:R-:W-:-:S04]  /*30d0*/  SHF.R.U32.HI R0, RZ, 0x15, R0 ;  /* 0x00000015ff007819 */ /* 0x000fc80000011600 */
[----:B------:R-:W-:-:S07]  /*30e0*/  LOP3.LUT R4, R0, 0xff, RZ, 0xc0, !PT ;  /* 0x000000ff00047812 */ /* 0x000fce00078ec0ff */
.L_x_68:
[----:B------:R-:W-:-:S04]  /*30f0*/  SHF.R.U32.HI R5, RZ, 0x18, R5 ;  /* 0x00000018ff057819 */ /* 0x000fc80000011605 */
[----:B------:R-:W-:-:S04]  /*3100*/  LOP3.LUT R4, R4, 0x80, R5, 0xf8, !PT ;  /* 0x0000008004047812 */ /* 0x000fc800078ef805 */
[----:B------:R-:W-:-:S07]  /*3110*/  PRMT R0, R4, 0x7610, R0 ;  /* 0x0000761004007816 */ /* 0x000fce0000000000 */
.L_x_66:
[----:B------:R-:W-:Y:S05]  /*3120*/  BSYNC.RECONVERGENT B0 ;  /* 0x0000000000007941 */ /* 0x000fea0003800200 */
.L_x_65:
[----:B------:R0:W-:Y:S01]  /*3130*/  STG.E.U8 desc[UR36][R2.64], R0 ;  /* 0x0000000002007986 */ /* 0x0001e2000c101124 */
[----:B------:R-:W-:Y:S05]  /*3140*/  BRA `(.L_x_42) ;  /* 0x0000000000b87947 */ /* 0x000fea0003800000 */
.L_x_58:
[----:B------:R-:W-:-:S09]  /*3150*/  UISETP.NE.AND UP0, UPT, UR4, 0x1c, UPT ;  /* 0x0000001c0400788c */ /* 0x000fd2000bf05270 */
[----:B------:R-:W-:Y:S05]  /*3160*/  BRA.U !UP0, `(.L_x_69) ;  /* 0x0000000108a47547 */ /* 0x000fea000b800000 */
[----:B------:R-:W-:-:S09]  /*3170*/  UISETP.NE.AND UP0, UPT, UR4, 0x1d, UPT ;  /* 0x0000001d0400788c */ /* 0x000fd2000bf05270 */
[----:B------:R-:W-:Y:S05]  /*3180*/  BRA.U !UP0, `(.L_x_70) ;  /* 0x00000001088c7547 */ /* 0x000fea000b800000 */
[----:B------:R-:W-:-:S09]  /*3190*/  UISETP.NE.AND UP0, UPT, UR4, 0x2c, UPT ;  /* 0x0000002c0400788c */ /* 0x000fd2000bf05270 */
[----:B------:R-:W-:Y:S05]  /*31a0*/  BRA.U !UP0, `(.L_x_71) ;  /* 0x0000000108447547 */ /* 0x000fea000b800000 */
.L_x_41:
[----:B0-----:R-:W-:Y:S01]  /*31b0*/  MOV R0, 0x0 ;  /* 0x0000000000007802 */ /* 0x001fe20000000f00 */
[----:B------:R-:W0:Y:S01]  /*31c0*/  LDCU.64 UR6, c[0x4][0x158] ;  /* 0x01002b00ff0677ac */ /* 0x000e220008000a00 */
[----:B------:R-:W-:Y:S02]  /*31d0*/  HFMA2 R13, -RZ, RZ, 0, 0 ;  /* 0x00000000ff0d7431 */ /* 0x000fe400000001ff */
[----:B------:R-:W-:Y:S01]  /*31e0*/  IMAD.MOV.U32 R8, RZ, RZ, 0x65 ;  /* 0x00000065ff087424 */ /* 0x000fe200078e00ff */
[----:B------:R2:W3:Y:S01]  /*31f0*/  LDC.64 R2, c[0x4][R0] ;  /* 0x0100000000027b82 */ /* 0x0004e20000000a00 */
[----:B------:R-:W4:Y:S01]  /*3200*/  LDCU.64 UR8, c[0x4][0x160] ;  /* 0x01002c00ff0877ac */ /* 0x000f220008000a00 */
[----:B------:R-:W-:Y:S01]  /*3210*/  IMAD.MOV.U32 R12, RZ, RZ, 0x1 ;  /* 0x00000001ff0c7424 */ /* 0x000fe200078e00ff */
[----:B------:R-:W5:Y:S01]  /*3220*/  LDCU.64 UR4, c[0x4][0x70] ;  /* 0x01000e00ff0477ac */ /* 0x000f620008000a00 */
[----:B0-----:R-:W-:Y:S02]  /*3230*/  IMAD.U32 R4, RZ, RZ, UR6 ;  /* 0x00000006ff047e24 */ /* 0x001fe4000f8e00ff */
[----:B-1----:R-:W-:Y:S01]  /*3240*/  IMAD.U32 R5, RZ, RZ, UR7 ;  /* 0x00000007ff057e24 */ /* 0x002fe2000f8e00ff */
[----:B----4-:R-:W-:Y:S01]  /*3250*/  MOV R6, UR8 ;  /* 0x0000000800067c02 */ /* 0x010fe20008000f00 */
[----:B------:R-:W-:-:S02]  /*3260*/  IMAD.U32 R7, RZ, RZ, UR9 ;  /* 0x00000009ff077e24 */ /* 0x000fc4000f8e00ff */
[----:B-----5:R-:W-:Y:S01]  /*3270*/  IMAD.U32 R10, RZ, RZ, UR4 ;  /* 0x00000004ff0a7e24 */ /* 0x020fe2000f8e00ff */
[----:B--2---:R-:W-:-:S07]  /*3280*/  MOV R11, UR5 ;  /* 0x00000005000b7c02 */ /* 0x004fce0008000f00 */
[----:B------:R-:W-:-:S07]  /*3290*/  LEPC R20, `(.L_x_72) ;  /* 0x000000001014794e */ /* 0x000fce0000000000 */
[----:B---3--:R-:W-:Y:S05]  /*32a0*/  CALL.ABS.NOINC R2 ;  /* 0x0000000002007343 */ /* 0x008fea0003c00000 */
.L_x_72:
[----:B------:R-:W-:Y:S05]  /*32b0*/  BRA `(.L_x_42) ;  /* 0x00000000005c7947 */ /* 0x000fea0003800000 */
.L_x_71:
[----:B-1----:R-:W-:-:S05]  /*32c0*/  IMAD.U32 R5, R5, 0x10000, RZ ;  /* 0x0001000005057824 */ /* 0x002fca00078e00ff */
[----:B------:R-:W-:-:S04]  /*32d0*/  SHF.R.U32.HI R6, RZ, 0x17, R5 ;  /* 0x00000017ff067819 */ /* 0x000fc80000011605 */
[----:B------:R-:W-:-:S04]  /*32e0*/  LOP3.LUT R4, R6, 0xff, RZ, 0xc0, !PT ;  /* 0x000000ff06047812 */ /* 0x000fc800078ec0ff */
[----:B------:R-:W-:-:S13]  /*32f0*/  ISETP.NE.AND P1, PT, R4, 0xff, PT ;  /* 0x000000ff0400780c */ /* 0x000fda0003f25270 */
[--C-:B0-----:R-:W-:Y:S02]  /*3300*/  @P1 SHF.R.U32.HI R0, RZ, 0x16, R5.reuse ;  /* 0x00000016ff001819 */ /* 0x101fe40000011605 */
[----:B------:R-:W-:Y:S01]  /*3310*/  @P1 LOP3.LUT P0, RZ, R4, 0x3fffff, R5, 0xf8, !PT ;  /* 0x003fffff04ff1812 */ /* 0x000fe2000780f805 */
[----:B------:R-:W-:Y:S01]  /*3320*/  IMAD.MOV.U32 R5, RZ, RZ, 0xff ;  /* 0x000000ffff057424 */ /* 0x000fe200078e00ff */
[----:B------:R-:W-:-:S04]  /*3330*/  @P1 LOP3.LUT R0, R0, 0x1, RZ, 0xc0, !PT ;  /* 0x0000000100001812 */ /* 0x000fc800078ec0ff */
[----:B------:R-:W-:Y:S02]  /*3340*/  @P1 ISETP.EQ.U32.AND P2, PT, R0, 0x1, P0 ;  /* 0x000000010000180c */ /* 0x000fe40000742070 */
[----:B------:R-:W-:Y:S02]  /*3350*/  PLOP3.LUT P0, PT, PT, PT, PT, 0x80, 0x8 ;  /* 0x000000000008781c */ /* 0x000fe40003f0f070 */
[----:B------:R-:W-:Y:S02]  /*3360*/  @P1 PLOP3.LUT P0, PT, P2, PT, PT, 0x80, 0x8 ;  /* 0x000000000008181c */ /* 0x000fe4000170f070 */
[----:B------:R-:W-:-:S11]  /*3370*/  @P1 IADD3 R0, PT, PT, R6, 0x1, RZ ;  /* 0x0000000106001810 */ /* 0x000fd60007ffe0ff */
[----:B------:R-:W-:-:S04]  /*3380*/  @!P0 IMAD.MOV R0, RZ, RZ, R6 ;  /* 0x000000ffff008224 */ /* 0x000fc800078e0206 */
[----:B------:R-:W-:-:S05]  /*3390*/  @P1 IMAD.MOV.U32 R5, RZ, RZ, R0 ;  /* 0x000000ffff051224 */ /* 0x000fca00078e0000 */
[----:B------:R0:W-:Y:S01]  /*33a0*/  STG.E.U8 desc[UR36][R2.64], R5 ;  /* 0x0000000502007986 */ /* 0x0001e2000c101124 */
[----:B------:R-:W-:Y:S05]  /*33b0*/  BRA `(.L_x_42) ;  /* 0x00000000001c7947 */ /* 0x000fea0003800000 */
.L_x_70:
[----:B-1----:R-:W-:-:S06]  /*33c0*/  SHF.L.U32 R5, R5, 0x10, RZ ;  /* 0x0000001005057819 */ /* 0x002fcc00000006ff */
[----:B------:R-:W1:Y:S02]  /*33d0*/  F2I.U64.TRUNC R4, R5 ;  /* 0x0000000500047311 */ /* 0x000e64000020d800 */
[----:B-1----:R1:W-:Y:S01]  /*33e0*/  STG.E.64 desc[UR36][R2.64], R4 ;  /* 0x0000000402007986 */ /* 0x0023e2000c101b24 */
[----:B------:R-:W-:Y:S05]  /*33f0*/  BRA `(.L_x_42) ;  /* 0x00000000000c7947 */ /* 0x000fea0003800000 */
.L_x_69:
[----:B-1----:R-:W-:-:S06]  /*3400*/  IMAD.U32 R5, R5, 0x10000, RZ ;  /* 0x0001000005057824 */ /* 0x002fcc00078e00ff */
[----:B------:R-:W1:Y:S02]  /*3410*/  F2I.FTZ.U32.TRUNC.NTZ R5, R5 ;  /* 0x0000000500057305 */ /* 0x000e64000021f000 */
[----:B-1----:R1:W-:Y:S02]  /*3420*/  STG.E desc[UR36][R2.64], R5 ;  /* 0x0000000502007986 */ /* 0x0023e4000c101924 */
.L_x_42:
[----:B------:R-:W-:-:S07]  /*3430*/  VIADD R17, R17, 0x80 ;  /* 0x0000008011117836 */ /* 0x000fce0000000000 */
.L_x_1:
[----:B------:R-:W-:Y:S05]  /*3440*/  BSYNC.RECONVERGENT B6 ;  /* 0x0000000000067941 */ /* 0x000fea0003800200 */
.L_x_0:
[----:B------:R-:W5:Y:S01]  /*3450*/  LDCU UR4, c[0x0][0x380] ;  /* 0x00007000ff0477ac */ /* 0x000f620008000800 */
[----:B------:R-:W-:Y:S01]  /*3460*/  BSSY.RECONVERGENT B6, `(.L_x_73) ;  /* 0x0000336000067945 */ /* 0x000fe20003800200 */
[----:B-----5:R-:W-:-:S13]  /*3470*/  ISETP.GE.AND P0, PT, R17, UR4, PT ;  /* 0x0000000411007c0c */ /* 0x020fda000bf06270 */
[----:B------:R-:W-:Y:S05]  /*3480*/  @P0 BRA `(.L_x_74) ;  /* 0x0000003000cc0947 */ /* 0x000fea0003800000 */
[----:B------:R-:W5:Y:S01]  /*3490*/  LDCU UR4, c[0x0][0x388] ;  /* 0x00007100ff0477ac */ /* 0x000f620008000800 */
[----:B0-----:R-:W-:Y:S02]  /*34a0*/  HFMA2 R0, -RZ, RZ, 0, 0 ;  /* 0x00000000ff007431 */ /* 0x001fe400000001ff */
[----:B------:R-:W-:Y:S01]  /*34b0*/  IMAD.MOV.U32 R16, RZ, RZ, RZ ;  /* 0x000000ffff107224 */ /* 0x000fe200078e00ff */
[----:B-----5:R-:W-:-:S09]  /*34c0*/  UISETP.NE.AND UP0, UPT, UR4, URZ, UPT ;  /* 0x000000ff0400728c */ /* 0x020fd2000bf05270 */
[----:B------:R-:W-:Y:S05]  /*34d0*/  BRA.U !UP0, `(.L_x_75) ;  /* 0x0000001108a87547 */ /* 0x000fea000b800000 */
[----:B------:R-:W1:Y:S01]  /*34e0*/  LDCU.64 UR4, c[0x0][0x390] ;  /* 0x00007200ff0477ac */ /* 0x000e620008000a00 */
[----:B------:R-:W-:Y:S01]  /*34f0*/  IMAD.MOV.U32 R16, RZ, RZ, RZ ;  /* 0x000000ffff107224 */ /* 0x000fe200078e00ff */
[----:B------:R-:W0:Y:S01]  /*3500*/  LDCU UR6, c[0x0][0x38c] ;  /* 0x00007180ff0677ac */ /* 0x000e220008000800 */
[----:B------:R-:W5:Y:S01]  /*3510*/  LDCU.64 UR8, c[0x0][0x4b8] ;  /* 0x00009700ff0877ac */ /* 0x000f620008000a00 */
[----:B------:R-:W-:Y:S01]  /*3520*/  UISETP.NE.AND UP0, UPT, UR40, URZ, UPT ;  /* 0x000000ff2800728c */ /* 0x000fe2000bf05270 */
[----:B-1234-:R-:W-:-:S05]  /*3530*/  IMAD.HI.U32 R2, R17, UR4, R16 ;  /* 0x0000000411027c27 */ /* 0x01efca000f8e0010 */
[----:B------:R-:W-:-:S04]  /*3540*/  SHF.R.U32.HI R3, RZ, UR5, R2 ;  /* 0x00000005ff037c19 */ /* 0x000fc80008011602 */
[----:B------:R-:W-:-:S05]  /*3550*/  IADD3 R0, PT, PT, -R3, RZ, RZ ;  /* 0x000000ff03007210 */ /* 0x000fca0007ffe1ff */
[----:B0-----:R-:W-:-:S04]  /*3560*/  IMAD R0, R0, UR6, R17 ;  /* 0x0000000600007c24 */ /* 0x001fc8000f8e0211 */
[C---:B-----5:R-:W-:Y:S02]  /*3570*/  IMAD R16, R0.reuse, UR8, RZ ;  /* 0x0000000800107c24 */ /* 0x060fe4000f8e02ff */
        /* <DEDUP_REMOVED lines=281> */
[----:B------:R-:W2:Y:S02]  /*4710*/  LDCU.64 UR8, c[0x0][0x578] ;  /* 0x0000af00ff0877ac */ /* 0x000ea40008000a00 */
[----:B0-----:R-:W-:-:S05]  /*4720*/  IMAD.HI.U32 R2, R5, UR4, R4 ;  /* 0x0000000405027c27 */ /* 0x001fca000f8e0004 */
[----:B------:R-:W-:-:S04]  /*4730*/  SHF.R.U32.HI R2, RZ, UR5, R2 ;  /* 0x00000005ff027c19 */ /* 0x000fc80008011602 */
[----:B------:R-:W-:-:S05]  /*4740*/  IADD3 R3, PT, PT, -R2, RZ, RZ ;  /* 0x000000ff02037210 */ /* 0x000fca0007ffe1ff */
[----:B-1----:R-:W-:-:S04]  /*4750*/  IMAD R5, R3, UR6, R5 ;  /* 0x0000000603057c24 */ /* 0x002fc8000f8e0205 */
[C---:B--2---:R-:W-:Y:S02]  /*4760*/  IMAD R16, R5.reuse, UR8, R16 ;  /* 0x0000000805107c24 */ /* 0x044fe4000f8e0210 */
[----:B------:R-:W-:-:S07]  /*4770*/  IMAD R0, R5, UR9, R0 ;  /* 0x0000000905007c24 */ /* 0x000fce000f8e0200 */
.L_x_75:
[----:B------:R-:W1:Y:S01]  /*4780*/  LDCU.64 UR6, c[0x0][0x588] ;  /* 0x0000b100ff0677ac */ /* 0x000e620008000a00 */
[----:B------:R-:W-:-:S04]  /*4790*/  UPRMT UR4, UR41, 0x9910, URZ ;  /* 0x0000991029047896 */ /* 0x000fc800080000ff */
[----:B------:R-:W-:Y:S01]  /*47a0*/  UISETP.GT.AND UP0, UPT, UR4, 0x9, UPT ;  /* 0x000000090400788c */ /* 0x000fe2000bf04270 */
[----:B-1234-:R-:W-:-:S05]  /*47b0*/  IADD3 R2, P0, PT, R0, UR6, RZ ;  /* 0x0000000600027c10 */ /* 0x01efca000ff1e0ff */
        /* <DEDUP_REMOVED lines=14> */
.L_x_79:
[----:B------:R-:W2:Y:S02]  /*48a0*/  LDG.E.U8 R2, desc[UR36][R2.64] ;  /* 0x0000002402027981 */ /* 0x000ea4000c1e1100 */
[----:B--2---:R-:W-:-:S04]  /*48b0*/  I2FP.F32.U32 R0, R2 ;  /* 0x0000000200007245 */ /* 0x004fc80000201000 */
[----:B------:R-:W-:Y:S01]  /*48c0*/  F2FP.BF16.F32.PACK_AB R0, RZ, R0 ;  /* 0x00000000ff00723e */ /* 0x000fe200000010ff */
[----:B------:R-:W-:Y:S06]  /*48d0*/  BRA `(.L_x_81) ;  /* 0x0000000c00847947 */ /* 0x000fec0003800000 */
.L_x_78:
        /* <DEDUP_REMOVED lines=10> */
.L_x_83:
[----:B------:R-:W2:Y:S02]  /*4980*/  LDG.E R2, desc[UR36][R2.64] ;  /* 0x0000002402027981 */ /* 0x000ea4000c1e1900 */
[----:B--2---:R-:W-:-:S04]  /*4990*/  I2FP.F32.S32 R0, R2 ;  /* 0x0000000200007245 */ /* 0x004fc80000201400 */
[----:B------:R-:W-:Y:S01]  /*49a0*/  F2FP.BF16.F32.PACK_AB R0, RZ, R0 ;  /* 0x00000000ff00723e */ /* 0x000fe200000010ff */
[----:B------:R-:W-:Y:S06]  /*49b0*/  BRA `(.L_x_81) ;  /* 0x0000000c004c7947 */ /* 0x000fec0003800000 */
.L_x_82:
[----:B------:R-:W2:Y:S02]  /*49c0*/  LDG.E.U16 R2, desc[UR36][R2.64] ;  /* 0x0000002402027981 */ /* 0x000ea4000c1e1500 */
[----:B--2---:R-:W0:Y:S02]  /*49d0*/  I2F.S16 R0, R2 ;  /* 0x0000000200007306 */ /* 0x004e240000101400 */
[----:B0-----:R-:W-:Y:S01]  /*49e0*/  F2FP.BF16.F32.PACK_AB R0, RZ, R0 ;  /* 0x00000000ff00723e */ /* 0x001fe200000010ff */
[----:B------:R-:W-:Y:S06]  /*49f0*/  BRA `(.L_x_81) ;  /* 0x0000000c003c7947 */ /* 0x000fec0003800000 */
.L_x_77:
        /* <DEDUP_REMOVED lines=9> */
.L_x_85:
[----:B------:R-:W2:Y:S02]  /*4a90*/  LDG.E.U16 R0, desc[UR36][R2.64] ;  /* 0x0000002402007981 */ /* 0x000ea4000c1e1500 */
[----:B--2---:R-:W-:-:S05]  /*4aa0*/  HADD2.F32 R0, -RZ, R0.H0_H0 ;  /* 0x20000000ff007230 */ /* 0x004fca0000004100 */
[----:B------:R-:W-:Y:S01]  /*4ab0*/  F2FP.BF16.F32.PACK_AB R0, RZ, R0 ;  /* 0x00000000ff00723e */ /* 0x000fe200000010ff */
[----:B------:R-:W-:Y:S06]  /*4ac0*/  BRA `(.L_x_81) ;  /* 0x0000000c00087947 */ /* 0x000fec0003800000 */
.L_x_84:
        /* <DEDUP_REMOVED lines=9> */
.L_x_87:
[----:B------:R-:W2:Y:S02]  /*4b60*/  LDG.E.U16 R2, desc[UR36][R2.64] ;  /* 0x0000002402027981 */ /* 0x000ea4000c1e1500 */
[----:B--2---:R-:W-:-:S05]  /*4b70*/  HADD2.F32 R0, -RZ, R2.H0_H0 ;  /* 0x20000002ff007230 */ /* 0x004fca0000004100 */
[----:B------:R-:W-:Y:S01]  /*4b80*/  F2FP.BF16.F32.PACK_AB R0, RZ, R0 ;  /* 0x00000000ff00723e */ /* 0x000fe200000010ff */
[----:B------:R-:W-:Y:S06]  /*4b90*/  BRA `(.L_x_81) ;  /* 0x0000000800d47947 */ /* 0x000fec0003800000 */
.L_x_86:
        /* <DEDUP_REMOVED lines=8> */
.L_x_76:
        /* <DEDUP_REMOVED lines=13> */
.L_x_90:
        /* <DEDUP_REMOVED lines=8> */
.L_x_89:
[----:B------:R-:W-:-:S09]  /*4d70*/  UISETP.NE.AND UP0, UPT, UR4, 0xf, UPT ;  /* 0x0000000f0400788c */ /* 0x000fd2000bf05270 */
[----:B------:R-:W-:Y:S05]  /*4d80*/  BRA.U !UP0, `(.L_x_91) ;  /* 0x0000000108987547 */ /* 0x000fea000b800000 */
[----:B------:R-:W-:-:S09]  /*4d90*/  UISETP.NE.AND UP0, UPT, UR4, 0x17, UPT ;  /* 0x000000170400788c */ /* 0x000fd2000bf05270 */
[----:B------:R-:W-:Y:S05]  /*4da0*/  BRA.U !UP0, `(.L_x_92) ;  /* 0x00000001085c7547 */ /* 0x000fea000b800000 */
[----:B------:R-:W-:-:S09]  /*4db0*/  UISETP.NE.AND UP0, UPT, UR4, 0x18, UPT ;  /* 0x000000180400788c */ /* 0x000fd2000bf05270 */
[----:B------:R-:W-:Y:S05]  /*4dc0*/  BRA.U UP0, `(.L_x_80) ;  /* 0x0000000500e47547 */ /* 0x000fea000b800000 */
[----:B------:R-:W2:Y:S01]  /*4dd0*/  LDG.E.U8 R0, desc[UR36][R2.64] ;  /* 0x0000002402007981 */ /* 0x000ea2000c1e1100 */
[----:B------:R-:W-:Y:S01]  /*4de0*/  MOV R6, 0x1f ;  /* 0x0000001f00067802 */ /* 0x000fe20000000f00 */
[----:B--2---:R-:W-:-:S05]  /*4df0*/  IMAD.SHL.U32 R0, R0, 0x1000000, RZ ;  /* 0x0100000000007824 */ /* 0x004fca00078e00ff */
[C---:B------:R-:W-:Y:S02]  /*4e00*/  LOP3.LUT R4, R0.reuse, 0x7f000000, RZ, 0xc0, !PT ;  /* 0x7f00000000047812 */ /* 0x040fe400078ec0ff */
[----:B------:R-:W-:Y:S02]  /*4e10*/  LOP3.LUT P0, RZ, R0, 0x7f000000, RZ, 0xc0, !PT ;  /* 0x7f00000000ff7812 */ /* 0x000fe4000780c0ff */
[----:B------:R-:W0:Y:S02]  /*4e20*/  FLO.U32 R5, R4 ;  /* 0x0000000400057300 */ /* 0x000e2400000e0000 */
[----:B0-----:R-:W-:-:S05]  /*4e30*/  IMAD.MOV R5, RZ, RZ, -R5 ;  /* 0x000000ffff057224 */ /* 0x001fca00078e0a05 */
[----:B------:R-:W-:-:S05]  /*4e40*/  VIADDMNMX.U32 R5, R5, R6, 0x4, !PT ;  /* 0x0000000405057446 */ /* 0x000fca0007800006 */
[----:B------:R-:W-:-:S05]  /*4e50*/  VIADD R5, R5, 0xfffffffc ;  /* 0xfffffffc05057836 */ /* 0x000fca0000000000 */
[C---:B------:R-:W-:Y:S02]  /*4e60*/  SHF.L.U32 R6, R4.reuse, R5, RZ ;  /* 0x0000000504067219 */ /* 0x040fe400000006ff */
[----:B------:R-:W-:Y:S01]  /*4e70*/  SHF.L.U32 R7, R5, 0x17, RZ ;  /* 0x0000001705077819 */ /* 0x000fe200000006ff */
[----:B------:R-:W-:-:S03]  /*4e80*/  VIADD R5, R4, 0x1000000 ;  /* 0x0100000004057836 */ /* 0x000fc60000000000 */
[----:B------:R-:W-:Y:S02]  /*4e90*/  LEA.HI R6, R6, -R7, RZ, 0x1c ;  /* 0x8000000706067211 */ /* 0x000fe400078fe0ff */
[----:B------:R-:W-:-:S03]  /*4ea0*/  SHF.R.S32.HI R5, RZ, 0x8, R5 ;  /* 0x00000008ff057819 */ /* 0x000fc60000011405 */
[----:B------:R-:W-:-:S05]  /*4eb0*/  VIADD R6, R6, 0x3c000000 ;  /* 0x3c00000006067836 */ /* 0x000fca0000000000 */
[----:B------:R-:W-:-:S04]  /*4ec0*/  LOP3.LUT R5, R6, 0x7f800000, R5, 0xf8, !PT ;  /* 0x7f80000006057812 */ /* 0x000fc800078ef805 */
[----:B------:R-:W-:-:S04]  /*4ed0*/  SEL R5, R5, RZ, P0 ;  /* 0x000000ff05057207 */ /* 0x000fc80000000000 */
[----:B------:R-:W-:-:S04]  /*4ee0*/  LOP3.LUT R5, R5, 0x80000000, R0, 0xf8, !PT ;  /* 0x8000000005057812 */ /* 0x000fc800078ef800 */
[----:B------:R-:W-:-:S04]  /*4ef0*/  F2FP.BF16.F32.PACK_AB R5, RZ, R5 ;  /* 0x00000005ff05723e */ /* 0x000fc800000010ff */
[----:B------:R-:W-:Y:S01]  /*4f00*/  PRMT R0, R5, 0x7610, R0 ;  /* 0x0000761005007816 */ /* 0x000fe20000000000 */
[----:B------:R-:W-:Y:S06]  /*4f10*/  BRA `(.L_x_81) ;  /* 0x0000000400f47947 */ /* 0x000fec0003800000 */
.L_x_92:
[----:B------:R-:W2:Y:S02]  /*4f20*/  LDG.E.U8 R2, desc[UR36][R2.64] ;  /* 0x0000002402027981 */ /* 0x000ea4000c1e1100 */
[C---:B--2---:R-:W-:Y:S01]  /*4f30*/  SHF.L.U32 R0, R2.reuse, 0x19, RZ ;  /* 0x0000001902007819 */ /* 0x044fe200000006ff */
[----:B------:R-:W-:-:S03]  /*4f40*/  IMAD.SHL.U32 R5, R2, 0x100, RZ ;  /* 0x0000010002057824 */ /* 0x000fc600078e00ff */
[----:B------:R-:W-:-:S13]  /*4f50*/  ISETP.GE.U32.AND P0, PT, R0, 0x8000000, PT ;  /* 0x080000000000780c */ /* 0x000fda0003f06070 */
[C---:B------:R-:W-:Y:S02]  /*4f60*/  @!P0 LOP3.LUT R4, R5.reuse, 0x7f00, RZ, 0xc0, !PT ;  /* 0x00007f0005048812 */ /* 0x040fe400078ec0ff */
[----:B------:R-:W-:Y:S02]  /*4f70*/  @P0 LEA.HI R0, R0, 0x70000000, RZ, 0x1c ;  /* 0x7000000000000811 */ /* 0x000fe400078fe0ff */
[----:B------:R-:W-:Y:S02]  /*4f80*/  @!P0 LOP3.LUT R4, R4, 0x3f000000, RZ, 0xfc, !PT ;  /* 0x3f00000004048812 */ /* 0x000fe400078efcff */
[----:B------:R-:W-:Y:S01]  /*4f90*/  PRMT R5, R5, 0x9910, RZ ;  /* 0x0000991005057816 */ /* 0x000fe200000000ff */
[----:B------:R-:W-:Y:S02]  /*4fa0*/  @P0 FMUL.FTZ R0, R0, 1.9259299443872358531e-34 ;  /* 0x0780000000000820 */ /* 0x000fe40000410000 */
[----:B------:R-:W-:-:S05]  /*4fb0*/  @!P0 FADD.FTZ R0, R4, -0.5 ;  /* 0xbf00000004008421 */ /* 0x000fca0000010000 */
[----:B------:R-:W-:-:S04]  /*4fc0*/  LOP3.LUT R0, R0, 0x80000000, R5, 0xf8, !PT ;  /* 0x8000000000007812 */ /* 0x000fc800078ef805 */
[----:B------:R-:W-:Y:S01]  /*4fd0*/  F2FP.BF16.F32.PACK_AB R0, RZ, R0 ;  /* 0x00000000ff00723e */ /* 0x000fe200000010ff */
[----:B------:R-:W-:Y:S06]  /*4fe0*/  BRA `(.L_x_81) ;  /* 0x0000000400c07947 */ /* 0x000fec0003800000 */
.L_x_91:
[----:B------:R0:W5:Y:S01]  /*4ff0*/  LDG.E.U16 R0, desc[UR36][R2.64] ;  /* 0x0000002402007981 */ /* 0x000162000c1e1500 */
[----:B------:R-:W-:Y:S05]  /*5000*/  BRA `(.L_x_81) ;  /* 0x0000000400b87947 */ /* 0x000fea0003800000 */
.L_x_88:
        /* <DEDUP_REMOVED lines=12> */
.L_x_95:
        /* <DEDUP_REMOVED lines=21> */
.L_x_99:
[----:B------:R-:W-:Y:S05]  /*5220*/  BSYNC.RECONVERGENT B1 ;  /* 0x0000000000017941 */ /* 0x000fea0003800200 */
.L_x_98:
[----:B------:R-:W-:Y:S02]  /*5230*/  SHF.L.U32 R0, R0, 0x14, RZ ;  /* 0x0000001400007819 */ /* 0x000fe400000006ff */
[----:B------:R-:W-:-:S04]  /*5240*/  LEA R2, R2, 0x3b800000, 0x17 ;  /* 0x3b80000002027811 */ /* 0x000fc800078eb8ff */
[----:B------:R-:W-:-:S07]  /*5250*/  LOP3.LUT R0, R2, R0, R7, 0xfe, !PT ;  /* 0x0000000002007212 */ /* 0x000fce00078efe07 */
.L_x_97:
[----:B------:R-:W-:Y:S05]  /*5260*/  BSYNC.RECONVERGENT B0 ;  /* 0x0000000000007941 */ /* 0x000fea0003800200 */
.L_x_96:
[----:B------:R-:W-:Y:S01]  /*5270*/  F2FP.BF16.F32.PACK_AB R0, RZ, R0 ;  /* 0x00000000ff00723e */ /* 0x000fe200000010ff */
[----:B------:R-:W-:Y:S06]  /*5280*/  BRA `(.L_x_81) ;  /* 0x0000000400187947 */ /* 0x000fec0003800000 */
.L_x_94:
[----:B------:R-:W2:Y:S01]  /*5290*/  LDG.E.U8 R3, desc[UR36][R2.64] ;  /* 0x0000002402037981 */ /* 0x000ea2000c1e1100 */
[----:B------:R-:W-:Y:S01]  /*52a0*/  BSSY.RECONVERGENT B0, `(.L_x_100) ;  /* 0x0000018000007945 */ /* 0x000fe20003800200 */
[----:B------:R-:W-:Y:S01]  /*52b0*/  IMAD.MOV.U32 R0, RZ, RZ, RZ ;  /* 0x000000ffff007224 */ /* 0x000fe200078e00ff */
        /* <DEDUP_REMOVED lines=8> */
[----:B------:R-:W-:-:S04]  /*5340*/  SHF.R.U32.HI R0, RZ, 0x7, R3 ;  /* 0x00000007ff007819 */ /* 0x000fc80000011603 */
[----:B------:R-:W-:Y:S02]  /*5350*/  SHF.L.U32 R7, R0, 0x1f, RZ ;  /* 0x0000001f00077819 */ /* 0x000fe400000006ff */
        /* <DEDUP_REMOVED lines=8> */
.L_x_103:
[----:B------:R-:W-:Y:S05]  /*53e0*/  BSYNC.RECONVERGENT B1 ;  /* 0x0000000000017941 */ /* 0x000fea0003800200 */
.L_x_102:
[----:B------:R-:W-:Y:S01]  /*53f0*/  IMAD.SHL.U32 R0, R0, 0x200000, RZ ;  /* 0x0020000000007824 */ /* 0x000fe200078e00ff */
[----:B------:R-:W-:-:S04]  /*5400*/  LEA R2, R2, 0x37800000, 0x17 ;  /* 0x3780000002027811 */ /* 0x000fc800078eb8ff */
[----:B------:R-:W-:-:S07]  /*5410*/  LOP3.LUT R0, R2, R0, R7, 0xfe, !PT ;  /* 0x0000000002007212 */ /* 0x000fce00078efe07 */
.L_x_101:
[----:B------:R-:W-:Y:S05]  /*5420*/  BSYNC.RECONVERGENT B0 ;  /* 0x0000000000007941 */ /* 0x000fea0003800200 */
.L_x_100:
[----:B------:R-:W-:Y:S01]  /*5430*/  F2FP.BF16.F32.PACK_AB R0, RZ, R0 ;  /* 0x00000000ff00723e */ /* 0x000fe200000010ff */
[----:B------:R-:W-:Y:S06]  /*5440*/  BRA `(.L_x_81) ;  /* 0x0000000000a87947 */ /* 0x000fec0003800000 */
.L_x_93:
[----:B------:R-:W-:-:S09]  /*5450*/  UISETP.NE.AND UP0, UPT, UR4, 0x1c, UPT ;  /* 0x0000001c0400788c */ /* 0x000fd2000bf05270 */
[----:B------:R-:W-:Y:S05]  /*5460*/  BRA.U !UP0, `(.L_x_104) ;  /* 0x0000000108947547 */ /* 0x000fea000b800000 */
[----:B------:R-:W-:-:S09]  /*5470*/  UISETP.NE.AND UP0, UPT, UR4, 0x1d, UPT ;  /* 0x0000001d0400788c */ /* 0x000fd2000bf05270 */
[----:B------:R-:W-:Y:S05]  /*5480*/  BRA.U !UP0, `(.L_x_105) ;  /* 0x00000001087c7547 */ /* 0x000fea000b800000 */
[----:B------:R-:W-:-:S09]  /*5490*/  UISETP.NE.AND UP0, UPT, UR4, 0x2c, UPT ;  /* 0x0000002c0400788c */ /* 0x000fd2000bf05270 */
[----:B------:R-:W-:Y:S05]  /*54a0*/  BRA.U UP0, `(.L_x_80) ;  /* 0x00000001002c7547 */ /* 0x000fea000b800000 */
[----:B------:R-:W2:Y:S01]  /*54b0*/  LDG.E.U8 R2, desc[UR36][R2.64] ;  /* 0x0000002402027981 */ /* 0x000ea2000c1e1100 */
[----:B------:R-:W-:Y:S01]  /*54c0*/  BSSY.RECONVERGENT B0, `(.L_x_106) ;  /* 0x0000007000007945 */ /* 0x000fe20003800200 */
[----:B------:R-:W-:Y:S01]  /*54d0*/  HFMA2 R0, -RZ, RZ, 3.814697265625e-06, 0 ;  /* 0x00400000ff007431 */ /* 0x000fe200000001ff */
[----:B--2---:R-:W-:-:S13]  /*54e0*/  ISETP.NE.AND P0, PT, R2, RZ, PT ;  /* 0x000000ff0200720c */ /* 0x004fda0003f05270 */
[----:B------:R-:W-:Y:S05]  /*54f0*/  @!P0 BRA `(.L_x_107) ;  /* 0x00000000000c8947 */ /* 0x000fea0003800000 */
[----:B------:R-:W-:-:S13]  /*5500*/  ISETP.NE.AND P0, PT, R2, 0xff, PT ;  /* 0x000000ff0200780c */ /* 0x000fda0003f05270 */
[----:B------:R-:W-:Y:S02]  /*5510*/  @!P0 IMAD.MOV.U32 R0, RZ, RZ, 0x7f800001 ;  /* 0x7f800001ff008424 */ /* 0x000fe400078e00ff */
[----:B------:R-:W-:-:S07]  /*5520*/  @P0 IMAD.SHL.U32 R0, R2, 0x800000, RZ ;  /* 0x0080000002000824 */ /* 0x000fce00078e00ff */
.L_x_107:
[----:B------:R-:W-:Y:S05]  /*5530*/  BSYNC.RECONVERGENT B0 ;  /* 0x0000000000007941 */ /* 0x000fea0003800200 */
.L_x_106:
[----:B------:R-:W-:Y:S01]  /*5540*/  F2FP.BF16.F32.PACK_AB R0, RZ, R0 ;  /* 0x00000000ff00723e */ /* 0x000fe200000010ff */
[----:B------:R-:W-:Y:S06]  /*5550*/  BRA `(.L_x_81) ;  /* 0x0000000000647947 */ /* 0x000fec0003800000 */
.L_x_80:
[----:B------:R-:W-:Y:S01]  /*5560*/  MOV R2, 0x0 ;  /* 0x0000000000027802 */ /* 0x000fe20000000f00 */
[----:B------:R-:W0:Y:S01]  /*5570*/  LDCU.64 UR4, c[0x4][0x158] ;  /* 0x01002b00ff0477ac */ /* 0x000e220008000a00 */
[----:B------:R-:W-:Y:S02]  /*5580*/  HFMA2 R8, -RZ, RZ, 0, 4.64916229248046875e-06 ;  /* 0x0000004eff087431 */ /* 0x000fe400000001ff */
[----:B------:R-:W-:Y:S01]  /*5590*/  IMAD.MOV.U32 R12, RZ, RZ, 0x1 ;  /* 0x00000001ff0c7424 */ /* 0x000fe200078e00ff */
[----:B------:R-:W1:Y:S01]  /*55a0*/  LDCU.64 UR6, c[0x4][0x160] ;  /* 0x01002c00ff0677ac */ /* 0x000e620008000a00 */
[----:B------:R-:W2:Y:S01]  /*55b0*/  LDC.64 R2, c[0x4][R2] ;  /* 0x0100000002027b82 */ /* 0x000ea20000000a00 */
[----:B------:R-:W-:Y:S01]  /*55c0*/  IMAD.MOV.U32 R13, RZ, RZ, RZ ;  /* 0x000000ffff0d7224 */ /* 0x000fe200078e00ff */
[----:B------:R-:W3:Y:S01]  /*55d0*/  LDCU.64 UR8, c[0x4][0x68] ;  /* 0x01000d00ff0877ac */ /* 0x000ee20008000a00 */
[----:B0-----:R-:W-:Y:S01]  /*55e0*/  MOV R4, UR4 ;  /* 0x0000000400047c02 */ /* 0x001fe20008000f00 */
[----:B------:R-:W-:-:S02]  /*55f0*/  IMAD.U32 R5, RZ, RZ, UR5 ;  /* 0x00000005ff057e24 */ /* 0x000fc4000f8e00ff */
[----:B-1----:R-:W-:Y:S01]  /*5600*/  IMAD.U32 R6, RZ, RZ, UR6 ;  /* 0x00000006ff067e24 */ /* 0x002fe2000f8e00ff */
[----:B------:R-:W-:Y:S01]  /*5610*/  MOV R7, UR7 ;  /* 0x0000000700077c02 */ /* 0x000fe20008000f00 */
[----:B---3--:R-:W-:Y:S02]  /*5620*/  IMAD.U32 R10, RZ, RZ, UR8 ;  /* 0x00000008ff0a7e24 */ /* 0x008fe4000f8e00ff */
[----:B------:R-:W-:-:S07]  /*5630*/  IMAD.U32 R11, RZ, RZ, UR9 ;  /* 0x00000009ff0b7e24 */ /* 0x000fce000f8e00ff */
[----:B------:R-:W-:-:S07]  /*5640*/  LEPC R20, `(.L_x_108) ;  /* 0x000000001014794e */ /* 0x000fce0000000000 */
[----:B--2---:R-:W-:Y:S05]  /*5650*/  CALL.ABS.NOINC R2 ;  /* 0x0000000002007343 */ /* 0x004fea0003c00000 */
.L_x_108:
[----:B------:R-:W-:Y:S01]  /*5660*/  PRMT R0, RZ, 0x7610, R0 ;  /* 0x00007610ff007816 */ /* 0x000fe20000000000 */
[----:B------:R-:W-:Y:S06]  /*5670*/  BRA `(.L_x_81) ;  /* 0x00000000001c7947 */ /* 0x000fec0003800000 */
.L_x_105:
[----:B------:R-:W2:Y:S02]  /*5680*/  LDG.E.64 R2, desc[UR36][R2.64] ;  /* 0x0000002402027981 */ /* 0x000ea4000c1e1b00 */
[----:B--2---:R-:W0:Y:S02]  /*5690*/  I2F.U64 R0, R2 ;  /* 0x0000000200007312 */ /* 0x004e240000301000 */
[----:B0-----:R-:W-:Y:S01]  /*56a0*/  F2FP.BF16.F32.PACK_AB R0, RZ, R0 ;  /* 0x00000000ff00723e */ /* 0x001fe200000010ff */
[----:B------:R-:W-:Y:S06]  /*56b0*/  BRA `(.L_x_81) ;  /* 0x00000000000c7947 */ /* 0x000fec0003800000 */
.L_x_104:
[----:B------:R-:W2:Y:S02]  /*56c0*/  LDG.E R2, desc[UR36][R2.64] ;  /* 0x0000002402027981 */ /* 0x000ea4000c1e1900 */
[----:B--2---:R-:W-:-:S04]  /*56d0*/  I2FP.F32.U32 R0, R2 ;  /* 0x0000000200007245 */ /* 0x004fc80000201000 */
[----:B------:R-:W-:-:S07]  /*56e0*/  F2FP.BF16.F32.PACK_AB R0, RZ, R0 ;  /* 0x00000000ff00723e */ /* 0x000fce00000010ff */
.L_x_81:
[----:B-----5:R-:W-:Y:S01]  /*56f0*/  SHF.L.U32 R0, R0, 0x10, RZ ;  /* 0x0000001000007819 */ /* 0x020fe200000006ff */
[----:B0-----:R-:W-:Y:S01]  /*5700*/  IMAD.MOV.U32 R3, RZ, RZ, 0x3f000000 ;  /* 0x3f000000ff037424 */ /* 0x001fe200078e00ff */
[----:B------:R-:W0:Y:S02]  /*5710*/  LDCU.64 UR6, c[0x0][0x580] ;  /* 0x0000b000ff0677ac */ /* 0x000e240008000a00 */
[C---:B------:R-:W-:Y:S01]  /*5720*/  FSETP.GT.FTZ.AND P0, PT, |R0|.reuse, 0.56000000238418579102, PT ;  /* 0x3f0f5c290000780b */ /* 0x040fe20003f14200 */
[C---:B------:R-:W-:Y:S01]  /*5730*/  FFMA.FTZ R2, |R0|.reuse, -R3, 0.5 ;  /* 0x3f00000000027423 */ /* 0x040fe20000010a03 */
[C---:B------:R-:W-:Y:S01]  /*5740*/  FSETP.NEU.FTZ.AND P1, PT, |R0|.reuse, 1, PT ;  /* 0x3f8000000000780b */ /* 0x040fe20003f3d200 */
[----:B------:R-:W-:Y:S01]  /*5750*/  FADD.FTZ R5, |R0|, -RZ ;  /* 0x800000ff00057221 */ /* 0x000fe20000010200 */
[----:B------:R-:W-:Y:S01]  /*5760*/  UPRMT UR4, UR42, 0x9910, URZ ;  /* 0x000099102a047896 */ /* 0x000fe200080000ff */
[----:B------:R-:W1:Y:S03]  /*5770*/  MUFU.RSQ R3, R2 ;  /* 0x0000000200037308 */ /* 0x000e660000001400 */
[----:B------:R-:W-:Y:S01]  /*5780*/  UISETP.GT.AND UP0, UPT, UR4, 0x9, UPT ;  /* 0x000000090400788c */ /* 0x000fe2000bf04270 */
[----:B-1----:R-:W-:Y:S01]  /*5790*/  FMUL.FTZ R4, R2, R3 ;  /* 0x0000000302047220 */ /* 0x002fe20000410000 */
[----:B------:R-:W-:-:S04]  /*57a0*/  FMUL.FTZ R3, R3, -0.5 ;  /* 0xbf00000003037820 */ /* 0x000fc80000410000 */
[----:B------:R-:W-:-:S04]  /*57b0*/  FFMA.FTZ R3, R4, R3, 0.5 ;  /* 0x3f00000004037423 */ /* 0x000fc80000010003 */
[----:B------:R-:W-:Y:S01]  /*57c0*/  FFMA.FTZ R3, R4, R3, R4 ;  /* 0x0000000304037223 */ /* 0x000fe20000010004 */
[----:B------:R-:W-:-:S04]  /*57d0*/  IMAD.MOV.U32 R4, RZ, RZ, 0x3d4dd2f7 ;  /* 0x3d4dd2f7ff047424 */ /* 0x000fc800078e00ff */
[----:B------:R-:W-:-:S05]  /*57e0*/  @P0 FSEL R5, R3, RZ, P1 ;  /* 0x000000ff03050208 */ /* 0x000fca0000800000 */
[----:B------:R-:W-:-:S04]  /*57f0*/  FMUL.FTZ R3, R5, R5 ;  /* 0x0000000505037220 */ /* 0x000fc80000410000 */
[----:B------:R-:W-:-:S04]  /*5800*/  FFMA.FTZ R2, R3, R4, 0.018773360177874565125 ;  /* 0x3c99ca9703027423 */ /* 0x000fc80000010004 */
[----:B------:R-:W-:-:S04]  /*5810*/  FFMA.FTZ R2, R3, R2, 0.046769052743911743164 ;  /* 0x3d3f90e803027423 */ /* 0x000fc80000010002 */
[----:B------:R-:W-:-:S04]  /*5820*/  FFMA.FTZ R2, R3, R2, 0.074823014438152313232 ;  /* 0x3d993ccf03027423 */ /* 0x000fc80000010002 */
[----:B------:R-:W-:-:S04]  /*5830*/  FFMA.FTZ R2, R3, R2, 0.16667181253433227539 ;  /* 0x3e2aac0403027423 */ /* 0x000fc80000010002 */
[----:B------:R-:W-:Y:S01]  /*5840*/  FMUL.FTZ R2, R3, R2 ;  /* 0x0000000203027220 */ /* 0x000fe20000410000 */
[----:B------:R-:W-:-:S03]  /*5850*/  MOV R3, 0x3fd774eb ;  /* 0x3fd774eb00037802 */ /* 0x000fc60000000f00 */
[----:B------:R-:W-:-:S04]  /*5860*/  FFMA.FTZ R5, R5, R2, R5 ;  /* 0x0000000205057223 */ /* 0x000fc80000010005 */
[----:B------:R-:W-:-:S04]  /*5870*/  FMUL.FTZ R2, R5, -2 ;  /* 0xc000000005027820 */ /* 0x000fc80000410000 */
[----:B------:R-:W-:-:S05]  /*5880*/  @P0 FFMA.FTZ R5, R3, 0.93318945169448852539, R2 ;  /* 0x3f6ee58103050823 */ /* 0x000fca0000010002 */
[C---:B------:R-:W-:Y:S02]  /*5890*/  FSETP.NAN.FTZ.AND P0, PT, R5.reuse, R5, PT ;  /* 0x000000050500720b */ /* 0x040fe40003f18000 */
[----:B------:R-:W-:-:S04]  /*58a0*/  LOP3.LUT R0, R5, 0x80000000, R0, 0xb8, !PT ;  /* 0x8000000005007812 */ /* 0x000fc800078eb800 */
[----:B------:R-:W-:Y:S02]  /*58b0*/  FSEL R0, R0, R5, !P0 ;  /* 0x0000000500007208 */ /* 0x000fe40004000000 */
[----:B0-----:R-:W-:Y:S02]  /*58c0*/  IADD3 R2, P0, PT, R16, UR6, RZ ;  /* 0x0000000610027c10 */ /* 0x001fe4000ff1e0ff */
        /* <DEDUP_REMOVED lines=11> */
[----:B01----:R-:W-:-:S04]  /*5980*/  IMAD.U32 R0, R5, 0x10000, RZ ;  /* 0x0001000005007824 */ /* 0x003fc800078e00ff */
[----:B------:R-:W0:Y:S02]  /*5990*/  F2I.FTZ.TRUNC.NTZ R5, R0 ;  /* 0x0000000000057305 */ /* 0x000e24000021f100 */
[----:B0-----:R0:W-:Y:S01]  /*59a0*/  STG.E.U8 desc[UR36][R2.64], R5 ;  /* 0x0000000502007986 */ /* 0x0011e2000c101124 */
[----:B------:R-:W-:Y:S05]  /*59b0*/  BRA `(.L_x_114) ;  /* 0x0000000c007c7947 */ /* 0x000fea0003800000 */
.L_x_112:
[----:B-1----:R-:W-:-:S06]  /*59c0*/  SHF.L.U32 R5, R5, 0x10, RZ ;  /* 0x0000001005057819 */ /* 0x002fcc00000006ff */
[----:B------:R-:W1:Y:S02]  /*59d0*/  F2I.S64.TRUNC R4, R5 ;  /* 0x0000000500047311 */ /* 0x000e64000020d900 */
[----:B-1----:R1:W-:Y:S01]  /*59e0*/  STG.E.U8 desc[UR36][R2.64], R4 ;  /* 0x0000000402007986 */ /* 0x0023e2000c101124 */
[----:B------:R-:W-:Y:S05]  /*59f0*/  BRA `(.L_x_114) ;  /* 0x0000000c006c7947 */ /* 0x000fea0003800000 */
.L_x_111:
        /* <DEDUP_REMOVED lines=10> */
.L_x_116:
[----:B-1----:R-:W-:-:S06]  /*5aa0*/  IMAD.U32 R5, R5, 0x10000, RZ ;  /* 0x0001000005057824 */ /* 0x002fcc00078e00ff */
[----:B------:R-:W1:Y:S02]  /*5ab0*/  F2I.FTZ.TRUNC.NTZ R5, R5 ;  /* 0x0000000500057305 */ /* 0x000e64000021f100 */
[----:B-1----:R1:W-:Y:S01]  /*5ac0*/  STG.E desc[UR36][R2.64], R5 ;  /* 0x0000000502007986 */ /* 0x0023e2000c101924 */
[----:B------:R-:W-:Y:S05]  /*5ad0*/  BRA `(.L_x_114) ;  /* 0x0000000c00347947 */ /* 0x000fea0003800000 */
.L_x_115:
[----:B-1----:R-:W-:-:S06]  /*5ae0*/  SHF.L.U32 R5, R5, 0x10, RZ ;  /* 0x0000001005057819 */ /* 0x002fcc00000006ff */
[----:B------:R-:W1:Y:S02]  /*5af0*/  F2I.FTZ.TRUNC.NTZ R5, R5 ;  /* 0x0000000500057305 */ /* 0x000e64000021f100 */
[----:B-1----:R1:W-:Y:S01]  /*5b00*/  STG.E.U16 desc[UR36][R2.64], R5 ;  /* 0x0000000502007986 */ /* 0x0023e2000c101524 */
[----:B------:R-:W-:Y:S05]  /*5b10*/  BRA `(.L_x_114) ;  /* 0x0000000c00247947 */ /* 0x000fea0003800000 */
.L_x_110:
        /* <DEDUP_REMOVED lines=9> */
.L_x_118:
[----:B01----:R-:W-:-:S05]  /*5bb0*/  IMAD.U32 R0, R5, 0x10000, RZ ;  /* 0x0001000005007824 */ /* 0x003fca00078e00ff */
[----:B------:R-:W-:-:S05]  /*5bc0*/  F2FP.F16.F32.PACK_AB R0, RZ, R0 ;  /* 0x00000000ff00723e */ /* 0x000fca00000000ff */
[----:B------:R0:W-:Y:S01]  /*5bd0*/  STG.E.U16 desc[UR36][R2.64], R0 ;  /* 0x0000000002007986 */ /* 0x0001e2000c101524 */
[----:B------:R-:W-:Y:S05]  /*5be0*/  BRA `(.L_x_114) ;  /* 0x0000000800f07947 */ /* 0x000fea0003800000 */
.L_x_117:
[----:B------:R-:W-:-:S09]  /*5bf0*/  UISETP.NE.AND UP0, UPT, UR4, 0x7, UPT ;  /* 0x000000070400788c */ /* 0x000fd2000bf05270 */
[----:B------:R-:W-:Y:S05]  /*5c00*/  BRA.U !UP0, `(.L_x_119) ;  /* 0x0000000108347547 */ /* 0x000fea000b800000 */
[----:B------:R-:W-:-:S09]  /*5c10*/  UISETP.NE.AND UP0, UPT, UR4, 0x8, UPT ;  /* 0x000000080400788c */ /* 0x000fd2000bf05270 */
[----:B------:R-:W-:Y:S05]  /*5c20*/  BRA.U !UP0, `(.L_x_120) ;  /* 0x0000000108187547 */ /* 0x000fea000b800000 */
[----:B------:R-:W-:-:S09]  /*5c30*/  UISETP.NE.AND UP0, UPT, UR4, 0x9, UPT ;  /* 0x000000090400788c */ /* 0x000fd2000bf05270 */
[----:B------:R-:W-:Y:S05]  /*5c40*/  BRA.U UP0, `(.L_x_113) ;  /* 0x0000000500fc7547 */ /* 0x000fea000b800000 */
[----:B-1----:R-:W-:Y:S01]  /*5c50*/  SHF.L.U32 R4, R5, 0x10, RZ ;  /* 0x0000001005047819 */ /* 0x002fe200000006ff */
[----:B------:R-:W-:-:S05]  /*5c60*/  IMAD.MOV.U32 R5, RZ, RZ, RZ ;  /* 0x000000ffff057224 */ /* 0x000fca00078e00ff */
[----:B------:R1:W-:Y:S01]  /*5c70*/  STG.E.64 desc[UR36][R2.64], R4 ;  /* 0x0000000402007986 */ /* 0x0003e2000c101b24 */
[----:B------:R-:W-:Y:S05]  /*5c80*/  BRA `(.L_x_114) ;  /* 0x0000000800c87947 */ /* 0x000fea0003800000 */
.L_x_120:
[----:B-1----:R-:W-:-:S05]  /*5c90*/  IMAD.U32 R5, R5, 0x10000, RZ ;  /* 0x0001000005057824 */ /* 0x002fca00078e00ff */
[----:B------:R-:W-:-:S04]  /*5ca0*/  F2FP.F16.F32.PACK_AB R5, RZ, R5 ;  /* 0x00000005ff05723e */ /* 0x000fc800000000ff */
[----:B------:R-:W-:-:S05]  /*5cb0*/  PRMT R5, R5, 0x5410, RZ ;  /* 0x0000541005057816 */ /* 0x000fca00000000ff */
[----:B------:R1:W-:Y:S01]  /*5cc0*/  STG.E desc[UR36][R2.64], R5 ;  /* 0x0000000502007986 */ /* 0x0003e2000c101924 */
[----:B------:R-:W-:Y:S05]  /*5cd0*/  BRA `(.L_x_114) ;  /* 0x0000000800b47947 */ /* 0x000fea0003800000 */
.L_x_119:
[----:B-1----:R-:W-:-:S05]  /*5ce0*/  SHF.L.U32 R4, R5, 0x10, RZ ;  /* 0x0000001005047819 */ /* 0x002fca00000006ff */
[----:B------:R-:W-:-:S06]  /*5cf0*/  FMUL.FTZ R4, R4, 1 ;  /* 0x3f80000004047820 */ /* 0x000fcc0000410000 */
[----:B------:R-:W1:Y:S02]  /*5d00*/  F2F.F64.F32 R4, R4 ;  /* 0x0000000400047310 */ /* 0x000e640000201800 */
[----:B-1----:R1:W-:Y:S01]  /*5d10*/  STG.E.64 desc[UR36][R2.64], R4 ;  /* 0x0000000402007986 */ /* 0x0023e2000c101b24 */
[----:B------:R-:W-:Y:S05]  /*5d20*/  BRA `(.L_x_114) ;  /* 0x0000000800a07947 */ /* 0x000fea0003800000 */
.L_x_109:
[----:B------:R-:W-:-:S09]  /*5d30*/  UISETP.GT.AND UP0, UPT, UR4, 0x18, UPT ;  /* 0x000000180400788c */ /* 0x000fd2000bf04270 */
[----:B------:R-:W-:Y:S05]  /*5d40*/  BRA.U !UP0, `(.L_x_121) ;  /* 0x0000000508607547 */ /* 0x000fea000b800000 */
        /* <DEDUP_REMOVED lines=12> */
.L_x_124:
[----:B-1----:R-:W-:Y:S01]  /*5e10*/  IMAD.U32 R5, R5, 0x10000, RZ ;  /* 0x0001000005057824 */ /* 0x002fe200078e00ff */
[----:B------:R-:W-:Y:S01]  /*5e20*/  BSSY.RECONVERGENT B0, `(.L_x_125) ;  /* 0x0000013000007945 */ /* 0x000fe20003800200 */
[----:B0-----:R-:W-:-:S03]  /*5e30*/  MOV R0, 0x80 ;  /* 0x0000008000007802 */ /* 0x001fc60000000f00 */
[----:B------:R-:W-:-:S04]  /*5e40*/  LOP3.LUT R4, R5, 0x7fffffff, RZ, 0xc0, !PT ;  /* 0x7fffffff05047812 */ /* 0x000fc800078ec0ff */
[----:B------:R-:W-:-:S13]  /*5e50*/  ISETP.GT.U32.AND P0, PT, R4, 0x437fffff, PT ;  /* 0x437fffff0400780c */ /* 0x000fda0003f04070 */
[----:B------:R-:W-:Y:S05]  /*5e60*/  @P0 BRA `(.L_x_126) ;  /* 0x0000000000380947 */ /* 0x000fea0003800000 */
[----:B------:R-:W-:-:S13]  /*5e70*/  ISETP.GE.U32.AND P0, PT, R4, 0x3c000000, PT ;  /* 0x3c0000000400780c */ /* 0x000fda0003f06070 */
[----:B------:R-:W-:-:S04]  /*5e80*/  @P0 SHF.R.U32.HI R0, RZ, 0x14, R5 ;  /* 0x00000014ff000819 */ /* 0x000fc80000011605 */
[----:B------:R-:W-:-:S04]  /*5e90*/  @P0 LOP3.LUT R0, R0, 0x1, RZ, 0xc0, !PT ;  /* 0x0000000100000812 */ /* 0x000fc800078ec0ff */
[----:B------:R-:W-:-:S04]  /*5ea0*/  @P0 IADD3 R0, PT, PT, R5, 0x487ffff, R0 ;  /* 0x0487ffff05000810 */ /* 0x000fc80007ffe000 */
[----:B------:R-:W-:-:S04]  /*5eb0*/  @P0 SHF.R.U32.HI R0, RZ, 0x14, R0 ;  /* 0x00000014ff000819 */ /* 0x000fc80000011600 */
[----:B------:R-:W-:Y:S01]  /*5ec0*/  @P0 LOP3.LUT R0, R0, 0xff, RZ, 0xc0, !PT ;  /* 0x000000ff00000812 */ /* 0x000fe200078ec0ff */
[----:B------:R-:W-:Y:S06]  /*5ed0*/  @P0 BRA `(.L_x_127) ;  /* 0x0000000000140947 */ /* 0x000fec0003800000 */
[----:B------:R-:W-:-:S05]  /*5ee0*/  FADD.FTZ R0, R4, 8192 ;  /* 0x4600000004007421 */ /* 0x000fca0000010000 */
[----:B------:R-:W-:Y:S02]  /*5ef0*/  LOP3.LUT P0, R4, R0, 0xff, RZ, 0xc0, !PT ;  /* 0x000000ff00047812 */ /* 0x000fe4000780c0ff */
[----:B------:R-:W-:-:S11]  /*5f00*/  PRMT R0, RZ, 0x7610, R0 ;  /* 0x00007610ff007816 */ /* 0x000fd60000000000 */
[----:B------:R-:W-:Y:S05]  /*5f10*/  @!P0 BRA `(.L_x_126) ;  /* 0x00000000000c8947 */ /* 0x000fea0003800000 */
[----:B------:R-:W-:-:S07]  /*5f20*/  IMAD.MOV.U32 R0, RZ, RZ, R4 ;  /* 0x000000ffff007224 */ /* 0x000fce00078e0004 */
.L_x_127:
[----:B------:R-:W-:-:S04]  /*5f30*/  SHF.R.U32.HI R5, RZ, 0x18, R5 ;  /* 0x00000018ff057819 */ /* 0x000fc80000011605 */
[----:B------:R-:W-:-:S07]  /*5f40*/  LOP3.LUT R0, R0, 0x80, R5, 0xf8, !PT ;  /* 0x0000008000007812 */ /* 0x000fce00078ef805 */
.L_x_126:
[----:B------:R-:W-:Y:S05]  /*5f50*/  BSYNC.RECONVERGENT B0 ;  /* 0x0000000000007941 */ /* 0x000fea0003800200 */
.L_x_125:
[----:B------:R0:W-:Y:S01]  /*5f60*/  STG.E.U8 desc[UR36][R2.64], R0 ;  /* 0x0000000002007986 */ /* 0x0001e2000c101124 */
[----:B------:R-:W-:Y:S05]  /*5f70*/  BRA `(.L_x_114) ;  /* 0x00000008000c7947 */ /* 0x000fea0003800000 */
.L_x_123:
[----:B-1----:R-:W-:Y:S01]  /*5f80*/  IMAD.U32 R5, R5, 0x10000, RZ ;  /* 0x0001000005057824 */ /* 0x002fe200078e00ff */
[----:B------:R-:W-:Y:S01]  /*5f90*/  BSSY.RECONVERGENT B0, `(.L_x_128) ;  /* 0x0000013000007945 */ /* 0x000fe20003800200 */
[----:B0-----:R-:W-:-:S03]  /*5fa0*/  HFMA2 R0, -RZ, RZ, 0, 7.62939453125e-06 ;  /* 0x00000080ff007431 */ /* 0x001fc600000001ff */
        /* <DEDUP_REMOVED lines=15> */
.L_x_130:
[----:B------:R-:W-:-:S04]  /*60a0*/  SHF.R.U32.HI R5, RZ, 0x18, R5 ;  /* 0x00000018ff057819 */ /* 0x000fc80000011605 */
[----:B------:R-:W-:-:S07]  /*60b0*/  LOP3.LUT R0, R0, 0x80, R5, 0xf8, !PT ;  /* 0x0000008000007812 */ /* 0x000fce00078ef805 */
.L_x_129:
[----:B------:R-:W-:Y:S05]  /*60c0*/  BSYNC.RECONVERGENT B0 ;  /* 0x0000000000007941 */ /* 0x000fea0003800200 */
.L_x_128:
[----:B------:R0:W-:Y:S01]  /*60d0*/  STG.E.U8 desc[UR36][R2.64], R0 ;  /* 0x0000000002007986 */ /* 0x0001e2000c101124 */
[----:B------:R-:W-:Y:S05]  /*60e0*/  BRA `(.L_x_114) ;  /* 0x0000000400b07947 */ /* 0x000fea0003800000 */
.L_x_122:
[----:B------:R-:W-:-:S09]  /*60f0*/  UISETP.NE.AND UP0, UPT, UR4, 0x1c, UPT ;  /* 0x0000001c0400788c */ /* 0x000fd2000bf05270 */
[----:B------:R-:W-:Y:S05]  /*6100*/  BRA.U !UP0, `(.L_x_131) ;  /* 0x0000000108607547 */ /* 0x000fea000b800000 */
[----:B------:R-:W-:-:S09]  /*6110*/  UISETP.NE.AND UP0, UPT, UR4, 0x1d, UPT ;  /* 0x0000001d0400788c */ /* 0x000fd2000bf05270 */
[----:B------:R-:W-:Y:S05]  /*6120*/  BRA.U !UP0, `(.L_x_132) ;  /* 0x0000000108487547 */ /* 0x000fea000b800000 */
[----:B------:R-:W-:-:S09]  /*6130*/  UISETP.NE.AND UP0, UPT, UR4, 0x2c, UPT ;  /* 0x0000002c0400788c */ /* 0x000fd2000bf05270 */
[----:B------:R-:W-:Y:S05]  /*6140*/  BRA.U UP0, `(.L_x_113) ;  /* 0x0000000100bc7547 */ /* 0x000fea000b800000 */
[----:B-1----:R-:W-:-:S05]  /*6150*/  IMAD.U32 R5, R5, 0x10000, RZ ;  /* 0x0001000005057824 */ /* 0x002fca00078e00ff */
[----:B------:R-:W-:-:S04]  /*6160*/  SHF.R.U32.HI R6, RZ, 0x17, R5 ;  /* 0x00000017ff067819 */ /* 0x000fc80000011605 */
[----:B------:R-:W-:-:S04]  /*6170*/  LOP3.LUT R4, R6, 0xff, RZ, 0xc0, !PT ;  /* 0x000000ff06047812 */ /* 0x000fc800078ec0ff */
[----:B------:R-:W-:-:S13]  /*6180*/  ISETP.NE.AND P1, PT, R4, 0xff, PT ;  /* 0x000000ff0400780c */ /* 0x000fda0003f25270 */
[--C-:B0-----:R-:W-:Y:S02]  /*6190*/  @P1 SHF.R.U32.HI R0, RZ, 0x16, R5.reuse ;  /* 0x00000016ff001819 */ /* 0x101fe40000011605 */
[----:B------:R-:W-:Y:S01]  /*61a0*/  @P1 LOP3.LUT P0, RZ, R4, 0x3fffff, R5, 0xf8, !PT ;  /* 0x003fffff04ff1812 */ /* 0x000fe2000780f805 */
[----:B------:R-:W-:Y:S01]  /*61b0*/  HFMA2 R5, -RZ, RZ, 0, 1.5199184417724609375e-05 ;  /* 0x000000ffff057431 */ /* 0x000fe200000001ff */
[----:B------:R-:W-:-:S04]  /*61c0*/  @P1 LOP3.LUT R0, R0, 0x1, RZ, 0xc0, !PT ;  /* 0x0000000100001812 */ /* 0x000fc800078ec0ff */
[----:B------:R-:W-:Y:S01]  /*61d0*/  @P1 ISETP.EQ.U32.AND P2, PT, R0, 0x1, P0 ;  /* 0x000000010000180c */ /* 0x000fe20000742070 */
[----:B------:R-:W-:Y:S01]  /*61e0*/  @P1 VIADD R0, R6, 0x1 ;  /* 0x0000000106001836 */ /* 0x000fe20000000000 */
[----:B------:R-:W-:Y:S02]  /*61f0*/  PLOP3.LUT P0, PT, PT, PT, PT, 0x80, 0x8 ;  /* 0x000000000008781c */ /* 0x000fe40003f0f070 */
[----:B------:R-:W-:-:S13]  /*6200*/  @P1 PLOP3.LUT P0, PT, P2, PT, PT, 0x80, 0x8 ;  /* 0x000000000008181c */ /* 0x000fda000170f070 */
[----:B------:R-:W-:-:S05]  /*6210*/  @!P0 IMAD.MOV R0, RZ, RZ, R6 ;  /* 0x000000ffff008224 */ /* 0x000fca00078e0206 */
[----:B------:R-:W-:-:S05]  /*6220*/  @P1 MOV R5, R0 ;  /* 0x0000000000051202 */ /* 0x000fca0000000f00 */
[----:B------:R0:W-:Y:S01]  /*6230*/  STG.E.U8 desc[UR36][R2.64], R5 ;  /* 0x0000000502007986 */ /* 0x0001e2000c101124 */
[----:B------:R-:W-:Y:S05]  /*6240*/  BRA `(.L_x_114) ;  /* 0x0000000400587947 */ /* 0x000fea0003800000 */
.L_x_132:
[----:B-1----:R-:W-:-:S06]  /*6250*/  IMAD.U32 R5, R5, 0x10000, RZ ;  /* 0x0001000005057824 */ /* 0x002fcc00078e00ff */
[----:B------:R-:W1:Y:S02]  /*6260*/  F2I.U64.TRUNC R4, R5 ;  /* 0x0000000500047311 */ /* 0x000e64000020d800 */
[----:B-1----:R1:W-:Y:S01]  /*6270*/  STG.E.64 desc[UR36][R2.64], R4 ;  /* 0x0000000402007986 */ /* 0x0023e2000c101b24 */
[----:B------:R-:W-:Y:S05]  /*6280*/  BRA `(.L_x_114) ;  /* 0x0000000400487947 */ /* 0x000fea0003800000 */
.L_x_131:
[----:B-1----:R-:W-:-:S06]  /*6290*/  IMAD.U32 R5, R5, 0x10000, RZ ;  /* 0x0001000005057824 */ /* 0x002fcc00078e00ff */
[----:B------:R-:W1:Y:S02]  /*62a0*/  F2I.FTZ.U32.TRUNC.NTZ R5, R5 ;  /* 0x0000000500057305 */ /* 0x000e64000021f000 */
[----:B-1----:R1:W-:Y:S01]  /*62b0*/  STG.E desc[UR36][R2.64], R5 ;  /* 0x0000000502007986 */ /* 0x0023e2000c101924 */
[----:B------:R-:W-:Y:S05]  /*62c0*/  BRA `(.L_x_114) ;  /* 0x0000000400387947 */ /* 0x000fea0003800000 */
.L_x_121:
[----:B------:R-:W-:-:S09]  /*62d0*/  UISETP.GT.AND UP0, UPT, UR4, 0xe, UPT ;  /* 0x0000000e0400788c */ /* 0x000fd2000bf04270 */
[----:B------:R-:W-:Y:S05]  /*62e0*/  BRA.U UP0, `(.L_x_133) ;  /* 0x00000001003c7547 */ /* 0x000fea000b800000 */
[----:B------:R-:W-:-:S09]  /*62f0*/  UISETP.NE.AND UP0, UPT, UR4, 0xa, UPT ;  /* 0x0000000a0400788c */ /* 0x000fd2000bf05270 */
[----:B------:R-:W-:Y:S05]  /*6300*/  BRA.U !UP0, `(.L_x_134) ;  /* 0x00000001081c7547 */ /* 0x000fea000b800000 */
[----:B------:R-:W-:-:S09]  /*6310*/  UISETP.NE.AND UP0, UPT, UR4, 0xb, UPT ;  /* 0x0000000b0400788c */ /* 0x000fd2000bf05270 */
[----:B------:R-:W-:Y:S05]  /*6320*/  BRA.U UP0, `(.L_x_113) ;  /* 0x0000000100447547 */ /* 0x000fea000b800000 */
[----:B-1----:R-:W-:-:S04]  /*6330*/  SHF.L.U32 R5, R5, 0x10, RZ ;  /* 0x0000001005057819 */ /* 0x002fc800000006ff */
[----:B------:R-:W-:-:S04]  /*6340*/  FSETP.NEU.FTZ.AND P0, PT, R5, RZ, PT ;  /* 0x000000ff0500720b */ /* 0x000fc80003f1d000 */
[----:B------:R-:W-:-:S05]  /*6350*/  SEL R5, RZ, 0x1, !P0 ;  /* 0x00000001ff057807 */ /* 0x000fca0004000000 */
[----:B------:R4:W-:Y:S01]  /*6360*/  STG.E.U8 desc[UR36][R2.64], R5 ;  /* 0x0000000502007986 */ /* 0x0009e2000c101124 */
[----:B------:R-:W-:Y:S05]  /*6370*/  BRA `(.L_x_114) ;  /* 0x00000004000c7947 */ /* 0x000fea0003800000 */
.L_x_134:
[----:B-1----:R-:W-:Y:S01]  /*6380*/  IMAD.U32 R5, R5, 0x10000, RZ ;  /* 0x0001000005057824 */ /* 0x002fe200078e00ff */
[----:B------:R-:W-:-:S03]  /*6390*/  CS2R R6, SRZ ;  /* 0x0000000000067805 */ /* 0x000fc6000001ff00 */
[----:B------:R-:W-:-:S06]  /*63a0*/  FMUL.FTZ R5, R5, 1 ;  /* 0x3f80000005057820 */ /* 0x000fcc0000410000 */
[----:B------:R-:W1:Y:S02]  /*63b0*/  F2F.F64.F32 R4, R5 ;  /* 0x0000000500047310 */ /* 0x000e640000201800 */
[----:B-1----:R1:W-:Y:S01]  /*63c0*/  STG.E.128 desc[UR36][R2.64], R4 ;  /* 0x0000000402007986 */ /* 0x0023e2000c101d24 */
[----:B------:R-:W-:Y:S05]  /*63d0*/  BRA `(.L_x_114) ;  /* 0x0000000000f47947 */ /* 0x000fea0003800000 */
.L_x_133:
[----:B------:R-:W-:-:S09]  /*63e0*/  UISETP.NE.AND UP0, UPT, UR4, 0xf, UPT ;  /* 0x0000000f0400788c */ /* 0x000fd2000bf05270 */
[----:B------:R-:W-:Y:S05]  /*63f0*/  BRA.U !UP0, `(.L_x_135) ;  /* 0x0000000108e87547 */ /* 0x000fea000b800000 */
[----:B------:R-:W-:-:S09]  /*6400*/  UISETP.NE.AND UP0, UPT, UR4, 0x17, UPT ;  /* 0x000000170400788c */ /* 0x000fd2000bf05270 */
[----:B------:R-:W-:Y:S05]  /*6410*/  BRA.U !UP0, `(.L_x_136) ;  /* 0x0000000108907547 */ /* 0x000fea000b800000 */
[----:B------:R-:W-:-:S09]  /*6420*/  UISETP.NE.AND UP0, UPT, UR4, 0x18, UPT ;  /* 0x000000180400788c */ /* 0x000fd2000bf05270 */
[----:B------:R-:W-:Y:S05]  /*6430*/  BRA.U !UP0, `(.L_x_137) ;  /* 0x0000000108447547 */ /* 0x000fea000b800000 */
.L_x_113:
[----:B0-----:R-:W-:Y:S01]  /*6440*/  MOV R0, 0x0 ;  /* 0x0000000000007802 */ /* 0x001fe20000000f00 */
[----:B------:R-:W0:Y:S01]  /*6450*/  LDCU.64 UR4, c[0x4][0x158] ;  /* 0x01002b00ff0477ac */ /* 0x000e220008000a00 */
[----:B------:R-:W-:Y:S02]  /*6460*/  HFMA2 R12, -RZ, RZ, 0, 5.9604644775390625e-08 ;  /* 0x00000001ff0c7431 */ /* 0x000fe400000001ff */
[----:B------:R-:W-:Y:S01]  /*6470*/  IMAD.MOV.U32 R8, RZ, RZ, 0x65 ;  /* 0x00000065ff087424 */ /* 0x000fe200078e00ff */
[----:B------:R2:W3:Y:S01]  /*6480*/  LDC.64 R2, c[0x4][R0] ;  /* 0x0100000000027b82 */ /* 0x0004e20000000a00 */
[----:B------:R-:W4:Y:S01]  /*6490*/  LDCU.64 UR6, c[0x4][0x160] ;  /* 0x01002c00ff0677ac */ /* 0x000f220008000a00 */
[----:B------:R-:W-:Y:S01]  /*64a0*/  IMAD.MOV.U32 R13, RZ, RZ, RZ ;  /* 0x000000ffff0d7224 */ /* 0x000fe200078e00ff */
[----:B------:R-:W5:Y:S01]  /*64b0*/  LDCU.64 UR8, c[0x4][0x70] ;  /* 0x01000e00ff0877ac */ /* 0x000f620008000a00 */
[----:B0-----:R-:W-:Y:S01]  /*64c0*/  IMAD.U32 R4, RZ, RZ, UR4 ;  /* 0x00000004ff047e24 */ /* 0x001fe2000f8e00ff */
[----:B-1----:R-:W-:Y:S01]  /*64d0*/  MOV R5, UR5 ;  /* 0x0000000500057c02 */ /* 0x002fe20008000f00 */
[----:B----4-:R-:W-:-:S02]  /*64e0*/  IMAD.U32 R6, RZ, RZ, UR6 ;  /* 0x00000006ff067e24 */ /* 0x010fc4000f8e00ff */
[----:B------:R-:W-:Y:S01]  /*64f0*/  IMAD.U32 R7, RZ, RZ, UR7 ;  /* 0x00000007ff077e24 */ /* 0x000fe2000f8e00ff */
[----:B-----5:R-:W-:Y:S01]  /*6500*/  MOV R10, UR8 ;  /* 0x00000008000a7c02 */ /* 0x020fe20008000f00 */
[----:B--2---:R-:W-:-:S07]  /*6510*/  IMAD.U32 R11, RZ, RZ, UR9 ;  /* 0x00000009ff0b7e24 */ /* 0x004fce000f8e00ff */
[----:B------:R-:W-:-:S07]  /*6520*/  LEPC R20, `(.L_x_138) ;  /* 0x000000001014794e */ /* 0x000fce0000000000 */
[----:B---3--:R-:W-:Y:S05]  /*6530*/  CALL.ABS.NOINC R2 ;  /* 0x0000000002007343 */ /* 0x008fea0003c00000 */
.L_x_138:
[----:B------:R-:W-:Y:S05]  /*6540*/  BRA `(.L_x_114) ;  /* 0x0000000000987947 */ /* 0x000fea0003800000 */
.L_x_137:
[----:B-1----:R-:W-:Y:S01]  /*6550*/  IMAD.U32 R7, R5, 0x10000, RZ ;  /* 0x0001000005077824 */ /* 0x002fe200078e00ff */
[----:B------:R-:W-:Y:S01]  /*6560*/  BSSY.RECONVERGENT B0, `(.L_x_139) ;  /* 0x000000c000007945 */ /* 0x000fe20003800200 */
[----:B0-----:R-:W-:-:S03]  /*6570*/  MOV R0, 0x7f ;  /* 0x0000007f00007802 */ /* 0x001fc60000000f00 */
[----:B------:R-:W-:Y:S02]  /*6580*/  LOP3.LUT R4, R7, 0x7fffffff, RZ, 0xc0, !PT ;  /* 0x7fffffff07047812 */ /* 0x000fe400078ec0ff */
[----:B------:R-:W-:Y:S02]  /*6590*/  SHF.R.U32.HI R5, RZ, 0x18, R7 ;  /* 0x00000018ff057819 */ /* 0x000fe40000011607 */
[----:B------:R-:W-:-:S13]  /*65a0*/  ISETP.GT.U32.AND P0, PT, R4, 0x43efffff, PT ;  /* 0x43efffff0400780c */ /* 0x000fda0003f04070 */
[----:B------:R-:W-:Y:S05]  /*65b0*/  @P0 BRA `(.L_x_140) ;  /* 0x0000000000180947 */ /* 0x000fea0003800000 */
[----:B------:R-:W-:-:S13]  /*65c0*/  ISETP.GE.U32.AND P0, PT, R4, 0x3c800000, PT ;  /* 0x3c8000000400780c */ /* 0x000fda0003f06070 */
[----:B------:R-:W-:-:S04]  /*65d0*/  @P0 SHF.R.U32.HI R0, RZ, 0x14, R7 ;  /* 0x00000014ff000819 */ /* 0x000fc80000011607 */
[----:B------:R-:W-:-:S04]  /*65e0*/  @P0 LOP3.LUT R0, R0, 0x1, RZ, 0xc0, !PT ;  /* 0x0000000100000812 */ /* 0x000fc800078ec0ff */
[----:B------:R-:W-:-:S04]  /*65f0*/  @P0 IADD3 R0, PT, PT, R7, 0x407ffff, R0 ;  /* 0x0407ffff07000810 */ /* 0x000fc80007ffe000 */
[----:B------:R-:W-:Y:S01]  /*6600*/  @P0 SHF.R.U32.HI R0, RZ, 0x14, R0 ;  /* 0x00000014ff000819 */ /* 0x000fe20000011600 */
[----:B------:R-:W-:-:S07]  /*6610*/  @!P0 FADD.FTZ R0, R4, 16384 ;  /* 0x4680000004008421 */ /* 0x000fce0000010000 */
.L_x_140:
[----:B------:R-:W-:Y:S05]  /*6620*/  BSYNC.RECONVERGENT B0 ;  /* 0x0000000000007941 */ /* 0x000fea0003800200 */
.L_x_139:
[----:B------:R-:W-:-:S05]  /*6630*/  LOP3.LUT R5, R0, 0x80, R5, 0xf8, !PT ;  /* 0x0000008000057812 */ /* 0x000fca00078ef805 */
[----:B------:R3:W-:Y:S01]  /*6640*/  STG.E.U8 desc[UR36][R2.64], R5 ;  /* 0x0000000502007986 */ /* 0x0007e2000c101124 */
[----:B------:R-:W-:Y:S05]  /*6650*/  BRA `(.L_x_114) ;  /* 0x0000000000547947 */ /* 0x000fea0003800000 */
.L_x_136:
[----:B-1----:R-:W-:Y:S01]  /*6660*/  IMAD.U32 R5, R5, 0x10000, RZ ;  /* 0x0001000005057824 */ /* 0x002fe200078e00ff */
[----:B------:R-:W-:Y:S04]  /*6670*/  BSSY.RECONVERGENT B0, `(.L_x_141) ;  /* 0x000000e000007945 */ /* 0x000fe80003800200 */
[----:B------:R-:W-:-:S04]  /*6680*/  LOP3.LUT R4, R5, 0x7fffffff, RZ, 0xc0, !PT ;  /* 0x7fffffff05047812 */ /* 0x000fc800078ec0ff */
[----:B------:R-:W-:-:S13]  /*6690*/  ISETP.GT.U32.AND P0, PT, R4, 0x477fffff, PT ;  /* 0x477fffff0400780c */ /* 0x000fda0003f04070 */
[----:B------:R-:W-:Y:S05]  /*66a0*/  @P0 BRA `(.L_x_142) ;  /* 0x00000000001c0947 */ /* 0x000fea0003800000 */
[----:B------:R-:W-:-:S13]  /*66b0*/  ISETP.GE.U32.AND P0, PT, R4, 0x38800000, PT ;  /* 0x388000000400780c */ /* 0x000fda0003f06070 */
[----:B0-----:R-:W-:-:S04]  /*66c0*/  @P0 SHF.R.U32.HI R0, RZ, 0x15, R5 ;  /* 0x00000015ff000819 */ /* 0x001fc80000011605 */
[----:B------:R-:W-:-:S04]  /*66d0*/  @P0 LOP3.LUT R0, R0, 0x1, RZ, 0xc0, !PT ;  /* 0x0000000100000812 */ /* 0x000fc800078ec0ff */
[----:B------:R-:W-:-:S04]  /*66e0*/  @P0 IADD3 R0, PT, PT, R5, 0x80fffff, R0 ;  /* 0x080fffff05000810 */ /* 0x000fc80007ffe000 */
[----:B------:R-:W-:Y:S01]  /*66f0*/  @P0 SHF.R.U32.HI R0, RZ, 0x15, R0 ;  /* 0x00000015ff000819 */ /* 0x000fe20000011600 */
[----:B------:R-:W-:Y:S01]  /*6700*/  @!P0 FADD.FTZ R0, R4, 128 ;  /* 0x4300000004008421 */ /* 0x000fe20000010000 */
[----:B------:R-:W-:Y:S06]  /*6710*/  BRA `(.L_x_143) ;  /* 0x00000000000c7947 */ /* 0x000fec0003800000 */
.L_x_142:
[----:B0-----:R-:W-:Y:S01]  /*6720*/  IMAD.MOV.U32 R0, RZ, RZ, 0x7f ;  /* 0x0000007fff007424 */ /* 0x001fe200078e00ff */
[----:B------:R-:W-:-:S04]  /*6730*/  ISETP.GT.U32.AND P0, PT, R4, 0x7f800000, PT ;  /* 0x7f8000000400780c */ /* 0x000fc80003f04070 */
[----:B------:R-:W-:-:S09]  /*6740*/  SEL R0, R0, 0x7c, P0 ;  /* 0x0000007c00007807 */ /* 0x000fd20000000000 */
.L_x_143:
[----:B------:R-:W-:Y:S05]  /*6750*/  BSYNC.RECONVERGENT B0 ;  /* 0x0000000000007941 */ /* 0x000fea0003800200 */
.L_x_141:
[----:B------:R-:W-:-:S04]  /*6760*/  SHF.R.U32.HI R5, RZ, 0x18, R5 ;  /* 0x00000018ff057819 */ /* 0x000fc80000011605 */
[----:B------:R-:W-:-:S05]  /*6770*/  LOP3.LUT R5, R0, 0x80, R5, 0xf8, !PT ;  /* 0x0000008000057812 */ /* 0x000fca00078ef805 */
[----:B------:R2:W-:Y:S01]  /*6780*/  STG.E.U8 desc[UR36][R2.64], R5 ;  /* 0x0000000502007986 */ /* 0x0005e2000c101124 */
[----:B------:R-:W-:Y:S05]  /*6790*/  BRA `(.L_x_114) ;  /* 0x0000000000047947 */ /* 0x000fea0003800000 */
.L_x_135:
[----:B-1----:R1:W-:Y:S02]  /*67a0*/  STG.E.U16 desc[UR36][R2.64], R5 ;  /* 0x0000000502007986 */ /* 0x0023e4000c101524 */
.L_x_114:
[----:B------:R-:W-:-:S07]  /*67b0*/  IADD3 R17, PT, PT, R17, 0x80, RZ ;  /* 0x0000008011117810 */ /* 0x000fce0007ffe0ff */
.L_x_74:
[----:B------:R-:W-:Y:S05]  /*67c0*/  BSYNC.RECONVERGENT B6 ;  /* 0x0000000000067941 */ /* 0x000fea0003800200 */
.L_x_73:
[----:B------:R-:W5:Y:S01]  /*67d0*/  LDCU UR4, c[0x0][0x380] ;  /* 0x00007000ff0477ac */ /* 0x000f620008000800 */
[----:B------:R-:W-:Y:S01]  /*67e0*/  BSSY.RECONVERGENT B6, `(.L_x_144) ;  /* 0x0000336000067945 */ /* 0x000fe20003800200 */
[----:B-----5:R-:W-:-:S13]  /*67f0*/  ISETP.GE.AND P0, PT, R17, UR4, PT ;  /* 0x0000000411007c0c */ /* 0x020fda000bf06270 */
[----:B------:R-:W-:Y:S05]  /*6800*/  @P0 BRA `(.L_x_145) ;  /* 0x0000003000cc0947 */ /* 0x000fea0003800000 */
[----:B------:R-:W5:Y:S01]  /*6810*/  LDCU UR4, c[0x0][0x388] ;  /* 0x00007100ff0477ac */ /* 0x000f620008000800 */
[----:B0-----:R-:W-:Y:S02]  /*6820*/  IMAD.MOV.U32 R0, RZ, RZ, RZ ;  /* 0x000000ffff007224 */ /* 0x001fe400078e00ff */
[----:B------:R-:W-:Y:S01]  /*6830*/  IMAD.MOV.U32 R16, RZ, RZ, RZ ;  /* 0x000000ffff107224 */ /* 0x000fe200078e00ff */
[----:B-----5:R-:W-:-:S09]  /*6840*/  UISETP.NE.AND UP0, UPT, UR4, URZ, UPT ;  /* 0x000000ff0400728c */ /* 0x020fd2000bf05270 */
[----:B------:R-:W-:Y:S05]  /*6850*/  BRA.U !UP0, `(.L_x_146) ;  /* 0x0000001108a87547 */ /* 0x000fea000b800000 */
[----:B------:R-:W1:Y:S01]  /*6860*/  LDCU.64 UR4, c[0x0][0x390] ;  /* 0x00007200ff0477ac */ /* 0x000e620008000a00 */
[----:B------:R-:W-:Y:S01]  /*6870*/  HFMA2 R16, -RZ, RZ, 0, 0 ;  /* 0x00000000ff107431 */ /* 0x000fe200000001ff */
[----:B------:R-:W0:Y:S01]  /*6880*/  LDCU UR6, c[0x0][0x38c] ;  /* 0x00007180ff0677ac */ /* 0x000e220008000800 */
[----:B------:R-:W5:Y:S01]  /*6890*/  LDCU.64 UR8, c[0x0][0x4b8] ;  /* 0x00009700ff0877ac */ /* 0x000f620008000a00 */
[----:B------:R-:W-:Y:S02]  /*68a0*/  UISETP.NE.AND UP0, UPT, UR40, URZ, UPT ;  /* 0x000000ff2800728c */ /* 0x000fe4000bf05270 */
[----:B-1234-:R-:W-:-:S05]  /*68b0*/  IMAD.HI.U32 R2, R17, UR4, R16 ;  /* 0x0000000411027c27 */ /* 0x01efca000f8e0010 */
[----:B------:R-:W-:-:S05]  /*68c0*/  SHF.R.U32.HI R3, RZ, UR5, R2 ;  /* 0x00000005ff037c19 */ /* 0x000fca0008011602 */
[----:B------:R-:W-:-:S04]  /*68d0*/  IMAD.MOV R0, RZ, RZ, -R3 ;  /* 0x000000ffff007224 */ /* 0x000fc800078e0a03 */
        /* <DEDUP_REMOVED lines=290> */
.L_x_146:
        /* <DEDUP_REMOVED lines=18> */
.L_x_150:
[----:B------:R-:W2:Y:S02]  /*7c20*/  LDG.E.U8 R2, desc[UR36][R2.64] ;  /* 0x0000002402027981 */ /* 0x000ea4000c1e1100 */
[----:B--2---:R-:W-:-:S04]  /*7c30*/  I2FP.F32.U32 R0, R2 ;  /* 0x0000000200007245 */ /* 0x004fc80000201000 */
[----:B------:R-:W-:Y:S01]  /*7c40*/  F2FP.BF16.F32.PACK_AB R0, RZ, R0 ;  /* 0x00000000ff00723e */ /* 0x000fe200000010ff */
[----:B------:R-:W-:Y:S06]  /*7c50*/  BRA `(.L_x_152) ;  /* 0x0000000c00847947 */ /* 0x000fec0003800000 */
.L_x_149:
        /* <DEDUP_REMOVED lines=10> */
.L_x_154:
[----:B------:R-:W2:Y:S02]  /*7d00*/  LDG.E R2, desc[UR36][R2.64] ;  /* 0x0000002402027981 */ /* 0x000ea4000c1e1900 */
[----:B--2---:R-:W-:-:S04]  /*7d10*/  I2FP.F32.S32 R0, R2 ;  /* 0x0000000200007245 */ /* 0x004fc80000201400 */
[----:B------:R-:W-:Y:S01]  /*7d20*/  F2FP.BF16.F32.PACK_AB R0, RZ, R0 ;  /* 0x00000000ff00723e */ /* 0x000fe200000010ff */
[----:B------:R-:W-:Y:S06]  /*7d30*/  BRA `(.L_x_152) ;  /* 0x0000000c004c7947 */ /* 0x000fec0003800000 */
.L_x_153:
[----:B------:R-:W2:Y:S02]  /*7d40*/  LDG.E.U16 R2, desc[UR36][R2.64] ;  /* 0x0000002402027981 */ /* 0x000ea4000c1e1500 */
[----:B--2---:R-:W0:Y:S02]  /*7d50*/  I2F.S16 R0, R2 ;  /* 0x0000000200007306 */ /* 0x004e240000101400 */
[----:B0-----:R-:W-:Y:S01]  /*7d60*/  F2FP.BF16.F32.PACK_AB R0, RZ, R0 ;  /* 0x00000000ff00723e */ /* 0x001fe200000010ff */
[----:B------:R-:W-:Y:S06]  /*7d70*/  BRA `(.L_x_152) ;  /* 0x0000000c003c7947 */ /* 0x000fec0003800000 */
.L_x_148:
        /* <DEDUP_REMOVED lines=9> */
.L_x_156:
[----:B------:R-:W2:Y:S02]  /*7e10*/  LDG.E.U16 R0, desc[UR36][R2.64] ;  /* 0x0000002402007981 */ /* 0x000ea4000c1e1500 */
[----:B--2---:R-:W-:-:S05]  /*7e20*/  HADD2.F32 R0, -RZ, R0.H0_H0 ;  /* 0x20000000ff007230 */ /* 0x004fca0000004100 */
[----:B------:R-:W-:Y:S01]  /*7e30*/  F2FP.BF16.F32.PACK_AB R0, RZ, R0 ;  /* 0x00000000ff00723e */ /* 0x000fe200000010ff */
[----:B------:R-:W-:Y:S06]  /*7e40*/  BRA `(.L_x_152) ;  /* 0x0000000c00087947 */ /* 0x000fec0003800000 */
.L_x_155:
        /* <DEDUP_REMOVED lines=9> */
.L_x_158:
[----:B------:R-:W2:Y:S02]  /*7ee0*/  LDG.E.U16 R2, desc[UR36][R2.64] ;  /* 0x0000002402027981 */ /* 0x000ea4000c1e1500 */
[----:B--2---:R-:W-:-:S05]  /*7ef0*/  HADD2.F32 R0, -RZ, R2.H0_H0 ;  /* 0x20000002ff007230 */ /* 0x004fca0000004100 */
[----:B------:R-:W-:Y:S01]  /*7f00*/  F2FP.BF16.F32.PACK_AB R0, RZ, R0 ;  /* 0x00000000ff00723e */ /* 0x000fe200000010ff */
[----:B------:R-:W-:Y:S06]  /*7f10*/  BRA `(.L_x_152) ;  /* 0x0000000800d47947 */ /* 0x000fec0003800000 */
.L_x_157:
        /* <DEDUP_REMOVED lines=8> */
.L_x_147:
        /* <DEDUP_REMOVED lines=13> */
.L_x_161:
        /* <DEDUP_REMOVED lines=8> */
.L_x_160:
        /* <DEDUP_REMOVED lines=27> */
.L_x_163:
[----:B------:R-:W2:Y:S02]  /*82a0*/  LDG.E.U8 R2, desc[UR36][R2.64] ;  /* 0x0000002402027981 */ /* 0x000ea4000c1e1100 */
[C---:B--2---:R-:W-:Y:S02]  /*82b0*/  IMAD.SHL.U32 R0, R2.reuse, 0x2000000, RZ ;  /* 0x0200000002007824 */ /* 0x044fe400078e00ff */
        /* <DEDUP_REMOVED lines=11> */
.L_x_162:
[----:B------:R0:W5:Y:S01]  /*8370*/  LDG.E.U16 R0, desc[UR36][R2.64] ;  /* 0x0000002402007981 */ /* 0x000162000c1e1500 */
[----:B------:R-:W-:Y:S05]  /*8380*/  BRA `(.L_x_152) ;  /* 0x0000000400b87947 */ /* 0x000fea0003800000 */
.L_x_159:
        /* <DEDUP_REMOVED lines=12> */
.L_x_166:
        /* <DEDUP_REMOVED lines=21> */
.L_x_170:
[----:B------:R-:W-:Y:S05]  /*85a0*/  BSYNC.RECONVERGENT B1 ;  /* 0x0000000000017941 */ /* 0x000fea0003800200 */
.L_x_169:
[----:B------:R-:W-:Y:S01]  /*85b0*/  IMAD.SHL.U32 R0, R0, 0x100000, RZ ;  /* 0x0010000000007824 */ /* 0x000fe200078e00ff */
[----:B------:R-:W-:-:S04]  /*85c0*/  LEA R2, R2, 0x3b800000, 0x17 ;  /* 0x3b80000002027811 */ /* 0x000fc800078eb8ff */
[----:B------:R-:W-:-:S07]  /*85d0*/  LOP3.LUT R0, R2, R0, R7, 0xfe, !PT ;  /* 0x0000000002007212 */ /* 0x000fce00078efe07 */
.L_x_168:
[----:B------:R-:W-:Y:S05]  /*85e0*/  BSYNC.RECONVERGENT B0 ;  /* 0x0000000000007941 */ /* 0x000fea0003800200 */
.L_x_167:
[----:B------:R-:W-:Y:S01]  /*85f0*/  F2FP.BF16.F32.PACK_AB R0, RZ, R0 ;  /* 0x00000000ff00723e */ /* 0x000fe200000010ff */
[----:B------:R-:W-:Y:S06]  /*8600*/  BRA `(.L_x_152) ;  /* 0x0000000400187947 */ /* 0x000fec0003800000 */
.L_x_165:
        /* <DEDUP_REMOVED lines=21> */
.L_x_174:
[----:B------:R-:W-:Y:S05]  /*8760*/  BSYNC.RECONVERGENT B1 ;  /* 0x0000000000017941 */ /* 0x000fea0003800200 */
.L_x_173:
[----:B------:R-:W-:Y:S02]  /*8770*/  SHF.L.U32 R0, R0, 0x15, RZ ;  /* 0x0000001500007819 */ /* 0x000fe400000006ff */
[----:B------:R-:W-:-:S04]  /*8780*/  LEA R2, R2, 0x37800000, 0x17 ;  /* 0x3780000002027811 */ /* 0x000fc800078eb8ff */
[----:B------:R-:W-:-:S07]  /*8790*/  LOP3.LUT R0, R2, R0, R7, 0xfe, !PT ;  /* 0x0000000002007212 */ /* 0x000fce00078efe07 */
.L_x_172:
[----:B------:R-:W-:Y:S05]  /*87a0*/  BSYNC.RECONVERGENT B0 ;  /* 0x0000000000007941 */ /* 0x000fea0003800200 */
.L_x_171:
[----:B------:R-:W-:Y:S01]  /*87b0*/  F2FP.BF16.F32.PACK_AB R0, RZ, R0 ;  /* 0x00000000ff00723e */ /* 0x000fe200000010ff */
[----:B------:R-:W-:Y:S06]  /*87c0*/  BRA `(.L_x_152) ;  /* 0x0000000000a87947 */ /* 0x000fec0003800000 */
.L_x_164:
        /* <DEDUP_REMOVED lines=14> */
.L_x_178:
[----:B------:R-:W-:Y:S05]  /*88b0*/  BSYNC.RECONVERGENT B0 ;  /* 0x0000000000007941 */ /* 0x000fea0003800200 */
.L_x_177:
[----:B------:R-:W-:Y:S01]  /*88c0*/  F2FP.BF16.F32.PACK_AB R0, RZ, R0 ;  /* 0x00000000ff00723e */ /* 0x000fe200000010ff */
[----:B------:R-:W-:Y:S06]  /*88d0*/  BRA `(.L_x_152) ;  /* 0x0000000000647947 */ /* 0x000fec0003800000 */
.L_x_151:
        /* <DEDUP_REMOVED lines=16> */
.L_x_179:
[----:B------:R-:W-:Y:S01]  /*89e0*/  PRMT R0, RZ, 0x7610, R0 ;  /* 0x00007610ff007816 */ /* 0x000fe20000000000 */
[----:B------:R-:W-:Y:S06]  /*89f0*/  BRA `(.L_x_152) ;  /* 0x00000000001c7947 */ /* 0x000fec0003800000 */
.L_x_176:
[----:B------:R-:W2:Y:S02]  /*8a00*/  LDG.E.64 R2, desc[UR36][R2.64] ;  /* 0x0000002402027981 */ /* 0x000ea4000c1e1b00 */
[----:B--2---:R-:W0:Y:S02]  /*8a10*/  I2F.U64 R0, R2 ;  /* 0x0000000200007312 */ /* 0x004e240000301000 */
[----:B0-----:R-:W-:Y:S01]  /*8a20*/  F2FP.BF16.F32.PACK_AB R0, RZ, R0 ;  /* 0x00000000ff00723e */ /* 0x001fe200000010ff */
[----:B------:R-:W-:Y:S06]  /*8a30*/  BRA `(.L_x_152) ;  /* 0x00000000000c7947 */ /* 0x000fec0003800000 */
.L_x_175:
[----:B------:R-:W2:Y:S02]  /*8a40*/  LDG.E R2, desc[UR36][R2.64] ;  /* 0x0000002402027981 */ /* 0x000ea4000c1e1900 */
[----:B--2---:R-:W-:-:S04]  /*8a50*/  I2FP.F32.U32 R0, R2 ;  /* 0x0000000200007245 */ /* 0x004fc80000201000 */
[----:B------:R-:W-:-:S07]  /*8a60*/  F2FP.BF16.F32.PACK_AB R0, RZ, R0 ;  /* 0x00000000ff00723e */ /* 0x000fce00000010ff */
.L_x_152:
        /* <DEDUP_REMOVED lines=45> */
.L_x_183:
[----:B-1----:R-:W-:-:S06]  /*8d40*/  IMAD.U32 R5, R5, 0x10000, RZ ;  /* 0x0001000005057824 */ /* 0x002fcc00078e00ff */
[----:B------:R-:W1:Y:S02]  /*8d50*/  F2I.S64.TRUNC R4, R5 ;  /* 0x0000000500047311 */ /* 0x000e64000020d900 */
[----:B-1----:R1:W-:Y:S01]  /*8d60*/  STG.E.U8 desc[UR36][R2.64], R4 ;  /* 0x0000000402007986 */ /* 0x0023e2000c101124 */
[----:B------:R-:W-:Y:S05]  /*8d70*/  BRA `(.L_x_185) ;  /* 0x0000000c006c7947 */ /* 0x000fea0003800000 */
.L_x_182:
        /* <DEDUP_REMOVED lines=10> */
.L_x_187:
[----:B-1----:R-:W-:-:S06]  /*8e20*/  SHF.L.U32 R5, R5, 0x10, RZ ;  /* 0x0000001005057819 */ /* 0x002fcc00000006ff */
[----:B------:R-:W1:Y:S02]  /*8e30*/  F2I.FTZ.TRUNC.NTZ R5, R5 ;  /* 0x0000000500057305 */ /* 0x000e64000021f100 */
[----:B-1----:R3:W-:Y:S01]  /*8e40*/  STG.E desc[UR36][R2.64], R5 ;  /* 0x0000000502007986 */ /* 0x0027e2000c101924 */
[----:B------:R-:W-:Y:S05]  /*8e50*/  BRA `(.L_x_185) ;  /* 0x0000000c00347947 */ /* 0x000fea0003800000 */
.L_x_186:
[----:B-1----:R-:W-:-:S06]  /*8e60*/  IMAD.U32 R5, R5, 0x10000, RZ ;  /* 0x0001000005057824 */ /* 0x002fcc00078e00ff */
[----:B------:R-:W1:Y:S02]  /*8e70*/  F2I.FTZ.TRUNC.NTZ R5, R5 ;  /* 0x0000000500057305 */ /* 0x000e64000021f100 */
[----:B-1----:R1:W-:Y:S01]  /*8e80*/  STG.E.U16 desc[UR36][R2.64], R5 ;  /* 0x0000000502007986 */ /* 0x0023e2000c101524 */
[----:B------:R-:W-:Y:S05]  /*8e90*/  BRA `(.L_x_185) ;  /* 0x0000000c00247947 */ /* 0x000fea0003800000 */
.L_x_181:
        /* <DEDUP_REMOVED lines=9> */
.L_x_189:
[----:B01----:R-:W-:-:S04]  /*8f30*/  SHF.L.U32 R0, R5, 0x10, RZ ;  /* 0x0000001005007819 */ /* 0x003fc800000006ff */
[----:B------:R-:W-:-:S05]  /*8f40*/  F2FP.F16.F32.PACK_AB R0, RZ, R0 ;  /* 0x00000000ff00723e */ /* 0x000fca00000000ff */
[----:B------:R0:W-:Y:S01]  /*8f50*/  STG.E.U16 desc[UR36][R2.64], R0 ;  /* 0x0000000002007986 */ /* 0x0001e2000c101524 */
[----:B------:R-:W-:Y:S05]  /*8f60*/  BRA `(.L_x_185) ;  /* 0x0000000800f07947 */ /* 0x000fea0003800000 */
.L_x_188:
        /* <DEDUP_REMOVED lines=10> */
.L_x_191:
[----:B-1----:R-:W-:-:S04]  /*9010*/  SHF.L.U32 R5, R5, 0x10, RZ ;  /* 0x0000001005057819 */ /* 0x002fc800000006ff */
[----:B------:R-:W-:-:S04]  /*9020*/  F2FP.F16.F32.PACK_AB R5, RZ, R5 ;  /* 0x00000005ff05723e */ /* 0x000fc800000000ff */
[----:B------:R-:W-:-:S05]  /*9030*/  PRMT R5, R5, 0x5410, RZ ;  /* 0x0000541005057816 */ /* 0x000fca00000000ff */
[----:B------:R1:W-:Y:S01]  /*9040*/  STG.E desc[UR36][R2.64], R5 ;  /* 0x0000000502007986 */ /* 0x0003e2000c101924 */
[----:B------:R-:W-:Y:S05]  /*9050*/  BRA `(.L_x_185) ;  /* 0x0000000800b47947 */ /* 0x000fea0003800000 */
.L_x_190:
[----:B-1----:R-:W-:-:S04]  /*9060*/  IMAD.U32 R4, R5, 0x10000, RZ ;  /* 0x0001000005047824 */ /* 0x002fc800078e00ff */
[----:B------:R-:W-:-:S06]  /*9070*/  FMUL.FTZ R4, R4, 1 ;  /* 0x3f80000004047820 */ /* 0x000fcc0000410000 */
[----:B------:R-:W1:Y:S02]  /*9080*/  F2F.F64.F32 R4, R4 ;  /* 0x0000000400047310 */ /* 0x000e640000201800 */
[----:B-1----:R1:W-:Y:S01]  /*9090*/  STG.E.64 desc[UR36][R2.64], R4 ;  /* 0x0000000402007986 */ /* 0x0023e2000c101b24 */
[----:B------:R-:W-:Y:S05]  /*90a0*/  BRA `(.L_x_185) ;  /* 0x0000000800a07947 */ /* 0x000fea0003800000 */
.L_x_180:
        /* <DEDUP_REMOVED lines=14> */
.L_x_195:
[----:B-1----:R-:W-:Y:S01]  /*9190*/  SHF.L.U32 R5, R5, 0x10, RZ ;  /* 0x0000001005057819 */ /* 0x002fe200000006ff */
[----:B------:R-:W-:Y:S01]  /*91a0*/  BSSY.RECONVERGENT B0, `(.L_x_196) ;  /* 0x0000013000007945 */ /* 0x000fe20003800200 */
[----:B0-----:R-:W-:Y:S02]  /*91b0*/  IMAD.MOV.U32 R0, RZ, RZ, 0x80 ;  /* 0x00000080ff007424 */ /* 0x001fe400078e00ff */
        /* <DEDUP_REMOVED lines=15> */
.L_x_198:
[----:B------:R-:W-:-:S04]  /*92b0*/  SHF.R.U32.HI R5, RZ, 0x18, R5 ;  /* 0x00000018ff057819 */ /* 0x000fc80000011605 */
[----:B------:R-:W-:-:S07]  /*92c0*/  LOP3.LUT R0, R0, 0x80, R5, 0xf8, !PT ;  /* 0x0000008000007812 */ /* 0x000fce00078ef805 */
.L_x_197:
[----:B------:R-:W-:Y:S05]  /*92d0*/  BSYNC.RECONVERGENT B0 ;  /* 0x0000000000007941 */ /* 0x000fea0003800200 */
.L_x_196:
[----:B------:R0:W-:Y:S01]  /*92e0*/  STG.E.U8 desc[UR36][R2.64], R0 ;  /* 0x0000000002007986 */ /* 0x0001e2000c101124 */
[----:B------:R-:W-:Y:S05]  /*92f0*/  BRA `(.L_x_185) ;  /* 0x00000008000c7947 */ /* 0x000fea0003800000 */
.L_x_194:
        /* <DEDUP_REMOVED lines=18> */
.L_x_201:
[----:B------:R-:W-:-:S04]  /*9420*/  SHF.R.U32.HI R5, RZ, 0x18, R5 ;  /* 0x00000018ff057819 */ /* 0x000fc80000011605 */
[----:B------:R-:W-:-:S07]  /*9430*/  LOP3.LUT R0, R0, 0x80, R5, 0xf8, !PT ;  /* 0x0000008000007812 */ /* 0x000fce00078ef805 */
.L_x_200:
[----:B------:R-:W-:Y:S05]  /*9440*/  BSYNC.RECONVERGENT B0 ;  /* 0x0000000000007941 */ /* 0x000fea0003800200 */
.L_x_199:
[----:B------:R0:W-:Y:S01]  /*9450*/  STG.E.U8 desc[UR36][R2.64], R0 ;  /* 0x0000000002007986 */ /* 0x0001e2000c101124 */
[----:B------:R-:W-:Y:S05]  /*9460*/  BRA `(.L_x_185) ;  /* 0x0000000400b07947 */ /* 0x000fea0003800000 */
.L_x_193:
[----:B------:R-:W-:-:S09]  /*9470*/  UISETP.NE.AND UP0, UPT, UR4, 0x1c, UPT ;  /* 0x0000001c0400788c */ /* 0x000fd2000bf05270 */
[----:B------:R-:W-:Y:S05]  /*9480*/  BRA.U !UP0, `(.L_x_202) ;  /* 0x0000000108607547 */ /* 0x000fea000b800000 */
[----:B------:R-:W-:-:S09]  /*9490*/  UISETP.NE.AND UP0, UPT, UR4, 0x1d, UPT ;  /* 0x0000001d0400788c */ /* 0x000fd2000bf05270 */
[----:B------:R-:W-:Y:S05]  /*94a0*/  BRA.U !UP0, `(.L_x_203) ;  /* 0x0000000108487547 */ /* 0x000fea000b800000 */
[----:B------:R-:W-:-:S09]  /*94b0*/  UISETP.NE.AND UP0, UPT, UR4, 0x2c, UPT ;  /* 0x0000002c0400788c */ /* 0x000fd2000bf05270 */
[----:B------:R-:W-:Y:S05]  /*94c0*/  BRA.U UP0, `(.L_x_184) ;  /* 0x0000000100bc7547 */ /* 0x000fea000b800000 */
[----:B-1----:R-:W-:-:S04]  /*94d0*/  SHF.L.U32 R5, R5, 0x10, RZ ;  /* 0x0000001005057819 */ /* 0x002fc800000006ff */
[----:B------:R-:W-:-:S04]  /*94e0*/  SHF.R.U32.HI R6, RZ, 0x17, R5 ;  /* 0x00000017ff067819 */ /* 0x000fc80000011605 */
[----:B------:R-:W-:-:S04]  /*94f0*/  LOP3.LUT R4, R6, 0xff, RZ, 0xc0, !PT ;  /* 0x000000ff06047812 */ /* 0x000fc800078ec0ff */
[----:B------:R-:W-:-:S13]  /*9500*/  ISETP.NE.AND P1, PT, R4, 0xff, PT ;  /* 0x000000ff0400780c */ /* 0x000fda0003f25270 */
[--C-:B0-----:R-:W-:Y:S02]  /*9510*/  @P1 SHF.R.U32.HI R0, RZ, 0x16, R5.reuse ;  /* 0x00000016ff001819 */ /* 0x101fe40000011605 */
[----:B------:R-:W-:Y:S01]  /*9520*/  @P1 LOP3.LUT P0, RZ, R4, 0x3fffff, R5, 0xf8, !PT ;  /* 0x003fffff04ff1812 */ /* 0x000fe2000780f805 */
[----:B------:R-:W-:Y:S01]  /*9530*/  IMAD.MOV.U32 R5, RZ, RZ, 0xff ;  /* 0x000000ffff057424 */ /* 0x000fe200078e00ff */
[----:B------:R-:W-:-:S04]  /*9540*/  @P1 LOP3.LUT R0, R0, 0x1, RZ, 0xc0, !PT ;  /* 0x0000000100001812 */ /* 0x000fc800078ec0ff */
[----:B------:R-:W-:Y:S01]  /*9550*/  @P1 ISETP.EQ.U32.AND P2, PT, R0, 0x1, P0 ;  /* 0x000000010000180c */ /* 0x000fe20000742070 */
[----:B------:R-:W-:Y:S01]  /*9560*/  @P1 VIADD R0, R6, 0x1 ;  /* 0x0000000106001836 */ /* 0x000fe20000000000 */
[----:B------:R-:W-:Y:S02]  /*9570*/  PLOP3.LUT P0, PT, PT, PT, PT, 0x80, 0x8 ;  /* 0x000000000008781c */ /* 0x000fe40003f0f070 */
[----:B------:R-:W-:-:S13]  /*9580*/  @P1 PLOP3.LUT P0, PT, P2, PT, PT, 0x80, 0x8 ;  /* 0x000000000008181c */ /* 0x000fda000170f070 */
[----:B------:R-:W-:-:S05]  /*9590*/  @!P0 IADD3 R0, PT, PT, R6, RZ, RZ ;  /* 0x000000ff06008210 */ /* 0x000fca0007ffe0ff */
[----:B------:R-:W-:-:S05]  /*95a0*/  @P1 IMAD.MOV.U32 R5, RZ, RZ, R0 ;  /* 0x000000ffff051224 */ /* 0x000fca00078e0000 */
[----:B------:R0:W-:Y:S01]  /*95b0*/  STG.E.U8 desc[UR36][R2.64], R5 ;  /* 0x0000000502007986 */ /* 0x0001e2000c101124 */
[----:B------:R-:W-:Y:S05]  /*95c0*/  BRA `(.L_x_185) ;  /* 0x0000000400587947 */ /* 0x000fea0003800000 */
.L_x_203:
[----:B-1----:R-:W-:-:S06]  /*95d0*/  IMAD.U32 R5, R5, 0x10000, RZ ;  /* 0x0001000005057824 */ /* 0x002fcc00078e00ff */
[----:B------:R-:W1:Y:S02]  /*95e0*/  F2I.U64.TRUNC R4, R5 ;  /* 0x0000000500047311 */ /* 0x000e64000020d800 */
[----:B-1----:R1:W-:Y:S01]  /*95f0*/  STG.E.64 desc[UR36][R2.64], R4 ;  /* 0x0000000402007986 */ /* 0x0023e2000c101b24 */
[----:B------:R-:W-:Y:S05]  /*9600*/  BRA `(.L_x_185) ;  /* 0x0000000400487947 */ /* 0x000fea0003800000 */
.L_x_202:
[----:B-1----:R-:W-:-:S06]  /*9610*/  SHF.L.U32 R5, R5, 0x10, RZ ;  /* 0x0000001005057819 */ /* 0x002fcc00000006ff */
[----:B------:R-:W1:Y:S02]  /*9620*/  F2I.FTZ.U32.TRUNC.NTZ R5, R5 ;  /* 0x0000000500057305 */ /* 0x000e64000021f000 */
[----:B-1----:R1:W-:Y:S01]  /*9630*/  STG.E desc[UR36][R2.64], R5 ;  /* 0x0000000502007986 */ /* 0x0023e2000c101924 */
[----:B------:R-:W-:Y:S05]  /*9640*/  BRA `(.L_x_185) ;  /* 0x0000000400387947 */ /* 0x000fea0003800000 */
.L_x_192:
        /* <DEDUP_REMOVED lines=11> */
.L_x_205:
[----:B-1----:R-:W-:Y:S01]  /*9700*/  IMAD.U32 R5, R5, 0x10000, RZ ;  /* 0x0001000005057824 */ /* 0x002fe200078e00ff */
[----:B------:R-:W-:-:S03]  /*9710*/  CS2R R6, SRZ ;  /* 0x0000000000067805 */ /* 0x000fc6000001ff00 */
[----:B------:R-:W-:-:S06]  /*9720*/  FMUL.FTZ R5, R5, 1 ;  /* 0x3f80000005057820 */ /* 0x000fcc0000410000 */
[----:B------:R-:W1:Y:S02]  /*9730*/  F2F.F64.F32 R4, R5 ;  /* 0x0000000500047310 */ /* 0x000e640000201800 */
[----:B-1----:R1:W-:Y:S01]  /*9740*/  STG.E.128 desc[UR36][R2.64], R4 ;  /* 0x0000000402007986 */ /* 0x0023e2000c101d24 */
[----:B------:R-:W-:Y:S05]  /*9750*/  BRA `(.L_x_185) ;  /* 0x0000000000f47947 */ /* 0x000fea0003800000 */
.L_x_204:
[----:B------:R-:W-:-:S09]  /*9760*/  UISETP.NE.AND UP0, UPT, UR4, 0xf, UPT ;  /* 0x0000000f0400788c */ /* 0x000fd2000bf05270 */
[----:B------:R-:W-:Y:S05]  /*9770*/  BRA.U !UP0, `(.L_x_206) ;  /* 0x0000000108e87547 */ /* 0x000fea000b800000 */
[----:B------:R-:W-:-:S09]  /*9780*/  UISETP.NE.AND UP0, UPT, UR4, 0x17, UPT ;  /* 0x000000170400788c */ /* 0x000fd2000bf05270 */
[----:B------:R-:W-:Y:S05]  /*9790*/  BRA.U !UP0, `(.L_x_207) ;  /* 0x0000000108907547 */ /* 0x000fea000b800000 */
[----:B------:R-:W-:-:S09]  /*97a0*/  UISETP.NE.AND UP0, UPT, UR4, 0x18, UPT ;  /* 0x000000180400788c */ /* 0x000fd2000bf05270 */
[----:B------:R-:W-:Y:S05]  /*97b0*/  BRA.U !UP0, `(.L_x_208) ;  /* 0x0000000108447547 */ /* 0x000fea000b800000 */
.L_x_184:
[----:B0-----:R-:W-:Y:S01]  /*97c0*/  MOV R0, 0x0 ;  /* 0x0000000000007802 */ /* 0x001fe20000000f00 */
[----:B------:R-:W0:Y:S01]  /*97d0*/  LDCU.64 UR4, c[0x4][0x158] ;  /* 0x01002b00ff0477ac */ /* 0x000e220008000a00 */
[----:B------:R-:W-:Y:S02]  /*97e0*/  HFMA2 R8, -RZ, RZ, 0, 6.020069122314453125e-06 ;  /* 0x00000065ff087431 */ /* 0x000fe400000001ff */
[----:B------:R-:W-:Y:S01]  /*97f0*/  IMAD.MOV.U32 R12, RZ, RZ, 0x1 ;  /* 0x00000001ff0c7424 */ /* 0x000fe200078e00ff */
[----:B------:R2:W3:Y:S01]  /*9800*/  LDC.64 R2, c[0x4][R0] ;  /* 0x0100000000027b82 */ /* 0x0004e20000000a00 */
[----:B------:R-:W4:Y:S01]  /*9810*/  LDCU.64 UR6, c[0x4][0x160] ;  /* 0x01002c00ff0677ac */ /* 0x000f220008000a00 */
[----:B------:R-:W-:Y:S01]  /*9820*/  IMAD.MOV.U32 R13, RZ, RZ, RZ ;  /* 0x000000ffff0d7224 */ /* 0x000fe200078e00ff */
[----:B------:R-:W5:Y:S01]  /*9830*/  LDCU.64 UR8, c[0x4][0x70] ;  /* 0x01000e00ff0877ac */ /* 0x000f620008000a00 */
[----:B0-----:R-:W-:Y:S01]  /*9840*/  MOV R4, UR4 ;  /* 0x0000000400047c02 */ /* 0x001fe20008000f00 */
[----:B-1----:R-:W-:-:S02]  /*9850*/  IMAD.U32 R5, RZ, RZ, UR5 ;  /* 0x00000005ff057e24 */ /* 0x002fc4000f8e00ff */
[----:B----4-:R-:W-:Y:S01]  /*9860*/  IMAD.U32 R6, RZ, RZ, UR6 ;  /* 0x00000006ff067e24 */ /* 0x010fe2000f8e00ff */
[----:B------:R-:W-:Y:S01]  /*9870*/  MOV R7, UR7 ;  /* 0x0000000700077c02 */ /* 0x000fe20008000f00 */
[----:B-----5:R-:W-:Y:S02]  /*9880*/  IMAD.U32 R10, RZ, RZ, UR8 ;  /* 0x00000008ff0a7e24 */ /* 0x020fe4000f8e00ff */
[----:B--2---:R-:W-:-:S07]  /*9890*/  IMAD.U32 R11, RZ, RZ, UR9 ;  /* 0x00000009ff0b7e24 */ /* 0x004fce000f8e00ff */
[----:B------:R-:W-:-:S07]  /*98a0*/  LEPC R20, `(.L_x_209) ;  /* 0x000000001014794e */ /* 0x000fce0000000000 */
[----:B---3--:R-:W-:Y:S05]  /*98b0*/  CALL.ABS.NOINC R2 ;  /* 0x0000000002007343 */ /* 0x008fea0003c00000 */
.L_x_209:
[----:B------:R-:W-:Y:S05]  /*98c0*/  BRA `(.L_x_185) ;  /* 0x0000000000987947 */ /* 0x000fea0003800000 */
.L_x_208:
[----:B-1----:R-:W-:Y:S01]  /*98d0*/  SHF.L.U32 R7, R5, 0x10, RZ ;  /* 0x0000001005077819 */ /* 0x002fe200000006ff */
[----:B------:R-:W-:Y:S01]  /*98e0*/  BSSY.RECONVERGENT B0, `(.L_x_210) ;  /* 0x000000c000007945 */ /* 0x000fe20003800200 */
[----:B0-----:R-:W-:Y:S02]  /*98f0*/  IMAD.MOV.U32 R0, RZ, RZ, 0x7f ;  /* 0x0000007fff007424 */ /* 0x001fe400078e00ff */
        /* <DEDUP_REMOVED lines=10> */
.L_x_211:
[----:B------:R-:W-:Y:S05]  /*99a0*/  BSYNC.RECONVERGENT B0 ;  /* 0x0000000000007941 */ /* 0x000fea0003800200 */
.L_x_210:
[----:B------:R-:W-:-:S05]  /*99b0*/  LOP3.LUT R5, R0, 0x80, R5, 0xf8, !PT ;  /* 0x0000008000057812 */ /* 0x000fca00078ef805 */
[----:B------:R0:W-:Y:S01]  /*99c0*/  STG.E.U8 desc[UR36][R2.64], R5 ;  /* 0x0000000502007986 */ /* 0x0001e2000c101124 */
[----:B------:R-:W-:Y:S05]  /*99d0*/  BRA `(.L_x_185) ;  /* 0x0000000000547947 */ /* 0x000fea0003800000 */
.L_x_207:
        /* <DEDUP_REMOVED lines=12> */
.L_x_213:
[----:B------:R-:W-:Y:S02]  /*9aa0*/  ISETP.GT.U32.AND P0, PT, R4, 0x7f800000, PT ;  /* 0x7f8000000400780c */ /* 0x000fe40003f04070 */
[----:B0-----:R-:W-:-:S04]  /*9ab0*/  MOV R0, 0x7f ;  /* 0x0000007f00007802 */ /* 0x001fc80000000f00 */
[----:B------:R-:W-:-:S07]  /*9ac0*/  SEL R0, R0, 0x7c, P0 ;  /* 0x0000007c00007807 */ /* 0x000fce0000000000 */
.L_x_214:
[----:B------:R-:W-:Y:S05]  /*9ad0*/  BSYNC.RECONVERGENT B0 ;  /* 0x0000000000007941 */ /* 0x000fea0003800200 */
.L_x_212:
[----:B------:R-:W-:-:S04]  /*9ae0*/  SHF.R.U32.HI R5, RZ, 0x18, R5 ;  /* 0x00000018ff057819 */ /* 0x000fc80000011605 */
[----:B------:R-:W-:-:S05]  /*9af0*/  LOP3.LUT R5, R0, 0x80, R5, 0xf8, !PT ;  /* 0x0000008000057812 */ /* 0x000fca00078ef805 */
[----:B------:R0:W-:Y:S01]  /*9b00*/  STG.E.U8 desc[UR36][R2.64], R5 ;  /* 0x0000000502007986 */ /* 0x0001e2000c101124 */
[----:B------:R-:W-:Y:S05]  /*9b10*/  BRA `(.L_x_185) ;  /* 0x0000000000047947 */ /* 0x000fea0003800000 */
.L_x_206:
[----:B-1----:R1:W-:Y:S02]  /*9b20*/  STG.E.U16 desc[UR36][R2.64], R5 ;  /* 0x0000000502007986 */ /* 0x0023e4000c101524 */
.L_x_185:
[----:B------:R-:W-:-:S07]  /*9b30*/  VIADD R17, R17, 0x80 ;  /* 0x0000008011117836 */ /* 0x000fce0000000000 */
.L_x_145:
[----:B------:R-:W-:Y:S05]  /*9b40*/  BSYNC.RECONVERGENT B6 ;  /* 0x0000000000067941 */ /* 0x000fea0003800200 */
.L_x_144:
[----:B------:R-:W5:Y:S02]  /*9b50*/  LDCU UR4, c[0x0][0x380] ;  /* 0x00007000ff0477ac */ /* 0x000f640008000800 */
[----:B-----5:R-:W-:-:S13]  /*9b60*/  ISETP.GE.AND P0, PT, R17, UR4, PT ;  /* 0x0000000411007c0c */ /* 0x020fda000bf06270 */
[----:B------:R-:W-:Y:S05]  /*9b70*/  @P0 EXIT ;  /* 0x000000000000094d */ /* 0x000fea0003800000 */
[----:B------:R-:W5:Y:S01]  /*9b80*/  LDCU UR4, c[0x0][0x388] ;  /* 0x00007100ff0477ac */ /* 0x000f620008000800 */
[----:B------:R-:W-:Y:S02]  /*9b90*/  HFMA2 R16, -RZ, RZ, 0, 0 ;  /* 0x00000000ff107431 */ /* 0x000fe400000001ff */
[----:B0-----:R-:W-:Y:S01]  /*9ba0*/  IMAD.MOV.U32 R0, RZ, RZ, RZ ;  /* 0x000000ffff007224 */ /* 0x001fe200078e00ff */
        /* <DEDUP_REMOVED lines=295> */
[----:B------:R-:W-:-:S05]  /*ae20*/  SHF.R.U32.HI R2, RZ, UR5, R2 ;  /* 0x00000005ff027c19 */ /* 0x000fca0008011602 */
[----:B------:R-:W-:-:S04]  /*ae30*/  IMAD.MOV R3, RZ, RZ, -R2 ;  /* 0x000000ffff037224 */ /* 0x000fc800078e0a02 */
[----:B-1----:R-:W-:-:S04]  /*ae40*/  IMAD R5, R3, UR6, R5 ;  /* 0x0000000603057c24 */ /* 0x002fc8000f8e0205 */
[C---:B--2---:R-:W-:Y:S02]  /*ae50*/  IMAD R16, R5.reuse, UR8, R16 ;  /* 0x0000000805107c24 */ /* 0x044fe4000f8e0210 */
[----:B------:R-:W-:-:S07]  /*ae60*/  IMAD R0, R5, UR9, R0 ;  /* 0x0000000905007c24 */ /* 0x000fce000f8e0200 */
.L_x_215:
[----:B------:R-:W1:Y:S01]  /*ae70*/  LDCU.128 UR8, c[0x0][0x580] ;  /* 0x0000b000ff0877ac */ /* 0x000e620008000c00 */
[----:B------:R-:W-:-:S04]  /*ae80*/  UPRMT UR4, UR41, 0x9910, URZ ;  /* 0x0000991029047896 */ /* 0x000fc800080000ff */
[----:B------:R-:W-:Y:S01]  /*ae90*/  UISETP.GT.AND UP0, UPT, UR4, 0x9, UPT ;  /* 0x000000090400788c */ /* 0x000fe2000bf04270 */
[----:B-1234-:R-:W-:Y:S02]  /*aea0*/  IADD3 R2, P1, PT, R0, UR10, RZ ;  /* 0x0000000a00027c10 */ /* 0x01efe4000ff3e0ff */
[----:B------:R-:W-:-:S03]  /*aeb0*/  IADD3 R16, P0, PT, R16, UR8, RZ ;  /* 0x0000000810107c10 */ /* 0x000fc6000ff1e0ff */
[----:B------:R-:W-:Y:S01]  /*aec0*/  IMAD.X R3, RZ, RZ, UR11, P1 ;  /* 0x0000000bff037e24 */ /* 0x000fe200088e06ff */
[----:B------:R-:W-:Y:S02]  /*aed0*/  IADD3.X R17, PT, PT, RZ, UR9, RZ, P0, !PT ;  /* 0x00000009ff117c10 */ /* 0x000fe400087fe4ff */
        /* <DEDUP_REMOVED lines=13> */
.L_x_219:
[----:B------:R-:W2:Y:S02]  /*afb0*/  LDG.E.U8 R2, desc[UR36][R2.64] ;  /* 0x0000002402027981 */ /* 0x000ea4000c1e1100 */
[----:B--2---:R-:W-:-:S04]  /*afc0*/  I2FP.F32.U32 R0, R2 ;  /* 0x0000000200007245 */ /* 0x004fc80000201000 */
[----:B------:R-:W-:Y:S01]  /*afd0*/  F2FP.BF16.F32.PACK_AB R0, RZ, R0 ;  /* 0x00000000ff00723e */ /* 0x000fe200000010ff */
[----:B------:R-:W-:Y:S06]  /*afe0*/  BRA `(.L_x_221) ;  /* 0x0000000c00847947 */ /* 0x000fec0003800000 */
.L_x_218:
        /* <DEDUP_REMOVED lines=10> */
.L_x_223:
[----:B------:R-:W2:Y:S02]  /*b090*/  LDG.E R2, desc[UR36][R2.64] ;  /* 0x0000002402027981 */ /* 0x000ea4000c1e1900 */
[----:B--2---:R-:W-:-:S04]  /*b0a0*/  I2FP.F32.S32 R0, R2 ;  /* 0x0000000200007245 */ /* 0x004fc80000201400 */
[----:B------:R-:W-:Y:S01]  /*b0b0*/  F2FP.BF16.F32.PACK_AB R0, RZ, R0 ;  /* 0x00000000ff00723e */ /* 0x000fe200000010ff */
[----:B------:R-:W-:Y:S06]  /*b0c0*/  BRA `(.L_x_221) ;  /* 0x0000000c004c7947 */ /* 0x000fec0003800000 */
.L_x_222:
[----:B------:R-:W2:Y:S02]  /*b0d0*/  LDG.E.U16 R2, desc[UR36][R2.64] ;  /* 0x0000002402027981 */ /* 0x000ea4000c1e1500 */
[----:B--2---:R-:W0:Y:S02]  /*b0e0*/  I2F.S16 R0, R2 ;  /* 0x0000000200007306 */ /* 0x004e240000101400 */
[----:B0-----:R-:W-:Y:S01]  /*b0f0*/  F2FP.BF16.F32.PACK_AB R0, RZ, R0 ;  /* 0x00000000ff00723e */ /* 0x001fe200000010ff */
[----:B------:R-:W-:Y:S06]  /*b100*/  BRA `(.L_x_221) ;  /* 0x0000000c003c7947 */ /* 0x000fec0003800000 */
.L_x_217:
        /* <DEDUP_REMOVED lines=9> */
.L_x_225:
[----:B------:R-:W2:Y:S02]  /*b1a0*/  LDG.E.U16 R0, desc[UR36][R2.64] ;  /* 0x0000002402007981 */ /* 0x000ea4000c1e1500 */
[----:B--2---:R-:W-:-:S05]  /*b1b0*/  HADD2.F32 R0, -RZ, R0.H0_H0 ;  /* 0x20000000ff007230 */ /* 0x004fca0000004100 */
[----:B------:R-:W-:Y:S01]  /*b1c0*/  F2FP.BF16.F32.PACK_AB R0, RZ, R0 ;  /* 0x00000000ff00723e */ /* 0x000fe200000010ff */
[----:B------:R-:W-:Y:S06]  /*b1d0*/  BRA `(.L_x_221) ;  /* 0x0000000c00087947 */ /* 0x000fec0003800000 */
.L_x_224:
        /* <DEDUP_REMOVED lines=9> */
.L_x_227:
[----:B------:R-:W2:Y:S02]  /*b270*/  LDG.E.U16 R2, desc[UR36][R2.64] ;  /* 0x0000002402027981 */ /* 0x000ea4000c1e1500 */
[----:B--2---:R-:W-:-:S05]  /*b280*/  HADD2.F32 R0, -RZ, R2.H0_H0 ;  /* 0x20000002ff007230 */ /* 0x004fca0000004100 */
[----:B------:R-:W-:Y:S01]  /*b290*/  F2FP.BF16.F32.PACK_AB R0, RZ, R0 ;  /* 0x00000000ff00723e */ /* 0x000fe200000010ff */
[----:B------:R-:W-:Y:S06]  /*b2a0*/  BRA `(.L_x_221) ;  /* 0x0000000800d47947 */ /* 0x000fec0003800000 */
.L_x_226:
        /* <DEDUP_REMOVED lines=8> */
.L_x_216:
        /* <DEDUP_REMOVED lines=13> */
.L_x_230:
        /* <DEDUP_REMOVED lines=8> */
.L_x_229:
        /* <DEDUP_REMOVED lines=27> */
.L_x_232:
        /* <DEDUP_REMOVED lines=13> */
.L_x_231:
[----:B------:R0:W5:Y:S01]  /*b700*/  LDG.E.U16 R0, desc[UR36][R2.64] ;  /* 0x0000002402007981 */ /* 0x000162000c1e1500 */
[----:B------:R-:W-:Y:S05]  /*b710*/  BRA `(.L_x_221) ;  /* 0x0000000400b87947 */ /* 0x000fea0003800000 */
.L_x_228:
        /* <DEDUP_REMOVED lines=12> */
.L_x_235:
        /* <DEDUP_REMOVED lines=21> */
.L_x_239:
[----:B------:R-:W-:Y:S05]  /*b930*/  BSYNC.RECONVERGENT B1 ;  /* 0x0000000000017941 */ /* 0x000fea0003800200 */
.L_x_238:
[----:B------:R-:W-:Y:S02]  /*b940*/  SHF.L.U32 R0, R0, 0x14, RZ ;  /* 0x0000001400007819 */ /* 0x000fe400000006ff */
[----:B------:R-:W-:-:S04]  /*b950*/  LEA R2, R2, 0x3b800000, 0x17 ;  /* 0x3b80000002027811 */ /* 0x000fc800078eb8ff */
[----:B------:R-:W-:-:S07]  /*b960*/  LOP3.LUT R0, R2, R0, R7, 0xfe, !PT ;  /* 0x0000000002007212 */ /* 0x000fce00078efe07 */
.L_x_237:
[----:B------:R-:W-:Y:S05]  /*b970*/  BSYNC.RECONVERGENT B0 ;  /* 0x0000000000007941 */ /* 0x000fea0003800200 */
.L_x_236:
[----:B------:R-:W-:Y:S01]  /*b980*/  F2FP.BF16.F32.PACK_AB R0, RZ, R0 ;  /* 0x00000000ff00723e */ /* 0x000fe200000010ff */
[----:B------:R-:W-:Y:S06]  /*b990*/  BRA `(.L_x_221) ;  /* 0x0000000400187947 */ /* 0x000fec0003800000 */
.L_x_234:
        /* <DEDUP_REMOVED lines=21> */
.L_x_243:
[----:B------:R-:W-:Y:S05]  /*baf0*/  BSYNC.RECONVERGENT B1 ;  /* 0x0000000000017941 */ /* 0x000fea0003800200 */
.L_x_242:
[----:B------:R-:W-:Y:S01]  /*bb00*/  IMAD.SHL.U32 R0, R0, 0x200000, RZ ;  /* 0x0020000000007824 */ /* 0x000fe200078e00ff */
[----:B------:R-:W-:-:S04]  /*bb10*/  LEA R2, R2, 0x37800000, 0x17 ;  /* 0x3780000002027811 */ /* 0x000fc800078eb8ff */
[----:B------:R-:W-:-:S07]  /*bb20*/  LOP3.LUT R0, R2, R0, R7, 0xfe, !PT ;  /* 0x0000000002007212 */ /* 0x000fce00078efe07 */
.L_x_241:
[----:B------:R-:W-:Y:S05]  /*bb30*/  BSYNC.RECONVERGENT B0 ;  /* 0x0000000000007941 */ /* 0x000fea0003800200 */
.L_x_240:
[----:B------:R-:W-:Y:S01]  /*bb40*/  F2FP.BF16.F32.PACK_AB R0, RZ, R0 ;  /* 0x00000000ff00723e */ /* 0x000fe200000010ff */
[----:B------:R-:W-:Y:S06]  /*bb50*/  BRA `(.L_x_221) ;  /* 0x0000000000a87947 */ /* 0x000fec0003800000 */
.L_x_233:
        /* <DEDUP_REMOVED lines=14> */
.L_x_247:
[----:B------:R-:W-:Y:S05]  /*bc40*/  BSYNC.RECONVERGENT B0 ;  /* 0x0000000000007941 */ /* 0x000fea0003800200 */
.L_x_246:
[----:B------:R-:W-:Y:S01]  /*bc50*/  F2FP.BF16.F32.PACK_AB R0, RZ, R0 ;  /* 0x00000000ff00723e */ /* 0x000fe200000010ff */
[----:B------:R-:W-:Y:S06]  /*bc60*/  BRA `(.L_x_221) ;  /* 0x0000000000647947 */ /* 0x000fec0003800000 */
.L_x_220:
[----:B------:R-:W-:Y:S01]  /*bc70*/  MOV R0, 0x0 ;  /* 0x0000000000007802 */ /* 0x000fe20000000f00 */
[----:B------:R-:W0:Y:S01]  /*bc80*/  LDCU.64 UR4, c[0x4][0x158] ;  /* 0x01002b00ff0477ac */ /* 0x000e220008000a00 */
[----:B------:R-:W-:Y:S02]  /*bc90*/  HFMA2 R8, -RZ, RZ, 0, 4.64916229248046875e-06 ;  /* 0x0000004eff087431 */ /* 0x000fe400000001ff */
[----:B------:R-:W-:Y:S01]  /*bca0*/  IMAD.MOV.U32 R12, RZ, RZ, 0x1 ;  /* 0x00000001ff0c7424 */ /* 0x000fe200078e00ff */
[----:B------:R1:W2:Y:S01]  /*bcb0*/  LDC.64 R2, c[0x4][R0] ;  /* 0x0100000000027b82 */ /* 0x0002a20000000a00 */
[----:B------:R-:W3:Y:S01]  /*bcc0*/  LDCU.64 UR6, c[0x4][0x160] ;  /* 0x01002c00ff0677ac */ /* 0x000ee20008000a00 */
[----:B------:R-:W-:Y:S01]  /*bcd0*/  IMAD.MOV.U32 R13, RZ, RZ, RZ ;  /* 0x000000ffff0d7224 */ /* 0x000fe200078e00ff */
[----:B------:R-:W4:Y:S01]  /*bce0*/  LDCU.64 UR8, c[0x4][0x68] ;  /* 0x01000d00ff0877ac */ /* 0x000f220008000a00 */
[----:B0-----:R-:W-:Y:S01]  /*bcf0*/  MOV R4, UR4 ;  /* 0x0000000400047c02 */ /* 0x001fe20008000f00 */
[----:B------:R-:W-:-:S02]  /*bd00*/  IMAD.U32 R5, RZ, RZ, UR5 ;  /* 0x00000005ff057e24 */ /* 0x000fc4000f8e00ff */
[----:B---3--:R-:W-:Y:S01]  /*bd10*/  IMAD.U32 R6, RZ, RZ, UR6 ;  /* 0x00000006ff067e24 */ /* 0x008fe2000f8e00ff */
[----:B------:R-:W-:Y:S01]  /*bd20*/  MOV R7, UR7 ;  /* 0x0000000700077c02 */ /* 0x000fe20008000f00 */
[----:B----4-:R-:W-:Y:S02]  /*bd30*/  IMAD.U32 R10, RZ, RZ, UR8 ;  /* 0x00000008ff0a7e24 */ /* 0x010fe4000f8e00ff */
[----:B-1----:R-:W-:-:S07]  /*bd40*/  IMAD.U32 R11, RZ, RZ, UR9 ;  /* 0x00000009ff0b7e24 */ /* 0x002fce000f8e00ff */
[----:B------:R-:W-:-:S07]  /*bd50*/  LEPC R20, `(.L_x_248) ;  /* 0x000000001014794e */ /* 0x000fce0000000000 */
[----:B--2---:R-:W-:Y:S05]  /*bd60*/  CALL.ABS.NOINC R2 ;  /* 0x0000000002007343 */ /* 0x004fea0003c00000 */
.L_x_248:
[----:B------:R-:W-:Y:S01]  /*bd70*/  PRMT R0, RZ, 0x7610, R0 ;  /* 0x00007610ff007816 */ /* 0x000fe20000000000 */
[----:B------:R-:W-:Y:S06]  /*bd80*/  BRA `(.L_x_221) ;  /* 0x00000000001c7947 */ /* 0x000fec0003800000 */
.L_x_245:
[----:B------:R-:W2:Y:S02]  /*bd90*/  LDG.E.64 R2, desc[UR36][R2.64] ;  /* 0x0000002402027981 */ /* 0x000ea4000c1e1b00 */
[----:B--2---:R-:W0:Y:S02]  /*bda0*/  I2F.U64 R0, R2 ;  /* 0x0000000200007312 */ /* 0x004e240000301000 */
[----:B0-----:R-:W-:Y:S01]  /*bdb0*/  F2FP.BF16.F32.PACK_AB R0, RZ, R0 ;  /* 0x00000000ff00723e */ /* 0x001fe200000010ff */
[----:B------:R-:W-:Y:S06]  /*bdc0*/  BRA `(.L_x_221) ;  /* 0x00000000000c7947 */ /* 0x000fec0003800000 */
.L_x_244:
[----:B------:R-:W2:Y:S02]  /*bdd0*/  LDG.E R2, desc[UR36][R2.64] ;  /* 0x0000002402027981 */ /* 0x000ea4000c1e1900 */
[----:B--2---:R-:W-:-:S04]  /*bde0*/  I2FP.F32.U32 R0, R2 ;  /* 0x0000000200007245 */ /* 0x004fc80000201000 */
[----:B------:R-:W-:-:S07]  /*bdf0*/  F2FP.BF16.F32.PACK_AB R0, RZ, R0 ;  /* 0x00000000ff00723e */ /* 0x000fce00000010ff */
.L_x_221:
[----:B-----5:R-:W-:Y:S01]  /*be00*/  SHF.L.U32 R0, R0, 0x10, RZ ;  /* 0x0000001000007819 */ /* 0x020fe200000006ff */
[----:B0-----:R-:W-:Y:S01]  /*be10*/  IMAD.MOV.U32 R3, RZ, RZ, 0x3f000000 ;  /* 0x3f000000ff037424 */ /* 0x001fe200078e00ff */
[----:B------:R-:W-:Y:S02]  /*be20*/  UPRMT UR4, UR42, 0x9910, URZ ;  /* 0x000099102a047896 */ /* 0x000fe400080000ff */
[C---:B------:R-:W-:Y:S01]  /*be30*/  FSETP.GT.FTZ.AND P0, PT, |R0|.reuse, 0.56000000238418579102, PT ;  /* 0x3f0f5c290000780b */ /* 0x040fe20003f14200 */
[C---:B------:R-:W-:Y:S01]  /*be40*/  FFMA.FTZ R2, |R0|.reuse, -R3, 0.5 ;  /* 0x3f00000000027423 */ /* 0x040fe20000010a03 */
[C---:B------:R-:W-:Y:S01]  /*be50*/  FSETP.NEU.FTZ.AND P1, PT, |R0|.reuse, 1, PT ;  /* 0x3f8000000000780b */ /* 0x040fe20003f3d200 */
[----:B------:R-:W-:Y:S01]  /*be60*/  FADD.FTZ R5, |R0|, -RZ ;  /* 0x800000ff00057221 */ /* 0x000fe20000010200 */
[----:B------:R-:W-:Y:S01]  /*be70*/  UISETP.GT.AND UP0, UPT, UR4, 0x9, UPT ;  /* 0x000000090400788c */ /* 0x000fe2000bf04270 */
[----:B------:R-:W0:Y:S02]  /*be80*/  MUFU.RSQ R3, R2 ;  /* 0x0000000200037308 */ /* 0x000e240000001400 */
[----:B0-----:R-:W-:Y:S01]  /*be90*/  FMUL.FTZ R4, R2, R3 ;  /* 0x0000000302047220 */ /* 0x001fe20000410000 */
        /* <DEDUP_REMOVED lines=17> */
[----:B------:R-:W-:-:S04]  /*bfb0*/  FSEL R0, R0, R5, !P0 ;  /* 0x0000000500007208 */ /* 0x000fc80004000000 */
[----:B------:R0:W1:Y:S01]  /*bfc0*/  F2F.BF16.F32 R3, R0 ;  /* 0x0000000000037304 */ /* 0x0000620000202000 */
        /* <DEDUP_REMOVED lines=11> */
[----:B0-----:R-:W-:Y:S01]  /*c080*/  STG.E.U8 desc[UR36][R16.64], R3 ;  /* 0x0000000310007986 */ /* 0x001fe2000c101124 */
[----:B------:R-:W-:Y:S05]  /*c090*/  EXIT ;  /* 0x000000000000794d */ /* 0x000fea0003800000 */
.L_x_252:
[----:B-1----:R-:W-:-:S06]  /*c0a0*/  SHF.L.U32 R3, R3, 0x10, RZ ;  /* 0x0000001003037819 */ /* 0x002fcc00000006ff */
[----:B------:R-:W1:Y:S02]  /*c0b0*/  F2I.S64.TRUNC R2, R3 ;  /* 0x0000000300027311 */ /* 0x000e64000020d900 */
[----:B-1----:R-:W-:Y:S01]  /*c0c0*/  STG.E.U8 desc[UR36][R16.64], R2 ;  /* 0x0000000210007986 */ /* 0x002fe2000c101124 */
[----:B------:R-:W-:Y:S05]  /*c0d0*/  EXIT ;  /* 0x000000000000794d */ /* 0x000fea0003800000 */
.L_x_251:
        /* <DEDUP_REMOVED lines=8> */
[----:B-1----:R-:W-:Y:S01]  /*c160*/  STG.E.64 desc[UR36][R16.64], R2 ;  /* 0x0000000210007986 */ /* 0x002fe2000c101b24 */
[----:B------:R-:W-:Y:S05]  /*c170*/  EXIT ;  /* 0x000000000000794d */ /* 0x000fea0003800000 */
.L_x_255:
[----:B-1----:R-:W-:-:S06]  /*c180*/  SHF.L.U32 R3, R3, 0x10, RZ ;  /* 0x0000001003037819 */ /* 0x002fcc00000006ff */
[----:B------:R-:W1:Y:S02]  /*c190*/  F2I.FTZ.TRUNC.NTZ R3, R3 ;  /* 0x0000000300037305 */ /* 0x000e64000021f100 */
[----:B-1----:R-:W-:Y:S01]  /*c1a0*/  STG.E desc[UR36][R16.64], R3 ;  /* 0x0000000310007986 */ /* 0x002fe2000c101924 */
[----:B------:R-:W-:Y:S05]  /*c1b0*/  EXIT ;  /* 0x000000000000794d */ /* 0x000fea0003800000 */
.L_x_254:
[----:B-1----:R-:W-:-:S06]  /*c1c0*/  IMAD.U32 R3, R3, 0x10000, RZ ;  /* 0x0001000003037824 */ /* 0x002fcc00078e00ff */
[----:B------:R-:W1:Y:S02]  /*c1d0*/  F2I.FTZ.TRUNC.NTZ R3, R3 ;  /* 0x0000000300037305 */ /* 0x000e64000021f100 */
[----:B-1----:R-:W-:Y:S01]  /*c1e0*/  STG.E.U16 desc[UR36][R16.64], R3 ;  /* 0x0000000310007986 */ /* 0x002fe2000c101524 */
[----:B------:R-:W-:Y:S05]  /*c1f0*/  EXIT ;  /* 0x000000000000794d */ /* 0x000fea0003800000 */
.L_x_250:
[----:B------:R-:W-:-:S09]  /*c200*/  UISETP.GT.AND UP0, UPT, UR4, 0x6, UPT ;  /* 0x000000060400788c */ /* 0x000fd2000bf04270 */
[----:B------:R-:W-:Y:S05]  /*c210*/  BRA.U UP0, `(.L_x_256) ;  /* 0x00000001002c7547 */ /* 0x000fea000b800000 */
[----:B------:R-:W-:-:S09]  /*c220*/  UISETP.NE.AND UP0, UPT, UR4, 0x5, UPT ;  /* 0x000000050400788c */ /* 0x000fd2000bf05270 */
[----:B------:R-:W-:Y:S05]  /*c230*/  BRA.U !UP0, `(.L_x_257) ;  /* 0x0000000108147547 */ /* 0x000fea000b800000 */
[----:B------:R-:W-:-:S09]  /*c240*/  UISETP.NE.AND UP0, UPT, UR4, 0x6, UPT ;  /* 0x000000060400788c */ /* 0x000fd2000bf05270 */
[----:B------:R-:W-:Y:S05]  /*c250*/  BRA.U UP0, `(.L_x_253) ;  /* 0x0000000900307547 */ /* 0x000fea000b800000 */
[----:B-1----:R-:W-:-:S05]  /*c260*/  SHF.L.U32 R3, R3, 0x10, RZ ;  /* 0x0000001003037819 */ /* 0x002fca00000006ff */
[----:B------:R-:W-:Y:S01]  /*c270*/  STG.E desc[UR36][R16.64], R3 ;  /* 0x0000000310007986 */ /* 0x000fe2000c101924 */
[----:B------:R-:W-:Y:S05]  /*c280*/  EXIT ;  /* 0x000000000000794d */ /* 0x000fea0003800000 */
.L_x_257:
[----:B01----:R-:W-:-:S05]  /*c290*/  IMAD.U32 R0, R3, 0x10000, RZ ;  /* 0x0001000003007824 */ /* 0x003fca00078e00ff */
[----:B------:R-:W-:-:S05]  /*c2a0*/  F2FP.F16.F32.PACK_AB R0, RZ, R0 ;  /* 0x00000000ff00723e */ /* 0x000fca00000000ff */
[----:B------:R-:W-:Y:S01]  /*c2b0*/  STG.E.U16 desc[UR36][R16.64], R0 ;  /* 0x0000000010007986 */ /* 0x000fe2000c101524 */
[----:B------:R-:W-:Y:S05]  /*c2c0*/  EXIT ;  /* 0x000000000000794d */ /* 0x000fea0003800000 */
.L_x_256:
        /* <DEDUP_REMOVED lines=8> */
[----:B------:R-:W-:Y:S01]  /*c350*/  STG.E.64 desc[UR36][R16.64], R2 ;  /* 0x0000000210007986 */ /* 0x000fe2000c101b24 */
[----:B------:R-:W-:Y:S05]  /*c360*/  EXIT ;  /* 0x000000000000794d */ /* 0x000fea0003800000 */
.L_x_259:
[----:B-1----:R-:W-:-:S04]  /*c370*/  SHF.L.U32 R3, R3, 0x10, RZ ;  /* 0x0000001003037819 */ /* 0x002fc800000006ff */
[----:B------:R-:W-:-:S04]  /*c380*/  F2FP.F16.F32.PACK_AB R3, RZ, R3 ;  /* 0x00000003ff03723e */ /* 0x000fc800000000ff */
[----:B------:R-:W-:-:S05]  /*c390*/  PRMT R3, R3, 0x5410, RZ ;  /* 0x0000541003037816 */ /* 0x000fca00000000ff */
[----:B------:R-:W-:Y:S01]  /*c3a0*/  STG.E desc[UR36][R16.64], R3 ;  /* 0x0000000310007986 */ /* 0x000fe2000c101924 */
[----:B------:R-:W-:Y:S05]  /*c3b0*/  EXIT ;  /* 0x000000000000794d */ /* 0x000fea0003800000 */
.L_x_258:
[----:B-1----:R-:W-:-:S04]  /*c3c0*/  IMAD.U32 R2, R3, 0x10000, RZ ;  /* 0x0001000003027824 */ /* 0x002fc800078e00ff */
[----:B------:R-:W-:-:S06]  /*c3d0*/  FMUL.FTZ R2, R2, 1 ;  /* 0x3f80000002027820 */ /* 0x000fcc0000410000 */
[----:B------:R-:W1:Y:S02]  /*c3e0*/  F2F.F64.F32 R2, R2 ;  /* 0x0000000200027310 */ /* 0x000e640000201800 */
[----:B-1----:R-:W-:Y:S01]  /*c3f0*/  STG.E.64 desc[UR36][R16.64], R2 ;  /* 0x0000000210007986 */ /* 0x002fe2000c101b24 */
[----:B------:R-:W-:Y:S05]  /*c400*/  EXIT ;  /* 0x000000000000794d */ /* 0x000fea0003800000 */
.L_x_249:
        /* <DEDUP_REMOVED lines=10> */
[----:B-1----:R-:W-:-:S06]  /*c4b0*/  SHF.L.U32 R3, R3, 0x10, RZ ;  /* 0x0000001003037819 */ /* 0x002fcc00000006ff */
[----:B------:R-:W1:Y:S02]  /*c4c0*/  F2I.FTZ.U32.TRUNC.NTZ R3, R3 ;  /* 0x0000000300037305 */ /* 0x000e64000021f000 */
[----:B-1----:R-:W-:Y:S01]  /*c4d0*/  STG.E.U16 desc[UR36][R16.64], R3 ;  /* 0x0000000310007986 */ /* 0x002fe2000c101524 */
[----:B------:R-:W-:Y:S05]  /*c4e0*/  EXIT ;  /* 0x000000000000794d */ /* 0x000fea0003800000 */
.L_x_263:
[----:B-1----:R-:W-:Y:S01]  /*c4f0*/  IMAD.U32 R3, R3, 0x10000, RZ ;  /* 0x0001000003037824 */ /* 0x002fe200078e00ff */
[----:B------:R-:W-:Y:S01]  /*c500*/  BSSY.RECONVERGENT B0, `(.L_x_264) ;  /* 0x0000013000007945 */ /* 0x000fe20003800200 */
[----:B------:R-:W-:-:S03]  /*c510*/  MOV R8, 0x80 ;  /* 0x0000008000087802 */ /* 0x000fc60000000f00 */
[----:B------:R-:W-:-:S04]  /*c520*/  LOP3.LUT R2, R3, 0x7fffffff, RZ, 0xc0, !PT ;  /* 0x7fffffff03027812 */ /* 0x000fc800078ec0ff */
[----:B------:R-:W-:-:S13]  /*c530*/  ISETP.GT.U32.AND P0, PT, R2, 0x437fffff, PT ;  /* 0x437fffff0200780c */ /* 0x000fda0003f04070 */
[----:B------:R-:W-:Y:S05]  /*c540*/  @P0 BRA `(.L_x_265) ;  /* 0x0000000000380947 */ /* 0x000fea0003800000 */
[----:B------:R-:W-:-:S13]  /*c550*/  ISETP.GE.U32.AND P0, PT, R2, 0x3c000000, PT ;  /* 0x3c0000000200780c */ /* 0x000fda0003f06070 */
[----:B0-----:R-:W-:-:S04]  /*c560*/  @P0 SHF.R.U32.HI R0, RZ, 0x14, R3 ;  /* 0x00000014ff000819 */ /* 0x001fc80000011603 */
[----:B------:R-:W-:-:S04]  /*c570*/  @P0 LOP3.LUT R0, R0, 0x1, RZ, 0xc0, !PT ;  /* 0x0000000100000812 */ /* 0x000fc800078ec0ff */
[----:B------:R-:W-:-:S04]  /*c580*/  @P0 IADD3 R0, PT, PT, R3, 0x487ffff, R0 ;  /* 0x0487ffff03000810 */ /* 0x000fc80007ffe000 */
[----:B------:R-:W-:-:S04]  /*c590*/  @P0 SHF.R.U32.HI R0, RZ, 0x14, R0 ;  /* 0x00000014ff000819 */ /* 0x000fc80000011600 */
[----:B------:R-:W-:Y:S01]  /*c5a0*/  @P0 LOP3.LUT R0, R0, 0xff, RZ, 0xc0, !PT ;  /* 0x000000ff00000812 */ /* 0x000fe200078ec0ff */
[----:B------:R-:W-:Y:S06]  /*c5b0*/  @P0 BRA `(.L_x_266) ;  /* 0x0000000000100947 */ /* 0x000fec0003800000 */
[----:B------:R-:W-:Y:S01]  /*c5c0*/  FADD.FTZ R0, R2, 8192 ;  /* 0x4600000002007421 */ /* 0x000fe20000010000 */
[----:B------:R-:W-:-:S04]  /*c5d0*/  PRMT R8, RZ, 0x7610, R8 ;  /* 0x00007610ff087816 */ /* 0x000fc80000000008 */
[----:B------:R-:W-:-:S13]  /*c5e0*/  LOP3.LUT P0, R0, R0, 0xff, RZ, 0xc0, !PT ;  /* 0x000000ff00007812 */ /* 0x000fda000780c0ff */
[----:B------:R-:W-:Y:S05]  /*c5f0*/  @!P0 BRA `(.L_x_265) ;  /* 0x00000000000c8947 */ /* 0x000fea0003800000 */
.L_x_266:
[----:B------:R-:W-:-:S04]  /*c600*/  SHF.R.U32.HI R3, RZ, 0x18, R3 ;  /* 0x00000018ff037819 */ /* 0x000fc80000011603 */
[----:B------:R-:W-:-:S04]  /*c610*/  LOP3.LUT R0, R0, 0x80, R3, 0xf8, !PT ;  /* 0x0000008000007812 */ /* 0x000fc800078ef803 */
[----:B------:R-:W-:-:S07]  /*c620*/  PRMT R8, R0, 0x7610, R8 ;  /* 0x0000761000087816 */ /* 0x000fce0000000008 */
.L_x_265:
[----:B------:R-:W-:Y:S05]  /*c630*/  BSYNC.RECONVERGENT B0 ;  /* 0x0000000000007941 */ /* 0x000fea0003800200 */
.L_x_264:
[----:B------:R-:W-:Y:S01]  /*c640*/  STG.E.U8 desc[UR36][R16.64], R8 ;  /* 0x0000000810007986 */ /* 0x000fe2000c101124 */
[----:B------:R-:W-:Y:S05]  /*c650*/  EXIT ;  /* 0x000000000000794d */ /* 0x000fea0003800000 */
.L_x_262:
[----:B-1----:R-:W-:Y:S01]  /*c660*/  IMAD.U32 R3, R3, 0x10000, RZ ;  /* 0x0001000003037824 */ /* 0x002fe200078e00ff */
[----:B------:R-:W-:Y:S01]  /*c670*/  BSSY.RECONVERGENT B0, `(.L_x_267) ;  /* 0x0000013000007945 */ /* 0x000fe20003800200 */
[----:B------:R-:W-:-:S03]  /*c680*/  HFMA2 R8, -RZ, RZ, 0, 7.62939453125e-06 ;  /* 0x00000080ff087431 */ /* 0x000fc600000001ff */
        /* <DEDUP_REMOVED lines=14> */
.L_x_269:
[----:B------:R-:W-:-:S04]  /*c770*/  SHF.R.U32.HI R3, RZ, 0x18, R3 ;  /* 0x00000018ff037819 */ /* 0x000fc80000011603 */
[----:B------:R-:W-:-:S04]  /*c780*/  LOP3.LUT R0, R0, 0x80, R3, 0xf8, !PT ;  /* 0x0000008000007812 */ /* 0x000fc800078ef803 */
[----:B------:R-:W-:-:S07]  /*c790*/  PRMT R8, R0, 0x7610, R8 ;  /* 0x0000761000087816 */ /* 0x000fce0000000008 */
.L_x_268:
[----:B------:R-:W-:Y:S05]  /*c7a0*/  BSYNC.RECONVERGENT B0 ;  /* 0x0000000000007941 */ /* 0x000fea0003800200 */
.L_x_267:
[----:B------:R-:W-:Y:S01]  /*c7b0*/  STG.E.U8 desc[UR36][R16.64], R8 ;  /* 0x0000000810007986 */ /* 0x000fe2000c101124 */
[----:B------:R-:W-:Y:S05]  /*c7c0*/  EXIT ;  /* 0x000000000000794d */ /* 0x000fea0003800000 */
.L_x_261:
        /* <DEDUP_REMOVED lines=18> */
[----:B------:R-:W-:-:S05]  /*c8f0*/  @!P0 IADD3 R0, PT, PT, R4, RZ, RZ ;  /* 0x000000ff04008210 */ /* 0x000fca0007ffe0ff */
[----:B------:R-:W-:-:S05]  /*c900*/  @P1 IMAD.MOV.U32 R3, RZ, RZ, R0 ;  /* 0x000000ffff031224 */ /* 0x000fca00078e0000 */
[----:B------:R-:W-:Y:S01]  /*c910*/  STG.E.U8 desc[UR36][R16.64], R3 ;  /* 0x0000000310007986 */ /* 0x000fe2000c101124 */
[----:B------:R-:W-:Y:S05]  /*c920*/  EXIT ;  /* 0x000000000000794d */ /* 0x000fea0003800000 */
.L_x_271:
[----:B-1----:R-:W-:-:S06]  /*c930*/  SHF.L.U32 R3, R3, 0x10, RZ ;  /* 0x0000001003037819 */ /* 0x002fcc00000006ff */
[----:B------:R-:W1:Y:S02]  /*c940*/  F2I.U64.TRUNC R2, R3 ;  /* 0x0000000300027311 */ /* 0x000e64000020d800 */
[----:B-1----:R-:W-:Y:S01]  /*c950*/  STG.E.64 desc[UR36][R16.64], R2 ;  /* 0x0000000210007986 */ /* 0x002fe2000c101b24 */
[----:B------:R-:W-:Y:S05]  /*c960*/  EXIT ;  /* 0x000000000000794d */ /* 0x000fea0003800000 */
.L_x_270:
[----:B-1----:R-:W-:-:S06]  /*c970*/  IMAD.U32 R3, R3, 0x10000, RZ ;  /* 0x0001000003037824 */ /* 0x002fcc00078e00ff */
[----:B------:R-:W1:Y:S02]  /*c980*/  F2I.FTZ.U32.TRUNC.NTZ R3, R3 ;  /* 0x0000000300037305 */ /* 0x000e64000021f000 */
[----:B-1----:R-:W-:Y:S01]  /*c990*/  STG.E desc[UR36][R16.64], R3 ;  /* 0x0000000310007986 */ /* 0x002fe2000c101924 */
[----:B------:R-:W-:Y:S05]  /*c9a0*/  EXIT ;  /* 0x000000000000794d */ /* 0x000fea0003800000 */
.L_x_260:
        /* <DEDUP_REMOVED lines=9> */
[----:B------:R-:W-:Y:S01]  /*ca40*/  STG.E.U8 desc[UR36][R16.64], R3 ;  /* 0x0000000310007986 */ /* 0x000fe2000c101124 */
[----:B------:R-:W-:Y:S05]  /*ca50*/  EXIT ;  /* 0x000000000000794d */ /* 0x000fea0003800000 */
.L_x_273:
[----:B-1----:R-:W-:Y:S01]  /*ca60*/  IMAD.U32 R3, R3, 0x10000, RZ ;  /* 0x0001000003037824 */ /* 0x002fe200078e00ff */
[----:B------:R-:W-:-:S03]  /*ca70*/  CS2R R6, SRZ ;  /* 0x0000000000067805 */ /* 0x000fc6000001ff00 */
[----:B------:R-:W-:-:S04]  /*ca80*/  FMUL.FTZ R3, R3, 1 ;  /* 0x3f80000003037820 */ /* 0x000fc80000410000 */
[----:B------:R-:W1:Y:S02]  /*ca90*/  F2F.F64.F32 R4, R3 ;  /* 0x0000000300047310 */ /* 0x000e640000201800 */
[----:B-1----:R-:W-:Y:S01]  /*caa0*/  STG.E.128 desc[UR36][R16.64], R4 ;  /* 0x0000000410007986 */ /* 0x002fe2000c101d24 */
[----:B------:R-:W-:Y:S05]  /*cab0*/  EXIT ;  /* 0x000000000000794d */ /* 0x000fea0003800000 */
.L_x_272:
[----:B------:R-:W-:-:S09]  /*cac0*/  UISETP.NE.AND UP0, UPT, UR4, 0xf, UPT ;  /* 0x0000000f0400788c */ /* 0x000fd2000bf05270 */
[----:B------:R-:W-:Y:S05]  /*cad0*/  BRA.U !UP0, `(.L_x_274) ;  /* 0x0000000108e87547 */ /* 0x000fea000b800000 */
[----:B------:R-:W-:-:S09]  /*cae0*/  UISETP.NE.AND UP0, UPT, UR4, 0x17, UPT ;  /* 0x000000170400788c */ /* 0x000fd2000bf05270 */
[----:B------:R-:W-:Y:S05]  /*caf0*/  BRA.U !UP0, `(.L_x_275) ;  /* 0x0000000108907547 */ /* 0x000fea000b800000 */
[----:B------:R-:W-:-:S09]  /*cb00*/  UISETP.NE.AND UP0, UPT, UR4, 0x18, UPT ;  /* 0x000000180400788c */ /* 0x000fd2000bf05270 */
[----:B------:R-:W-:Y:S05]  /*cb10*/  BRA.U !UP0, `(.L_x_276) ;  /* 0x0000000108447547 */ /* 0x000fea000b800000 */
.L_x_253:
[----:B0-----:R-:W-:Y:S01]  /*cb20*/  MOV R0, 0x0 ;  /* 0x0000000000007802 */ /* 0x001fe20000000f00 */
[----:B------:R-:W0:Y:S01]  /*cb30*/  LDCU.64 UR4, c[0x4][0x158] ;  /* 0x01002b00ff0477ac */ /* 0x000e220008000a00 */
[----:B------:R-:W-:Y:S02]  /*cb40*/  HFMA2 R8, -RZ, RZ, 0, 6.020069122314453125e-06 ;  /* 0x00000065ff087431 */ /* 0x000fe400000001ff */
[----:B------:R-:W-:Y:S01]  /*cb50*/  IMAD.MOV.U32 R12, RZ, RZ, 0x1 ;  /* 0x00000001ff0c7424 */ /* 0x000fe200078e00ff */
[----:B-1----:R1:W2:Y:S01]  /*cb60*/  LDC.64 R2, c[0x4][R0] ;  /* 0x0100000000027b82 */ /* 0x0022a20000000a00 */
[----:B------:R-:W3:Y:S01]  /*cb70*/  LDCU.64 UR6, c[0x4][0x160] ;  /* 0x01002c00ff0677ac */ /* 0x000ee20008000a00 */
[----:B------:R-:W-:Y:S01]  /*cb80*/  MOV R13, RZ ;  /* 0x000000ff000d7202 */ /* 0x000fe20000000f00 */
[----:B------:R-:W4:Y:S01]  /*cb90*/  LDCU.64 UR8, c[0x4][0x70] ;  /* 0x01000e00ff0877ac */ /* 0x000f220008000a00 */
[----:B0-----:R-:W-:Y:S01]  /*cba0*/  MOV R4, UR4 ;  /* 0x0000000400047c02 */ /* 0x001fe20008000f00 */
[----:B------:R-:W-:Y:S01]  /*cbb0*/  IMAD.U32 R5, RZ, RZ, UR5 ;  /* 0x00000005ff057e24 */ /* 0x000fe2000f8e00ff */
[----:B---3--:R-:W-:Y:S01]  /*cbc0*/  MOV R6, UR6 ;  /* 0x0000000600067c02 */ /* 0x008fe20008000f00 */
[----:B------:R-:W-:Y:S01]  /*cbd0*/  IMAD.U32 R7, RZ, RZ, UR7 ;  /* 0x00000007ff077e24 */ /* 0x000fe2000f8e00ff */
[----:B----4-:R-:W-:Y:S01]  /*cbe0*/  MOV R10, UR8 ;  /* 0x00000008000a7c02 */ /* 0x010fe20008000f00 */
[----:B-1----:R-:W-:-:S07]  /*cbf0*/  IMAD.U32 R11, RZ, RZ, UR9 ;  /* 0x00000009ff0b7e24 */ /* 0x002fce000f8e00ff */
[----:B------:R-:W-:-:S07]  /*cc00*/  LEPC R20, `(.L_x_277) ;  /* 0x000000001014794e */ /* 0x000fce0000000000 */
[----:B--2---:R-:W-:Y:S05]  /*cc10*/  CALL.ABS.NOINC R2 ;  /* 0x0000000002007343 */ /* 0x004fea0003c00000 */
.L_x_277:
[----:B------:R-:W-:Y:S05]  /*cc20*/  EXIT ;  /* 0x000000000000794d */ /* 0x000fea0003800000 */
.L_x_276:
[----:B-1----:R-:W-:Y:S01]  /*cc30*/  IMAD.U32 R5, R3, 0x10000, RZ ;  /* 0x0001000003057824 */ /* 0x002fe200078e00ff */
[----:B------:R-:W-:Y:S01]  /*cc40*/  BSSY.RECONVERGENT B0, `(.L_x_278) ;  /* 0x000000c000007945 */ /* 0x000fe20003800200 */
[----:B0-----:R-:W-:-:S03]  /*cc50*/  HFMA2 R0, -RZ, RZ, 0, 7.569789886474609375e-06 ;  /* 0x0000007fff007431 */ /* 0x001fc600000001ff */
        /* <DEDUP_REMOVED lines=10> */
.L_x_279:
[----:B------:R-:W-:Y:S05]  /*cd00*/  BSYNC.RECONVERGENT B0 ;  /* 0x0000000000007941 */ /* 0x000fea0003800200 */
.L_x_278:
[----:B------:R-:W-:-:S05]  /*cd10*/  LOP3.LUT R3, R0, 0x80, R3, 0xf8, !PT ;  /* 0x0000008000037812 */ /* 0x000fca00078ef803 */
[----:B------:R-:W-:Y:S01]  /*cd20*/  STG.E.U8 desc[UR36][R16.64], R3 ;  /* 0x0000000310007986 */ /* 0x000fe2000c101124 */
[----:B------:R-:W-:Y:S05]  /*cd30*/  EXIT ;  /* 0x000000000000794d */ /* 0x000fea0003800000 */
.L_x_275:
        /* <DEDUP_REMOVED lines=12> */
.L_x_281:
[----:B------:R-:W-:Y:S02]  /*ce00*/  ISETP.GT.U32.AND P0, PT, R2, 0x7f800000, PT ;  /* 0x7f8000000200780c */ /* 0x000fe40003f04070 */
[----:B0-----:R-:W-:-:S04]  /*ce10*/  MOV R0, 0x7f ;  /* 0x0000007f00007802 */ /* 0x001fc80000000f00 */
[----:B------:R-:W-:-:S07]  /*ce20*/  SEL R0, R0, 0x7c, P0 ;  /* 0x0000007c00007807 */ /* 0x000fce0000000000 */
.L_x_282:
[----:B------:R-:W-:Y:S05]  /*ce30*/  BSYNC.RECONVERGENT B0 ;  /* 0x0000000000007941 */ /* 0x000fea0003800200 */
.L_x_280:
[----:B------:R-:W-:-:S04]  /*ce40*/  SHF.R.U32.HI R3, RZ, 0x18, R3 ;  /* 0x00000018ff037819 */ /* 0x000fc80000011603 */
[----:B------:R-:W-:-:S05]  /*ce50*/  LOP3.LUT R3, R0, 0x80, R3, 0xf8, !PT ;  /* 0x0000008000037812 */ /* 0x000fca00078ef803 */
[----:B------:R-:W-:Y:S01]  /*ce60*/  STG.E.U8 desc[UR36][R16.64], R3 ;  /* 0x0000000310007986 */ /* 0x000fe2000c101124 */
[----:B------:R-:W-:Y:S05]  /*ce70*/  EXIT ;  /* 0x000000000000794d */ /* 0x000fea0003800000 */
.L_x_274:
[----:B-1----:R-:W-:Y:S01]  /*ce80*/  STG.E.U16 desc[UR36][R16.64], R3 ;  /* 0x0000000310007986 */ /* 0x002fe2000c101524 */
[----:B------:R-:W-:Y:S05]  /*ce90*/  EXIT ;  /* 0x000000000000794d */ /* 0x000fea0003800000 */
.L_x_283:
[----:B------:R-:W-:-:S00]  /*cea0*/  BRA `(.L_x_283) ;  /* 0xfffffffc00fc7947 */ /* 0x000fc0000383ffff */
[----:B------:R-:W-:-:S00]  /*ceb0*/  NOP ;  /* 0x0000000000007918 */ /* 0x000fc00000000000 */
        /* <DEDUP_REMOVED lines=12> */
.L_x_18295:


//--------------------- .text._ZN2at6native27unrolled_elementwise_kernelIZZZNS0_16asin_kernel_cudaERNS_18TensorIteratorBaseEENKUlvE0_clEvENKUlvE2_clEvEUlN3c108BFloat16EE_St5arrayIPcLm2EELi4E23TrivialOffsetCalculatorILi1EjESD_NS0_6memory12LoadWithCastILi1EEENSE_13StoreWithCastILi1EEEEEviT_T0_T2_T3_T4_T5_ --------------------------
	.section	.text._ZN2at6native27unrolled_elementwise_kernelIZZZNS0_16asin_kernel_cudaERNS_18TensorIteratorBaseEENKUlvE0_clEvENKUlvE2_clEvEUlN3c108BFloat16EE_St5arrayIPcLm2EELi4E23TrivialOffsetCalculatorILi1EjESD_NS0_6memory12LoadWithCastILi1EEENSE_13StoreWithCastILi1EEEEEviT_T0_T2_T3_T4_T5_,"ax",@progbits
	.align	128
        .global         _ZN2at6native27unrolled_elementwise_kernelIZZZNS0_16asin_kernel_cudaERNS_18TensorIteratorBaseEENKUlvE0_clEvENKUlvE2_clEvEUlN3c108BFloat16EE_St5arrayIPcLm2EELi4E23TrivialOffsetCalculatorILi1EjESD_NS0_6memory12LoadWithCastILi1EEENSE_13StoreWithCastILi1EEEEEviT_T0_T2_T3_T4_T5_
        .type           _ZN2at6native27unrolled_elementwise_kernelIZZZNS0_16asin_kernel_cudaERNS_18TensorIteratorBaseEENKUlvE0_clEvENKUlvE2_clEvEUlN3c108BFloat16EE_St5arrayIPcLm2EELi4E23TrivialOffsetCalculatorILi1EjESD_NS0_6memory12LoadWithCastILi1EEENSE_13StoreWithCastILi1EEEEEviT_T0_T2_T3_T4_T5_,@function
        .size           _ZN2at6native27unrolled_elementwise_kernelIZZZNS0_16asin_kernel_cudaERNS_18TensorIteratorBaseEENKUlvE0_clEvENKUlvE2_clEvEUlN3c108BFloat16EE_St5arrayIPcLm2EELi4E23TrivialOffsetCalculatorILi1EjESD_NS0_6memory12LoadWithCastILi1EEENSE_13StoreWithCastILi1EEEEEviT_T0_T2_T3_T4_T5_,(.L_x_18296 - _ZN2at6native27unrolled_elementwise_kernelIZZZNS0_16asin_kernel_cudaERNS_18TensorIteratorBaseEENKUlvE0_clEvENKUlvE2_clEvEUlN3c108BFloat16EE_St5arrayIPcLm2EELi4E23TrivialOffsetCalculatorILi1EjESD_NS0_6memory12LoadWithCastILi1EEENSE_13StoreWithCastILi1EEEEEviT_T0_T2_T3_T4_T5_)
        .other          _ZN2at6native27unrolled_elementwise_kernelIZZZNS0_16asin_kernel_cudaERNS_18TensorIteratorBaseEENKUlvE0_clEvENKUlvE2_clEvEUlN3c108BFloat16EE_St5arrayIPcLm2EELi4E23TrivialOffsetCalculatorILi1EjESD_NS0_6memory12LoadWithCastILi1EEENSE_13StoreWithCastILi1EEEEEviT_T0_T2_T3_T4_T5_,@"STO_CUDA_ENTRY STV_DEFAULT"
_ZN2at6native27unrolled_elementwise_kernelIZZZNS0_16asin_kernel_cudaERNS_18TensorIteratorBaseEENKUlvE0_clEvENKUlvE2_clEvEUlN3c108BFloat16EE_St5arrayIPcLm2EELi4E23TrivialOffsetCalculatorILi1EjESD_NS0_6memory12LoadWithCastILi1EEENSE_13StoreWithCastILi1EEEEEviT_T0_T2_T3_T4_T5_:
.text._ZN2at6native27unrolled_elementwise_kernelIZZZNS0_16asin_kernel_cudaERNS_18TensorIteratorBaseEENKUlvE0_clEvENKUlvE2_clEvEUlN3c108BFloat16EE_St5arrayIPcLm2EELi4E23TrivialOffsetCalculatorILi1EjESD_NS0_6memory12LoadWithCastILi1EEENSE_13StoreWithCastILi1EEEEEviT_T0_T2_T3_T4_T5_:
[----:B------:R-:W0:Y:S01]  /*0000*/  LDC R1, c[0x0][0x37c] ;  /* 0x0000df00ff017b82 */ /* 0x000e220000000800 */
[----:B------:R-:W1:Y:S07]  /*0010*/  S2R R2, SR_CTAID.X ;  /* 0x0000000000027919 */ /* 0x000e6e0000002500 */
[----:B------:R-:W1:Y:S01]  /*0020*/  LDC R3, c[0x0][0x380] ;  /* 0x0000e000ff037b82 */ /* 0x000e620000000800 */
[----:B------:R-:W2:Y:S01]  /*0030*/  LDCU.64 UR36, c[0x0][0x358] ;  /* 0x00006b00ff2477ac */ /* 0x000ea20008000a00 */
[----:B------:R-:W-:Y:S01]  /*0040*/  BSSY.RECONVERGENT B6, `(.L_x_284) ;  /* 0x0000115000067945 */ /* 0x000fe20003800200 */
[----:B------:R-:W3:Y:S01]  /*0050*/  S2R R17, SR_TID.X ;  /* 0x0000000000117919 */ /* 0x000ee20000002100 */
[----:B------:R-:W-:Y:S01]  /*0060*/  PRMT R19, RZ, 0x7610, R19 ;  /* 0x00007610ff137816 */ /* 0x000fe20000000013 */
[----:B------:R-:W4:Y:S01]  /*0070*/  LDCU.U8 UR38, c[0x0][0x39c] ;  /* 0x00007380ff2677ac */ /* 0x000f220008000000 */
[----:B-1----:R-:W-:-:S02]  /*0080*/  IMAD R16, R2, -0x200, R3 ;  /* 0xfffffe0002107824 */ /* 0x002fc400078e0203 */
[----:B---3--:R-:W-:-:S03]  /*0090*/  IMAD.MOV.U32 R25, RZ, RZ, R17 ;  /* 0x000000ffff197224 */ /* 0x008fc600078e0011 */
[----:B------:R-:W-:-:S13]  /*00a0*/  ISETP.GE.AND P0, PT, R17, R16, PT ;  /* 0x000000101100720c */ /* 0x000fda0003f06270 */
[----:B0-2-4-:R-:W-:Y:S05]  /*00b0*/  @P0 BRA `(.L_x_285) ;  /* 0x0000001000340947 */ /* 0x015fea0003800000 */
[----:B------:R-:W0:Y:S01]  /*00c0*/  LDC.64 R4, c[0x0][0x390] ;  /* 0x0000e400ff047b82 */ /* 0x000e220000000a00 */
[----:B------:R-:W1:Y:S01]  /*00d0*/  LDCU UR5, c[0x0][0x3a0] ;  /* 0x00007400ff0577ac */ /* 0x000e620008000800 */
[----:B------:R-:W-:Y:S01]  /*00e0*/  IMAD R0, R2, 0x200, R25 ;  /* 0x0000020002007824 */ /* 0x000fe200078e0219 */
[----:B------:R-:W-:-:S04]  /*00f0*/  UPRMT UR4, UR38, 0x9910, URZ ;  /* 0x0000991026047896 */ /* 0x000fc800080000ff */
[----:B------:R-:W-:Y:S01]  /*0100*/  UISETP.GT.AND UP0, UPT, UR4, 0x9, UPT ;  /* 0x000000090400788c */ /* 0x000fe2000bf04270 */
[----:B-1----:R-:W-:-:S05]  /*0110*/  IMAD R3, R0, UR5, RZ ;  /* 0x0000000500037c24 */ /* 0x002fca000f8e02ff */
[----:B0-----:R-:W-:-:S05]  /*0120*/  IADD3 R4, P0, PT, R3, R4, RZ ;  /* 0x0000000403047210 */ /* 0x001fca0007f1e0ff */
[----:B------:R-:W-:Y:S01]  /*0130*/  IMAD.X R5, RZ, RZ, R5, P0 ;  /* 0x000000ffff057224 */ /* 0x000fe200000e0605 */
        /* <DEDUP_REMOVED lines=11> */
[----:B0-----:R-:W-:-:S04]  /*01f0*/  F2FP.BF16.F32.PACK_AB R0, RZ, R0 ;  /* 0x00000000ff00723e */ /* 0x001fc800000010ff */
[----:B------:R-:W-:Y:S01]  /*0200*/  PRMT R19, R0, 0x7610, R19 ;  /* 0x0000761000137816 */ /* 0x000fe20000000013 */
[----:B------:R-:W-:Y:S06]  /*0210*/  BRA `(.L_x_291) ;  /* 0x0000000c00d87947 */ /* 0x000fec0003800000 */
.L_x_289:
[----:B------:R-:W2:Y:S02]  /*0220*/  LDG.E.U8 R4, desc[UR36][R4.64] ;  /* 0x0000002404047981 */ /* 0x000ea4000c1e1100 */
[----:B--2---:R-:W-:-:S04]  /*0230*/  I2FP.F32.U32 R0, R4 ;  /* 0x0000000400007245 */ /* 0x004fc80000201000 */
[----:B------:R-:W-:-:S04]  /*0240*/  F2FP.BF16.F32.PACK_AB R0, RZ, R0 ;  /* 0x00000000ff00723e */ /* 0x000fc800000010ff */
[----:B------:R-:W-:Y:S01]  /*0250*/  PRMT R19, R0, 0x7610, R19 ;  /* 0x0000761000137816 */ /* 0x000fe20000000013 */
[----:B------:R-:W-:Y:S06]  /*0260*/  BRA `(.L_x_291) ;  /* 0x0000000c00c47947 */ /* 0x000fec0003800000 */
.L_x_288:
        /* <DEDUP_REMOVED lines=8> */
[----:B0-----:R-:W-:-:S04]  /*02f0*/  F2FP.BF16.F32.PACK_AB R0, RZ, R0 ;  /* 0x00000000ff00723e */ /* 0x001fc800000010ff */
[----:B------:R-:W-:Y:S01]  /*0300*/  PRMT R19, R0, 0x7610, R19 ;  /* 0x0000761000137816 */ /* 0x000fe20000000013 */
[----:B------:R-:W-:Y:S06]  /*0310*/  BRA `(.L_x_291) ;  /* 0x0000000c00987947 */ /* 0x000fec0003800000 */
.L_x_293:
[----:B------:R-:W2:Y:S02]  /*0320*/  LDG.E R4, desc[UR36][R4.64] ;  /* 0x0000002404047981 */ /* 0x000ea4000c1e1900 */
[----:B--2---:R-:W-:-:S04]  /*0330*/  I2FP.F32.S32 R0, R4 ;  /* 0x0000000400007245 */ /* 0x004fc80000201400 */
[----:B------:R-:W-:-:S04]  /*0340*/  F2FP.BF16.F32.PACK_AB R0, RZ, R0 ;  /* 0x00000000ff00723e */ /* 0x000fc800000010ff */
[----:B------:R-:W-:Y:S01]  /*0350*/  PRMT R19, R0, 0x7610, R19 ;  /* 0x0000761000137816 */ /* 0x000fe20000000013 */
[----:B------:R-:W-:Y:S06]  /*0360*/  BRA `(.L_x_291) ;  /* 0x0000000c00847947 */ /* 0x000fec0003800000 */
.L_x_292:
[----:B------:R-:W2:Y:S02]  /*0370*/  LDG.E.U16 R4, desc[UR36][R4.64] ;  /* 0x0000002404047981 */ /* 0x000ea4000c1e1500 */
[----:B--2---:R-:W0:Y:S02]  /*0380*/  I2F.S16 R0, R4 ;  /* 0x0000000400007306 */ /* 0x004e240000101400 */
[----:B0-----:R-:W-:-:S04]  /*0390*/  F2FP.BF16.F32.PACK_AB R0, RZ, R0 ;  /* 0x00000000ff00723e */ /* 0x001fc800000010ff */
[----:B------:R-:W-:Y:S01]  /*03a0*/  PRMT R19, R0, 0x7610, R19 ;  /* 0x0000761000137816 */ /* 0x000fe20000000013 */
[----:B------:R-:W-:Y:S06]  /*03b0*/  BRA `(.L_x_291) ;  /* 0x0000000c00707947 */ /* 0x000fec0003800000 */
.L_x_287:
        /* <DEDUP_REMOVED lines=9> */
.L_x_295:
[----:B------:R-:W2:Y:S02]  /*0450*/  LDG.E.U16 R0, desc[UR36][R4.64] ;  /* 0x0000002404007981 */ /* 0x000ea4000c1e1500 */
[----:B--2---:R-:W-:-:S05]  /*0460*/  HADD2.F32 R0, -RZ, R0.H0_H0 ;  /* 0x20000000ff007230 */ /* 0x004fca0000004100 */
[----:B------:R-:W-:-:S04]  /*0470*/  F2FP.BF16.F32.PACK_AB R0, RZ, R0 ;  /* 0x00000000ff00723e */ /* 0x000fc800000010ff */
[----:B------:R-:W-:Y:S01]  /*0480*/  PRMT R19, R0, 0x7610, R19 ;  /* 0x0000761000137816 */ /* 0x000fe20000000013 */
[----:B------:R-:W-:Y:S06]  /*0490*/  BRA `(.L_x_291) ;  /* 0x0000000c00387947 */ /* 0x000fec0003800000 */
.L_x_294:
        /* <DEDUP_REMOVED lines=9> */
.L_x_297:
[----:B------:R-:W2:Y:S02]  /*0530*/  LDG.E.U16 R4, desc[UR36][R4.64] ;  /* 0x0000002404047981 */ /* 0x000ea4000c1e1500 */
[----:B--2---:R-:W-:-:S05]  /*0540*/  HADD2.F32 R0, -RZ, R4.H0_H0 ;  /* 0x20000004ff007230 */ /* 0x004fca0000004100 */
[----:B------:R-:W-:-:S04]  /*0550*/  F2FP.BF16.F32.PACK_AB R0, RZ, R0 ;  /* 0x00000000ff00723e */ /* 0x000fc800000010ff */
[----:B------:R-:W-:Y:S01]  /*0560*/  PRMT R19, R0, 0x7610, R19 ;  /* 0x0000761000137816 */ /* 0x000fe20000000013 */
[----:B------:R-:W-:Y:S06]  /*0570*/  BRA `(.L_x_291) ;  /* 0x0000000c00007947 */ /* 0x000fec0003800000 */
.L_x_296:
[----:B------:R-:W2:Y:S01]  /*0580*/  LDG.E.64 R4, desc[UR36][R4.64] ;  /* 0x0000002404047981 */ /* 0x000ea2000c1e1b00 */
[----:B------:R-:W-:Y:S01]  /*0590*/  UMOV UR4, 0xf0000000 ;  /* 0xf000000000047882 */ /* 0x000fe20000000000 */
[----:B------:R-:W-:Y:S01]  /*05a0*/  UMOV UR5, 0x380fffff ;  /* 0x380fffff00057882 */ /* 0x000fe20000000000 */
[----:B--2---:R-:W0:Y:S01]  /*05b0*/  F2F.F32.F64 R0, R4 ;  /* 0x0000000400007310 */ /* 0x004e220000301000 */
[----:B------:R-:W-:-:S14]  /*05c0*/  DSETP.GEU.AND P0, PT, |R4|, UR4, PT ;  /* 0x0000000404007e2a */ /* 0x000fdc000bf0e200 */
[----:B0-----:R-:W-:-:S05]  /*05d0*/  @!P0 FMUL R0, R0, 1.175494350822287508e-38 ;  /* 0x0080000000008820 */ /* 0x001fca0000400000 */
[----:B------:R-:W-:-:S04]  /*05e0*/  F2FP.BF16.F32.PACK_AB R0, RZ, R0 ;  /* 0x00000000ff00723e */ /* 0x000fc800000010ff */
[----:B------:R-:W-:Y:S01]  /*05f0*/  PRMT R19, R0, 0x7610, R19 ;  /* 0x0000761000137816 */ /* 0x000fe20000000013 */
[----:B------:R-:W-:Y:S06]  /*0600*/  BRA `(.L_x_291) ;  /* 0x0000000800dc7947 */ /* 0x000fec0003800000 */
.L_x_286:
        /* <DEDUP_REMOVED lines=11> */
[----:B------:R-:W-:-:S04]  /*06c0*/  F2FP.BF16.F32.PACK_AB R0, RZ, R0 ;  /* 0x00000000ff00723e */ /* 0x000fc800000010ff */
[----:B------:R-:W-:Y:S01]  /*06d0*/  PRMT R19, R0, 0x7610, R19 ;  /* 0x0000761000137816 */ /* 0x000fe20000000013 */
[----:B------:R-:W-:Y:S06]  /*06e0*/  BRA `(.L_x_291) ;  /* 0x0000000800a47947 */ /* 0x000fec0003800000 */
.L_x_300:
        /* <DEDUP_REMOVED lines=9> */
.L_x_299:
[----:B------:R-:W-:-:S09]  /*0780*/  UISETP.NE.AND UP0, UPT, UR4, 0xf, UPT ;  /* 0x0000000f0400788c */ /* 0x000fd2000bf05270 */
[----:B------:R-:W-:Y:S05]  /*0790*/  BRA.U !UP0, `(.L_x_301) ;  /* 0x0000000108a07547 */ /* 0x000fea000b800000 */
[----:B------:R-:W-:-:S09]  /*07a0*/  UISETP.NE.AND UP0, UPT, UR4, 0x17, UPT ;  /* 0x000000170400788c */ /* 0x000fd2000bf05270 */
[----:B------:R-:W-:Y:S05]  /*07b0*/  BRA.U !UP0, `(.L_x_302) ;  /* 0x00000001085c7547 */ /* 0x000fea000b800000 */
[----:B------:R-:W-:-:S09]  /*07c0*/  UISETP.NE.AND UP0, UPT, UR4, 0x18, UPT ;  /* 0x000000180400788c */ /* 0x000fd2000bf05270 */
[----:B------:R-:W-:Y:S05]  /*07d0*/  BRA.U UP0, `(.L_x_290) ;  /* 0x0000000500cc7547 */ /* 0x000fea000b800000 */
[----:B------:R-:W2:Y:S01]  /*07e0*/  LDG.E.U8 R0, desc[UR36][R4.64] ;  /* 0x0000002404007981 */ /* 0x000ea2000c1e1100 */
[----:B------:R-:W-:Y:S02]  /*07f0*/  IMAD.MOV.U32 R7, RZ, RZ, 0x1f ;  /* 0x0000001fff077424 */ /* 0x000fe400078e00ff */
[----:B--2---:R-:W-:-:S05]  /*0800*/  IMAD.SHL.U32 R0, R0, 0x1000000, RZ ;  /* 0x0100000000007824 */ /* 0x004fca00078e00ff */
[C---:B------:R-:W-:Y:S02]  /*0810*/  LOP3.LUT R3, R0.reuse, 0x7f000000, RZ, 0xc0, !PT ;  /* 0x7f00000000037812 */ /* 0x040fe400078ec0ff */
[----:B------:R-:W-:Y:S02]  /*0820*/  LOP3.LUT P0, RZ, R0, 0x7f000000, RZ, 0xc0, !PT ;  /* 0x7f00000000ff7812 */ /* 0x000fe4000780c0ff */
[----:B------:R-:W0:Y:S02]  /*0830*/  FLO.U32 R6, R3 ;  /* 0x0000000300067300 */ /* 0x000e2400000e0000 */
[----:B0-----:R-:W-:-:S05]  /*0840*/  IMAD.MOV R6, RZ, RZ, -R6 ;  /* 0x000000ffff067224 */ /* 0x001fca00078e0a06 */
[----:B------:R-:W-:-:S05]  /*0850*/  VIADDMNMX.U32 R6, R6, R7, 0x4, !PT ;  /* 0x0000000406067446 */ /* 0x000fca0007800007 */
[----:B------:R-:W-:-:S04]  /*0860*/  VIADD R6, R6, 0xfffffffc ;  /* 0xfffffffc06067836 */ /* 0x000fc80000000000 */
[----:B------:R-:W-:Y:S01]  /*0870*/  IMAD.SHL.U32 R8, R6, 0x800000, RZ ;  /* 0x0080000006087824 */ /* 0x000fe200078e00ff */
[C---:B------:R-:W-:Y:S01]  /*0880*/  SHF.L.U32 R7, R3.reuse, R6, RZ ;  /* 0x0000000603077219 */ /* 0x040fe200000006ff */
        /* <DEDUP_REMOVED lines=10> */
.L_x_302:
[----:B------:R-:W2:Y:S02]  /*0930*/  LDG.E.U8 R4, desc[UR36][R4.64] ;  /* 0x0000002404047981 */ /* 0x000ea4000c1e1100 */
[C---:B--2---:R-:W-:Y:S02]  /*0940*/  IMAD.SHL.U32 R3, R4.reuse, 0x2000000, RZ ;  /* 0x0200000004037824 */ /* 0x044fe400078e00ff */
[----:B------:R-:W-:-:S03]  /*0950*/  IMAD.SHL.U32 R6, R4, 0x100, RZ ;  /* 0x0000010004067824 */ /* 0x000fc600078e00ff */
[----:B------:R-:W-:-:S13]  /*0960*/  ISETP.GT.U32.AND P0, PT, R3, 0x7ffffff, PT ;  /* 0x07ffffff0300780c */ /* 0x000fda0003f04070 */
[----:B------:R-:W-:Y:S02]  /*0970*/  @!P0 LOP3.LUT R0, R6, 0x7f00, RZ, 0xc0, !PT ;  /* 0x00007f0006008812 */ /* 0x000fe400078ec0ff */
[----:B------:R-:W-:Y:S02]  /*0980*/  @P0 LEA.HI R3, R3, 0x70000000, RZ, 0x1c ;  /* 0x7000000003030811 */ /* 0x000fe400078fe0ff */
[----:B------:R-:W-:Y:S02]  /*0990*/  @!P0 LOP3.LUT R0, R0, 0x3f000000, RZ, 0xfc, !PT ;  /* 0x3f00000000008812 */ /* 0x000fe400078efcff */
[----:B------:R-:W-:-:S03]  /*09a0*/  PRMT R6, R6, 0x9910, RZ ;  /* 0x0000991006067816 */ /* 0x000fc600000000ff */
[----:B------:R-:W-:Y:S01]  /*09b0*/  @!P0 FADD.FTZ R0, R0, -0.5 ;  /* 0xbf00000000008421 */ /* 0x000fe20000010000 */
[----:B------:R-:W-:Y:S01]  /*09c0*/  @P0 FMUL.FTZ R0, R3, 1.9259299443872358531e-34 ;  /* 0x0780000003000820 */ /* 0x000fe20000410000 */
[----:B------:R-:W-:-:S05]  /*09d0*/  IMAD.MOV.U32 R3, RZ, RZ, R6 ;  /* 0x000000ffff037224 */ /* 0x000fca00078e0006 */
[----:B------:R-:W-:-:S04]  /*09e0*/  LOP3.LUT R0, R0, 0x80000000, R3, 0xf8, !PT ;  /* 0x8000000000007812 */ /* 0x000fc800078ef803 */
[----:B------:R-:W-:-:S04]  /*09f0*/  F2FP.BF16.F32.PACK_AB R0, RZ, R0 ;  /* 0x00000000ff00723e */ /* 0x000fc800000010ff */
[----:B------:R-:W-:Y:S01]  /*0a00*/  PRMT R19, R0, 0x7610, R19 ;  /* 0x0000761000137816 */ /* 0x000fe20000000013 */
[----:B------:R-:W-:Y:S06]  /*0a10*/  BRA `(.L_x_291) ;  /* 0x0000000400d87947 */ /* 0x000fec0003800000 */
.L_x_301:
[----:B------:R0:W5:Y:S01]  /*0a20*/  LDG.E.U16 R19, desc[UR36][R4.64] ;  /* 0x0000002404137981 */ /* 0x000162000c1e1500 */
[----:B------:R-:W-:Y:S05]  /*0a30*/  BRA `(.L_x_291) ;  /* 0x0000000400d07947 */ /* 0x000fea0003800000 */
.L_x_298:
        /* <DEDUP_REMOVED lines=10> */
[----:B------:R-:W-:-:S04]  /*0ae0*/  F2FP.BF16.F32.PACK_AB R0, RZ, R0 ;  /* 0x00000000ff00723e */ /* 0x000fc800000010ff */
[----:B------:R-:W-:Y:S01]  /*0af0*/  PRMT R19, R0, 0x7610, R19 ;  /* 0x0000761000137816 */ /* 0x000fe20000000013 */
[----:B------:R-:W-:Y:S06]  /*0b00*/  BRA `(.L_x_291) ;  /* 0x00000004009c7947 */ /* 0x000fec0003800000 */
.L_x_305:
        /* <DEDUP_REMOVED lines=21> */
.L_x_309:
[----:B------:R-:W-:Y:S05]  /*0c60*/  BSYNC.RECONVERGENT B1 ;  /* 0x0000000000017941 */ /* 0x000fea0003800200 */
.L_x_308:
[----:B------:R-:W-:Y:S01]  /*0c70*/  IMAD.SHL.U32 R0, R0, 0x100000, RZ ;  /* 0x0010000000007824 */ /* 0x000fe200078e00ff */
[----:B------:R-:W-:-:S04]  /*0c80*/  LEA R3, R3, 0x3b800000, 0x17 ;  /* 0x3b80000003037811 */ /* 0x000fc800078eb8ff */
[----:B------:R-:W-:-:S07]  /*0c90*/  LOP3.LUT R0, R3, R0, R7, 0xfe, !PT ;  /* 0x0000000003007212 */ /* 0x000fce00078efe07 */
.L_x_307:
[----:B------:R-:W-:Y:S05]  /*0ca0*/  BSYNC.RECONVERGENT B0 ;  /* 0x0000000000007941 */ /* 0x000fea0003800200 */
.L_x_306:
[----:B------:R-:W-:-:S04]  /*0cb0*/  F2FP.BF16.F32.PACK_AB R0, RZ, R0 ;  /* 0x00000000ff00723e */ /* 0x000fc800000010ff */
[----:B------:R-:W-:Y:S01]  /*0cc0*/  PRMT R19, R0, 0x7610, R19 ;  /* 0x0000761000137816 */ /* 0x000fe20000000013 */
[----:B------:R-:W-:Y:S06]  /*0cd0*/  BRA `(.L_x_291) ;  /* 0x0000000400287947 */ /* 0x000fec0003800000 */
.L_x_304:
        /* <DEDUP_REMOVED lines=21> */
.L_x_313:
[----:B------:R-:W-:Y:S05]  /*0e30*/  BSYNC.RECONVERGENT B1 ;  /* 0x0000000000017941 */ /* 0x000fea0003800200 */
.L_x_312:
[----:B------:R-:W-:Y:S01]  /*0e40*/  IMAD.SHL.U32 R0, R0, 0x200000, RZ ;  /* 0x0020000000007824 */ /* 0x000fe200078e00ff */
[----:B------:R-:W-:-:S04]  /*0e50*/  LEA R3, R3, 0x37800000, 0x17 ;  /* 0x3780000003037811 */ /* 0x000fc800078eb8ff */
[----:B------:R-:W-:-:S07]  /*0e60*/  LOP3.LUT R0, R3, R0, R7, 0xfe, !PT ;  /* 0x0000000003007212 */ /* 0x000fce00078efe07 */
.L_x_311:
[----:B------:R-:W-:Y:S05]  /*0e70*/  BSYNC.RECONVERGENT B0 ;  /* 0x0000000000007941 */ /* 0x000fea0003800200 */
.L_x_310:
[----:B------:R-:W-:-:S04]  /*0e80*/  F2FP.BF16.F32.PACK_AB R0, RZ, R0 ;  /* 0x00000000ff00723e */ /* 0x000fc800000010ff */
[----:B------:R-:W-:Y:S01]  /*0e90*/  PRMT R19, R0, 0x7610, R19 ;  /* 0x0000761000137816 */ /* 0x000fe20000000013 */
[----:B------:R-:W-:Y:S06]  /*0ea0*/  BRA `(.L_x_291) ;  /* 0x0000000000b47947 */ /* 0x000fec0003800000 */
.L_x_303:
[----:B------:R-:W-:-:S09]  /*0eb0*/  UISETP.NE.AND UP0, UPT, UR4, 0x1c, UPT ;  /* 0x0000001c0400788c */ /* 0x000fd2000bf05270 */
[----:B------:R-:W-:Y:S05]  /*0ec0*/  BRA.U !UP0, `(.L_x_314) ;  /* 0x00000001089c7547 */ /* 0x000fea000b800000 */
[----:B------:R-:W-:-:S09]  /*0ed0*/  UISETP.NE.AND UP0, UPT, UR4, 0x1d, UPT ;  /* 0x0000001d0400788c */ /* 0x000fd2000bf05270 */
[----:B------:R-:W-:Y:S05]  /*0ee0*/  BRA.U !UP0, `(.L_x_315) ;  /* 0x0000000108807547 */ /* 0x000fea000b800000 */
[----:B------:R-:W-:-:S09]  /*0ef0*/  UISETP.NE.AND UP0, UPT, UR4, 0x2c, UPT ;  /* 0x0000002c0400788c */ /* 0x000fd2000bf05270 */
[----:B------:R-:W-:Y:S05]  /*0f00*/  BRA.U !UP0, `(.L_x_316) ;  /* 0x0000000108487547 */ /* 0x000fea000b800000 */
.L_x_290:
[----:B------:R-:W-:Y:S01]  /*0f10*/  MOV R14, 0x0 ;  /* 0x00000000000e7802 */ /* 0x000fe20000000f00 */
[----:B------:R-:W0:Y:S01]  /*0f20*/  LDCU.64 UR4, c[0x4][0x158] ;  /* 0x01002b00ff0477ac */ /* 0x000e220008000a00 */
[----:B------:R-:W-:Y:S02]  /*0f30*/  IMAD.MOV.U32 R8, RZ, RZ, 0x4e ;  /* 0x0000004eff087424 */ /* 0x000fe400078e00ff */
[----:B------:R-:W-:Y:S01]  /*0f40*/  IMAD.MOV.U32 R12, RZ, RZ, 0x1 ;  /* 0x00000001ff0c7424 */ /* 0x000fe200078e00ff */
[----:B------:R-:W1:Y:S01]  /*0f50*/  LDCU.64 UR6, c[0x4][0x160] ;  /* 0x01002c00ff0677ac */ /* 0x000e620008000a00 */
[----:B------:R-:W2:Y:S01]  /*0f60*/  LDC.64 R14, c[0x4][R14] ;  /* 0x010000000e0e7b82 */ /* 0x000ea20000000a00 */
[----:B------:R-:W-:Y:S01]  /*0f70*/  IMAD.MOV.U32 R13, RZ, RZ, RZ ;  /* 0x000000ffff0d7224 */ /* 0x000fe200078e00ff */
[----:B------:R-:W3:Y:S01]  /*0f80*/  LDCU.64 UR8, c[0x4][0x68] ;  /* 0x01000d00ff0877ac */ /* 0x000ee20008000a00 */
[----:B0-----:R-:W-:Y:S02]  /*0f90*/  IMAD.U32 R4, RZ, RZ, UR4 ;  /* 0x00000004ff047e24 */ /* 0x001fe4000f8e00ff */
[----:B------:R-:W-:-:S02]  /*0fa0*/  IMAD.U32 R5, RZ, RZ, UR5 ;  /* 0x00000005ff057e24 */ /* 0x000fc4000f8e00ff */
[----:B-1----:R-:W-:Y:S02]  /*0fb0*/  IMAD.U32 R6, RZ, RZ, UR6 ;  /* 0x00000006ff067e24 */ /* 0x002fe4000f8e00ff */
[----:B------:R-:W-:Y:S02]  /*0fc0*/  IMAD.U32 R7, RZ, RZ, UR7 ;  /* 0x00000007ff077e24 */ /* 0x000fe4000f8e00ff */
[----:B---3--:R-:W-:Y:S02]  /*0fd0*/  IMAD.U32 R10, RZ, RZ, UR8 ;  /* 0x00000008ff0a7e24 */ /* 0x008fe4000f8e00ff */
[----:B------:R-:W-:-:S07]  /*0fe0*/  IMAD.U32 R11, RZ, RZ, UR9 ;  /* 0x00000009ff0b7e24 */ /* 0x000fce000f8e00ff */
[----:B------:R-:W-:-:S07]  /*0ff0*/  LEPC R20, `(.L_x_317) ;  /* 0x000000001014794e */ /* 0x000fce0000000000 */
[----:B--2---:R-:W-:Y:S05]  /*1000*/  CALL.ABS.NOINC R14 ;  /* 0x000000000e007343 */ /* 0x004fea0003c00000 */
.L_x_317:
[----:B------:R-:W-:Y:S01]  /*1010*/  PRMT R19, RZ, 0x7610, R19 ;  /* 0x00007610ff137816 */ /* 0x000fe20000000013 */
[----:B------:R-:W-:Y:S06]  /*1020*/  BRA `(.L_x_291) ;  /* 0x0000000000547947 */ /* 0x000fec0003800000 */
.L_x_316:
[----:B------:R-:W2:Y:S01]  /*1030*/  LDG.E.U8 R4, desc[UR36][R4.64] ;  /* 0x0000002404047981 */ /* 0x000ea2000c1e1100 */
[----:B------:R-:W-:Y:S01]  /*1040*/  BSSY.RECONVERGENT B0, `(.L_x_318) ;  /* 0x0000007000007945 */ /* 0x000fe20003800200 */
[----:B------:R-:W-:Y:S01]  /*1050*/  IMAD.MOV.U32 R0, RZ, RZ, 0x400000 ;  /* 0x00400000ff007424 */ /* 0x000fe200078e00ff */
[----:B--2---:R-:W-:-:S13]  /*1060*/  ISETP.NE.AND P0, PT, R4, RZ, PT ;  /* 0x000000ff0400720c */ /* 0x004fda0003f05270 */
[----:B------:R-:W-:Y:S05]  /*1070*/  @!P0 BRA `(.L_x_319) ;  /* 0x00000000000c8947 */ /* 0x000fea0003800000 */
[----:B------:R-:W-:-:S13]  /*1080*/  ISETP.NE.AND P0, PT, R4, 0xff, PT ;  /* 0x000000ff0400780c */ /* 0x000fda0003f05270 */
[----:B------:R-:W-:Y:S02]  /*1090*/  @!P0 IMAD.MOV.U32 R0, RZ, RZ, 0x7f800001 ;  /* 0x7f800001ff008424 */ /* 0x000fe400078e00ff */
[----:B------:R-:W-:-:S07]  /*10a0*/  @P0 IMAD.SHL.U32 R0, R4, 0x800000, RZ ;  /* 0x0080000004000824 */ /* 0x000fce00078e00ff */
.L_x_319:
[----:B------:R-:W-:Y:S05]  /*10b0*/  BSYNC.RECONVERGENT B0 ;  /* 0x0000000000007941 */ /* 0x000fea0003800200 */
.L_x_318:
[----:B------:R-:W-:-:S04]  /*10c0*/  F2FP.BF16.F32.PACK_AB R0, RZ, R0 ;  /* 0x00000000ff00723e */ /* 0x000fc800000010ff */
[----:B------:R-:W-:Y:S01]  /*10d0*/  PRMT R19, R0, 0x7610, R19 ;  /* 0x0000761000137816 */ /* 0x000fe20000000013 */
[----:B------:R-:W-:Y:S06]  /*10e0*/  BRA `(.L_x_291) ;  /* 0x0000000000247947 */ /* 0x000fec0003800000 */
.L_x_315:
[----:B------:R-:W2:Y:S02]  /*10f0*/  LDG.E.64 R4, desc[UR36][R4.64] ;  /* 0x0000002404047981 */ /* 0x000ea4000c1e1b00 */
[----:B--2---:R-:W0:Y:S02]  /*1100*/  I2F.U64 R0, R4 ;  /* 0x0000000400007312 */ /* 0x004e240000301000 */
[----:B0-----:R-:W-:-:S04]  /*1110*/  F2FP.BF16.F32.PACK_AB R0, RZ, R0 ;  /* 0x00000000ff00723e */ /* 0x001fc800000010ff */
[----:B------:R-:W-:Y:S01]  /*1120*/  PRMT R19, R0, 0x7610, R19 ;  /* 0x0000761000137816 */ /* 0x000fe20000000013 */
[----:B------:R-:W-:Y:S06]  /*1130*/  BRA `(.L_x_291) ;  /* 0x0000000000107947 */ /* 0x000fec0003800000 */
.L_x_314:
[----:B------:R-:W2:Y:S02]  /*1140*/  LDG.E R4, desc[UR36][R4.64] ;  /* 0x0000002404047981 */ /* 0x000ea4000c1e1900 */
[----:B--2---:R-:W-:-:S04]  /*1150*/  I2FP.F32.U32 R0, R4 ;  /* 0x0000000400007245 */ /* 0x004fc80000201000 */
[----:B------:R-:W-:-:S04]  /*1160*/  F2FP.BF16.F32.PACK_AB R0, RZ, R0 ;  /* 0x00000000ff00723e */ /* 0x000fc800000010ff */
[----:B------:R-:W-:-:S07]  /*1170*/  PRMT R19, R0, 0x7610, R19 ;  /* 0x0000761000137816 */ /* 0x000fce0000000013 */
.L_x_291:
[----:B------:R-:W-:-:S07]  /*1180*/  VIADD R17, R25, 0x80 ;  /* 0x0000008019117836 */ /* 0x000fce0000000000 */
.L_x_285:
[----:B------:R-:W-:Y:S05]  /*1190*/  BSYNC.RECONVERGENT B6 ;  /* 0x0000000000067941 */ /* 0x000fea0003800200 */
.L_x_284:
[----:B------:R-:W-:Y:S01]  /*11a0*/  ISETP.GE.AND P0, PT, R17, R16, PT ;  /* 0x000000101100720c */ /* 0x000fe20003f06270 */
[----:B------:R-:W-:Y:S01]  /*11b0*/  BSSY.RECONVERGENT B6, `(.L_x_320) ;  /* 0x0000110000067945 */ /* 0x000fe20003800200 */
[----:B------:R-:W-:-:S11]  /*11c0*/  PRMT R18, RZ, 0x7610, R18 ;  /* 0x00007610ff127816 */ /* 0x000fd60000000012 */
[----:B------:R-:W-:Y:S05]  /*11d0*/  @P0 BRA `(.L_x_321) ;  /* 0x0000001000340947 */ /* 0x000fea0003800000 */
[----:B0-----:R-:W0:Y:S01]  /*11e0*/  LDC.64 R4, c[0x0][0x390] ;  /* 0x0000e400ff047b82 */ /* 0x001e220000000a00 */
        /* <DEDUP_REMOVED lines=21> */
.L_x_325:
[----:B------:R-:W2:Y:S02]  /*1340*/  LDG.E.U8 R4, desc[UR36][R4.64] ;  /* 0x0000002404047981 */ /* 0x000ea4000c1e1100 */
[----:B--2---:R-:W-:-:S04]  /*1350*/  I2FP.F32.U32 R0, R4 ;  /* 0x0000000400007245 */ /* 0x004fc80000201000 */
[----:B------:R-:W-:-:S04]  /*1360*/  F2FP.BF16.F32.PACK_AB R0, RZ, R0 ;  /* 0x00000000ff00723e */ /* 0x000fc800000010ff */
[----:B------:R-:W-:Y:S01]  /*1370*/  PRMT R18, R0, 0x7610, R18 ;  /* 0x0000761000127816 */ /* 0x000fe20000000012 */
[----:B------:R-:W-:Y:S06]  /*1380*/  BRA `(.L_x_327) ;  /* 0x0000000c00c47947 */ /* 0x000fec0003800000 */
.L_x_324:
        /* <DEDUP_REMOVED lines=11> */
.L_x_329:
[----:B------:R-:W2:Y:S02]  /*1440*/  LDG.E R4, desc[UR36][R4.64] ;  /* 0x0000002404047981 */ /* 0x000ea4000c1e1900 */
[----:B--2---:R-:W-:-:S04]  /*1450*/  I2FP.F32.S32 R0, R4 ;  /* 0x0000000400007245 */ /* 0x004fc80000201400 */
[----:B------:R-:W-:-:S04]  /*1460*/  F2FP.BF16.F32.PACK_AB R0, RZ, R0 ;  /* 0x00000000ff00723e */ /* 0x000fc800000010ff */
[----:B------:R-:W-:Y:S01]  /*1470*/  PRMT R18, R0, 0x7610, R18 ;  /* 0x0000761000127816 */ /* 0x000fe20000000012 */
[----:B------:R-:W-:Y:S06]  /*1480*/  BRA `(.L_x_327) ;  /* 0x0000000c00847947 */ /* 0x000fec0003800000 */
.L_x_328:
[----:B------:R-:W2:Y:S02]  /*1490*/  LDG.E.U16 R4, desc[UR36][R4.64] ;  /* 0x0000002404047981 */ /* 0x000ea4000c1e1500 */
[----:B--2---:R-:W0:Y:S02]  /*14a0*/  I2F.S16 R0, R4 ;  /* 0x0000000400007306 */ /* 0x004e240000101400 */
[----:B0-----:R-:W-:-:S04]  /*14b0*/  F2FP.BF16.F32.PACK_AB R0, RZ, R0 ;  /* 0x00000000ff00723e */ /* 0x001fc800000010ff */
[----:B------:R-:W-:Y:S01]  /*14c0*/  PRMT R18, R0, 0x7610, R18 ;  /* 0x0000761000127816 */ /* 0x000fe20000000012 */
[----:B------:R-:W-:Y:S06]  /*14d0*/  BRA `(.L_x_327) ;  /* 0x0000000c00707947 */ /* 0x000fec0003800000 */
.L_x_323:
        /* <DEDUP_REMOVED lines=9> */
.L_x_331:
[----:B------:R-:W2:Y:S02]  /*1570*/  LDG.E.U16 R0, desc[UR36][R4.64] ;  /* 0x0000002404007981 */ /* 0x000ea4000c1e1500 */
[----:B--2---:R-:W-:-:S05]  /*1580*/  HADD2.F32 R0, -RZ, R0.H0_H0 ;  /* 0x20000000ff007230 */ /* 0x004fca0000004100 */
[----:B------:R-:W-:-:S04]  /*1590*/  F2FP.BF16.F32.PACK_AB R0, RZ, R0 ;  /* 0x00000000ff00723e */ /* 0x000fc800000010ff */
[----:B------:R-:W-:Y:S01]  /*15a0*/  PRMT R18, R0, 0x7610, R18 ;  /* 0x0000761000127816 */ /* 0x000fe20000000012 */
[----:B------:R-:W-:Y:S06]  /*15b0*/  BRA `(.L_x_327) ;  /* 0x0000000c00387947 */ /* 0x000fec0003800000 */
.L_x_330:
        /* <DEDUP_REMOVED lines=9> */
.L_x_333:
[----:B------:R-:W2:Y:S02]  /*1650*/  LDG.E.U16 R4, desc[UR36][R4.64] ;  /* 0x0000002404047981 */ /* 0x000ea4000c1e1500 */
[----:B--2---:R-:W-:-:S05]  /*1660*/  HADD2.F32 R0, -RZ, R4.H0_H0 ;  /* 0x20000004ff007230 */ /* 0x004fca0000004100 */
[----:B------:R-:W-:-:S04]  /*1670*/  F2FP.BF16.F32.PACK_AB R0, RZ, R0 ;  /* 0x00000000ff00723e */ /* 0x000fc800000010ff */
[----:B------:R-:W-:Y:S01]  /*1680*/  PRMT R18, R0, 0x7610, R18 ;  /* 0x0000761000127816 */ /* 0x000fe20000000012 */
[----:B------:R-:W-:Y:S06]  /*1690*/  BRA `(.L_x_327) ;  /* 0x0000000c00007947 */ /* 0x000fec0003800000 */
.L_x_332:
        /* <DEDUP_REMOVED lines=9> */
.L_x_322:
        /* <DEDUP_REMOVED lines=14> */
.L_x_336:
        /* <DEDUP_REMOVED lines=9> */
.L_x_335:
        /* <DEDUP_REMOVED lines=27> */
.L_x_338:
[----:B------:R-:W2:Y:S02]  /*1a50*/  LDG.E.U8 R4, desc[UR36][R4.64] ;  /* 0x0000002404047981 */ /* 0x000ea4000c1e1100 */
[C---:B--2---:R-:W-:Y:S02]  /*1a60*/  IMAD.SHL.U32 R0, R4.reuse, 0x2000000, RZ ;  /* 0x0200000004007824 */ /* 0x044fe400078e00ff */
[----:B------:R-:W-:-:S03]  /*1a70*/  IMAD.SHL.U32 R6, R4, 0x100, RZ ;  /* 0x0000010004067824 */ /* 0x000fc600078e00ff */
[----:B------:R-:W-:-:S13]  /*1a80*/  ISETP.GE.U32.AND P0, PT, R0, 0x8000000, PT ;  /* 0x080000000000780c */ /* 0x000fda0003f06070 */
[----:B------:R-:W-:Y:S02]  /*1a90*/  @!P0 LOP3.LUT R3, R6, 0x7f00, RZ, 0xc0, !PT ;  /* 0x00007f0006038812 */ /* 0x000fe400078ec0ff */
[----:B------:R-:W-:Y:S02]  /*1aa0*/  @P0 LEA.HI R0, R0, 0x70000000, RZ, 0x1c ;  /* 0x7000000000000811 */ /* 0x000fe400078fe0ff */
[----:B------:R-:W-:Y:S02]  /*1ab0*/  @!P0 LOP3.LUT R3, R3, 0x3f000000, RZ, 0xfc, !PT ;  /* 0x3f00000003038812 */ /* 0x000fe400078efcff */
[----:B------:R-:W-:Y:S01]  /*1ac0*/  PRMT R6, R6, 0x9910, RZ ;  /* 0x0000991006067816 */ /* 0x000fe200000000ff */
[----:B------:R-:W-:Y:S02]  /*1ad0*/  @P0 FMUL.FTZ R0, R0, 1.9259299443872358531e-34 ;  /* 0x0780000000000820 */ /* 0x000fe40000410000 */
[----:B------:R-:W-:Y:S02]  /*1ae0*/  @!P0 FADD.FTZ R0, R3, -0.5 ;  /* 0xbf00000003008421 */ /* 0x000fe40000010000 */
[----:B------:R-:W-:-:S05]  /*1af0*/  IMAD.MOV.U32 R3, RZ, RZ, R6 ;  /* 0x000000ffff037224 */ /* 0x000fca00078e0006 */
[----:B------:R-:W-:-:S04]  /*1b00*/  LOP3.LUT R0, R0, 0x80000000, R3, 0xf8, !PT ;  /* 0x8000000000007812 */ /* 0x000fc800078ef803 */
[----:B------:R-:W-:-:S04]  /*1b10*/  F2FP.BF16.F32.PACK_AB R0, RZ, R0 ;  /* 0x00000000ff00723e */ /* 0x000fc800000010ff */
[----:B------:R-:W-:Y:S01]  /*1b20*/  PRMT R18, R0, 0x7610, R18 ;  /* 0x0000761000127816 */ /* 0x000fe20000000012 */
[----:B------:R-:W-:Y:S06]  /*1b30*/  BRA `(.L_x_327) ;  /* 0x0000000400d87947 */ /* 0x000fec0003800000 */
.L_x_337:
[----:B------:R0:W5:Y:S01]  /*1b40*/  LDG.E.U16 R18, desc[UR36][R4.64] ;  /* 0x0000002404127981 */ /* 0x000162000c1e1500 */
[----:B------:R-:W-:Y:S05]  /*1b50*/  BRA `(.L_x_327) ;  /* 0x0000000400d07947 */ /* 0x000fea0003800000 */
.L_x_334:
        /* <DEDUP_REMOVED lines=13> */
.L_x_341:
        /* <DEDUP_REMOVED lines=21> */
.L_x_345:
[----:B------:R-:W-:Y:S05]  /*1d80*/  BSYNC.RECONVERGENT B1 ;  /* 0x0000000000017941 */ /* 0x000fea0003800200 */
.L_x_344:
[----:B------:R-:W-:Y:S01]  /*1d90*/  IMAD.SHL.U32 R0, R0, 0x100000, RZ ;  /* 0x0010000000007824 */ /* 0x000fe200078e00ff */
[----:B------:R-:W-:-:S04]  /*1da0*/  LEA R3, R3, 0x3b800000, 0x17 ;  /* 0x3b80000003037811 */ /* 0x000fc800078eb8ff */
[----:B------:R-:W-:-:S07]  /*1db0*/  LOP3.LUT R0, R3, R0, R7, 0xfe, !PT ;  /* 0x0000000003007212 */ /* 0x000fce00078efe07 */
.L_x_343:
[----:B------:R-:W-:Y:S05]  /*1dc0*/  BSYNC.RECONVERGENT B0 ;  /* 0x0000000000007941 */ /* 0x000fea0003800200 */
.L_x_342:
[----:B------:R-:W-:-:S04]  /*1dd0*/  F2FP.BF16.F32.PACK_AB R0, RZ, R0 ;  /* 0x00000000ff00723e */ /* 0x000fc800000010ff */
[----:B------:R-:W-:Y:S01]  /*1de0*/  PRMT R18, R0, 0x7610, R18 ;  /* 0x0000761000127816 */ /* 0x000fe20000000012 */
[----:B------:R-:W-:Y:S06]  /*1df0*/  BRA `(.L_x_327) ;  /* 0x0000000400287947 */ /* 0x000fec0003800000 */
.L_x_340:
        /* <DEDUP_REMOVED lines=21> */
.L_x_349:
[----:B------:R-:W-:Y:S05]  /*1f50*/  BSYNC.RECONVERGENT B1 ;  /* 0x0000000000017941 */ /* 0x000fea0003800200 */
.L_x_348:
[----:B------:R-:W-:Y:S01]  /*1f60*/  IMAD.SHL.U32 R0, R0, 0x200000, RZ ;  /* 0x0020000000007824 */ /* 0x000fe200078e00ff */
[----:B------:R-:W-:-:S04]  /*1f70*/  LEA R3, R3, 0x37800000, 0x17 ;  /* 0x3780000003037811 */ /* 0x000fc800078eb8ff */
[----:B------:R-:W-:-:S07]  /*1f80*/  LOP3.LUT R0, R3, R0, R7, 0xfe, !PT ;  /* 0x0000000003007212 */ /* 0x000fce00078efe07 */
.L_x_347:
[----:B------:R-:W-:Y:S05]  /*1f90*/  BSYNC.RECONVERGENT B0 ;  /* 0x0000000000007941 */ /* 0x000fea0003800200 */
.L_x_346:
[----:B------:R-:W-:-:S04]  /*1fa0*/  F2FP.BF16.F32.PACK_AB R0, RZ, R0 ;  /* 0x00000000ff00723e */ /* 0x000fc800000010ff */
[----:B------:R-:W-:Y:S01]  /*1fb0*/  PRMT R18, R0, 0x7610, R18 ;  /* 0x0000761000127816 */ /* 0x000fe20000000012 */
[----:B------:R-:W-:Y:S06]  /*1fc0*/  BRA `(.L_x_327) ;  /* 0x0000000000b47947 */ /* 0x000fec0003800000 */
.L_x_339:
        /* <DEDUP_REMOVED lines=14> */
.L_x_353:
[----:B------:R-:W-:Y:S05]  /*20b0*/  BSYNC.RECONVERGENT B0 ;  /* 0x0000000000007941 */ /* 0x000fea0003800200 */
.L_x_352:
[----:B------:R-:W-:-:S04]  /*20c0*/  F2FP.BF16.F32.PACK_AB R0, RZ, R0 ;  /* 0x00000000ff00723e */ /* 0x000fc800000010ff */
[----:B------:R-:W-:Y:S01]  /*20d0*/  PRMT R18, R0, 0x7610, R18 ;  /* 0x0000761000127816 */ /* 0x000fe20000000012 */
[----:B------:R-:W-:Y:S06]  /*20e0*/  BRA `(.L_x_327) ;  /* 0x00000000006c7947 */ /* 0x000fec0003800000 */
.L_x_326:
        /* <DEDUP_REMOVED lines=15> */
[----:B--2--5:R-:W-:Y:S05]  /*21e0*/  CALL.ABS.NOINC R14 ;  /* 0x000000000e007343 */ /* 0x024fea0003c00000 */
.L_x_354:
[----:B------:R-:W-:Y:S01]  /*21f0*/  PRMT R18, RZ, 0x7610, R18 ;  /* 0x00007610ff127816 */ /* 0x000fe20000000012 */
[----:B------:R-:W-:Y:S06]  /*2200*/  BRA `(.L_x_327) ;  /* 0x0000000000247947 */ /* 0x000fec0003800000 */
.L_x_351:
[----:B------:R-:W2:Y:S02]  /*2210*/  LDG.E.64 R4, desc[UR36][R4.64] ;  /* 0x0000002404047981 */ /* 0x000ea4000c1e1b00 */
[----:B--2---:R-:W0:Y:S02]  /*2220*/  I2F.U64 R0, R4 ;  /* 0x0000000400007312 */ /* 0x004e240000301000 */
[----:B0-----:R-:W-:-:S04]  /*2230*/  F2FP.BF16.F32.PACK_AB R0, RZ, R0 ;  /* 0x00000000ff00723e */ /* 0x001fc800000010ff */
[----:B------:R-:W-:Y:S01]  /*2240*/  PRMT R18, R0, 0x7610, R18 ;  /* 0x0000761000127816 */ /* 0x000fe20000000012 */
[----:B------:R-:W-:Y:S06]  /*2250*/  BRA `(.L_x_327) ;  /* 0x0000000000107947 */ /* 0x000fec0003800000 */
.L_x_350:
[----:B------:R-:W2:Y:S02]  /*2260*/  LDG.E R4, desc[UR36][R4.64] ;  /* 0x0000002404047981 */ /* 0x000ea4000c1e1900 */
[----:B--2---:R-:W-:-:S04]  /*2270*/  I2FP.F32.U32 R0, R4 ;  /* 0x0000000400007245 */ /* 0x004fc80000201000 */
[----:B------:R-:W-:-:S04]  /*2280*/  F2FP.BF16.F32.PACK_AB R0, RZ, R0 ;  /* 0x00000000ff00723e */ /* 0x000fc800000010ff */
[----:B------:R-:W-:-:S07]  /*2290*/  PRMT R18, R0, 0x7610, R18 ;  /* 0x0000761000127816 */ /* 0x000fce0000000012 */
.L_x_327:
[----:B------:R-:W-:-:S07]  /*22a0*/  VIADD R17, R17, 0x80 ;  /* 0x0000008011117836 */ /* 0x000fce0000000000 */
.L_x_321:
[----:B------:R-:W-:Y:S05]  /*22b0*/  BSYNC.RECONVERGENT B6 ;  /* 0x0000000000067941 */ /* 0x000fea0003800200 */
.L_x_320:
        /* <DEDUP_REMOVED lines=26> */
.L_x_360:
[----:B------:R-:W2:Y:S02]  /*2460*/  LDG.E.U8 R4, desc[UR36][R4.64] ;  /* 0x0000002404047981 */ /* 0x000ea4000c1e1100 */
[----:B--2---:R-:W-:-:S04]  /*2470*/  I2FP.F32.U32 R0, R4 ;  /* 0x0000000400007245 */ /* 0x004fc80000201000 */
[----:B------:R-:W-:-:S04]  /*2480*/  F2FP.BF16.F32.PACK_AB R0, RZ, R0 ;  /* 0x00000000ff00723e */ /* 0x000fc800000010ff */
[----:B------:R-:W-:Y:S01]  /*2490*/  PRMT R24, R0, 0x7610, R24 ;  /* 0x0000761000187816 */ /* 0x000fe20000000018 */
[----:B------:R-:W-:Y:S06]  /*24a0*/  BRA `(.L_x_362) ;  /* 0x0000000c00c47947 */ /* 0x000fec0003800000 */
.L_x_359:
        /* <DEDUP_REMOVED lines=11> */
.L_x_364:
[----:B------:R-:W2:Y:S02]  /*2560*/  LDG.E R4, desc[UR36][R4.64] ;  /* 0x0000002404047981 */ /* 0x000ea4000c1e1900 */
[----:B--2---:R-:W-:-:S04]  /*2570*/  I2FP.F32.S32 R0, R4 ;  /* 0x0000000400007245 */ /* 0x004fc80000201400 */
[----:B------:R-:W-:-:S04]  /*2580*/  F2FP.BF16.F32.PACK_AB R0, RZ, R0 ;  /* 0x00000000ff00723e */ /* 0x000fc800000010ff */
[----:B------:R-:W-:Y:S01]  /*2590*/  PRMT R24, R0, 0x7610, R24 ;  /* 0x0000761000187816 */ /* 0x000fe20000000018 */
[----:B------:R-:W-:Y:S06]  /*25a0*/  BRA `(.L_x_362) ;  /* 0x0000000c00847947 */ /* 0x000fec0003800000 */
.L_x_363:
[----:B------:R-:W2:Y:S02]  /*25b0*/  LDG.E.U16 R4, desc[UR36][R4.64] ;  /* 0x0000002404047981 */ /* 0x000ea4000c1e1500 */
[----:B--2---:R-:W0:Y:S02]  /*25c0*/  I2F.S16 R0, R4 ;  /* 0x0000000400007306 */ /* 0x004e240000101400 */
[----:B0-----:R-:W-:-:S04]  /*25d0*/  F2FP.BF16.F32.PACK_AB R0, RZ, R0 ;  /* 0x00000000ff00723e */ /* 0x001fc800000010ff */
[----:B------:R-:W-:Y:S01]  /*25e0*/  PRMT R24, R0, 0x7610, R24 ;  /* 0x0000761000187816 */ /* 0x000fe20000000018 */
[----:B------:R-:W-:Y:S06]  /*25f0*/  BRA `(.L_x_362) ;  /* 0x0000000c00707947 */ /* 0x000fec0003800000 */
.L_x_358:
        /* <DEDUP_REMOVED lines=9> */
.L_x_366:
[----:B------:R-:W2:Y:S02]  /*2690*/  LDG.E.U16 R0, desc[UR36][R4.64] ;  /* 0x0000002404007981 */ /* 0x000ea4000c1e1500 */
[----:B--2---:R-:W-:-:S05]  /*26a0*/  HADD2.F32 R0, -RZ, R0.H0_H0 ;  /* 0x20000000ff007230 */ /* 0x004fca0000004100 */
[----:B------:R-:W-:-:S04]  /*26b0*/  F2FP.BF16.F32.PACK_AB R0, RZ, R0 ;  /* 0x00000000ff00723e */ /* 0x000fc800000010ff */
[----:B------:R-:W-:Y:S01]  /*26c0*/  PRMT R24, R0, 0x7610, R24 ;  /* 0x0000761000187816 */ /* 0x000fe20000000018 */
[----:B------:R-:W-:Y:S06]  /*26d0*/  BRA `(.L_x_362) ;  /* 0x0000000c00387947 */ /* 0x000fec0003800000 */
.L_x_365:
        /* <DEDUP_REMOVED lines=9> */
.L_x_368:
[----:B------:R-:W2:Y:S02]  /*2770*/  LDG.E.U16 R4, desc[UR36][R4.64] ;  /* 0x0000002404047981 */ /* 0x000ea4000c1e1500 */
[----:B--2---:R-:W-:-:S05]  /*2780*/  HADD2.F32 R0, -RZ, R4.H0_H0 ;  /* 0x20000004ff007230 */ /* 0x004fca0000004100 */
[----:B------:R-:W-:-:S04]  /*2790*/  F2FP.BF16.F32.PACK_AB R0, RZ, R0 ;  /* 0x00000000ff00723e */ /* 0x000fc800000010ff */
[----:B------:R-:W-:Y:S01]  /*27a0*/  PRMT R24, R0, 0x7610, R24 ;  /* 0x0000761000187816 */ /* 0x000fe20000000018 */
[----:B------:R-:W-:Y:S06]  /*27b0*/  BRA `(.L_x_362) ;  /* 0x0000000c00007947 */ /* 0x000fec0003800000 */
.L_x_367:
        /* <DEDUP_REMOVED lines=9> */
.L_x_357:
        /* <DEDUP_REMOVED lines=14> */
.L_x_371:
        /* <DEDUP_REMOVED lines=9> */
.L_x_370:
        /* <DEDUP_REMOVED lines=27> */
.L_x_373:
        /* <DEDUP_REMOVED lines=15> */
.L_x_372:
[----:B------:R0:W5:Y:S01]  /*2c60*/  LDG.E.U16 R24, desc[UR36][R4.64] ;  /* 0x0000002404187981 */ /* 0x000162000c1e1500 */
[----:B------:R-:W-:Y:S05]  /*2c70*/  BRA `(.L_x_362) ;  /* 0x0000000400d07947 */ /* 0x000fea0003800000 */
.L_x_369:
        /* <DEDUP_REMOVED lines=13> */
.L_x_376:
        /* <DEDUP_REMOVED lines=21> */
.L_x_380:
[----:B------:R-:W-:Y:S05]  /*2ea0*/  BSYNC.RECONVERGENT B1 ;  /* 0x0000000000017941 */ /* 0x000fea0003800200 */
.L_x_379:
[----:B------:R-:W-:Y:S01]  /*2eb0*/  IMAD.SHL.U32 R0, R0, 0x100000, RZ ;  /* 0x0010000000007824 */ /* 0x000fe200078e00ff */
[----:B------:R-:W-:-:S04]  /*2ec0*/  LEA R3, R3, 0x3b800000, 0x17 ;  /* 0x3b80000003037811 */ /* 0x000fc800078eb8ff */
[----:B------:R-:W-:-:S07]  /*2ed0*/  LOP3.LUT R0, R3, R0, R7, 0xfe, !PT ;  /* 0x0000000003007212 */ /* 0x000fce00078efe07 */
.L_x_378:
[----:B------:R-:W-:Y:S05]  /*2ee0*/  BSYNC.RECONVERGENT B0 ;  /* 0x0000000000007941 */ /* 0x000fea0003800200 */
.L_x_377:
[----:B------:R-:W-:-:S04]  /*2ef0*/  F2FP.BF16.F32.PACK_AB R0, RZ, R0 ;  /* 0x00000000ff00723e */ /* 0x000fc800000010ff */
[----:B------:R-:W-:Y:S01]  /*2f00*/  PRMT R24, R0, 0x7610, R24 ;  /* 0x0000761000187816 */ /* 0x000fe20000000018 */
[----:B------:R-:W-:Y:S06]  /*2f10*/  BRA `(.L_x_362) ;  /* 0x0000000400287947 */ /* 0x000fec0003800000 */
.L_x_375:
        /* <DEDUP_REMOVED lines=21> */
.L_x_384:
[----:B------:R-:W-:Y:S05]  /*3070*/  BSYNC.RECONVERGENT B1 ;  /* 0x0000000000017941 */ /* 0x000fea0003800200 */
.L_x_383:
[----:B------:R-:W-:Y:S01]  /*3080*/  IMAD.SHL.U32 R0, R0, 0x200000, RZ ;  /* 0x0020000000007824 */ /* 0x000fe200078e00ff */
[----:B------:R-:W-:-:S04]  /*3090*/  LEA R3, R3, 0x37800000, 0x17 ;  /* 0x3780000003037811 */ /* 0x000fc800078eb8ff */
[----:B------:R-:W-:-:S07]  /*30a0*/  LOP3.LUT R0, R3, R0, R7, 0xfe, !PT ;  /* 0x0000000003007212 */ /* 0x000fce00078efe07 */
.L_x_382:
[----:B------:R-:W-:Y:S05]  /*30b0*/  BSYNC.RECONVERGENT B0 ;  /* 0x0000000000007941 */ /* 0x000fea0003800200 */
.L_x_381:
[----:B------:R-:W-:-:S04]  /*30c0*/  F2FP.BF16.F32.PACK_AB R0, RZ, R0 ;  /* 0x00000000ff00723e */ /* 0x000fc800000010ff */
[----:B------:R-:W-:Y:S01]  /*30d0*/  PRMT R24, R0, 0x7610, R24 ;  /* 0x0000761000187816 */ /* 0x000fe20000000018 */
[----:B------:R-:W-:Y:S06]  /*30e0*/  BRA `(.L_x_362) ;  /* 0x0000000000b47947 */ /* 0x000fec0003800000 */
.L_x_374:
        /* <DEDUP_REMOVED lines=14> */
.L_x_388:
[----:B------:R-:W-:Y:S05]  /*31d0*/  BSYNC.RECONVERGENT B0 ;  /* 0x0000000000007941 */ /* 0x000fea0003800200 */
.L_x_387:
[----:B------:R-:W-:-:S04]  /*31e0*/  F2FP.BF16.F32.PACK_AB R0, RZ, R0 ;  /* 0x00000000ff00723e */ /* 0x000fc800000010ff */
[----:B------:R-:W-:Y:S01]  /*31f0*/  PRMT R24, R0, 0x7610, R24 ;  /* 0x0000761000187816 */ /* 0x000fe20000000018 */
[----:B------:R-:W-:Y:S06]  /*3200*/  BRA `(.L_x_362) ;  /* 0x00000000006c7947 */ /* 0x000fec0003800000 */
.L_x_361:
        /* <DEDUP_REMOVED lines=16> */
.L_x_389:
[----:B------:R-:W-:Y:S01]  /*3310*/  PRMT R24, RZ, 0x7610, R24 ;  /* 0x00007610ff187816 */ /* 0x000fe20000000018 */
[----:B------:R-:W-:Y:S06]  /*3320*/  BRA `(.L_x_362) ;  /* 0x0000000000247947 */ /* 0x000fec0003800000 */
.L_x_386:
[----:B------:R-:W2:Y:S02]  /*3330*/  LDG.E.64 R4, desc[UR36][R4.64] ;  /* 0x0000002404047981 */ /* 0x000ea4000c1e1b00 */
[----:B--2---:R-:W0:Y:S02]  /*3340*/  I2F.U64 R0, R4 ;  /* 0x0000000400007312 */ /* 0x004e240000301000 */
[----:B0-----:R-:W-:-:S04]  /*3350*/  F2FP.BF16.F32.PACK_AB R0, RZ, R0 ;  /* 0x00000000ff00723e */ /* 0x001fc800000010ff */
[----:B------:R-:W-:Y:S01]  /*3360*/  PRMT R24, R0, 0x7610, R24 ;  /* 0x0000761000187816 */ /* 0x000fe20000000018 */
[----:B------:R-:W-:Y:S06]  /*3370*/  BRA `(.L_x_362) ;  /* 0x0000000000107947 */ /* 0x000fec0003800000 */
.L_x_385:
[----:B------:R-:W2:Y:S02]  /*3380*/  LDG.E R4, desc[UR36][R4.64] ;  /* 0x0000002404047981 */ /* 0x000ea4000c1e1900 */
[----:B--2---:R-:W-:-:S04]  /*3390*/  I2FP.F32.U32 R0, R4 ;  /* 0x0000000400007245 */ /* 0x004fc80000201000 */
[----:B------:R-:W-:-:S04]  /*33a0*/  F2FP.BF16.F32.PACK_AB R0, RZ, R0 ;  /* 0x00000000ff00723e */ /* 0x000fc800000010ff */
[----:B------:R-:W-:-:S07]  /*33b0*/  PRMT R24, R0, 0x7610, R24 ;  /* 0x0000761000187816 */ /* 0x000fce0000000018 */
.L_x_362:
[----:B------:R-:W-:-:S07]  /*33c0*/  VIADD R17, R17, 0x80 ;  /* 0x0000008011117836 */ /* 0x000fce0000000000 */
.L_x_356:
[----:B------:R-:W-:Y:S05]  /*33d0*/  BSYNC.RECONVERGENT B6 ;  /* 0x0000000000067941 */ /* 0x000fea0003800200 */
.L_x_355:
        /* <DEDUP_REMOVED lines=25> */
.L_x_395:
[----:B------:R-:W2:Y:S02]  /*3570*/  LDG.E.U8 R4, desc[UR36][R4.64] ;  /* 0x0000002404047981 */ /* 0x000ea4000c1e1100 */
[----:B--2---:R-:W-:-:S04]  /*3580*/  I2FP.F32.U32 R0, R4 ;  /* 0x0000000400007245 */ /* 0x004fc80000201000 */
[----:B------:R-:W-:Y:S01]  /*3590*/  F2FP.BF16.F32.PACK_AB R0, RZ, R0 ;  /* 0x00000000ff00723e */ /* 0x000fe200000010ff */
[----:B------:R-:W-:Y:S06]  /*35a0*/  BRA `(.L_x_391) ;  /* 0x0000000c00887947 */ /* 0x000fec0003800000 */
.L_x_394:
        /* <DEDUP_REMOVED lines=10> */
.L_x_398:
[----:B------:R-:W2:Y:S02]  /*3650*/  LDG.E R4, desc[UR36][R4.64] ;  /* 0x0000002404047981 */ /* 0x000ea4000c1e1900 */
[----:B--2---:R-:W-:-:S04]  /*3660*/  I2FP.F32.S32 R0, R4 ;  /* 0x0000000400007245 */ /* 0x004fc80000201400 */
[----:B------:R-:W-:Y:S01]  /*3670*/  F2FP.BF16.F32.PACK_AB R0, RZ, R0 ;  /* 0x00000000ff00723e */ /* 0x000fe200000010ff */
[----:B------:R-:W-:Y:S06]  /*3680*/  BRA `(.L_x_391) ;  /* 0x0000000c00507947 */ /* 0x000fec0003800000 */
.L_x_397:
[----:B------:R-:W2:Y:S02]  /*3690*/  LDG.E.U16 R4, desc[UR36][R4.64] ;  /* 0x0000002404047981 */ /* 0x000ea4000c1e1500 */
[----:B--2---:R-:W0:Y:S02]  /*36a0*/  I2F.S16 R0, R4 ;  /* 0x0000000400007306 */ /* 0x004e240000101400 */
[----:B0-----:R-:W-:Y:S01]  /*36b0*/  F2FP.BF16.F32.PACK_AB R0, RZ, R0 ;  /* 0x00000000ff00723e */ /* 0x001fe200000010ff */
[----:B------:R-:W-:Y:S06]  /*36c0*/  BRA `(.L_x_391) ;  /* 0x0000000c00407947 */ /* 0x000fec0003800000 */
.L_x_393:
        /* <DEDUP_REMOVED lines=9> */
.L_x_400:
[----:B------:R-:W2:Y:S02]  /*3760*/  LDG.E.U16 R0, desc[UR36][R4.64] ;  /* 0x0000002404007981 */ /* 0x000ea4000c1e1500 */
[----:B--2---:R-:W-:-:S05]  /*3770*/  HADD2.F32 R0, -RZ, R0.H0_H0 ;  /* 0x20000000ff007230 */ /* 0x004fca0000004100 */
[----:B------:R-:W-:Y:S01]  /*3780*/  F2FP.BF16.F32.PACK_AB R0, RZ, R0 ;  /* 0x00000000ff00723e */ /* 0x000fe200000010ff */
[----:B------:R-:W-:Y:S06]  /*3790*/  BRA `(.L_x_391) ;  /* 0x0000000c000c7947 */ /* 0x000fec0003800000 */
.L_x_399:
        /* <DEDUP_REMOVED lines=9> */
.L_x_402:
[----:B------:R-:W2:Y:S02]  /*3830*/  LDG.E.U16 R4, desc[UR36][R4.64] ;  /* 0x0000002404047981 */ /* 0x000ea4000c1e1500 */
[----:B--2---:R-:W-:-:S05]  /*3840*/  HADD2.F32 R0, -RZ, R4.H0_H0 ;  /* 0x20000004ff007230 */ /* 0x004fca0000004100 */
[----:B------:R-:W-:Y:S01]  /*3850*/  F2FP.BF16.F32.PACK_AB R0, RZ, R0 ;  /* 0x00000000ff00723e */ /* 0x000fe200000010ff */
[----:B------:R-:W-:Y:S06]  /*3860*/  BRA `(.L_x_391) ;  /* 0x0000000800d87947 */ /* 0x000fec0003800000 */
.L_x_401:
        /* <DEDUP_REMOVED lines=8> */
.L_x_392:
        /* <DEDUP_REMOVED lines=13> */
.L_x_405:
        /* <DEDUP_REMOVED lines=8> */
.L_x_404:
        /* <DEDUP_REMOVED lines=27> */
.L_x_407:
        /* <DEDUP_REMOVED lines=12> */
[----:B------:R-:W-:Y:S01]  /*3cb0*/  F2FP.BF16.F32.PACK_AB R0, RZ, R0 ;  /* 0x00000000ff00723e */ /* 0x000fe200000010ff */
[----:B------:R-:W-:Y:S06]  /*3cc0*/  BRA `(.L_x_391) ;  /* 0x0000000400c07947 */ /* 0x000fec0003800000 */
.L_x_406:
[----:B------:R1:W5:Y:S01]  /*3cd0*/  LDG.E.U16 R0, desc[UR36][R4.64] ;  /* 0x0000002404007981 */ /* 0x000362000c1e1500 */
[----:B------:R-:W-:Y:S05]  /*3ce0*/  BRA `(.L_x_391) ;  /* 0x0000000400b87947 */ /* 0x000fea0003800000 */
.L_x_403:
        /* <DEDUP_REMOVED lines=12> */
.L_x_410:
        /* <DEDUP_REMOVED lines=21> */
.L_x_414:
[----:B------:R-:W-:Y:S05]  /*3f00*/  BSYNC.RECONVERGENT B1 ;  /* 0x0000000000017941 */ /* 0x000fea0003800200 */
.L_x_413:
[----:B------:R-:W-:Y:S01]  /*3f10*/  IMAD.SHL.U32 R0, R0, 0x100000, RZ ;  /* 0x0010000000007824 */ /* 0x000fe200078e00ff */
[----:B------:R-:W-:-:S04]  /*3f20*/  LEA R3, R3, 0x3b800000, 0x17 ;  /* 0x3b80000003037811 */ /* 0x000fc800078eb8ff */
[----:B------:R-:W-:-:S07]  /*3f30*/  LOP3.LUT R0, R3, R0, R7, 0xfe, !PT ;  /* 0x0000000003007212 */ /* 0x000fce00078efe07 */
.L_x_412:
[----:B------:R-:W-:Y:S05]  /*3f40*/  BSYNC.RECONVERGENT B0 ;  /* 0x0000000000007941 */ /* 0x000fea0003800200 */
.L_x_411:
[----:B------:R-:W-:Y:S01]  /*3f50*/  F2FP.BF16.F32.PACK_AB R0, RZ, R0 ;  /* 0x00000000ff00723e */ /* 0x000fe200000010ff */
[----:B------:R-:W-:Y:S06]  /*3f60*/  BRA `(.L_x_391) ;  /* 0x0000000400187947 */ /* 0x000fec0003800000 */
.L_x_409:
        /* <DEDUP_REMOVED lines=21> */
.L_x_418:
[----:B------:R-:W-:Y:S05]  /*40c0*/  BSYNC.RECONVERGENT B1 ;  /* 0x0000000000017941 */ /* 0x000fea0003800200 */
.L_x_417:
[----:B------:R-:W-:Y:S01]  /*40d0*/  IMAD.SHL.U32 R0, R0, 0x200000, RZ ;  /* 0x0020000000007824 */ /* 0x000fe200078e00ff */
[----:B------:R-:W-:-:S04]  /*40e0*/  LEA R3, R3, 0x37800000, 0x17 ;  /* 0x3780000003037811 */ /* 0x000fc800078eb8ff */
[----:B------:R-:W-:-:S07]  /*40f0*/  LOP3.LUT R0, R3, R0, R7, 0xfe, !PT ;  /* 0x0000000003007212 */ /* 0x000fce00078efe07 */
.L_x_416:
[----:B------:R-:W-:Y:S05]  /*4100*/  BSYNC.RECONVERGENT B0 ;  /* 0x0000000000007941 */ /* 0x000fea0003800200 */
.L_x_415:
[----:B------:R-:W-:Y:S01]  /*4110*/  F2FP.BF16.F32.PACK_AB R0, RZ, R0 ;  /* 0x00000000ff00723e */ /* 0x000fe200000010ff */
[----:B------:R-:W-:Y:S06]  /*4120*/  BRA `(.L_x_391) ;  /* 0x0000000000a87947 */ /* 0x000fec0003800000 */
.L_x_408:
        /* <DEDUP_REMOVED lines=14> */
.L_x_422:
[----:B------:R-:W-:Y:S05]  /*4210*/  BSYNC.RECONVERGENT B0 ;  /* 0x0000000000007941 */ /* 0x000fea0003800200 */
.L_x_421:
[----:B------:R-:W-:Y:S01]  /*4220*/  F2FP.BF16.F32.PACK_AB R0, RZ, R0 ;  /* 0x00000000ff00723e */ /* 0x000fe200000010ff */
[----:B------:R-:W-:Y:S06]  /*4230*/  BRA `(.L_x_391) ;  /* 0x0000000000647947 */ /* 0x000fec0003800000 */
.L_x_396:
        /* <DEDUP_REMOVED lines=16> */
.L_x_423:
[----:B------:R-:W-:Y:S01]  /*4340*/  PRMT R0, RZ, 0x7610, R0 ;  /* 0x00007610ff007816 */ /* 0x000fe20000000000 */
[----:B------:R-:W-:Y:S06]  /*4350*/  BRA `(.L_x_391) ;  /* 0x00000000001c7947 */ /* 0x000fec0003800000 */
.L_x_420:
[----:B------:R-:W2:Y:S02]  /*4360*/  LDG.E.64 R4, desc[UR36][R4.64] ;  /* 0x0000002404047981 */ /* 0x000ea4000c1e1b00 */
[----:B--2---:R-:W0:Y:S02]  /*4370*/  I2F.U64 R0, R4 ;  /* 0x0000000400007312 */ /* 0x004e240000301000 */
[----:B0-----:R-:W-:Y:S01]  /*4380*/  F2FP.BF16.F32.PACK_AB R0, RZ, R0 ;  /* 0x00000000ff00723e */ /* 0x001fe200000010ff */
[----:B------:R-:W-:Y:S06]  /*4390*/  BRA `(.L_x_391) ;  /* 0x00000000000c7947 */ /* 0x000fec0003800000 */
.L_x_419:
[----:B------:R-:W2:Y:S02]  /*43a0*/  LDG.E R4, desc[UR36][R4.64] ;  /* 0x0000002404047981 */ /* 0x000ea4000c1e1900 */
[----:B--2---:R-:W-:-:S04]  /*43b0*/  I2FP.F32.U32 R0, R4 ;  /* 0x0000000400007245 */ /* 0x004fc80000201000 */
[----:B------:R-:W-:-:S07]  /*43c0*/  F2FP.BF16.F32.PACK_AB R0, RZ, R0 ;  /* 0x00000000ff00723e */ /* 0x000fce00000010ff */
.L_x_391:
[----:B------:R-:W-:Y:S05]  /*43d0*/  BSYNC.RECONVERGENT B6 ;  /* 0x0000000000067941 */ /* 0x000fea0003800200 */
.L_x_390:
[----:B------:R-:W2:Y:S01]  /*43e0*/  LDC.U8 R17, c[0x0][0x3a4] ;  /* 0x0000e900ff117b82 */ /* 0x000ea20000000000 */
[CC--:B------:R-:W-:Y:S01]  /*43f0*/  ISETP.GE.AND P1, PT, R25.reuse, R16.reuse, PT ;  /* 0x000000101900720c */ /* 0x0c0fe20003f26270 */
[C---:B------:R-:W-:Y:S01]  /*4400*/  VIADD R3, R25.reuse, 0x100 ;  /* 0x0000010019037836 */ /* 0x040fe20000000000 */
[----:B------:R-:W-:Y:S01]  /*4410*/  BSSY.RECONVERGENT B0, `(.L_x_424) ;  /* 0x0000022000007945 */ /* 0x000fe20003800200 */
[C---:B01----:R-:W-:Y:S02]  /*4420*/  VIADD R5, R25.reuse, 0x180 ;  /* 0x0000018019057836 */ /* 0x043fe40000000000 */
[----:B------:R-:W-:Y:S01]  /*4430*/  VIADD R23, R25, 0x80 ;  /* 0x0000008019177836 */ /* 0x000fe20000000000 */
[-C--:B------:R-:W-:Y:S02]  /*4440*/  ISETP.GE.AND P2, PT, R3, R16.reuse, PT ;  /* 0x000000100300720c */ /* 0x080fe40003f46270 */
[-C--:B------:R-:W-:Y:S02]  /*4450*/  ISETP.GE.AND P0, PT, R5, R16.reuse, PT ;  /* 0x000000100500720c */ /* 0x080fe40003f06270 */
[----:B------:R-:W-:-:S03]  /*4460*/  ISETP.GE.AND P3, PT, R23, R16, PT ;  /* 0x000000101700720c */ /* 0x000fc60003f66270 */
[----:B------:R-:W-:Y:S10]  /*4470*/  @P1 BRA `(.L_x_425) ;  /* 0x00000000006c1947 */ /* 0x000ff40003800000 */
[----:B-----5:R-:W-:Y:S02]  /*4480*/  IMAD.U32 R19, R19, 0x10000, RZ ;  /* 0x0001000013137824 */ /* 0x020fe400078e00ff */
[----:B------:R-:W-:Y:S02]  /*4490*/  IMAD.MOV.U32 R4, RZ, RZ, 0x3f000000 ;  /* 0x3f000000ff047424 */ /* 0x000fe400078e00ff */
[C---:B------:R-:W-:Y:S01]  /*44a0*/  FADD.FTZ R6, |R19|.reuse, -RZ ;  /* 0x800000ff13067221 */ /* 0x040fe20000010200 */
[C---:B------:R-:W-:Y:S01]  /*44b0*/  FSETP.GT.FTZ.AND P4, PT, |R19|.reuse, 0.56000000238418579102, PT ;  /* 0x3f0f5c291300780b */ /* 0x040fe20003f94200 */
[C---:B------:R-:W-:Y:S01]  /*44c0*/  FFMA.FTZ R3, |R19|.reuse, -R4, 0.5 ;  /* 0x3f00000013037423 */ /* 0x040fe20000010a04 */
[----:B------:R-:W-:-:S03]  /*44d0*/  FSETP.NEU.FTZ.AND P5, PT, |R19|, 1, PT ;  /* 0x3f8000001300780b */ /* 0x000fc60003fbd200 */
        /* <DEDUP_REMOVED lines=19> */
[----:B------:R-:W-:-:S06]  /*4610*/  FSEL R3, R19, R6, !P4 ;  /* 0x0000000613037208 */ /* 0x000fcc0006000000 */
[----:B------:R-:W0:Y:S02]  /*4620*/  F2F.BF16.F32 R3, R3 ;  /* 0x0000000300037304 */ /* 0x000e240000202000 */
.L_x_425:
[----:B------:R-:W-:Y:S05]  /*4630*/  BSYNC.RECONVERGENT B0 ;  /* 0x0000000000007941 */ /* 0x000fea0003800200 */
.L_x_424:
[----:B------:R-:W-:Y:S04]  /*4640*/  BSSY.RECONVERGENT B0, `(.L_x_426) ;  /* 0x000001d000007945 */ /* 0x000fe80003800200 */
[----:B------:R-:W-:Y:S05]  /*4650*/  @P3 BRA `(.L_x_427) ;  /* 0x00000000006c3947 */ /* 0x000fea0003800000 */
[----:B-----5:R-:W-:Y:S02]  /*4660*/  IMAD.U32 R18, R18, 0x10000, RZ ;  /* 0x0001000012127824 */ /* 0x020fe400078e00ff */
[----:B------:R-:W-:Y:S02]  /*4670*/  IMAD.MOV.U32 R5, RZ, RZ, 0x3f000000 ;  /* 0x3f000000ff057424 */ /* 0x000fe400078e00ff */
[C---:B------:R-:W-:Y:S01]  /*4680*/  FADD.FTZ R7, |R18|.reuse, -RZ ;  /* 0x800000ff12077221 */ /* 0x040fe20000010200 */
[C---:B------:R-:W-:Y:S01]  /*4690*/  FSETP.GT.FTZ.AND P3, PT, |R18|.reuse, 0.56000000238418579102, PT ;  /* 0x3f0f5c291200780b */ /* 0x040fe20003f74200 */
[C---:B------:R-:W-:Y:S01]  /*46a0*/  FFMA.FTZ R4, |R18|.reuse, -R5, 0.5 ;  /* 0x3f00000012047423 */ /* 0x040fe20000010a05 */
[----:B------:R-:W-:-:S03]  /*46b0*/  FSETP.NEU.FTZ.AND P4, PT, |R18|, 1, PT ;  /* 0x3f8000001200780b */ /* 0x000fc60003f9d200 */
[----:B------:R-:W1:Y:S02]  /*46c0*/  MUFU.RSQ R5, R4 ;  /* 0x0000000400057308 */ /* 0x000e640000001400 */
        /* <DEDUP_REMOVED lines=18> */
[----:B------:R-:W-:-:S04]  /*47f0*/  FSEL R18, R18, R7, !P3 ;  /* 0x0000000712127208 */ /* 0x000fc80005800000 */
[----:B------:R1:W3:Y:S03]  /*4800*/  F2F.BF16.F32 R22, R18 ;  /* 0x0000001200167304 */ /* 0x0002e60000202000 */
.L_x_427:
[----:B------:R-:W-:Y:S05]  /*4810*/  BSYNC.RECONVERGENT B0 ;  /* 0x0000000000007941 */ /* 0x000fea0003800200 */
.L_x_426:
        /* <DEDUP_REMOVED lines=8> */
[----:B------:R-:W4:Y:S02]  /*48a0*/  MUFU.RSQ R5, R4 ;  /* 0x0000000400057308 */ /* 0x000f240000001400 */
[----:B----4-:R-:W-:Y:S01]  /*48b0*/  FMUL.FTZ R6, R4, R5 ;  /* 0x0000000504067220 */ /* 0x010fe20000410000 */
        /* <DEDUP_REMOVED lines=17> */
[----:B-1----:R-:W-:-:S06]  /*49d0*/  FSEL R18, R24, R7, !P2 ;  /* 0x0000000718127208 */ /* 0x002fcc0005000000 */
[----:B------:R-:W4:Y:S02]  /*49e0*/  F2F.BF16.F32 R18, R18 ;  /* 0x0000001200127304 */ /* 0x000f240000202000 */
.L_x_429:
[----:B------:R-:W-:Y:S05]  /*49f0*/  BSYNC.RECONVERGENT B0 ;  /* 0x0000000000007941 */ /* 0x000fea0003800200 */
.L_x_428:
        /* <DEDUP_REMOVED lines=28> */
[----:B------:R0:W0:Y:S03]  /*4bc0*/  F2F.BF16.F32 R19, R0 ;  /* 0x0000000000137304 */ /* 0x0000260000202000 */
.L_x_431:
[----:B------:R-:W-:Y:S05]  /*4bd0*/  BSYNC.RECONVERGENT B0 ;  /* 0x0000000000007941 */ /* 0x000fea0003800200 */
.L_x_430:
[----:B------:R-:W-:Y:S04]  /*4be0*/  BSSY.RECONVERGENT B6, `(.L_x_432) ;  /* 0x000010e000067945 */ /* 0x000fe80003800200 */
[----:B------:R-:W-:Y:S05]  /*4bf0*/  @P1 BRA `(.L_x_433) ;  /* 0x0000001000301947 */ /* 0x000fea0003800000 */
[----:B------:R-:W1:Y:S01]  /*4c00*/  LDCU UR4, c[0x0][0x3a8] ;  /* 0x00007500ff0477ac */ /* 0x000e620008000800 */
[----:B------:R-:W3:Y:S01]  /*4c10*/  LDC.64 R8, c[0x0][0x388] ;  /* 0x0000e200ff087b82 */ /* 0x000ee20000000a00 */
[----:B0----5:R-:W-:Y:S01]  /*4c20*/  IMAD R0, R2, 0x200, R25 ;  /* 0x0000020002007824 */ /* 0x021fe200078e0219 */
[----:B--2---:R-:W-:-:S03]  /*4c30*/  PRMT R4, R17, 0x9910, RZ ;  /* 0x0000991011047816 */ /* 0x004fc600000000ff */
[----:B-1----:R-:W-:Y:S02]  /*4c40*/  IMAD R5, R0, UR4, RZ ;  /* 0x0000000400057c24 */ /* 0x002fe4000f8e02ff */
[----:B------:R-:W-:-:S05]  /*4c50*/  IMAD.MOV.U32 R0, RZ, RZ, R4 ;  /* 0x000000ffff007224 */ /* 0x000fca00078e0004 */
[----:B------:R-:W-:Y:S02]  /*4c60*/  ISETP.GT.AND P0, PT, R0, 0x9, PT ;  /* 0x000000090000780c */ /* 0x000fe40003f04270 */
[----:B---3--:R-:W-:-:S05]  /*4c70*/  IADD3 R8, P1, PT, R5, R8, RZ ;  /* 0x0000000805087210 */ /* 0x008fca0007f3e0ff */
[----:B------:R-:W-:-:S06]  /*4c80*/  IMAD.X R9, RZ, RZ, R9, P1 ;  /* 0x000000ffff097224 */ /* 0x000fcc00008e0609 */
[----:B------:R-:W-:Y:S05]  /*4c90*/  @P0 BRA `(.L_x_434) ;  /* 0x0000000400340947 */ /* 0x000fea0003800000 */
[----:B------:R-:W-:-:S13]  /*4ca0*/  ISETP.GT.AND P0, PT, R0, 0x4, PT ;  /* 0x000000040000780c */ /* 0x000fda0003f04270 */
[----:B------:R-:W-:Y:S05]  /*4cb0*/  @P0 BRA `(.L_x_435) ;  /* 0x0000000000940947 */ /* 0x000fea0003800000 */
[----:B------:R-:W-:-:S13]  /*4cc0*/  ISETP.GT.AND P0, PT, R0, 0x1, PT ;  /* 0x000000010000780c */ /* 0x000fda0003f04270 */
[----:B------:R-:W-:Y:S05]  /*4cd0*/  @P0 BRA `(.L_x_436) ;  /* 0x0000000000380947 */ /* 0x000fea0003800000 */
[----:B------:R-:W-:-:S13]  /*4ce0*/  ISETP.NE.AND P0, PT, R17, RZ, PT ;  /* 0x000000ff1100720c */ /* 0x000fda0003f05270 */
[----:B------:R-:W-:Y:S05]  /*4cf0*/  @!P0 BRA `(.L_x_437) ;  /* 0x00000000001c8947 */ /* 0x000fea0003800000 */
[----:B------:R-:W-:-:S13]  /*4d00*/  ISETP.NE.AND P0, PT, R0, 0x1, PT ;  /* 0x000000010000780c */ /* 0x000fda0003f05270 */
[----:B------:R-:W-:Y:S05]  /*4d10*/  @P0 BRA `(.L_x_438) ;  /* 0x0000000c00380947 */ /* 0x000fea0003800000 */
[----:B------:R-:W-:Y:S02]  /*4d20*/  IMAD.U32 R3, R3, 0x10000, RZ ;  /* 0x0001000003037824 */ /* 0x000fe400078e00ff */
[----:B------:R-:W-:-:S04]  /*4d30*/  IMAD.MOV.U32 R25, RZ, RZ, R23 ;  /* 0x000000ffff197224 */ /* 0x000fc800078e0017 */
[----:B------:R-:W0:Y:S02]  /*4d40*/  F2I.FTZ.TRUNC.NTZ R3, R3 ;  /* 0x0000000300037305 */ /* 0x000e24000021f100 */
[----:B0-----:R0:W-:Y:S01]  /*4d50*/  STG.E.U8 desc[UR36][R8.64], R3 ;  /* 0x0000000308007986 */ /* 0x0011e2000c101124 */
[----:B------:R-:W-:Y:S05]  /*4d60*/  BRA `(.L_x_433) ;  /* 0x0000000c00d47947 */ /* 0x000fea0003800000 */
.L_x_437:
[----:B------:R-:W-:Y:S02]  /*4d70*/  IMAD.U32 R5, R3, 0x10000, RZ ;  /* 0x0001000003057824 */ /* 0x000fe400078e00ff */
[----:B------:R-:W-:-:S04]  /*4d80*/  IMAD.MOV.U32 R25, RZ, RZ, R23 ;  /* 0x000000ffff197224 */ /* 0x000fc800078e0017 */
[----:B------:R-:W0:Y:S02]  /*4d90*/  F2I.S64.TRUNC R4, R5 ;  /* 0x0000000500047311 */ /* 0x000e24000020d900 */
[----:B0-----:R0:W-:Y:S01]  /*4da0*/  STG.E.U8 desc[UR36][R8.64], R4 ;  /* 0x0000000408007986 */ /* 0x0011e2000c101124 */
[----:B------:R-:W-:Y:S05]  /*4db0*/  BRA `(.L_x_433) ;  /* 0x0000000c00c07947 */ /* 0x000fea0003800000 */
.L_x_436:
[----:B------:R-:W-:-:S13]  /*4dc0*/  ISETP.NE.AND P0, PT, R0, 0x2, PT ;  /* 0x000000020000780c */ /* 0x000fda0003f05270 */
[----:B------:R-:W-:Y:S05]  /*4dd0*/  @!P0 BRA `(.L_x_439) ;  /* 0x0000000000388947 */ /* 0x000fea0003800000 */
[----:B------:R-:W-:-:S13]  /*4de0*/  ISETP.NE.AND P0, PT, R0, 0x3, PT ;  /* 0x000000030000780c */ /* 0x000fda0003f05270 */
[----:B------:R-:W-:Y:S05]  /*4df0*/  @!P0 BRA `(.L_x_440) ;  /* 0x00000000001c8947 */ /* 0x000fea0003800000 */
[----:B------:R-:W-:-:S13]  /*4e00*/  ISETP.NE.AND P0, PT, R0, 0x4, PT ;  /* 0x000000040000780c */ /* 0x000fda0003f05270 */
[----:B------:R-:W-:Y:S05]  /*4e10*/  @P0 BRA `(.L_x_438) ;  /* 0x0000000800f80947 */ /* 0x000fea0003800000 */
[----:B------:R-:W-:Y:S02]  /*4e20*/  IMAD.U32 R4, R3, 0x10000, RZ ;  /* 0x0001000003047824 */ /* 0x000fe400078e00ff */
[----:B------:R-:W-:-:S04]  /*4e30*/  IMAD.MOV.U32 R25, RZ, RZ, R23 ;  /* 0x000000ffff197224 */ /* 0x000fc800078e0017 */
[----:B------:R-:W0:Y:S02]  /*4e40*/  F2I.S64.TRUNC R4, R4 ;  /* 0x0000000400047311 */ /* 0x000e24000020d900 */
[----:B0-----:R0:W-:Y:S01]  /*4e50*/  STG.E.64 desc[UR36][R8.64], R4 ;  /* 0x0000000408007986 */ /* 0x0011e2000c101b24 */
[----:B------:R-:W-:Y:S05]  /*4e60*/  BRA `(.L_x_433) ;  /* 0x0000000c00947947 */ /* 0x000fea0003800000 */
.L_x_440:
[----:B------:R-:W-:Y:S02]  /*4e70*/  IMAD.U32 R3, R3, 0x10000, RZ ;  /* 0x0001000003037824 */ /* 0x000fe400078e00ff */
[----:B------:R-:W-:-:S04]  /*4e80*/  IMAD.MOV.U32 R25, RZ, RZ, R23 ;  /* 0x000000ffff197224 */ /* 0x000fc800078e0017 */
[----:B------:R-:W0:Y:S02]  /*4e90*/  F2I.FTZ.TRUNC.NTZ R3, R3 ;  /* 0x0000000300037305 */ /* 0x000e24000021f100 */
[----:B0-----:R0:W-:Y:S01]  /*4ea0*/  STG.E desc[UR36][R8.64], R3 ;  /* 0x0000000308007986 */ /* 0x0011e2000c101924 */
[----:B------:R-:W-:Y:S05]  /*4eb0*/  BRA `(.L_x_433) ;  /* 0x0000000c00807947 */ /* 0x000fea0003800000 */
.L_x_439:
[----:B------:R-:W-:Y:S02]  /*4ec0*/  IMAD.U32 R3, R3, 0x10000, RZ ;  /* 0x0001000003037824 */ /* 0x000fe400078e00ff */
[----:B------:R-:W-:-:S04]  /*4ed0*/  IMAD.MOV.U32 R25, RZ, RZ, R23 ;  /* 0x000000ffff197224 */ /* 0x000fc800078e0017 */
[----:B------:R-:W0:Y:S02]  /*4ee0*/  F2I.FTZ.TRUNC.NTZ R3, R3 ;  /* 0x0000000300037305 */ /* 0x000e24000021f100 */
[----:B0-----:R0:W-:Y:S01]  /*4ef0*/  STG.E.U16 desc[UR36][R8.64], R3 ;  /* 0x0000000308007986 */ /* 0x0011e2000c101524 */
[----:B------:R-:W-:Y:S05]  /*4f00*/  BRA `(.L_x_433) ;  /* 0x0000000c006c7947 */ /* 0x000fea0003800000 */
.L_x_435:
[----:B------:R-:W-:-:S13]  /*4f10*/  ISETP.GT.AND P0, PT, R0, 0x6, PT ;  /* 0x000000060000780c */ /* 0x000fda0003f04270 */
[----:B------:R-:W-:Y:S05]  /*4f20*/  @P0 BRA `(.L_x_441) ;  /* 0x0000000000340947 */ /* 0x000fea0003800000 */
[----:B------:R-:W-:-:S13]  /*4f30*/  ISETP.NE.AND P0, PT, R0, 0x5, PT ;  /* 0x000000050000780c */ /* 0x000fda0003f05270 */
[----:B------:R-:W-:Y:S05]  /*4f40*/  @!P0 BRA `(.L_x_442) ;  /* 0x0000000000188947 */ /* 0x000fea0003800000 */
[----:B------:R-:W-:-:S13]  /*4f50*/  ISETP.NE.AND P0, PT, R0, 0x6, PT ;  /* 0x000000060000780c */ /* 0x000fda0003f05270 */
[----:B------:R-:W-:Y:S05]  /*4f60*/  @P0 BRA `(.L_x_438) ;  /* 0x0000000800a40947 */ /* 0x000fea0003800000 */
[----:B------:R-:W-:Y:S02]  /*4f70*/  IMAD.U32 R3, R3, 0x10000, RZ ;  /* 0x0001000003037824 */ /* 0x000fe400078e00ff */
[----:B------:R-:W-:-:S03]  /*4f80*/  IMAD.MOV.U32 R25, RZ, RZ, R23 ;  /* 0x000000ffff197224 */ /* 0x000fc600078e0017 */
[----:B------:R0:W-:Y:S01]  /*4f90*/  STG.E desc[UR36][R8.64], R3 ;  /* 0x0000000308007986 */ /* 0x0001e2000c101924 */
[----:B------:R-:W-:Y:S05]  /*4fa0*/  BRA `(.L_x_433) ;  /* 0x0000000c00447947 */ /* 0x000fea0003800000 */
.L_x_442:
[----:B------:R-:W-:Y:S02]  /*4fb0*/  IMAD.U32 R0, R3, 0x10000, RZ ;  /* 0x0001000003007824 */ /* 0x000fe400078e00ff */
[----:B------:R-:W-:-:S03]  /*4fc0*/  IMAD.MOV.U32 R25, RZ, RZ, R23 ;  /* 0x000000ffff197224 */ /* 0x000fc600078e0017 */
[----:B------:R-:W-:-:S05]  /*4fd0*/  F2FP.F16.F32.PACK_AB R0, RZ, R0 ;  /* 0x00000000ff00723e */ /* 0x000fca00000000ff */
[----:B------:R0:W-:Y:S01]  /*4fe0*/  STG.E.U16 desc[UR36][R8.64], R0 ;  /* 0x0000000008007986 */ /* 0x0001e2000c101524 */
[----:B------:R-:W-:Y:S05]  /*4ff0*/  BRA `(.L_x_433) ;  /* 0x0000000c00307947 */ /* 0x000fea0003800000 */
.L_x_441:
[----:B------:R-:W-:-:S13]  /*5000*/  ISETP.NE.AND P0, PT, R0, 0x7, PT ;  /* 0x000000070000780c */ /* 0x000fda0003f05270 */
[----:B------:R-:W-:Y:S05]  /*5010*/  @!P0 BRA `(.L_x_443) ;  /* 0x00000000003c8947 */ /* 0x000fea0003800000 */
[----:B------:R-:W-:-:S13]  /*5020*/  ISETP.NE.AND P0, PT, R0, 0x8, PT ;  /* 0x000000080000780c */ /* 0x000fda0003f05270 */
[----:B------:R-:W-:Y:S05]  /*5030*/  @!P0 BRA `(.L_x_444) ;  /* 0x00000000001c8947 */ /* 0x000fea0003800000 */
[----:B------:R-:W-:-:S13]  /*5040*/  ISETP.NE.AND P0, PT, R0, 0x9, PT ;  /* 0x000000090000780c */ /* 0x000fda0003f05270 */
[----:B------:R-:W-:Y:S05]  /*5050*/  @P0 BRA `(.L_x_438) ;  /* 0x0000000800680947 */ /* 0x000fea0003800000 */
[----:B------:R-:W-:Y:S02]  /*5060*/  IMAD.U32 R4, R3, 0x10000, RZ ;  /* 0x0001000003047824 */ /* 0x000fe400078e00ff */
[----:B------:R-:W-:Y:S02]  /*5070*/  IMAD.MOV.U32 R5, RZ, RZ, RZ ;  /* 0x000000ffff057224 */ /* 0x000fe400078e00ff */
[----:B------:R-:W-:-:S03]  /*5080*/  IMAD.MOV.U32 R25, RZ, RZ, R23 ;  /* 0x000000ffff197224 */ /* 0x000fc600078e0017 */
[----:B------:R0:W-:Y:S01]  /*5090*/  STG.E.64 desc[UR36][R8.64], R4 ;  /* 0x0000000408007986 */ /* 0x0001e2000c101b24 */
[----:B------:R-:W-:Y:S05]  /*50a0*/  BRA `(.L_x_433) ;  /* 0x0000000c00047947 */ /* 0x000fea0003800000 */
.L_x_444:
[----:B------:R-:W-:Y:S02]  /*50b0*/  IMAD.U32 R3, R3, 0x10000, RZ ;  /* 0x0001000003037824 */ /* 0x000fe400078e00ff */
[----:B------:R-:W-:-:S03]  /*50c0*/  IMAD.MOV.U32 R25, RZ, RZ, R23 ;  /* 0x000000ffff197224 */ /* 0x000fc600078e0017 */
[----:B------:R-:W-:-:S04]  /*50d0*/  F2FP.F16.F32.PACK_AB R3, RZ, R3 ;  /* 0x00000003ff03723e */ /* 0x000fc800000000ff */
[----:B------:R-:W-:-:S05]  /*50e0*/  PRMT R3, R3, 0x5410, RZ ;  /* 0x0000541003037816 */ /* 0x000fca00000000ff */
[----:B------:R0:W-:Y:S01]  /*50f0*/  STG.E desc[UR36][R8.64], R3 ;  /* 0x0000000308007986 */ /* 0x0001e2000c101924 */
[----:B------:R-:W-:Y:S05]  /*5100*/  BRA `(.L_x_433) ;  /* 0x0000000800ec7947 */ /* 0x000fea0003800000 */
.L_x_443:
[----:B------:R-:W-:Y:S02]  /*5110*/  IMAD.U32 R4, R3, 0x10000, RZ ;  /* 0x0001000003047824 */ /* 0x000fe400078e00ff */
[----:B------:R-:W-:Y:S02]  /*5120*/  IMAD.MOV.U32 R25, RZ, RZ, R23 ;  /* 0x000000ffff197224 */ /* 0x000fe400078e0017 */
[----:B------:R-:W-:-:S06]  /*5130*/  FMUL.FTZ R4, R4, 1 ;  /* 0x3f80000004047820 */ /* 0x000fcc0000410000 */
[----:B------:R-:W0:Y:S02]  /*5140*/  F2F.F64.F32 R4, R4 ;  /* 0x0000000400047310 */ /* 0x000e240000201800 */
[----:B0-----:R0:W-:Y:S01]  /*5150*/  STG.E.64 desc[UR36][R8.64], R4 ;  /* 0x0000000408007986 */ /* 0x0011e2000c101b24 */
[----:B------:R-:W-:Y:S05]  /*5160*/  BRA `(.L_x_433) ;  /* 0x0000000800d47947 */ /* 0x000fea0003800000 */
.L_x_434:
[----:B------:R-:W-:-:S13]  /*5170*/  ISETP.GT.AND P0, PT, R0, 0x18, PT ;  /* 0x000000180000780c */ /* 0x000fda0003f04270 */
[----:B------:R-:W-:Y:S05]  /*5180*/  @P0 BRA `(.L_x_445) ;  /* 0x0000000400080947 */ /* 0x000fea0003800000 */
        /* <DEDUP_REMOVED lines=8> */
[----:B------:R-:W-:-:S04]  /*5210*/  FSETP.NEU.FTZ.AND P0, PT, R3, RZ, PT ;  /* 0x000000ff0300720b */ /* 0x000fc80003f1d000 */
[----:B------:R-:W-:-:S05]  /*5220*/  SEL R3, RZ, 0x1, !P0 ;  /* 0x00000001ff037807 */ /* 0x000fca0004000000 */
[----:B------:R0:W-:Y:S01]  /*5230*/  STG.E.U8 desc[UR36][R8.64], R3 ;  /* 0x0000000308007986 */ /* 0x0001e2000c101124 */
[----:B------:R-:W-:Y:S05]  /*5240*/  BRA `(.L_x_433) ;  /* 0x00000008009c7947 */ /* 0x000fea0003800000 */
.L_x_447:
[----:B------:R-:W-:Y:S01]  /*5250*/  IMAD.U32 R3, R3, 0x10000, RZ ;  /* 0x0001000003037824 */ /* 0x000fe200078e00ff */
[----:B------:R-:W-:Y:S01]  /*5260*/  CS2R R6, SRZ ;  /* 0x0000000000067805 */ /* 0x000fe2000001ff00 */
[----:B------:R-:W-:Y:S02]  /*5270*/  IMAD.MOV.U32 R25, RZ, RZ, R23 ;  /* 0x000000ffff197224 */ /* 0x000fe400078e0017 */
[----:B------:R-:W-:-:S04]  /*5280*/  FMUL.FTZ R3, R3, 1 ;  /* 0x3f80000003037820 */ /* 0x000fc80000410000 */
[----:B------:R-:W0:Y:S02]  /*5290*/  F2F.F64.F32 R4, R3 ;  /* 0x0000000300047310 */ /* 0x000e240000201800 */
[----:B0-----:R0:W-:Y:S01]  /*52a0*/  STG.E.128 desc[UR36][R8.64], R4 ;  /* 0x0000000408007986 */ /* 0x0011e2000c101d24 */
[----:B------:R-:W-:Y:S05]  /*52b0*/  BRA `(.L_x_433) ;  /* 0x0000000800807947 */ /* 0x000fea0003800000 */
.L_x_446:
[----:B------:R-:W-:-:S13]  /*52c0*/  ISETP.NE.AND P0, PT, R0, 0xf, PT ;  /* 0x0000000f0000780c */ /* 0x000fda0003f05270 */
[----:B------:R-:W-:Y:S05]  /*52d0*/  @!P0 BRA `(.L_x_448) ;  /* 0x0000000000a88947 */ /* 0x000fea0003800000 */
[----:B------:R-:W-:-:S13]  /*52e0*/  ISETP.NE.AND P0, PT, R0, 0x17, PT ;  /* 0x000000170000780c */ /* 0x000fda0003f05270 */
[----:B------:R-:W-:Y:S05]  /*52f0*/  @!P0 BRA `(.L_x_449) ;  /* 0x0000000000508947 */ /* 0x000fea0003800000 */
[----:B------:R-:W-:-:S13]  /*5300*/  ISETP.NE.AND P0, PT, R0, 0x18, PT ;  /* 0x000000180000780c */ /* 0x000fda0003f05270 */
[----:B------:R-:W-:Y:S05]  /*5310*/  @P0 BRA `(.L_x_438) ;  /* 0x0000000400b80947 */ /* 0x000fea0003800000 */
[----:B------:R-:W-:Y:S01]  /*5320*/  IMAD.U32 R6, R3, 0x10000, RZ ;  /* 0x0001000003067824 */ /* 0x000fe200078e00ff */
[----:B------:R-:W-:Y:S01]  /*5330*/  BSSY.RECONVERGENT B0, `(.L_x_450) ;  /* 0x000000c000007945 */ /* 0x000fe20003800200 */
[----:B------:R-:W-:-:S03]  /*5340*/  IMAD.MOV.U32 R0, RZ, RZ, 0x7f ;  /* 0x0000007fff007424 */ /* 0x000fc600078e00ff */
        /* <DEDUP_REMOVED lines=10> */
.L_x_451:
[----:B------:R-:W-:Y:S05]  /*53f0*/  BSYNC.RECONVERGENT B0 ;  /* 0x0000000000007941 */ /* 0x000fea0003800200 */
.L_x_450:
[----:B------:R-:W-:Y:S01]  /*5400*/  LOP3.LUT R5, R0, 0x80, R5, 0xf8, !PT ;  /* 0x0000008000057812 */ /* 0x000fe200078ef805 */
[----:B------:R-:W-:-:S04]  /*5410*/  IMAD.MOV.U32 R25, RZ, RZ, R23 ;  /* 0x000000ffff197224 */ /* 0x000fc800078e0017 */
[----:B------:R0:W-:Y:S01]  /*5420*/  STG.E.U8 desc[UR36][R8.64], R5 ;  /* 0x0000000508007986 */ /* 0x0001e2000c101124 */
[----:B------:R-:W-:Y:S05]  /*5430*/  BRA `(.L_x_433) ;  /* 0x0000000800207947 */ /* 0x000fea0003800000 */
.L_x_449:
[----:B------:R-:W-:Y:S01]  /*5440*/  IMAD.U32 R6, R3, 0x10000, RZ ;  /* 0x0001000003067824 */ /* 0x000fe200078e00ff */
[----:B------:R-:W-:Y:S04]  /*5450*/  BSSY.RECONVERGENT B0, `(.L_x_452) ;  /* 0x000000e000007945 */ /* 0x000fe80003800200 */
[----:B------:R-:W-:Y:S02]  /*5460*/  LOP3.LUT R4, R6, 0x7fffffff, RZ, 0xc0, !PT ;  /* 0x7fffffff06047812 */ /* 0x000fe400078ec0ff */
[----:B------:R-:W-:Y:S02]  /*5470*/  SHF.R.U32.HI R5, RZ, 0x18, R6 ;  /* 0x00000018ff057819 */ /* 0x000fe40000011606 */
[----:B------:R-:W-:-:S13]  /*5480*/  ISETP.GE.U32.AND P1, PT, R4, 0x47800000, PT ;  /* 0x478000000400780c */ /* 0x000fda0003f26070 */
[----:B------:R-:W-:Y:S01]  /*5490*/  @P1 IMAD.MOV.U32 R0, RZ, RZ, 0x7f ;  /* 0x0000007fff001424 */ /* 0x000fe200078e00ff */
        /* <DEDUP_REMOVED lines=9> */
.L_x_453:
[----:B------:R-:W-:Y:S05]  /*5530*/  BSYNC.RECONVERGENT B0 ;  /* 0x0000000000007941 */ /* 0x000fea0003800200 */
.L_x_452:
[----:B------:R-:W-:Y:S01]  /*5540*/  LOP3.LUT R5, R0, 0x80, R5, 0xf8, !PT ;  /* 0x0000008000057812 */ /* 0x000fe200078ef805 */
[----:B------:R-:W-:-:S04]  /*5550*/  IMAD.MOV.U32 R25, RZ, RZ, R23 ;  /* 0x000000ffff197224 */ /* 0x000fc800078e0017 */
[----:B------:R0:W-:Y:S01]  /*5560*/  STG.E.U8 desc[UR36][R8.64], R5 ;  /* 0x0000000508007986 */ /* 0x0001e2000c101124 */
[----:B------:R-:W-:Y:S05]  /*5570*/  BRA `(.L_x_433) ;  /* 0x0000000400d07947 */ /* 0x000fea0003800000 */
.L_x_448:
[----:B------:R0:W-:Y:S01]  /*5580*/  STG.E.U16 desc[UR36][R8.64], R3 ;  /* 0x0000000308007986 */ /* 0x0001e2000c101524 */
[----:B------:R-:W-:Y:S01]  /*5590*/  IMAD.MOV.U32 R25, RZ, RZ, R23 ;  /* 0x000000ffff197224 */ /* 0x000fe200078e0017 */
[----:B------:R-:W-:Y:S06]  /*55a0*/  BRA `(.L_x_433) ;  /* 0x0000000400c47947 */ /* 0x000fec0003800000 */
.L_x_445:
[----:B------:R-:W-:-:S13]  /*55b0*/  ISETP.GT.AND P0, PT, R0, 0x1b, PT ;  /* 0x0000001b0000780c */ /* 0x000fda0003f04270 */
[----:B------:R-:W-:Y:S05]  /*55c0*/  @P0 BRA `(.L_x_454) ;  /* 0x0000000000f40947 */ /* 0x000fea0003800000 */
        /* <DEDUP_REMOVED lines=8> */
[----:B------:R-:W0:Y:S02]  /*5650*/  F2I.FTZ.U32.TRUNC.NTZ R3, R3 ;  /* 0x0000000300037305 */ /* 0x000e24000021f000 */
[----:B0-----:R0:W-:Y:S01]  /*5660*/  STG.E.U16 desc[UR36][R8.64], R3 ;  /* 0x0000000308007986 */ /* 0x0011e2000c101524 */
[----:B------:R-:W-:Y:S05]  /*5670*/  BRA `(.L_x_433) ;  /* 0x0000000400907947 */ /* 0x000fea0003800000 */
.L_x_456:
[----:B------:R-:W-:Y:S01]  /*5680*/  IMAD.U32 R3, R3, 0x10000, RZ ;  /* 0x0001000003037824 */ /* 0x000fe200078e00ff */
[----:B------:R-:W-:Y:S01]  /*5690*/  BSSY.RECONVERGENT B0, `(.L_x_457) ;  /* 0x0000014000007945 */ /* 0x000fe20003800200 */
[----:B------:R-:W-:-:S03]  /*56a0*/  IMAD.MOV.U32 R4, RZ, RZ, 0x80 ;  /* 0x00000080ff047424 */ /* 0x000fc600078e00ff */
[----:B------:R-:W-:-:S04]  /*56b0*/  LOP3.LUT R0, R3, 0x7fffffff, RZ, 0xc0, !PT ;  /* 0x7fffffff03007812 */ /* 0x000fc800078ec0ff */
[----:B------:R-:W-:-:S13]  /*56c0*/  ISETP.GT.U32.AND P0, PT, R0, 0x437fffff, PT ;  /* 0x437fffff0000780c */ /* 0x000fda0003f04070 */
[----:B------:R-:W-:Y:S05]  /*56d0*/  @P0 BRA `(.L_x_458) ;  /* 0x00000000003c0947 */ /* 0x000fea0003800000 */
[----:B------:R-:W-:-:S13]  /*56e0*/  ISETP.GT.U32.AND P0, PT, R0, 0x3bffffff, PT ;  /* 0x3bffffff0000780c */ /* 0x000fda0003f04070 */
[----:B------:R-:W-:Y:S05]  /*56f0*/  @P0 BRA `(.L_x_459) ;  /* 0x0000000000140947 */ /* 0x000fea0003800000 */
[----:B------:R-:W-:Y:S01]  /*5700*/  FADD.FTZ R0, R0, 8192 ;  /* 0x4600000000007421 */ /* 0x000fe20000010000 */
[----:B------:R-:W-:-:S04]  /*5710*/  PRMT R4, RZ, 0x7610, R4 ;  /* 0x00007610ff047816 */ /* 0x000fc80000000004 */
[----:B------:R-:W-:-:S13]  /*5720*/  LOP3.LUT P0, R0, R0, 0xff, RZ, 0xc0, !PT ;  /* 0x000000ff00007812 */ /* 0x000fda000780c0ff */
[----:B------:R-:W-:Y:S05]  /*5730*/  @!P0 BRA `(.L_x_458) ;  /* 0x0000000000248947 */ /* 0x000fea0003800000 */
[----:B------:R-:W-:Y:S05]  /*5740*/  BRA `(.L_x_460) ;  /* 0x0000000000147947 */ /* 0x000fea0003800000 */
.L_x_459:
[----:B------:R-:W-:-:S04]  /*5750*/  SHF.R.U32.HI R0, RZ, 0x14, R3 ;  /* 0x00000014ff007819 */ /* 0x000fc80000011603 */
[----:B------:R-:W-:-:S04]  /*5760*/  LOP3.LUT R0, R0, 0x1, RZ, 0xc0, !PT ;  /* 0x0000000100007812 */ /* 0x000fc800078ec0ff */
[----:B------:R-:W-:-:S04]  /*5770*/  IADD3 R0, PT, PT, R3, 0x487ffff, R0 ;  /* 0x0487ffff03007810 */ /* 0x000fc80007ffe000 */
[----:B------:R-:W-:-:S04]  /*5780*/  SHF.R.U32.HI R0, RZ, 0x14, R0 ;  /* 0x00000014ff007819 */ /* 0x000fc80000011600 */
[----:B------:R-:W-:-:S07]  /*5790*/  LOP3.LUT R0, R0, 0xff, RZ, 0xc0, !PT ;  /* 0x000000ff00007812 */ /* 0x000fce00078ec0ff */
.L_x_460:
[----:B------:R-:W-:-:S04]  /*57a0*/  SHF.R.U32.HI R3, RZ, 0x18, R3 ;  /* 0x00000018ff037819 */ /* 0x000fc80000011603 */
[----:B------:R-:W-:-:S04]  /*57b0*/  LOP3.LUT R0, R0, 0x80, R3, 0xf8, !PT ;  /* 0x0000008000007812 */ /* 0x000fc800078ef803 */
[----:B------:R-:W-:-:S07]  /*57c0*/  PRMT R4, R0, 0x7610, R4 ;  /* 0x0000761000047816 */ /* 0x000fce0000000004 */
.L_x_458:
[----:B------:R-:W-:Y:S05]  /*57d0*/  BSYNC.RECONVERGENT B0 ;  /* 0x0000000000007941 */ /* 0x000fea0003800200 */
.L_x_457:
[----:B------:R0:W-:Y:S01]  /*57e0*/  STG.E.U8 desc[UR36][R8.64], R4 ;  /* 0x0000000408007986 */ /* 0x0001e2000c101124 */
[----:B------:R-:W-:Y:S01]  /*57f0*/  IMAD.MOV.U32 R25, RZ, RZ, R23 ;  /* 0x000000ffff197224 */ /* 0x000fe200078e0017 */
[----:B------:R-:W-:Y:S06]  /*5800*/  BRA `(.L_x_433) ;  /* 0x00000004002c7947 */ /* 0x000fec0003800000 */
.L_x_455:
        /* <DEDUP_REMOVED lines=13> */
.L_x_463:
[----:B------:R-:W-:-:S04]  /*58e0*/  SHF.R.U32.HI R0, RZ, 0x15, R3 ;  /* 0x00000015ff007819 */ /* 0x000fc80000011603 */
[----:B------:R-:W-:-:S04]  /*58f0*/  LOP3.LUT R0, R0, 0x1, RZ, 0xc0, !PT ;  /* 0x0000000100007812 */ /* 0x000fc800078ec0ff */
[----:B------:R-:W-:-:S04]  /*5900*/  IADD3 R0, PT, PT, R3, 0x88fffff, R0 ;  /* 0x088fffff03007810 */ /* 0x000fc80007ffe000 */
[----:B------:R-:W-:-:S04]  /*5910*/  SHF.R.U32.HI R0, RZ, 0x15, R0 ;  /* 0x00000015ff007819 */ /* 0x000fc80000011600 */
[----:B------:R-:W-:-:S07]  /*5920*/  LOP3.LUT R0, R0, 0xff, RZ, 0xc0, !PT ;  /* 0x000000ff00007812 */ /* 0x000fce00078ec0ff */
.L_x_464:
[----:B------:R-:W-:-:S04]  /*5930*/  SHF.R.U32.HI R3, RZ, 0x18, R3 ;  /* 0x00000018ff037819 */ /* 0x000fc80000011603 */
[----:B------:R-:W-:-:S04]  /*5940*/  LOP3.LUT R0, R0, 0x80, R3, 0xf8, !PT ;  /* 0x0000008000007812 */ /* 0x000fc800078ef803 */
[----:B------:R-:W-:-:S07]  /*5950*/  PRMT R4, R0, 0x7610, R4 ;  /* 0x0000761000047816 */ /* 0x000fce0000000004 */
.L_x_462:
[----:B------:R-:W-:Y:S05]  /*5960*/  BSYNC.RECONVERGENT B0 ;  /* 0x0000000000007941 */ /* 0x000fea0003800200 */
.L_x_461:
[----:B------:R0:W-:Y:S01]  /*5970*/  STG.E.U8 desc[UR36][R8.64], R4 ;  /* 0x0000000408007986 */ /* 0x0001e2000c101124 */
[----:B------:R-:W-:Y:S01]  /*5980*/  IMAD.MOV.U32 R25, RZ, RZ, R23 ;  /* 0x000000ffff197224 */ /* 0x000fe200078e0017 */
[----:B------:R-:W-:Y:S06]  /*5990*/  BRA `(.L_x_433) ;  /* 0x0000000000c87947 */ /* 0x000fec0003800000 */
.L_x_454:
[----:B------:R-:W-:-:S13]  /*59a0*/  ISETP.NE.AND P0, PT, R0, 0x1c, PT ;  /* 0x0000001c0000780c */ /* 0x000fda0003f05270 */
[----:B------:R-:W-:Y:S05]  /*59b0*/  @!P0 BRA `(.L_x_465) ;  /* 0x0000000000b08947 */ /* 0x000fea0003800000 */
[----:B------:R-:W-:-:S13]  /*59c0*/  ISETP.NE.AND P0, PT, R0, 0x1d, PT ;  /* 0x0000001d0000780c */ /* 0x000fda0003f05270 */
[----:B------:R-:W-:Y:S05]  /*59d0*/  @!P0 BRA `(.L_x_466) ;  /* 0x0000000000948947 */ /* 0x000fea0003800000 */
[----:B------:R-:W-:-:S13]  /*59e0*/  ISETP.NE.AND P0, PT, R0, 0x2c, PT ;  /* 0x0000002c0000780c */ /* 0x000fda0003f05270 */
[----:B------:R-:W-:Y:S05]  /*59f0*/  @!P0 BRA `(.L_x_467) ;  /* 0x0000000000488947 */ /* 0x000fea0003800000 */
.L_x_438:
        /* <DEDUP_REMOVED lines=15> */
[----:B--2-4-:R-:W-:Y:S05]  /*5af0*/  CALL.ABS.NOINC R14 ;  /* 0x000000000e007343 */ /* 0x014fea0003c00000 */
.L_x_468:
[----:B------:R-:W-:Y:S01]  /*5b00*/  IMAD.MOV.U32 R25, RZ, RZ, R23 ;  /* 0x000000ffff197224 */ /* 0x000fe200078e0017 */
[----:B------:R-:W-:Y:S06]  /*5b10*/  BRA `(.L_x_433) ;  /* 0x0000000000687947 */ /* 0x000fec0003800000 */
.L_x_467:
[----:B------:R-:W-:Y:S02]  /*5b20*/  IMAD.U32 R4, R3, 0x10000, RZ ;  /* 0x0001000003047824 */ /* 0x000fe400078e00ff */
[----:B------:R-:W-:-:S03]  /*5b30*/  IMAD.MOV.U32 R25, RZ, RZ, R23 ;  /* 0x000000ffff197224 */ /* 0x000fc600078e0017 */
[----:B------:R-:W-:-:S04]  /*5b40*/  SHF.R.U32.HI R5, RZ, 0x17, R4 ;  /* 0x00000017ff057819 */ /* 0x000fc80000011604 */
[----:B------:R-:W-:-:S04]  /*5b50*/  LOP3.LUT R3, R5, 0xff, RZ, 0xc0, !PT ;  /* 0x000000ff05037812 */ /* 0x000fc800078ec0ff */
[----:B------:R-:W-:-:S13]  /*5b60*/  ISETP.NE.AND P2, PT, R3, 0xff, PT ;  /* 0x000000ff0300780c */ /* 0x000fda0003f45270 */
[--C-:B------:R-:W-:Y:S02]  /*5b70*/  @P2 SHF.R.U32.HI R0, RZ, 0x16, R4.reuse ;  /* 0x00000016ff002819 */ /* 0x100fe40000011604 */
[----:B------:R-:W-:Y:S01]  /*5b80*/  @P2 LOP3.LUT P0, RZ, R3, 0x3fffff, R4, 0xf8, !PT ;  /* 0x003fffff03ff2812 */ /* 0x000fe2000780f804 */
[----:B------:R-:W-:Y:S01]  /*5b90*/  IMAD.MOV.U32 R3, RZ, RZ, 0xff ;  /* 0x000000ffff037424 */ /* 0x000fe200078e00ff */
[----:B------:R-:W-:-:S04]  /*5ba0*/  @P2 LOP3.LUT R0, R0, 0x1, RZ, 0xc0, !PT ;  /* 0x0000000100002812 */ /* 0x000fc800078ec0ff */
[----:B------:R-:W-:Y:S01]  /*5bb0*/  @P2 ISETP.EQ.U32.AND P1, PT, R0, 0x1, P0 ;  /* 0x000000010000280c */ /* 0x000fe20000722070 */
[----:B------:R-:W-:Y:S01]  /*5bc0*/  @P2 VIADD R0, R5, 0x1 ;  /* 0x0000000105002836 */ /* 0x000fe20000000000 */
[----:B------:R-:W-:Y:S02]  /*5bd0*/  PLOP3.LUT P0, PT, PT, PT, PT, 0x80, 0x8 ;  /* 0x000000000008781c */ /* 0x000fe40003f0f070 */
[----:B------:R-:W-:-:S13]  /*5be0*/  @P2 PLOP3.LUT P0, PT, P1, PT, PT, 0x80, 0x8 ;  /* 0x000000000008281c */ /* 0x000fda0000f0f070 */
[----:B------:R-:W-:-:S04]  /*5bf0*/  @!P0 IMAD.MOV R0, RZ, RZ, R5 ;  /* 0x000000ffff008224 */ /* 0x000fc800078e0205 */
[----:B------:R-:W-:-:S05]  /*5c00*/  @P2 IMAD.MOV.U32 R3, RZ, RZ, R0 ;  /* 0x000000ffff032224 */ /* 0x000fca00078e0000 */
[----:B------:R0:W-:Y:S01]  /*5c10*/  STG.E.U8 desc[UR36][R8.64], R3 ;  /* 0x0000000308007986 */ /* 0x0001e2000c101124 */
[----:B------:R-:W-:Y:S05]  /*5c20*/  BRA `(.L_x_433) ;  /* 0x0000000000247947 */ /* 0x000fea0003800000 */
.L_x_466:
[----:B------:R-:W-:Y:S02]  /*5c30*/  IMAD.U32 R4, R3, 0x10000, RZ ;  /* 0x0001000003047824 */ /* 0x000fe400078e00ff */
[----:B------:R-:W-:-:S04]  /*5c40*/  IMAD.MOV.U32 R25, RZ, RZ, R23 ;  /* 0x000000ffff197224 */ /* 0x000fc800078e0017 */
[----:B------:R-:W0:Y:S02]  /*5c50*/  F2I.U64.TRUNC R4, R4 ;  /* 0x0000000400047311 */ /* 0x000e24000020d800 */
[----:B0-----:R0:W-:Y:S01]  /*5c60*/  STG.E.64 desc[UR36][R8.64], R4 ;  /* 0x0000000408007986 */ /* 0x0011e2000c101b24 */
[----:B------:R-:W-:Y:S05]  /*5c70*/  BRA `(.L_x_433) ;  /* 0x0000000000107947 */ /* 0x000fea0003800000 */
.L_x_465:
[----:B------:R-:W-:Y:S02]  /*5c80*/  IMAD.U32 R3, R3, 0x10000, RZ ;  /* 0x0001000003037824 */ /* 0x000fe400078e00ff */
[----:B------:R-:W-:-:S04]  /*5c90*/  IMAD.MOV.U32 R25, RZ, RZ, R23 ;  /* 0x000000ffff197224 */ /* 0x000fc800078e0017 */
[----:B------:R-:W0:Y:S02]  /*5ca0*/  F2I.FTZ.U32.TRUNC.NTZ R3, R3 ;  /* 0x0000000300037305 */ /* 0x000e24000021f000 */
[----:B0-----:R0:W-:Y:S02]  /*5cb0*/  STG.E desc[UR36][R8.64], R3 ;  /* 0x0000000308007986 */ /* 0x0011e4000c101924 */
.L_x_433:
[----:B------:R-:W-:Y:S05]  /*5cc0*/  BSYNC.RECONVERGENT B6 ;  /* 0x0000000000067941 */ /* 0x000fea0003800200 */
.L_x_432:
[----:B------:R-:W-:Y:S01]  /*5cd0*/  ISETP.GE.AND P0, PT, R25, R16, PT ;  /* 0x000000101900720c */ /* 0x000fe20003f06270 */
[----:B------:R-:W-:-:S12]  /*5ce0*/  BSSY.RECONVERGENT B6, `(.L_x_469) ;  /* 0x00001f0000067945 */ /* 0x000fd80003800200 */
[----:B------:R-:W-:Y:S05]  /*5cf0*/  @P0 BRA `(.L_x_470) ;  /* 0x0000001c00b80947 */ /* 0x000fea0003800000 */
[----:B------:R-:W1:Y:S01]  /*5d00*/  LDCU UR4, c[0x0][0x3a8] ;  /* 0x00007500ff0477ac */ /* 0x000e620008000800 */
[----:B0-----:R-:W0:Y:S01]  /*5d10*/  LDC.64 R8, c[0x0][0x388] ;  /* 0x0000e200ff087b82 */ /* 0x001e220000000a00 */
[----:B-----5:R-:W-:Y:S01]  /*5d20*/  IMAD R0, R2, 0x200, R25 ;  /* 0x0000020002007824 */ /* 0x020fe200078e0219 */
[----:B--2---:R-:W-:-:S03]  /*5d30*/  PRMT R4, R17, 0x9910, RZ ;  /* 0x0000991011047816 */ /* 0x004fc600000000ff */
[----:B-1----:R-:W-:Y:S02]  /*5d40*/  IMAD R3, R0, UR4, RZ ;  /* 0x0000000400037c24 */ /* 0x002fe4000f8e02ff */
[----:B------:R-:W-:-:S05]  /*5d50*/  IMAD.MOV.U32 R0, RZ, RZ, R4 ;  /* 0x000000ffff007224 */ /* 0x000fca00078e0004 */
[----:B------:R-:W-:Y:S02]  /*5d60*/  ISETP.GT.AND P1, PT, R0, 0x9, PT ;  /* 0x000000090000780c */ /* 0x000fe40003f24270 */
[----:B0-----:R-:W-:-:S05]  /*5d70*/  IADD3 R8, P0, PT, R3, R8, RZ ;  /* 0x0000000803087210 */ /* 0x001fca0007f1e0ff */
        /* <DEDUP_REMOVED lines=10> */
[----:B---3--:R-:W-:-:S04]  /*5e20*/  IMAD.U32 R22, R22, 0x10000, RZ ;  /* 0x0001000016167824 */ /* 0x008fc800078e00ff */
[----:B------:R-:W0:Y:S02]  /*5e30*/  F2I.FTZ.TRUNC.NTZ R3, R22 ;  /* 0x0000001600037305 */ /* 0x000e24000021f100 */
[----:B0-----:R0:W-:Y:S01]  /*5e40*/  STG.E.U8 desc[UR36][R8.64], R3 ;  /* 0x0000000308007986 */ /* 0x0011e2000c101124 */
[----:B------:R-:W-:Y:S05]  /*5e50*/  BRA `(.L_x_476) ;  /* 0x0000000c007c7947 */ /* 0x000fea0003800000 */
.L_x_474:
[----:B---3--:R-:W-:-:S06]  /*5e60*/  IMAD.U32 R5, R22, 0x10000, RZ ;  /* 0x0001000016057824 */ /* 0x008fcc00078e00ff */
[----:B------:R-:W0:Y:S02]  /*5e70*/  F2I.S64.TRUNC R4, R5 ;  /* 0x0000000500047311 */ /* 0x000e24000020d900 */
[----:B0-----:R3:W-:Y:S01]  /*5e80*/  STG.E.U8 desc[UR36][R8.64], R4 ;  /* 0x0000000408007986 */ /* 0x0017e2000c101124 */
[----:B------:R-:W-:Y:S05]  /*5e90*/  BRA `(.L_x_476) ;  /* 0x0000000c006c7947 */ /* 0x000fea0003800000 */
.L_x_473:
[----:B------:R-:W-:-:S13]  /*5ea0*/  ISETP.NE.AND P0, PT, R0, 0x2, PT ;  /* 0x000000020000780c */ /* 0x000fda0003f05270 */
[----:B------:R-:W-:Y:S05]  /*5eb0*/  @!P0 BRA `(.L_x_477) ;  /* 0x0000000000308947 */ /* 0x000fea0003800000 */
[----:B------:R-:W-:-:S13]  /*5ec0*/  ISETP.NE.AND P0, PT, R0, 0x3, PT ;  /* 0x000000030000780c */ /* 0x000fda0003f05270 */
[----:B------:R-:W-:Y:S05]  /*5ed0*/  @!P0 BRA `(.L_x_478) ;  /* 0x0000000000188947 */ /* 0x000fea0003800000 */
[----:B------:R-:W-:-:S13]  /*5ee0*/  ISETP.NE.AND P0, PT, R0, 0x4, PT ;  /* 0x000000040000780c */ /* 0x000fda0003f05270 */
[----:B------:R-:W-:Y:S05]  /*5ef0*/  @P0 BRA `(.L_x_475) ;  /* 0x0000000800780947 */ /* 0x000fea0003800000 */
[----:B---3--:R-:W-:-:S06]  /*5f00*/  IMAD.U32 R4, R22, 0x10000, RZ ;  /* 0x0001000016047824 */ /* 0x008fcc00078e00ff */
[----:B------:R-:W0:Y:S02]  /*5f10*/  F2I.S64.TRUNC R4, R4 ;  /* 0x0000000400047311 */ /* 0x000e24000020d900 */
[----:B0-----:R1:W-:Y:S01]  /*5f20*/  STG.E.64 desc[UR36][R8.64], R4 ;  /* 0x0000000408007986 */ /* 0x0013e2000c101b24 */
[----:B------:R-:W-:Y:S05]  /*5f30*/  BRA `(.L_x_476) ;  /* 0x0000000c00447947 */ /* 0x000fea0003800000 */
.L_x_478:
[----:B---3--:R-:W-:-:S04]  /*5f40*/  IMAD.U32 R22, R22, 0x10000, RZ ;  /* 0x0001000016167824 */ /* 0x008fc800078e00ff */
[----:B------:R-:W0:Y:S02]  /*5f50*/  F2I.FTZ.TRUNC.NTZ R3, R22 ;  /* 0x0000001600037305 */ /* 0x000e24000021f100 */
[----:B0-----:R2:W-:Y:S01]  /*5f60*/  STG.E desc[UR36][R8.64], R3 ;  /* 0x0000000308007986 */ /* 0x0015e2000c101924 */
[----:B------:R-:W-:Y:S05]  /*5f70*/  BRA `(.L_x_476) ;  /* 0x0000000c00347947 */ /* 0x000fea0003800000 */
.L_x_477:
[----:B---3--:R-:W-:-:S04]  /*5f80*/  IMAD.U32 R22, R22, 0x10000, RZ ;  /* 0x0001000016167824 */ /* 0x008fc800078e00ff */
[----:B------:R-:W0:Y:S02]  /*5f90*/  F2I.FTZ.TRUNC.NTZ R3, R22 ;  /* 0x0000001600037305 */ /* 0x000e24000021f100 */
[----:B0-----:R0:W-:Y:S01]  /*5fa0*/  STG.E.U16 desc[UR36][R8.64], R3 ;  /* 0x0000000308007986 */ /* 0x0011e2000c101524 */
[----:B------:R-:W-:Y:S05]  /*5fb0*/  BRA `(.L_x_476) ;  /* 0x0000000c00247947 */ /* 0x000fea0003800000 */
.L_x_472:
[----:B------:R-:W-:-:S13]  /*5fc0*/  ISETP.GT.AND P0, PT, R0, 0x6, PT ;  /* 0x000000060000780c */ /* 0x000fda0003f04270 */
[----:B------:R-:W-:Y:S05]  /*5fd0*/  @P0 BRA `(.L_x_479) ;  /* 0x00000000002c0947 */ /* 0x000fea0003800000 */
[----:B------:R-:W-:-:S13]  /*5fe0*/  ISETP.NE.AND P0, PT, R0, 0x5, PT ;  /* 0x000000050000780c */ /* 0x000fda0003f05270 */
[----:B------:R-:W-:Y:S05]  /*5ff0*/  @!P0 BRA `(.L_x_480) ;  /* 0x0000000000148947 */ /* 0x000fea0003800000 */
[----:B------:R-:W-:-:S13]  /*6000*/  ISETP.NE.AND P0, PT, R0, 0x6, PT ;  /* 0x000000060000780c */ /* 0x000fda0003f05270 */
[----:B------:R-:W-:Y:S05]  /*6010*/  @P0 BRA `(.L_x_475) ;  /* 0x0000000800300947 */ /* 0x000fea0003800000 */
[----:B---3--:R-:W-:-:S05]  /*6020*/  IMAD.U32 R3, R22, 0x10000, RZ ;  /* 0x0001000016037824 */ /* 0x008fca00078e00ff */
[----:B------:R0:W-:Y:S01]  /*6030*/  STG.E desc[UR36][R8.64], R3 ;  /* 0x0000000308007986 */ /* 0x0001e2000c101924 */
[----:B------:R-:W-:Y:S05]  /*6040*/  BRA `(.L_x_476) ;  /* 0x0000000c00007947 */ /* 0x000fea0003800000 */
.L_x_480:
[----:B---3--:R-:W-:-:S05]  /*6050*/  IMAD.U32 R0, R22, 0x10000, RZ ;  /* 0x0001000016007824 */ /* 0x008fca00078e00ff */
[----:B------:R-:W-:-:S05]  /*6060*/  F2FP.F16.F32.PACK_AB R0, RZ, R0 ;  /* 0x00000000ff00723e */ /* 0x000fca00000000ff */
[----:B------:R0:W-:Y:S01]  /*6070*/  STG.E.U16 desc[UR36][R8.64], R0 ;  /* 0x0000000008007986 */ /* 0x0001e2000c101524 */
[----:B------:R-:W-:Y:S05]  /*6080*/  BRA `(.L_x_476) ;  /* 0x0000000800f07947 */ /* 0x000fea0003800000 */
.L_x_479:
[----:B------:R-:W-:-:S13]  /*6090*/  ISETP.NE.AND P0, PT, R0, 0x7, PT ;  /* 0x000000070000780c */ /* 0x000fda0003f05270 */
[----:B------:R-:W-:Y:S05]  /*60a0*/  @!P0 BRA `(.L_x_481) ;  /* 0x0000000000348947 */ /* 0x000fea0003800000 */
[----:B------:R-:W-:-:S13]  /*60b0*/  ISETP.NE.AND P0, PT, R0, 0x8, PT ;  /* 0x000000080000780c */ /* 0x000fda0003f05270 */
[----:B------:R-:W-:Y:S05]  /*60c0*/  @!P0 BRA `(.L_x_482) ;  /* 0x0000000000188947 */ /* 0x000fea0003800000 */
[----:B------:R-:W-:-:S13]  /*60d0*/  ISETP.NE.AND P0, PT, R0, 0x9, PT ;  /* 0x000000090000780c */ /* 0x000fda0003f05270 */
[----:B------:R-:W-:Y:S05]  /*60e0*/  @P0 BRA `(.L_x_475) ;  /* 0x0000000400fc0947 */ /* 0x000fea0003800000 */
[----:B---3--:R-:W-:Y:S02]  /*60f0*/  IMAD.U32 R22, R22, 0x10000, RZ ;  /* 0x0001000016167824 */ /* 0x008fe400078e00ff */
[----:B------:R-:W-:-:S05]  /*6100*/  IMAD.MOV.U32 R23, RZ, RZ, RZ ;  /* 0x000000ffff177224 */ /* 0x000fca00078e00ff */
[----:B------:R0:W-:Y:S01]  /*6110*/  STG.E.64 desc[UR36][R8.64], R22 ;  /* 0x0000001608007986 */ /* 0x0001e2000c101b24 */
[----:B------:R-:W-:Y:S05]  /*6120*/  BRA `(.L_x_476) ;  /* 0x0000000800c87947 */ /* 0x000fea0003800000 */
.L_x_482:
[----:B---3--:R-:W-:-:S05]  /*6130*/  IMAD.U32 R22, R22, 0x10000, RZ ;  /* 0x0001000016167824 */ /* 0x008fca00078e00ff */
[----:B------:R-:W-:-:S04]  /*6140*/  F2FP.F16.F32.PACK_AB R3, RZ, R22 ;  /* 0x00000016ff03723e */ /* 0x000fc800000000ff */
[----:B------:R-:W-:-:S05]  /*6150*/  PRMT R3, R3, 0x5410, RZ ;  /* 0x0000541003037816 */ /* 0x000fca00000000ff */
[----:B------:R0:W-:Y:S01]  /*6160*/  STG.E desc[UR36][R8.64], R3 ;  /* 0x0000000308007986 */ /* 0x0001e2000c101924 */
[----:B------:R-:W-:Y:S05]  /*6170*/  BRA `(.L_x_476) ;  /* 0x0000000800b47947 */ /* 0x000fea0003800000 */
.L_x_481:
[----:B---3--:R-:W-:-:S04]  /*6180*/  IMAD.U32 R4, R22, 0x10000, RZ ;  /* 0x0001000016047824 */ /* 0x008fc800078e00ff */
[----:B------:R-:W-:-:S06]  /*6190*/  FMUL.FTZ R4, R4, 1 ;  /* 0x3f80000004047820 */ /* 0x000fcc0000410000 */
[----:B------:R-:W0:Y:S02]  /*61a0*/  F2F.F64.F32 R4, R4 ;  /* 0x0000000400047310 */ /* 0x000e240000201800 */
[----:B0-----:R0:W-:Y:S01]  /*61b0*/  STG.E.64 desc[UR36][R8.64], R4 ;  /* 0x0000000408007986 */ /* 0x0011e2000c101b24 */
[----:B------:R-:W-:Y:S05]  /*61c0*/  BRA `(.L_x_476) ;  /* 0x0000000800a07947 */ /* 0x000fea0003800000 */
.L_x_471:
[----:B------:R-:W-:-:S13]  /*61d0*/  ISETP.GT.AND P0, PT, R0, 0x18, PT ;  /* 0x000000180000780c */ /* 0x000fda0003f04270 */
[----:B------:R-:W-:Y:S05]  /*61e0*/  @!P0 BRA `(.L_x_483) ;  /* 0x0000000400608947 */ /* 0x000fea0003800000 */
        /* <DEDUP_REMOVED lines=8> */
[----:B---3--:R-:W-:-:S06]  /*6270*/  IMAD.U32 R3, R22, 0x10000, RZ ;  /* 0x0001000016037824 */ /* 0x008fcc00078e00ff */
[----:B------:R-:W0:Y:S02]  /*6280*/  F2I.FTZ.U32.TRUNC.NTZ R3, R3 ;  /* 0x0000000300037305 */ /* 0x000e24000021f000 */
[----:B0-----:R0:W-:Y:S01]  /*6290*/  STG.E.U16 desc[UR36][R8.64], R3 ;  /* 0x0000000308007986 */ /* 0x0011e2000c101524 */
[----:B------:R-:W-:Y:S05]  /*62a0*/  BRA `(.L_x_476) ;  /* 0x0000000800687947 */ /* 0x000fea0003800000 */
.L_x_486:
[----:B---3--:R-:W-:Y:S01]  /*62b0*/  IMAD.U32 R5, R22, 0x10000, RZ ;  /* 0x0001000016057824 */ /* 0x008fe200078e00ff */
[----:B------:R-:W-:Y:S01]  /*62c0*/  BSSY.RECONVERGENT B0, `(.L_x_487) ;  /* 0x0000013000007945 */ /* 0x000fe20003800200 */
[----:B------:R-:W-:-:S03]  /*62d0*/  IMAD.MOV.U32 R4, RZ, RZ, 0x80 ;  /* 0x00000080ff047424 */ /* 0x000fc600078e00ff */
        /* <DEDUP_REMOVED lines=14> */
.L_x_489:
[----:B------:R-:W-:-:S04]  /*63c0*/  SHF.R.U32.HI R3, RZ, 0x18, R5 ;  /* 0x00000018ff037819 */ /* 0x000fc80000011605 */
[----:B------:R-:W-:-:S04]  /*63d0*/  LOP3.LUT R0, R0, 0x80, R3, 0xf8, !PT ;  /* 0x0000008000007812 */ /* 0x000fc800078ef803 */
[----:B------:R-:W-:-:S07]  /*63e0*/  PRMT R4, R0, 0x7610, R4 ;  /* 0x0000761000047816 */ /* 0x000fce0000000004 */
.L_x_488:
[----:B------:R-:W-:Y:S05]  /*63f0*/  BSYNC.RECONVERGENT B0 ;  /* 0x0000000000007941 */ /* 0x000fea0003800200 */
.L_x_487:
[----:B------:R0:W-:Y:S01]  /*6400*/  STG.E.U8 desc[UR36][R8.64], R4 ;  /* 0x0000000408007986 */ /* 0x0001e2000c101124 */
[----:B------:R-:W-:Y:S05]  /*6410*/  BRA `(.L_x_476) ;  /* 0x00000008000c7947 */ /* 0x000fea0003800000 */
.L_x_485:
        /* <DEDUP_REMOVED lines=17> */
.L_x_492:
[----:B------:R-:W-:-:S04]  /*6530*/  SHF.R.U32.HI R3, RZ, 0x18, R5 ;  /* 0x00000018ff037819 */ /* 0x000fc80000011605 */
[----:B------:R-:W-:-:S04]  /*6540*/  LOP3.LUT R0, R0, 0x80, R3, 0xf8, !PT ;  /* 0x0000008000007812 */ /* 0x000fc800078ef803 */
[----:B------:R-:W-:-:S07]  /*6550*/  PRMT R4, R0, 0x7610, R4 ;  /* 0x0000761000047816 */ /* 0x000fce0000000004 */
.L_x_491:
[----:B------:R-:W-:Y:S05]  /*6560*/  BSYNC.RECONVERGENT B0 ;  /* 0x0000000000007941 */ /* 0x000fea0003800200 */
.L_x_490:
[----:B------:R0:W-:Y:S01]  /*6570*/  STG.E.U8 desc[UR36][R8.64], R4 ;  /* 0x0000000408007986 */ /* 0x0001e2000c101124 */
[----:B------:R-:W-:Y:S05]  /*6580*/  BRA `(.L_x_476) ;  /* 0x0000000400b07947 */ /* 0x000fea0003800000 */
.L_x_484:
[----:B------:R-:W-:-:S13]  /*6590*/  ISETP.NE.AND P0, PT, R0, 0x1c, PT ;  /* 0x0000001c0000780c */ /* 0x000fda0003f05270 */
[----:B------:R-:W-:Y:S05]  /*65a0*/  @!P0 BRA `(.L_x_493) ;  /* 0x0000000000608947 */ /* 0x000fea0003800000 */
[----:B------:R-:W-:-:S13]  /*65b0*/  ISETP.NE.AND P0, PT, R0, 0x1d, PT ;  /* 0x0000001d0000780c */ /* 0x000fda0003f05270 */
[----:B------:R-:W-:Y:S05]  /*65c0*/  @!P0 BRA `(.L_x_494) ;  /* 0x0000000000488947 */ /* 0x000fea0003800000 */
[----:B------:R-:W-:-:S13]  /*65d0*/  ISETP.NE.AND P0, PT, R0, 0x2c, PT ;  /* 0x0000002c0000780c */ /* 0x000fda0003f05270 */
[----:B------:R-:W-:Y:S05]  /*65e0*/  @P0 BRA `(.L_x_475) ;  /* 0x0000000000bc0947 */ /* 0x000fea0003800000 */
[----:B---3--:R-:W-:-:S05]  /*65f0*/  IMAD.U32 R22, R22, 0x10000, RZ ;  /* 0x0001000016167824 */ /* 0x008fca00078e00ff */
        /* <DEDUP_REMOVED lines=15> */
.L_x_494:
[----:B---3--:R-:W-:-:S06]  /*66f0*/  IMAD.U32 R4, R22, 0x10000, RZ ;  /* 0x0001000016047824 */ /* 0x008fcc00078e00ff */
[----:B------:R-:W0:Y:S02]  /*6700*/  F2I.U64.TRUNC R4, R4 ;  /* 0x0000000400047311 */ /* 0x000e24000020d800 */
[----:B0-----:R0:W-:Y:S01]  /*6710*/  STG.E.64 desc[UR36][R8.64], R4 ;  /* 0x0000000408007986 */ /* 0x0011e2000c101b24 */
[----:B------:R-:W-:Y:S05]  /*6720*/  BRA `(.L_x_476) ;  /* 0x0000000400487947 */ /* 0x000fea0003800000 */
.L_x_493:
[----:B---3--:R-:W-:-:S04]  /*6730*/  IMAD.U32 R22, R22, 0x10000, RZ ;  /* 0x0001000016167824 */ /* 0x008fc800078e00ff */
[----:B------:R-:W0:Y:S02]  /*6740*/  F2I.FTZ.U32.TRUNC.NTZ R3, R22 ;  /* 0x0000001600037305 */ /* 0x000e24000021f000 */
[----:B0-----:R0:W-:Y:S01]  /*6750*/  STG.E desc[UR36][R8.64], R3 ;  /* 0x0000000308007986 */ /* 0x0011e2000c101924 */
[----:B------:R-:W-:Y:S05]  /*6760*/  BRA `(.L_x_476) ;  /* 0x0000000400387947 */ /* 0x000fea0003800000 */
.L_x_483:
[----:B------:R-:W-:-:S13]  /*6770*/  ISETP.GT.AND P0, PT, R0, 0xe, PT ;  /* 0x0000000e0000780c */ /* 0x000fda0003f04270 */
[----:B------:R-:W-:Y:S05]  /*6780*/  @P0 BRA `(.L_x_495) ;  /* 0x00000000003c0947 */ /* 0x000fea0003800000 */
[----:B------:R-:W-:-:S13]  /*6790*/  ISETP.NE.AND P0, PT, R0, 0xa, PT ;  /* 0x0000000a0000780c */ /* 0x000fda0003f05270 */
[----:B------:R-:W-:Y:S05]  /*67a0*/  @!P0 BRA `(.L_x_496) ;  /* 0x00000000001c8947 */ /* 0x000fea0003800000 */
[----:B------:R-:W-:-:S13]  /*67b0*/  ISETP.NE.AND P0, PT, R0, 0xb, PT ;  /* 0x0000000b0000780c */ /* 0x000fda0003f05270 */
[----:B------:R-:W-:Y:S05]  /*67c0*/  @P0 BRA `(.L_x_475) ;  /* 0x0000000000440947 */ /* 0x000fea0003800000 */
[----:B---3--:R-:W-:-:S05]  /*67d0*/  IMAD.U32 R22, R22, 0x10000, RZ ;  /* 0x0001000016167824 */ /* 0x008fca00078e00ff */
[----:B------:R-:W-:-:S04]  /*67e0*/  FSETP.NEU.FTZ.AND P0, PT, R22, RZ, PT ;  /* 0x000000ff1600720b */ /* 0x000fc80003f1d000 */
[----:B------:R-:W-:-:S05]  /*67f0*/  SEL R3, RZ, 0x1, !P0 ;  /* 0x00000001ff037807 */ /* 0x000fca0004000000 */
[----:B------:R0:W-:Y:S01]  /*6800*/  STG.E.U8 desc[UR36][R8.64], R3 ;  /* 0x0000000308007986 */ /* 0x0001e2000c101124 */
[----:B------:R-:W-:Y:S05]  /*6810*/  BRA `(.L_x_476) ;  /* 0x00000004000c7947 */ /* 0x000fea0003800000 */
.L_x_496:
[----:B---3--:R-:W-:Y:S01]  /*6820*/  IMAD.U32 R22, R22, 0x10000, RZ ;  /* 0x0001000016167824 */ /* 0x008fe200078e00ff */
[----:B------:R-:W-:-:S03]  /*6830*/  CS2R R6, SRZ ;  /* 0x0000000000067805 */ /* 0x000fc6000001ff00 */
[----:B------:R-:W-:-:S06]  /*6840*/  FMUL.FTZ R4, R22, 1 ;  /* 0x3f80000016047820 */ /* 0x000fcc0000410000 */
[----:B------:R-:W0:Y:S02]  /*6850*/  F2F.F64.F32 R4, R4 ;  /* 0x0000000400047310 */ /* 0x000e240000201800 */
[----:B0-----:R0:W-:Y:S01]  /*6860*/  STG.E.128 desc[UR36][R8.64], R4 ;  /* 0x0000000408007986 */ /* 0x0011e2000c101d24 */
[----:B------:R-:W-:Y:S05]  /*6870*/  BRA `(.L_x_476) ;  /* 0x0000000000f47947 */ /* 0x000fea0003800000 */
.L_x_495:
[----:B------:R-:W-:-:S13]  /*6880*/  ISETP.NE.AND P0, PT, R0, 0xf, PT ;  /* 0x0000000f0000780c */ /* 0x000fda0003f05270 */
[----:B------:R-:W-:Y:S05]  /*6890*/  @!P0 BRA `(.L_x_497) ;  /* 0x0000000000e88947 */ /* 0x000fea0003800000 */
[----:B------:R-:W-:-:S13]  /*68a0*/  ISETP.NE.AND P0, PT, R0, 0x17, PT ;  /* 0x000000170000780c */ /* 0x000fda0003f05270 */
[----:B------:R-:W-:Y:S05]  /*68b0*/  @!P0 BRA `(.L_x_498) ;  /* 0x0000000000908947 */ /* 0x000fea0003800000 */
[----:B------:R-:W-:-:S13]  /*68c0*/  ISETP.NE.AND P0, PT, R0, 0x18, PT ;  /* 0x000000180000780c */ /* 0x000fda0003f05270 */
[----:B------:R-:W-:Y:S05]  /*68d0*/  @!P0 BRA `(.L_x_499) ;  /* 0x0000000000448947 */ /* 0x000fea0003800000 */
.L_x_475:
[----:B------:R-:W-:Y:S01]  /*68e0*/  MOV R14, 0x0 ;  /* 0x00000000000e7802 */ /* 0x000fe20000000f00 */
[----:B------:R-:W0:Y:S01]  /*68f0*/  LDCU.64 UR4, c[0x4][0x158] ;  /* 0x01002b00ff0477ac */ /* 0x000e220008000a00 */
[----:B------:R-:W-:Y:S02]  /*6900*/  IMAD.MOV.U32 R8, RZ, RZ, 0x65 ;  /* 0x00000065ff087424 */ /* 0x000fe400078e00ff */
[----:B------:R-:W-:Y:S01]  /*6910*/  IMAD.MOV.U32 R12, RZ, RZ, 0x1 ;  /* 0x00000001ff0c7424 */ /* 0x000fe200078e00ff */
[----:B------:R-:W1:Y:S01]  /*6920*/  LDCU.64 UR6, c[0x4][0x160] ;  /* 0x01002c00ff0677ac */ /* 0x000e620008000a00 */
[----:B------:R-:W2:Y:S01]  /*6930*/  LDC.64 R14, c[0x4][R14] ;  /* 0x010000000e0e7b82 */ /* 0x000ea20000000a00 */
[----:B------:R-:W-:Y:S01]  /*6940*/  IMAD.MOV.U32 R13, RZ, RZ, RZ ;  /* 0x000000ffff0d7224 */ /* 0x000fe200078e00ff */
[----:B------:R-:W5:Y:S01]  /*6950*/  LDCU.64 UR8, c[0x4][0x70] ;  /* 0x01000e00ff0877ac */ /* 0x000f620008000a00 */
[----:B0-----:R-:W-:Y:S02]  /*6960*/  IMAD.U32 R4, RZ, RZ, UR4 ;  /* 0x00000004ff047e24 */ /* 0x001fe4000f8e00ff */
[----:B------:R-:W-:-:S02]  /*6970*/  IMAD.U32 R5, RZ, RZ, UR5 ;  /* 0x00000005ff057e24 */ /* 0x000fc4000f8e00ff */
[----:B-1----:R-:W-:Y:S02]  /*6980*/  IMAD.U32 R6, RZ, RZ, UR6 ;  /* 0x00000006ff067e24 */ /* 0x002fe4000f8e00ff */
[----:B------:R-:W-:Y:S02]  /*6990*/  IMAD.U32 R7, RZ, RZ, UR7 ;  /* 0x00000007ff077e24 */ /* 0x000fe4000f8e00ff */
[----:B-----5:R-:W-:Y:S02]  /*69a0*/  IMAD.U32 R10, RZ, RZ, UR8 ;  /* 0x00000008ff0a7e24 */ /* 0x020fe4000f8e00ff */
[----:B------:R-:W-:-:S07]  /*69b0*/  IMAD.U32 R11, RZ, RZ, UR9 ;  /* 0x00000009ff0b7e24 */ /* 0x000fce000f8e00ff */
[----:B------:R-:W-:-:S07]  /*69c0*/  LEPC R20, `(.L_x_500) ;  /* 0x000000001014794e */ /* 0x000fce0000000000 */
[----:B--234-:R-:W-:Y:S05]  /*69d0*/  CALL.ABS.NOINC R14 ;  /* 0x000000000e007343 */ /* 0x01cfea0003c00000 */
.L_x_500:
[----:B------:R-:W-:Y:S05]  /*69e0*/  BRA `(.L_x_476) ;  /* 0x0000000000987947 */ /* 0x000fea0003800000 */
.L_x_499:
[----:B---3--:R-:W-:Y:S01]  /*69f0*/  IMAD.U32 R5, R22, 0x10000, RZ ;  /* 0x0001000016057824 */ /* 0x008fe200078e00ff */
[----:B------:R-:W-:Y:S01]  /*6a00*/  BSSY.RECONVERGENT B0, `(.L_x_501) ;  /* 0x000000c000007945 */ /* 0x000fe20003800200 */
[----:B------:R-:W-:-:S03]  /*6a10*/  IMAD.MOV.U32 R0, RZ, RZ, 0x7f ;  /* 0x0000007fff007424 */ /* 0x000fc600078e00ff */
        /* <DEDUP_REMOVED lines=10> */
.L_x_502:
[----:B------:R-:W-:Y:S05]  /*6ac0*/  BSYNC.RECONVERGENT B0 ;  /* 0x0000000000007941 */ /* 0x000fea0003800200 */
.L_x_501:
[----:B------:R-:W-:-:S05]  /*6ad0*/  LOP3.LUT R3, R0, 0x80, R3, 0xf8, !PT ;  /* 0x0000008000037812 */ /* 0x000fca00078ef803 */
[----:B------:R0:W-:Y:S01]  /*6ae0*/  STG.E.U8 desc[UR36][R8.64], R3 ;  /* 0x0000000308007986 */ /* 0x0001e2000c101124 */
[----:B------:R-:W-:Y:S05]  /*6af0*/  BRA `(.L_x_476) ;  /* 0x0000000000547947 */ /* 0x000fea0003800000 */
.L_x_498:
[----:B---3--:R-:W-:Y:S01]  /*6b00*/  IMAD.U32 R3, R22, 0x10000, RZ ;  /* 0x0001000016037824 */ /* 0x008fe200078e00ff */
[----:B------:R-:W-:Y:S04]  /*6b10*/  BSSY.RECONVERGENT B0, `(.L_x_503) ;  /* 0x000000e000007945 */ /* 0x000fe80003800200 */
[----:B------:R-:W-:-:S04]  /*6b20*/  LOP3.LUT R4, R3, 0x7fffffff, RZ, 0xc0, !PT ;  /* 0x7fffffff03047812 */ /* 0x000fc800078ec0ff */
[----:B------:R-:W-:-:S13]  /*6b30*/  ISETP.GT.U32.AND P0, PT, R4, 0x477fffff, PT ;  /* 0x477fffff0400780c */ /* 0x000fda0003f04070 */
[----:B------:R-:W-:Y:S05]  /*6b40*/  @P0 BRA `(.L_x_504) ;  /* 0x00000000001c0947 */ /* 0x000fea0003800000 */
[----:B------:R-:W-:-:S13]  /*6b50*/  ISETP.GE.U32.AND P0, PT, R4, 0x38800000, PT ;  /* 0x388000000400780c */ /* 0x000fda0003f06070 */
[----:B------:R-:W-:-:S04]  /*6b60*/  @P0 SHF.R.U32.HI R0, RZ, 0x15, R3 ;  /* 0x00000015ff000819 */ /* 0x000fc80000011603 */
[----:B------:R-:W-:-:S04]  /*6b70*/  @P0 LOP3.LUT R0, R0, 0x1, RZ, 0xc0, !PT ;  /* 0x0000000100000812 */ /* 0x000fc800078ec0ff */
[----:B------:R-:W-:-:S04]  /*6b80*/  @P0 IADD3 R0, PT, PT, R3, 0x80fffff, R0 ;  /* 0x080fffff03000810 */ /* 0x000fc80007ffe000 */
[----:B------:R-:W-:Y:S01]  /*6b90*/  @P0 SHF.R.U32.HI R0, RZ, 0x15, R0 ;  /* 0x00000015ff000819 */ /* 0x000fe20000011600 */
[----:B------:R-:W-:Y:S01]  /*6ba0*/  @!P0 FADD.FTZ R0, R4, 128 ;  /* 0x4300000004008421 */ /* 0x000fe20000010000 */
[----:B------:R-:W-:Y:S06]  /*6bb0*/  BRA `(.L_x_505) ;  /* 0x00000000000c7947 */ /* 0x000fec0003800000 */
.L_x_504:
[----:B------:R-:W-:Y:S01]  /*6bc0*/  IMAD.MOV.U32 R0, RZ, RZ, 0x7f ;  /* 0x0000007fff007424 */ /* 0x000fe200078e00ff */
[----:B------:R-:W-:-:S04]  /*6bd0*/  ISETP.GT.U32.AND P0, PT, R4, 0x7f800000, PT ;  /* 0x7f8000000400780c */ /* 0x000fc80003f04070 */
[----:B------:R-:W-:-:S09]  /*6be0*/  SEL R0, R0, 0x7c, P0 ;  /* 0x0000007c00007807 */ /* 0x000fd20000000000 */
.L_x_505:
[----:B------:R-:W-:Y:S05]  /*6bf0*/  BSYNC.RECONVERGENT B0 ;  /* 0x0000000000007941 */ /* 0x000fea0003800200 */
.L_x_503:
[----:B------:R-:W-:-:S04]  /*6c00*/  SHF.R.U32.HI R3, RZ, 0x18, R3 ;  /* 0x00000018ff037819 */ /* 0x000fc80000011603 */
[----:B------:R-:W-:-:S05]  /*6c10*/  LOP3.LUT R3, R0, 0x80, R3, 0xf8, !PT ;  /* 0x0000008000037812 */ /* 0x000fca00078ef803 */
[----:B------:R0:W-:Y:S01]  /*6c20*/  STG.E.U8 desc[UR36][R8.64], R3 ;  /* 0x0000000308007986 */ /* 0x0001e2000c101124 */
[----:B------:R-:W-:Y:S05]  /*6c30*/  BRA `(.L_x_476) ;  /* 0x0000000000047947 */ /* 0x000fea0003800000 */
.L_x_497:
[----:B---3--:R0:W-:Y:S02]  /*6c40*/  STG.E.U16 desc[UR36][R8.64], R22 ;  /* 0x0000001608007986 */ /* 0x0081e4000c101524 */
.L_x_476:
[----:B------:R-:W-:-:S05]  /*6c50*/  VIADD R25, R25, 0x80 ;  /* 0x0000008019197836 */ /* 0x000fca0000000000 */
[----:B------:R-:W-:-:S13]  /*6c60*/  ISETP.GE.AND P0, PT, R25, R16, PT ;  /* 0x000000101900720c */ /* 0x000fda0003f06270 */
[----:B------:R-:W-:Y:S05]  /*6c70*/  @P0 BRA `(.L_x_470) ;  /* 0x0000000c00d80947 */ /* 0x000fea0003800000 */
[----:B------:R-:W5:Y:S01]  /*6c80*/  LDCU UR4, c[0x0][0x3a8] ;  /* 0x00007500ff0477ac */ /* 0x000f620008000800 */
[----:B0123--:R-:W0:Y:S01]  /*6c90*/  LDC.64 R8, c[0x0][0x388] ;  /* 0x0000e200ff087b82 */ /* 0x00fe220000000a00 */
[----:B------:R-:W-:Y:S01]  /*6ca0*/  IMAD R0, R2, 0x200, R25 ;  /* 0x0000020002007824 */ /* 0x000fe200078e0219 */
[----:B------:R-:W-:-:S03]  /*6cb0*/  PRMT R4, R17, 0x9910, RZ ;  /* 0x0000991011047816 */ /* 0x000fc600000000ff */
[----:B-----5:R-:W-:Y:S02]  /*6cc0*/  IMAD R3, R0, UR4, RZ ;  /* 0x0000000400037c24 */ /* 0x020fe4000f8e02ff */
        /* <DEDUP_REMOVED lines=13> */
[----:B----4-:R-:W-:-:S04]  /*6da0*/  IMAD.U32 R18, R18, 0x10000, RZ ;  /* 0x0001000012127824 */ /* 0x010fc800078e00ff */
[----:B------:R-:W0:Y:S02]  /*6db0*/  F2I.FTZ.TRUNC.NTZ R3, R18 ;  /* 0x0000001200037305 */ /* 0x000e24000021f100 */
[----:B0-----:R0:W-:Y:S01]  /*6dc0*/  STG.E.U8 desc[UR36][R8.64], R3 ;  /* 0x0000000308007986 */ /* 0x0011e2000c101124 */
[----:B------:R-:W-:Y:S05]  /*6dd0*/  BRA `(.L_x_511) ;  /* 0x0000000c007c7947 */ /* 0x000fea0003800000 */
.L_x_509:
[----:B----4-:R-:W-:-:S06]  /*6de0*/  IMAD.U32 R5, R18, 0x10000, RZ ;  /* 0x0001000012057824 */ /* 0x010fcc00078e00ff */
[----:B------:R-:W0:Y:S02]  /*6df0*/  F2I.S64.TRUNC R4, R5 ;  /* 0x0000000500047311 */ /* 0x000e24000020d900 */
[----:B0-----:R0:W-:Y:S01]  /*6e00*/  STG.E.U8 desc[UR36][R8.64], R4 ;  /* 0x0000000408007986 */ /* 0x0011e2000c101124 */
[----:B------:R-:W-:Y:S05]  /*6e10*/  BRA `(.L_x_511) ;  /* 0x0000000c006c7947 */ /* 0x000fea0003800000 */
.L_x_508:
[----:B------:R-:W-:-:S13]  /*6e20*/  ISETP.NE.AND P0, PT, R0, 0x2, PT ;  /* 0x000000020000780c */ /* 0x000fda0003f05270 */
[----:B------:R-:W-:Y:S05]  /*6e30*/  @!P0 BRA `(.L_x_512) ;  /* 0x0000000000308947 */ /* 0x000fea0003800000 */
[----:B------:R-:W-:-:S13]  /*6e40*/  ISETP.NE.AND P0, PT, R0, 0x3, PT ;  /* 0x000000030000780c */ /* 0x000fda0003f05270 */
[----:B------:R-:W-:Y:S05]  /*6e50*/  @!P0 BRA `(.L_x_513) ;  /* 0x0000000000188947 */ /* 0x000fea0003800000 */
[----:B------:R-:W-:-:S13]  /*6e60*/  ISETP.NE.AND P0, PT, R0, 0x4, PT ;  /* 0x000000040000780c */ /* 0x000fda0003f05270 */
[----:B------:R-:W-:Y:S05]  /*6e70*/  @P0 BRA `(.L_x_510) ;  /* 0x0000000800780947 */ /* 0x000fea0003800000 */
[----:B----4-:R-:W-:-:S06]  /*6e80*/  IMAD.U32 R4, R18, 0x10000, RZ ;  /* 0x0001000012047824 */ /* 0x010fcc00078e00ff */
[----:B------:R-:W0:Y:S02]  /*6e90*/  F2I.S64.TRUNC R4, R4 ;  /* 0x0000000400047311 */ /* 0x000e24000020d900 */
[----:B0-----:R0:W-:Y:S01]  /*6ea0*/  STG.E.64 desc[UR36][R8.64], R4 ;  /* 0x0000000408007986 */ /* 0x0011e2000c101b24 */
[----:B------:R-:W-:Y:S05]  /*6eb0*/  BRA `(.L_x_511) ;  /* 0x0000000c00447947 */ /* 0x000fea0003800000 */
.L_x_513:
[----:B----4-:R-:W-:-:S04]  /*6ec0*/  IMAD.U32 R18, R18, 0x10000, RZ ;  /* 0x0001000012127824 */ /* 0x010fc800078e00ff */
[----:B------:R-:W0:Y:S02]  /*6ed0*/  F2I.FTZ.TRUNC.NTZ R3, R18 ;  /* 0x0000001200037305 */ /* 0x000e24000021f100 */
[----:B0-----:R0:W-:Y:S01]  /*6ee0*/  STG.E desc[UR36][R8.64], R3 ;  /* 0x0000000308007986 */ /* 0x0011e2000c101924 */
[----:B------:R-:W-:Y:S05]  /*6ef0*/  BRA `(.L_x_511) ;  /* 0x0000000c00347947 */ /* 0x000fea0003800000 */
.L_x_512:
[----:B----4-:R-:W-:-:S04]  /*6f00*/  IMAD.U32 R18, R18, 0x10000, RZ ;  /* 0x0001000012127824 */ /* 0x010fc800078e00ff */
[----:B------:R-:W0:Y:S02]  /*6f10*/  F2I.FTZ.TRUNC.NTZ R3, R18 ;  /* 0x0000001200037305 */ /* 0x000e24000021f100 */
[----:B0-----:R0:W-:Y:S01]  /*6f20*/  STG.E.U16 desc[UR36][R8.64], R3 ;  /* 0x0000000308007986 */ /* 0x0011e2000c101524 */
[----:B------:R-:W-:Y:S05]  /*6f30*/  BRA `(.L_x_511) ;  /* 0x0000000c00247947 */ /* 0x000fea0003800000 */
.L_x_507:
[----:B------:R-:W-:-:S13]  /*6f40*/  ISETP.GT.AND P0, PT, R0, 0x6, PT ;  /* 0x000000060000780c */ /* 0x000fda0003f04270 */
[----:B------:R-:W-:Y:S05]  /*6f50*/  @P0 BRA `(.L_x_514) ;  /* 0x00000000002c0947 */ /* 0x000fea0003800000 */
[----:B------:R-:W-:-:S13]  /*6f60*/  ISETP.NE.AND P0, PT, R0, 0x5, PT ;  /* 0x000000050000780c */ /* 0x000fda0003f05270 */
[----:B------:R-:W-:Y:S05]  /*6f70*/  @!P0 BRA `(.L_x_515) ;  /* 0x0000000000148947 */ /* 0x000fea0003800000 */
[----:B------:R-:W-:-:S13]  /*6f80*/  ISETP.NE.AND P0, PT, R0, 0x6, PT ;  /* 0x000000060000780c */ /* 0x000fda0003f05270 */
[----:B------:R-:W-:Y:S05]  /*6f90*/  @P0 BRA `(.L_x_510) ;  /* 0x0000000800300947 */ /* 0x000fea0003800000 */
[----:B----4-:R-:W-:-:S05]  /*6fa0*/  IMAD.U32 R3, R18, 0x10000, RZ ;  /* 0x0001000012037824 */ /* 0x010fca00078e00ff */
[----:B------:R0:W-:Y:S01]  /*6fb0*/  STG.E desc[UR36][R8.64], R3 ;  /* 0x0000000308007986 */ /* 0x0001e2000c101924 */
[----:B------:R-:W-:Y:S05]  /*6fc0*/  BRA `(.L_x_511) ;  /* 0x0000000c00007947 */ /* 0x000fea0003800000 */
.L_x_515:
[----:B----4-:R-:W-:-:S05]  /*6fd0*/  IMAD.U32 R0, R18, 0x10000, RZ ;  /* 0x0001000012007824 */ /* 0x010fca00078e00ff */
[----:B------:R-:W-:-:S05]  /*6fe0*/  F2FP.F16.F32.PACK_AB R0, RZ, R0 ;  /* 0x00000000ff00723e */ /* 0x000fca00000000ff */
[----:B------:R0:W-:Y:S01]  /*6ff0*/  STG.E.U16 desc[UR36][R8.64], R0 ;  /* 0x0000000008007986 */ /* 0x0001e2000c101524 */
[----:B------:R-:W-:Y:S05]  /*7000*/  BRA `(.L_x_511) ;  /* 0x0000000800f07947 */ /* 0x000fea0003800000 */
.L_x_514:
[----:B------:R-:W-:-:S13]  /*7010*/  ISETP.NE.AND P0, PT, R0, 0x7, PT ;  /* 0x000000070000780c */ /* 0x000fda0003f05270 */
[----:B------:R-:W-:Y:S05]  /*7020*/  @!P0 BRA `(.L_x_516) ;  /* 0x0000000000348947 */ /* 0x000fea0003800000 */
[----:B------:R-:W-:-:S13]  /*7030*/  ISETP.NE.AND P0, PT, R0, 0x8, PT ;  /* 0x000000080000780c */ /* 0x000fda0003f05270 */
[----:B------:R-:W-:Y:S05]  /*7040*/  @!P0 BRA `(.L_x_517) ;  /* 0x0000000000188947 */ /* 0x000fea0003800000 */
[----:B------:R-:W-:-:S13]  /*7050*/  ISETP.NE.AND P0, PT, R0, 0x9, PT ;  /* 0x000000090000780c */ /* 0x000fda0003f05270 */
[----:B------:R-:W-:Y:S05]  /*7060*/  @P0 BRA `(.L_x_510) ;  /* 0x0000000400fc0947 */ /* 0x000fea0003800000 */
[----:B----4-:R-:W-:Y:S02]  /*7070*/  IMAD.U32 R4, R18, 0x10000, RZ ;  /* 0x0001000012047824 */ /* 0x010fe400078e00ff */
[----:B------:R-:W-:-:S05]  /*7080*/  IMAD.MOV.U32 R5, RZ, RZ, RZ ;  /* 0x000000ffff057224 */ /* 0x000fca00078e00ff */
[----:B------:R0:W-:Y:S01]  /*7090*/  STG.E.64 desc[UR36][R8.64], R4 ;  /* 0x0000000408007986 */ /* 0x0001e2000c101b24 */
[----:B------:R-:W-:Y:S05]  /*70a0*/  BRA `(.L_x_511) ;  /* 0x0000000800c87947 */ /* 0x000fea0003800000 */
.L_x_517:
[----:B----4-:R-:W-:-:S05]  /*70b0*/  IMAD.U32 R18, R18, 0x10000, RZ ;  /* 0x0001000012127824 */ /* 0x010fca00078e00ff */
[----:B------:R-:W-:-:S04]  /*70c0*/  F2FP.F16.F32.PACK_AB R3, RZ, R18 ;  /* 0x00000012ff03723e */ /* 0x000fc800000000ff */
[----:B------:R-:W-:-:S05]  /*70d0*/  PRMT R3, R3, 0x5410, RZ ;  /* 0x0000541003037816 */ /* 0x000fca00000000ff */
[----:B------:R0:W-:Y:S01]  /*70e0*/  STG.E desc[UR36][R8.64], R3 ;  /* 0x0000000308007986 */ /* 0x0001e2000c101924 */
[----:B------:R-:W-:Y:S05]  /*70f0*/  BRA `(.L_x_511) ;  /* 0x0000000800b47947 */ /* 0x000fea0003800000 */
.L_x_516:
[----:B----4-:R-:W-:-:S04]  /*7100*/  IMAD.U32 R4, R18, 0x10000, RZ ;  /* 0x0001000012047824 */ /* 0x010fc800078e00ff */
[----:B------:R-:W-:-:S06]  /*7110*/  FMUL.FTZ R4, R4, 1 ;  /* 0x3f80000004047820 */ /* 0x000fcc0000410000 */
[----:B------:R-:W0:Y:S02]  /*7120*/  F2F.F64.F32 R4, R4 ;  /* 0x0000000400047310 */ /* 0x000e240000201800 */
[----:B0-----:R0:W-:Y:S01]  /*7130*/  STG.E.64 desc[UR36][R8.64], R4 ;  /* 0x0000000408007986 */ /* 0x0011e2000c101b24 */
[----:B------:R-:W-:Y:S05]  /*7140*/  BRA `(.L_x_511) ;  /* 0x0000000800a07947 */ /* 0x000fea0003800000 */
.L_x_506:
        /* <DEDUP_REMOVED lines=10> */
[----:B----4-:R-:W-:-:S06]  /*71f0*/  IMAD.U32 R3, R18, 0x10000, RZ ;  /* 0x0001000012037824 */ /* 0x010fcc00078e00ff */
[----:B------:R-:W0:Y:S02]  /*7200*/  F2I.FTZ.U32.TRUNC.NTZ R3, R3 ;  /* 0x0000000300037305 */ /* 0x000e24000021f000 */
[----:B0-----:R0:W-:Y:S01]  /*7210*/  STG.E.U16 desc[UR36][R8.64], R3 ;  /* 0x0000000308007986 */ /* 0x0011e2000c101524 */
[----:B------:R-:W-:Y:S05]  /*7220*/  BRA `(.L_x_511) ;  /* 0x0000000800687947 */ /* 0x000fea0003800000 */
.L_x_521:
[----:B----4-:R-:W-:Y:S01]  /*7230*/  IMAD.U32 R5, R18, 0x10000, RZ ;  /* 0x0001000012057824 */ /* 0x010fe200078e00ff */
        /* <DEDUP_REMOVED lines=16> */
.L_x_524:
[----:B------:R-:W-:-:S04]  /*7340*/  SHF.R.U32.HI R3, RZ, 0x18, R5 ;  /* 0x00000018ff037819 */ /* 0x000fc80000011605 */
[----:B------:R-:W-:-:S04]  /*7350*/  LOP3.LUT R0, R0, 0x80, R3, 0xf8, !PT ;  /* 0x0000008000007812 */ /* 0x000fc800078ef803 */
[----:B------:R-:W-:-:S07]  /*7360*/  PRMT R4, R0, 0x7610, R4 ;  /* 0x0000761000047816 */ /* 0x000fce0000000004 */
.L_x_523:
[----:B------:R-:W-:Y:S05]  /*7370*/  BSYNC.RECONVERGENT B0 ;  /* 0x0000000000007941 */ /* 0x000fea0003800200 */
.L_x_522:
[----:B------:R0:W-:Y:S01]  /*7380*/  STG.E.U8 desc[UR36][R8.64], R4 ;  /* 0x0000000408007986 */ /* 0x0001e2000c101124 */
[----:B------:R-:W-:Y:S05]  /*7390*/  BRA `(.L_x_511) ;  /* 0x00000008000c7947 */ /* 0x000fea0003800000 */
.L_x_520:
        /* <DEDUP_REMOVED lines=17> */
.L_x_527:
[----:B------:R-:W-:-:S04]  /*74b0*/  SHF.R.U32.HI R3, RZ, 0x18, R5 ;  /* 0x00000018ff037819 */ /* 0x000fc80000011605 */
[----:B------:R-:W-:-:S04]  /*74c0*/  LOP3.LUT R0, R0, 0x80, R3, 0xf8, !PT ;  /* 0x0000008000007812 */ /* 0x000fc800078ef803 */
[----:B------:R-:W-:-:S07]  /*74d0*/  PRMT R4, R0, 0x7610, R4 ;  /* 0x0000761000047816 */ /* 0x000fce0000000004 */
.L_x_526:
[----:B------:R-:W-:Y:S05]  /*74e0*/  BSYNC.RECONVERGENT B0 ;  /* 0x0000000000007941 */ /* 0x000fea0003800200 */
.L_x_525:
[----:B------:R0:W-:Y:S01]  /*74f0*/  STG.E.U8 desc[UR36][R8.64], R4 ;  /* 0x0000000408007986 */ /* 0x0001e2000c101124 */
[----:B------:R-:W-:Y:S05]  /*7500*/  BRA `(.L_x_511) ;  /* 0x0000000400b07947 */ /* 0x000fea0003800000 */
.L_x_519:
[----:B------:R-:W-:-:S13]  /*7510*/  ISETP.NE.AND P0, PT, R0, 0x1c, PT ;  /* 0x0000001c0000780c */ /* 0x000fda0003f05270 */
[----:B------:R-:W-:Y:S05]  /*7520*/  @!P0 BRA `(.L_x_528) ;  /* 0x0000000000608947 */ /* 0x000fea0003800000 */
[----:B------:R-:W-:-:S13]  /*7530*/  ISETP.NE.AND P0, PT, R0, 0x1d, PT ;  /* 0x0000001d0000780c */ /* 0x000fda0003f05270 */
[----:B------:R-:W-:Y:S05]  /*7540*/  @!P0 BRA `(.L_x_529) ;  /* 0x0000000000488947 */ /* 0x000fea0003800000 */
[----:B------:R-:W-:-:S13]  /*7550*/  ISETP.NE.AND P0, PT, R0, 0x2c, PT ;  /* 0x0000002c0000780c */ /* 0x000fda0003f05270 */
[----:B------:R-:W-:Y:S05]  /*7560*/  @P0 BRA `(.L_x_510) ;  /* 0x0000000000bc0947 */ /* 0x000fea0003800000 */
[----:B----4-:R-:W-:-:S05]  /*7570*/  IMAD.U32 R18, R18, 0x10000, RZ ;  /* 0x0001000012127824 */ /* 0x010fca00078e00ff */
        /* <DEDUP_REMOVED lines=15> */
.L_x_529:
[----:B----4-:R-:W-:-:S06]  /*7670*/  IMAD.U32 R4, R18, 0x10000, RZ ;  /* 0x0001000012047824 */ /* 0x010fcc00078e00ff */
[----:B------:R-:W0:Y:S02]  /*7680*/  F2I.U64.TRUNC R4, R4 ;  /* 0x0000000400047311 */ /* 0x000e24000020d800 */
[----:B0-----:R0:W-:Y:S01]  /*7690*/  STG.E.64 desc[UR36][R8.64], R4 ;  /* 0x0000000408007986 */ /* 0x0011e2000c101b24 */
[----:B------:R-:W-:Y:S05]  /*76a0*/  BRA `(.L_x_511) ;  /* 0x0000000400487947 */ /* 0x000fea0003800000 */
.L_x_528:
[----:B----4-:R-:W-:-:S04]  /*76b0*/  IMAD.U32 R18, R18, 0x10000, RZ ;  /* 0x0001000012127824 */ /* 0x010fc800078e00ff */
[----:B------:R-:W0:Y:S02]  /*76c0*/  F2I.FTZ.U32.TRUNC.NTZ R3, R18 ;  /* 0x0000001200037305 */ /* 0x000e24000021f000 */
[----:B0-----:R0:W-:Y:S01]  /*76d0*/  STG.E desc[UR36][R8.64], R3 ;  /* 0x0000000308007986 */ /* 0x0011e2000c101924 */
[----:B------:R-:W-:Y:S05]  /*76e0*/  BRA `(.L_x_511) ;  /* 0x0000000400387947 */ /* 0x000fea0003800000 */
.L_x_518:
[----:B------:R-:W-:-:S13]  /*76f0*/  ISETP.GT.AND P0, PT, R0, 0xe, PT ;  /* 0x0000000e0000780c */ /* 0x000fda0003f04270 */
[----:B------:R-:W-:Y:S05]  /*7700*/  @P0 BRA `(.L_x_530) ;  /* 0x00000000003c0947 */ /* 0x000fea0003800000 */
[----:B------:R-:W-:-:S13]  /*7710*/  ISETP.NE.AND P0, PT, R0, 0xa, PT ;  /* 0x0000000a0000780c */ /* 0x000fda0003f05270 */
[----:B------:R-:W-:Y:S05]  /*7720*/  @!P0 BRA `(.L_x_531) ;  /* 0x00000000001c8947 */ /* 0x000fea0003800000 */
[----:B------:R-:W-:-:S13]  /*7730*/  ISETP.NE.AND P0, PT, R0, 0xb, PT ;  /* 0x0000000b0000780c */ /* 0x000fda0003f05270 */
[----:B------:R-:W-:Y:S05]  /*7740*/  @P0 BRA `(.L_x_510) ;  /* 0x0000000000440947 */ /* 0x000fea0003800000 */
[----:B----4-:R-:W-:-:S05]  /*7750*/  IMAD.U32 R18, R18, 0x10000, RZ ;  /* 0x0001000012127824 */ /* 0x010fca00078e00ff */
[----:B------:R-:W-:-:S04]  /*7760*/  FSETP.NEU.FTZ.AND P0, PT, R18, RZ, PT ;  /* 0x000000ff1200720b */ /* 0x000fc80003f1d000 */
[----:B------:R-:W-:-:S05]  /*7770*/  SEL R3, RZ, 0x1, !P0 ;  /* 0x00000001ff037807 */ /* 0x000fca0004000000 */
[----:B------:R3:W-:Y:S01]  /*7780*/  STG.E.U8 desc[UR36][R8.64], R3 ;  /* 0x0000000308007986 */ /* 0x0007e2000c101124 */
[----:B------:R-:W-:Y:S05]  /*7790*/  BRA `(.L_x_511) ;  /* 0x00000004000c7947 */ /* 0x000fea0003800000 */
.L_x_531:
[----:B----4-:R-:W-:Y:S01]  /*77a0*/  IMAD.U32 R18, R18, 0x10000, RZ ;  /* 0x0001000012127824 */ /* 0x010fe200078e00ff */
[----:B------:R-:W-:-:S03]  /*77b0*/  CS2R R6, SRZ ;  /* 0x0000000000067805 */ /* 0x000fc6000001ff00 */
[----:B------:R-:W-:-:S06]  /*77c0*/  FMUL.FTZ R4, R18, 1 ;  /* 0x3f80000012047820 */ /* 0x000fcc0000410000 */
[----:B------:R-:W0:Y:S02]  /*77d0*/  F2F.F64.F32 R4, R4 ;  /* 0x0000000400047310 */ /* 0x000e240000201800 */
[----:B0-----:R4:W-:Y:S01]  /*77e0*/  STG.E.128 desc[UR36][R8.64], R4 ;  /* 0x0000000408007986 */ /* 0x0019e2000c101d24 */
[----:B------:R-:W-:Y:S05]  /*77f0*/  BRA `(.L_x_511) ;  /* 0x0000000000f47947 */ /* 0x000fea0003800000 */
.L_x_530:
[----:B------:R-:W-:-:S13]  /*7800*/  ISETP.NE.AND P0, PT, R0, 0xf, PT ;  /* 0x0000000f0000780c */ /* 0x000fda0003f05270 */
[----:B------:R-:W-:Y:S05]  /*7810*/  @!P0 BRA `(.L_x_532) ;  /* 0x0000000000e88947 */ /* 0x000fea0003800000 */
[----:B------:R-:W-:-:S13]  /*7820*/  ISETP.NE.AND P0, PT, R0, 0x17, PT ;  /* 0x000000170000780c */ /* 0x000fda0003f05270 */
[----:B------:R-:W-:Y:S05]  /*7830*/  @!P0 BRA `(.L_x_533) ;  /* 0x0000000000908947 */ /* 0x000fea0003800000 */
[----:B------:R-:W-:-:S13]  /*7840*/  ISETP.NE.AND P0, PT, R0, 0x18, PT ;  /* 0x000000180000780c */ /* 0x000fda0003f05270 */
[----:B------:R-:W-:Y:S05]  /*7850*/  @!P0 BRA `(.L_x_534) ;  /* 0x0000000000448947 */ /* 0x000fea0003800000 */
.L_x_510:
        /* <DEDUP_REMOVED lines=16> */
.L_x_535:
[----:B------:R-:W-:Y:S05]  /*7960*/  BRA `(.L_x_511) ;  /* 0x0000000000987947 */ /* 0x000fea0003800000 */
.L_x_534:
[----:B----4-:R-:W-:Y:S01]  /*7970*/  IMAD.U32 R5, R18, 0x10000, RZ ;  /* 0x0001000012057824 */ /* 0x010fe200078e00ff */
        /* <DEDUP_REMOVED lines=12> */
.L_x_537:
[----:B------:R-:W-:Y:S05]  /*7a40*/  BSYNC.RECONVERGENT B0 ;  /* 0x0000000000007941 */ /* 0x000fea0003800200 */
.L_x_536:
[----:B------:R-:W-:-:S05]  /*7a50*/  LOP3.LUT R3, R0, 0x80, R3, 0xf8, !PT ;  /* 0x0000008000037812 */ /* 0x000fca00078ef803 */
[----:B------:R1:W-:Y:S01]  /*7a60*/  STG.E.U8 desc[UR36][R8.64], R3 ;  /* 0x0000000308007986 */ /* 0x0003e2000c101124 */
[----:B------:R-:W-:Y:S05]  /*7a70*/  BRA `(.L_x_511) ;  /* 0x0000000000547947 */ /* 0x000fea0003800000 */
.L_x_533:
[----:B----4-:R-:W-:Y:S01]  /*7a80*/  IMAD.U32 R3, R18, 0x10000, RZ ;  /* 0x0001000012037824 */ /* 0x010fe200078e00ff */
        /* <DEDUP_REMOVED lines=11> */
.L_x_539:
[----:B------:R-:W-:Y:S01]  /*7b40*/  IMAD.MOV.U32 R0, RZ, RZ, 0x7f ;  /* 0x0000007fff007424 */ /* 0x000fe200078e00ff */
[----:B------:R-:W-:-:S04]  /*7b50*/  ISETP.GT.U32.AND P0, PT, R4, 0x7f800000, PT ;  /* 0x7f8000000400780c */ /* 0x000fc80003f04070 */
[----:B------:R-:W-:-:S09]  /*7b60*/  SEL R0, R0, 0x7c, P0 ;  /* 0x0000007c00007807 */ /* 0x000fd20000000000 */
.L_x_540:
[----:B------:R-:W-:Y:S05]  /*7b70*/  BSYNC.RECONVERGENT B0 ;  /* 0x0000000000007941 */ /* 0x000fea0003800200 */
.L_x_538:
[----:B------:R-:W-:-:S04]  /*7b80*/  SHF.R.U32.HI R3, RZ, 0x18, R3 ;  /* 0x00000018ff037819 */ /* 0x000fc80000011603 */
[----:B------:R-:W-:-:S05]  /*7b90*/  LOP3.LUT R3, R0, 0x80, R3, 0xf8, !PT ;  /* 0x0000008000037812 */ /* 0x000fca00078ef803 */
[----:B------:R2:W-:Y:S01]  /*7ba0*/  STG.E.U8 desc[UR36][R8.64], R3 ;  /* 0x0000000308007986 */ /* 0x0005e2000c101124 */
[----:B------:R-:W-:Y:S05]  /*7bb0*/  BRA `(.L_x_511) ;  /* 0x0000000000047947 */ /* 0x000fea0003800000 */
.L_x_532:
[----:B----4-:R0:W-:Y:S02]  /*7bc0*/  STG.E.U16 desc[UR36][R8.64], R18 ;  /* 0x0000001208007986 */ /* 0x0101e4000c101524 */
.L_x_511:
[----:B------:R-:W-:-:S07]  /*7bd0*/  VIADD R25, R25, 0x80 ;  /* 0x0000008019197836 */ /* 0x000fce0000000000 */
.L_x_470:
[----:B------:R-:W-:Y:S05]  /*7be0*/  BSYNC.RECONVERGENT B6 ;  /* 0x0000000000067941 */ /* 0x000fea0003800200 */
.L_x_469:
[----:B------:R-:W-:-:S13]  /*7bf0*/  ISETP.GE.AND P0, PT, R25, R16, PT ;  /* 0x000000101900720c */ /* 0x000fda0003f06270 */
[----:B------:R-:W-:Y:S05]  /*7c00*/  @P0 EXIT ;  /* 0x000000000000094d */ /* 0x000fea0003800000 */
[----:B01-34-:R-:W0:Y:S01]  /*7c10*/  LDC.64 R4, c[0x0][0x388] ;  /* 0x0000e200ff047b82 */ /* 0x01be220000000a00 */
[----:B------:R-:W1:Y:S01]  /*7c20*/  LDCU UR4, c[0x0][0x3a8] ;  /* 0x00007500ff0477ac */ /* 0x000e620008000800 */
[----:B--2--5:R-:W-:Y:S01]  /*7c30*/  PRMT R0, R17, 0x9910, RZ ;  /* 0x0000991011007816 */ /* 0x024fe200000000ff */
[----:B------:R-:W-:-:S03]  /*7c40*/  IMAD R2, R2, 0x200, R25 ;  /* 0x0000020002027824 */ /* 0x000fc600078e0219 */
[----:B------:R-:W-:Y:S01]  /*7c50*/  ISETP.GT.AND P1, PT, R0, 0x9, PT ;  /* 0x000000090000780c */ /* 0x000fe20003f24270 */
[----:B-1----:R-:W-:-:S05]  /*7c60*/  IMAD R3, R2, UR4, RZ ;  /* 0x0000000402037c24 */ /* 0x002fca000f8e02ff */
[----:B0-----:R-:W-:-:S05]  /*7c70*/  IADD3 R2, P0, PT, R3, R4, RZ ;  /* 0x0000000403027210 */ /* 0x001fca0007f1e0ff */
[----:B------:R-:W-:Y:S02]  /*7c80*/  IMAD.X R3, RZ, RZ, R5, P0 ;  /* 0x000000ffff037224 */ /* 0x000fe400000e0605 */
[----:B------:R-:W-:Y:S06]  /*7c90*/  @P1 BRA `(.L_x_541) ;  /* 0x00000004000c1947 */ /* 0x000fec0003800000 */
        /* <DEDUP_REMOVED lines=8> */
[----:B------:R-:W-:-:S06]  /*7d20*/  IMAD.U32 R19, R19, 0x10000, RZ ;  /* 0x0001000013137824 */ /* 0x000fcc00078e00ff */
[----:B------:R-:W0:Y:S02]  /*7d30*/  F2I.FTZ.TRUNC.NTZ R19, R19 ;  /* 0x0000001300137305 */ /* 0x000e24000021f100 */
[----:B0-----:R-:W-:Y:S01]  /*7d40*/  STG.E.U8 desc[UR36][R2.64], R19 ;  /* 0x0000001302007986 */ /* 0x001fe2000c101124 */
[----:B------:R-:W-:Y:S05]  /*7d50*/  EXIT ;  /* 0x000000000000794d */ /* 0x000fea0003800000 */
.L_x_544:
[----:B------:R-:W-:-:S06]  /*7d60*/  IMAD.U32 R5, R19, 0x10000, RZ ;  /* 0x0001000013057824 */ /* 0x000fcc00078e00ff */
[----:B------:R-:W0:Y:S02]  /*7d70*/  F2I.S64.TRUNC R4, R5 ;  /* 0x0000000500047311 */ /* 0x000e24000020d900 */
[----:B0-----:R-:W-:Y:S01]  /*7d80*/  STG.E.U8 desc[UR36][R2.64], R4 ;  /* 0x0000000402007986 */ /* 0x001fe2000c101124 */
[----:B------:R-:W-:Y:S05]  /*7d90*/  EXIT ;  /* 0x000000000000794d */ /* 0x000fea0003800000 */
.L_x_543:
[----:B------:R-:W-:-:S13]  /*7da0*/  ISETP.NE.AND P0, PT, R0, 0x2, PT ;  /* 0x000000020000780c */ /* 0x000fda0003f05270 */
[----:B------:R-:W-:Y:S05]  /*7db0*/  @!P0 BRA `(.L_x_546) ;  /* 0x0000000000308947 */ /* 0x000fea0003800000 */
[----:B------:R-:W-:-:S13]  /*7dc0*/  ISETP.NE.AND P0, PT, R0, 0x3, PT ;  /* 0x000000030000780c */ /* 0x000fda0003f05270 */
[----:B------:R-:W-:Y:S05]  /*7dd0*/  @!P0 BRA `(.L_x_547) ;  /* 0x0000000000188947 */ /* 0x000fea0003800000 */
[----:B------:R-:W-:-:S13]  /*7de0*/  ISETP.NE.AND P0, PT, R0, 0x4, PT ;  /* 0x000000040000780c */ /* 0x000fda0003f05270 */
[----:B------:R-:W-:Y:S05]  /*7df0*/  @P0 BRA `(.L_x_545) ;  /* 0x0000000800780947 */ /* 0x000fea0003800000 */
[----:B------:R-:W-:-:S06]  /*7e00*/  IMAD.U32 R4, R19, 0x10000, RZ ;  /* 0x0001000013047824 */ /* 0x000fcc00078e00ff */
[----:B------:R-:W0:Y:S02]  /*7e10*/  F2I.S64.TRUNC R4, R4 ;  /* 0x0000000400047311 */ /* 0x000e24000020d900 */
[----:B0-----:R-:W-:Y:S01]  /*7e20*/  STG.E.64 desc[UR36][R2.64], R4 ;  /* 0x0000000402007986 */ /* 0x001fe2000c101b24 */
[----:B------:R-:W-:Y:S05]  /*7e30*/  EXIT ;  /* 0x000000000000794d */ /* 0x000fea0003800000 */
.L_x_547:
[----:B------:R-:W-:-:S06]  /*7e40*/  IMAD.U32 R19, R19, 0x10000, RZ ;  /* 0x0001000013137824 */ /* 0x000fcc00078e00ff */
[----:B------:R-:W0:Y:S02]  /*7e50*/  F2I.FTZ.TRUNC.NTZ R19, R19 ;  /* 0x0000001300137305 */ /* 0x000e24000021f100 */
[----:B0-----:R-:W-:Y:S01]  /*7e60*/  STG.E desc[UR36][R2.64], R19 ;  /* 0x0000001302007986 */ /* 0x001fe2000c101924 */
[----:B------:R-:W-:Y:S05]  /*7e70*/  EXIT ;  /* 0x000000000000794d */ /* 0x000fea0003800000 */
.L_x_546:
[----:B------:R-:W-:-:S06]  /*7e80*/  IMAD.U32 R19, R19, 0x10000, RZ ;  /* 0x0001000013137824 */ /* 0x000fcc00078e00ff */
[----:B------:R-:W0:Y:S02]  /*7e90*/  F2I.FTZ.TRUNC.NTZ R19, R19 ;  /* 0x0000001300137305 */ /* 0x000e24000021f100 */
[----:B0-----:R-:W-:Y:S01]  /*7ea0*/  STG.E.U16 desc[UR36][R2.64], R19 ;  /* 0x0000001302007986 */ /* 0x001fe2000c101524 */
[----:B------:R-:W-:Y:S05]  /*7eb0*/  EXIT ;  /* 0x000000000000794d */ /* 0x000fea0003800000 */
.L_x_542:
[----:B------:R-:W-:-:S13]  /*7ec0*/  ISETP.GT.AND P0, PT, R0, 0x6, PT ;  /* 0x000000060000780c */ /* 0x000fda0003f04270 */
[----:B------:R-:W-:Y:S05]  /*7ed0*/  @P0 BRA `(.L_x_548) ;  /* 0x00000000002c0947 */ /* 0x000fea0003800000 */
[----:B------:R-:W-:-:S13]  /*7ee0*/  ISETP.NE.AND P0, PT, R0, 0x5, PT ;  /* 0x000000050000780c */ /* 0x000fda0003f05270 */
[----:B------:R-:W-:Y:S05]  /*7ef0*/  @!P0 BRA `(.L_x_549) ;  /* 0x0000000000148947 */ /* 0x000fea0003800000 */
[----:B------:R-:W-:-:S13]  /*7f00*/  ISETP.NE.AND P0, PT, R0, 0x6, PT ;  /* 0x000000060000780c */ /* 0x000fda0003f05270 */
[----:B------:R-:W-:Y:S05]  /*7f10*/  @P0 BRA `(.L_x_545) ;  /* 0x0000000800300947 */ /* 0x000fea0003800000 */
[----:B------:R-:W-:-:S05]  /*7f20*/  IMAD.U32 R19, R19, 0x10000, RZ ;  /* 0x0001000013137824 */ /* 0x000fca00078e00ff */
[----:B------:R-:W-:Y:S01]  /*7f30*/  STG.E desc[UR36][R2.64], R19 ;  /* 0x0000001302007986 */ /* 0x000fe2000c101924 */
[----:B------:R-:W-:Y:S05]  /*7f40*/  EXIT ;  /* 0x000000000000794d */ /* 0x000fea0003800000 */
.L_x_549:
[----:B------:R-:W-:-:S05]  /*7f50*/  IMAD.U32 R0, R19, 0x10000, RZ ;  /* 0x0001000013007824 */ /* 0x000fca00078e00ff */
[----:B------:R-:W-:-:S05]  /*7f60*/  F2FP.F16.F32.PACK_AB R0, RZ, R0 ;  /* 0x00000000ff00723e */ /* 0x000fca00000000ff */
[----:B------:R-:W-:Y:S01]  /*7f70*/  STG.E.U16 desc[UR36][R2.64], R0 ;  /* 0x0000000002007986 */ /* 0x000fe2000c101524 */
[----:B------:R-:W-:Y:S05]  /*7f80*/  EXIT ;  /* 0x000000000000794d */ /* 0x000fea0003800000 */
.L_x_548:
[----:B------:R-:W-:-:S13]  /*7f90*/  ISETP.NE.AND P0, PT, R0, 0x7, PT ;  /* 0x000000070000780c */ /* 0x000fda0003f05270 */
[----:B------:R-:W-:Y:S05]  /*7fa0*/  @!P0 BRA `(.L_x_550) ;  /* 0x0000000000348947 */ /* 0x000fea0003800000 */
[----:B------:R-:W-:-:S13]  /*7fb0*/  ISETP.NE.AND P0, PT, R0, 0x8, PT ;  /* 0x000000080000780c */ /* 0x000fda0003f05270 */
[----:B------:R-:W-:Y:S05]  /*7fc0*/  @!P0 BRA `(.L_x_551) ;  /* 0x0000000000188947 */ /* 0x000fea0003800000 */
[----:B------:R-:W-:-:S13]  /*7fd0*/  ISETP.NE.AND P0, PT, R0, 0x9, PT ;  /* 0x000000090000780c */ /* 0x000fda0003f05270 */
[----:B------:R-:W-:Y:S05]  /*7fe0*/  @P0 BRA `(.L_x_545) ;  /* 0x0000000400fc0947 */ /* 0x000fea0003800000 */
[----:B------:R-:W-:Y:S02]  /*7ff0*/  IMAD.U32 R4, R19, 0x10000, RZ ;  /* 0x0001000013047824 */ /* 0x000fe400078e00ff */
[----:B------:R-:W-:-:S05]  /*8000*/  IMAD.MOV.U32 R5, RZ, RZ, RZ ;  /* 0x000000ffff057224 */ /* 0x000fca00078e00ff */
[----:B------:R-:W-:Y:S01]  /*8010*/  STG.E.64 desc[UR36][R2.64], R4 ;  /* 0x0000000402007986 */ /* 0x000fe2000c101b24 */
[----:B------:R-:W-:Y:S05]  /*8020*/  EXIT ;  /* 0x000000000000794d */ /* 0x000fea0003800000 */
.L_x_551:
[----:B------:R-:W-:-:S05]  /*8030*/  IMAD.U32 R19, R19, 0x10000, RZ ;  /* 0x0001000013137824 */ /* 0x000fca00078e00ff */
[----:B------:R-:W-:-:S04]  /*8040*/  F2FP.F16.F32.PACK_AB R5, RZ, R19 ;  /* 0x00000013ff05723e */ /* 0x000fc800000000ff */
[----:B------:R-:W-:-:S05]  /*8050*/  PRMT R5, R5, 0x5410, RZ ;  /* 0x0000541005057816 */ /* 0x000fca00000000ff */
[----:B------:R-:W-:Y:S01]  /*8060*/  STG.E desc[UR36][R2.64], R5 ;  /* 0x0000000502007986 */ /* 0x000fe2000c101924 */
[----:B------:R-:W-:Y:S05]  /*8070*/  EXIT ;  /* 0x000000000000794d */ /* 0x000fea0003800000 */
.L_x_550:
[----:B------:R-:W-:-:S04]  /*8080*/  IMAD.U32 R4, R19, 0x10000, RZ ;  /* 0x0001000013047824 */ /* 0x000fc800078e00ff */
[----:B------:R-:W-:-:S06]  /*8090*/  FMUL.FTZ R4, R4, 1 ;  /* 0x3f80000004047820 */ /* 0x000fcc0000410000 */
[----:B------:R-:W0:Y:S02]  /*80a0*/  F2F.F64.F32 R4, R4 ;  /* 0x0000000400047310 */ /* 0x000e240000201800 */
[----:B0-----:R-:W-:Y:S01]  /*80b0*/  STG.E.64 desc[UR36][R2.64], R4 ;  /* 0x0000000402007986 */ /* 0x001fe2000c101b24 */
[----:B------:R-:W-:Y:S05]  /*80c0*/  EXIT ;  /* 0x000000000000794d */ /* 0x000fea0003800000 */
.L_x_541:
        /* <DEDUP_REMOVED lines=10> */
[----:B------:R-:W-:-:S06]  /*8170*/  IMAD.U32 R5, R19, 0x10000, RZ ;  /* 0x0001000013057824 */ /* 0x000fcc00078e00ff */
[----:B------:R-:W0:Y:S02]  /*8180*/  F2I.FTZ.U32.TRUNC.NTZ R5, R5 ;  /* 0x0000000500057305 */ /* 0x000e24000021f000 */
[----:B0-----:R-:W-:Y:S01]  /*8190*/  STG.E.U16 desc[UR36][R2.64], R5 ;  /* 0x0000000502007986 */ /* 0x001fe2000c101524 */
[----:B------:R-:W-:Y:S05]  /*81a0*/  EXIT ;  /* 0x000000000000794d */ /* 0x000fea0003800000 */
.L_x_555:
[----:B------:R-:W-:Y:S01]  /*81b0*/  IMAD.U32 R5, R19, 0x10000, RZ ;  /* 0x0001000013057824 */ /* 0x000fe200078e00ff */
        /* <DEDUP_REMOVED lines=17> */
.L_x_558:
[----:B------:R-:W-:-:S04]  /*82d0*/  SHF.R.U32.HI R5, RZ, 0x18, R5 ;  /* 0x00000018ff057819 */ /* 0x000fc80000011605 */
[----:B------:R-:W-:-:S07]  /*82e0*/  LOP3.LUT R0, R0, 0x80, R5, 0xf8, !PT ;  /* 0x0000008000007812 */ /* 0x000fce00078ef805 */
.L_x_557:
[----:B------:R-:W-:Y:S05]  /*82f0*/  BSYNC.RECONVERGENT B0 ;  /* 0x0000000000007941 */ /* 0x000fea0003800200 */
.L_x_556:
[----:B------:R-:W-:Y:S01]  /*8300*/  STG.E.U8 desc[UR36][R2.64], R0 ;  /* 0x0000000002007986 */ /* 0x000fe2000c101124 */
[----:B------:R-:W-:Y:S05]  /*8310*/  EXIT ;  /* 0x000000000000794d */ /* 0x000fea0003800000 */
.L_x_554:
        /* <DEDUP_REMOVED lines=18> */
.L_x_561:
[----:B------:R-:W-:-:S04]  /*8440*/  SHF.R.U32.HI R5, RZ, 0x18, R5 ;  /* 0x00000018ff057819 */ /* 0x000fc80000011605 */
[----:B------:R-:W-:-:S07]  /*8450*/  LOP3.LUT R0, R0, 0x80, R5, 0xf8, !PT ;  /* 0x0000008000007812 */ /* 0x000fce00078ef805 */
.L_x_560:
[----:B------:R-:W-:Y:S05]  /*8460*/  BSYNC.RECONVERGENT B0 ;  /* 0x0000000000007941 */ /* 0x000fea0003800200 */
.L_x_559:
[----:B------:R-:W-:Y:S01]  /*8470*/  STG.E.U8 desc[UR36][R2.64], R0 ;  /* 0x0000000002007986 */ /* 0x000fe2000c101124 */
[----:B------:R-:W-:Y:S05]  /*8480*/  EXIT ;  /* 0x000000000000794d */ /* 0x000fea0003800000 */
.L_x_553:
[----:B------:R-:W-:-:S13]  /*8490*/  ISETP.NE.AND P0, PT, R0, 0x1c, PT ;  /* 0x0000001c0000780c */ /* 0x000fda0003f05270 */
[----:B------:R-:W-:Y:S05]  /*84a0*/  @!P0 BRA `(.L_x_562) ;  /* 0x0000000000608947 */ /* 0x000fea0003800000 */
[----:B------:R-:W-:-:S13]  /*84b0*/  ISETP.NE.AND P0, PT, R0, 0x1d, PT ;  /* 0x0000001d0000780c */ /* 0x000fda0003f05270 */
[----:B------:R-:W-:Y:S05]  /*84c0*/  @!P0 BRA `(.L_x_563) ;  /* 0x0000000000488947 */ /* 0x000fea0003800000 */
[----:B------:R-:W-:-:S13]  /*84d0*/  ISETP.NE.AND P0, PT, R0, 0x2c, PT ;  /* 0x0000002c0000780c */ /* 0x000fda0003f05270 */
[----:B------:R-:W-:Y:S05]  /*84e0*/  @P0 BRA `(.L_x_545) ;  /* 0x0000000000bc0947 */ /* 0x000fea0003800000 */
[----:B------:R-:W-:Y:S02]  /*84f0*/  IMAD.U32 R19, R19, 0x10000, RZ ;  /* 0x0001000013137824 */ /* 0x000fe400078e00ff */
[----:B------:R-:W-:-:S03]  /*8500*/  IMAD.MOV.U32 R5, RZ, RZ, 0xff ;  /* 0x000000ffff057424 */ /* 0x000fc600078e00ff */
[----:B------:R-:W-:-:S04]  /*8510*/  SHF.R.U32.HI R6, RZ, 0x17, R19 ;  /* 0x00000017ff067819 */ /* 0x000fc80000011613 */
[----:B------:R-:W-:-:S04]  /*8520*/  LOP3.LUT R4, R6, 0xff, RZ, 0xc0, !PT ;  /* 0x000000ff06047812 */ /* 0x000fc800078ec0ff */
[----:B------:R-:W-:-:S13]  /*8530*/  ISETP.NE.AND P2, PT, R4, 0xff, PT ;  /* 0x000000ff0400780c */ /* 0x000fda0003f45270 */
[--C-:B------:R-:W-:Y:S02]  /*8540*/  @P2 SHF.R.U32.HI R0, RZ, 0x16, R19.reuse ;  /* 0x00000016ff002819 */ /* 0x100fe40000011613 */
[----:B------:R-:W-:Y:S02]  /*8550*/  @P2 LOP3.LUT P0, RZ, R4, 0x3fffff, R19, 0xf8, !PT ;  /* 0x003fffff04ff2812 */ /* 0x000fe4000780f813 */
[----:B------:R-:W-:-:S04]  /*8560*/  @P2 LOP3.LUT R0, R0, 0x1, RZ, 0xc0, !PT ;  /* 0x0000000100002812 */ /* 0x000fc800078ec0ff */
[----:B------:R-:W-:Y:S01]  /*8570*/  @P2 ISETP.EQ.U32.AND P1, PT, R0, 0x1, P0 ;  /* 0x000000010000280c */ /* 0x000fe20000722070 */
[----:B------:R-:W-:Y:S01]  /*8580*/  @P2 VIADD R0, R6, 0x1 ;  /* 0x0000000106002836 */ /* 0x000fe20000000000 */
[----:B------:R-:W-:Y:S02]  /*8590*/  PLOP3.LUT P0, PT, PT, PT, PT, 0x80, 0x8 ;  /* 0x000000000008781c */ /* 0x000fe40003f0f070 */
[----:B------:R-:W-:-:S13]  /*85a0*/  @P2 PLOP3.LUT P0, PT, P1, PT, PT, 0x80, 0x8 ;  /* 0x000000000008281c */ /* 0x000fda0000f0f070 */
[----:B------:R-:W-:-:S04]  /*85b0*/  @!P0 IMAD.MOV R0, RZ, RZ, R6 ;  /* 0x000000ffff008224 */ /* 0x000fc800078e0206 */
[----:B------:R-:W-:-:S05]  /*85c0*/  @P2 IMAD.MOV.U32 R5, RZ, RZ, R0 ;  /* 0x000000ffff052224 */ /* 0x000fca00078e0000 */
[----:B------:R-:W-:Y:S01]  /*85d0*/  STG.E.U8 desc[UR36][R2.64], R5 ;  /* 0x0000000502007986 */ /* 0x000fe2000c101124 */
[----:B------:R-:W-:Y:S05]  /*85e0*/  EXIT ;  /* 0x000000000000794d */ /* 0x000fea0003800000 */
.L_x_563:
[----:B------:R-:W-:-:S06]  /*85f0*/  IMAD.U32 R4, R19, 0x10000, RZ ;  /* 0x0001000013047824 */ /* 0x000fcc00078e00ff */
[----:B------:R-:W0:Y:S02]  /*8600*/  F2I.U64.TRUNC R4, R4 ;  /* 0x0000000400047311 */ /* 0x000e24000020d800 */
[----:B0-----:R-:W-:Y:S01]  /*8610*/  STG.E.64 desc[UR36][R2.64], R4 ;  /* 0x0000000402007986 */ /* 0x001fe2000c101b24 */
[----:B------:R-:W-:Y:S05]  /*8620*/  EXIT ;  /* 0x000000000000794d */ /* 0x000fea0003800000 */
.L_x_562:
[----:B------:R-:W-:-:S06]  /*8630*/  IMAD.U32 R19, R19, 0x10000, RZ ;  /* 0x0001000013137824 */ /* 0x000fcc00078e00ff */
[----:B------:R-:W0:Y:S02]  /*8640*/  F2I.FTZ.U32.TRUNC.NTZ R19, R19 ;  /* 0x0000001300137305 */ /* 0x000e24000021f000 */
[----:B0-----:R-:W-:Y:S01]  /*8650*/  STG.E desc[UR36][R2.64], R19 ;  /* 0x0000001302007986 */ /* 0x001fe2000c101924 */
[----:B------:R-:W-:Y:S05]  /*8660*/  EXIT ;  /* 0x000000000000794d */ /* 0x000fea0003800000 */
.L_x_552:
[----:B------:R-:W-:-:S13]  /*8670*/  ISETP.GT.AND P0, PT, R0, 0xe, PT ;  /* 0x0000000e0000780c */ /* 0x000fda0003f04270 */
[----:B------:R-:W-:Y:S05]  /*8680*/  @P0 BRA `(.L_x_564) ;  /* 0x00000000003c0947 */ /* 0x000fea0003800000 */
[----:B------:R-:W-:-:S13]  /*8690*/  ISETP.NE.AND P0, PT, R0, 0xa, PT ;  /* 0x0000000a0000780c */ /* 0x000fda0003f05270 */
[----:B------:R-:W-:Y:S05]  /*86a0*/  @!P0 BRA `(.L_x_565) ;  /* 0x00000000001c8947 */ /* 0x000fea0003800000 */
[----:B------:R-:W-:-:S13]  /*86b0*/  ISETP.NE.AND P0, PT, R0, 0xb, PT ;  /* 0x0000000b0000780c */ /* 0x000fda0003f05270 */
[----:B------:R-:W-:Y:S05]  /*86c0*/  @P0 BRA `(.L_x_545) ;  /* 0x0000000000440947 */ /* 0x000fea0003800000 */
[----:B------:R-:W-:-:S05]  /*86d0*/  IMAD.U32 R19, R19, 0x10000, RZ ;  /* 0x0001000013137824 */ /* 0x000fca00078e00ff */
[----:B------:R-:W-:-:S04]  /*86e0*/  FSETP.NEU.FTZ.AND P0, PT, R19, RZ, PT ;  /* 0x000000ff1300720b */ /* 0x000fc80003f1d000 */
[----:B------:R-:W-:-:S05]  /*86f0*/  SEL R5, RZ, 0x1, !P0 ;  /* 0x00000001ff057807 */ /* 0x000fca0004000000 */
[----:B------:R-:W-:Y:S01]  /*8700*/  STG.E.U8 desc[UR36][R2.64], R5 ;  /* 0x0000000502007986 */ /* 0x000fe2000c101124 */
[----:B------:R-:W-:Y:S05]  /*8710*/  EXIT ;  /* 0x000000000000794d */ /* 0x000fea0003800000 */
.L_x_565:
[----:B------:R-:W-:Y:S01]  /*8720*/  IMAD.U32 R19, R19, 0x10000, RZ ;  /* 0x0001000013137824 */ /* 0x000fe200078e00ff */
[----:B------:R-:W-:-:S03]  /*8730*/  CS2R R6, SRZ ;  /* 0x0000000000067805 */ /* 0x000fc6000001ff00 */
[----:B------:R-:W-:-:S06]  /*8740*/  FMUL.FTZ R4, R19, 1 ;  /* 0x3f80000013047820 */ /* 0x000fcc0000410000 */
[----:B------:R-:W0:Y:S02]  /*8750*/  F2F.F64.F32 R4, R4 ;  /* 0x0000000400047310 */ /* 0x000e240000201800 */
[----:B0-----:R-:W-:Y:S01]  /*8760*/  STG.E.128 desc[UR36][R2.64], R4 ;  /* 0x0000000402007986 */ /* 0x001fe2000c101d24 */
[----:B------:R-:W-:Y:S05]  /*8770*/  EXIT ;  /* 0x000000000000794d */ /* 0x000fea0003800000 */
.L_x_564:
[----:B------:R-:W-:-:S13]  /*8780*/  ISETP.NE.AND P0, PT, R0, 0xf, PT ;  /* 0x0000000f0000780c */ /* 0x000fda0003f05270 */
[----:B------:R-:W-:Y:S05]  /*8790*/  @!P0 BRA `(.L_x_566) ;  /* 0x0000000000e88947 */ /* 0x000fea0003800000 */
[----:B------:R-:W-:-:S13]  /*87a0*/  ISETP.NE.AND P0, PT, R0, 0x17, PT ;  /* 0x000000170000780c */ /* 0x000fda0003f05270 */
[----:B------:R-:W-:Y:S05]  /*87b0*/  @!P0 BRA `(.L_x_567) ;  /* 0x0000000000908947 */ /* 0x000fea0003800000 */
[----:B------:R-:W-:-:S13]  /*87c0*/  ISETP.NE.AND P0, PT, R0, 0x18, PT ;  /* 0x000000180000780c */ /* 0x000fda0003f05270 */
[----:B------:R-:W-:Y:S05]  /*87d0*/  @!P0 BRA `(.L_x_568) ;  /* 0x0000000000448947 */ /* 0x000fea0003800000 */
.L_x_545:
[----:B------:R-:W-:Y:S01]  /*87e0*/  MOV R0, 0x0 ;  /* 0x0000000000007802 */ /* 0x000fe20000000f00 */
[----:B------:R-:W0:Y:S01]  /*87f0*/  LDCU.64 UR4, c[0x4][0x158] ;  /* 0x01002b00ff0477ac */ /* 0x000e220008000a00 */
[----:B------:R-:W-:Y:S02]  /*8800*/  IMAD.MOV.U32 R8, RZ, RZ, 0x65 ;  /* 0x00000065ff087424 */ /* 0x000fe400078e00ff */
[----:B------:R1:W2:Y:S01]  /*8810*/  LDC.64 R2, c[0x4][R0] ;  /* 0x0100000000027b82 */ /* 0x0002a20000000a00 */
[----:B------:R-:W3:Y:S01]  /*8820*/  LDCU.64 UR6, c[0x4][0x160] ;  /* 0x01002c00ff0677ac */ /* 0x000ee20008000a00 */
[----:B------:R-:W-:Y:S02]  /*8830*/  IMAD.MOV.U32 R12, RZ, RZ, 0x1 ;  /* 0x00000001ff0c7424 */ /* 0x000fe400078e00ff */
[----:B------:R-:W-:Y:S01]  /*8840*/  IMAD.MOV.U32 R13, RZ, RZ, RZ ;  /* 0x000000ffff0d7224 */ /* 0x000fe200078e00ff */
[----:B------:R-:W4:Y:S01]  /*8850*/  LDCU.64 UR8, c[0x4][0x70] ;  /* 0x01000e00ff0877ac */ /* 0x000f220008000a00 */
[----:B0-----:R-:W-:-:S02]  /*8860*/  IMAD.U32 R4, RZ, RZ, UR4 ;  /* 0x00000004ff047e24 */ /* 0x001fc4000f8e00ff */
[----:B------:R-:W-:Y:S02]  /*8870*/  IMAD.U32 R5, RZ, RZ, UR5 ;  /* 0x00000005ff057e24 */ /* 0x000fe4000f8e00ff */
[----:B---3--:R-:W-:Y:S02]  /*8880*/  IMAD.U32 R6, RZ, RZ, UR6 ;  /* 0x00000006ff067e24 */ /* 0x008fe4000f8e00ff */
[----:B------:R-:W-:Y:S02]  /*8890*/  IMAD.U32 R7, RZ, RZ, UR7 ;  /* 0x00000007ff077e24 */ /* 0x000fe4000f8e00ff */
[----:B----4-:R-:W-:Y:S02]  /*88a0*/  IMAD.U32 R10, RZ, RZ, UR8 ;  /* 0x00000008ff0a7e24 */ /* 0x010fe4000f8e00ff */
[----:B-1----:R-:W-:-:S07]  /*88b0*/  IMAD.U32 R11, RZ, RZ, UR9 ;  /* 0x00000009ff0b7e24 */ /* 0x002fce000f8e00ff */
[----:B------:R-:W-:-:S07]  /*88c0*/  LEPC R20, `(.L_x_569) ;  /* 0x000000001014794e */ /* 0x000fce0000000000 */
[----:B--2---:R-:W-:Y:S05]  /*88d0*/  CALL.ABS.NOINC R2 ;  /* 0x0000000002007343 */ /* 0x004fea0003c00000 */
.L_x_569:
[----:B------:R-:W-:Y:S05]  /*88e0*/  EXIT ;  /* 0x000000000000794d */ /* 0x000fea0003800000 */
.L_x_568:
[----:B------:R-:W-:Y:S01]  /*88f0*/  IMAD.U32 R19, R19, 0x10000, RZ ;  /* 0x0001000013137824 */ /* 0x000fe200078e00ff */
        /* <DEDUP_REMOVED lines=12> */
.L_x_571:
[----:B------:R-:W-:Y:S05]  /*89c0*/  BSYNC.RECONVERGENT B0 ;  /* 0x0000000000007941 */ /* 0x000fea0003800200 */
.L_x_570:
[----:B------:R-:W-:-:S05]  /*89d0*/  LOP3.LUT R5, R0, 0x80, R5, 0xf8, !PT ;  /* 0x0000008000057812 */ /* 0x000fca00078ef805 */
[----:B------:R-:W-:Y:S01]  /*89e0*/  STG.E.U8 desc[UR36][R2.64], R5 ;  /* 0x0000000502007986 */ /* 0x000fe2000c101124 */
[----:B------:R-:W-:Y:S05]  /*89f0*/  EXIT ;  /* 0x000000000000794d */ /* 0x000fea0003800000 */
.L_x_567:
[----:B------:R-:W-:Y:S01]  /*8a00*/  IMAD.U32 R5, R19, 0x10000, RZ ;  /* 0x0001000013057824 */ /* 0x000fe200078e00ff */
        /* <DEDUP_REMOVED lines=11> */
.L_x_573:
[----:B------:R-:W-:Y:S01]  /*8ac0*/  IMAD.MOV.U32 R0, RZ, RZ, 0x7f ;  /* 0x0000007fff007424 */ /* 0x000fe200078e00ff */
[----:B------:R-:W-:-:S04]  /*8ad0*/  ISETP.GT.U32.AND P0, PT, R4, 0x7f800000, PT ;  /* 0x7f8000000400780c */ /* 0x000fc80003f04070 */
[----:B------:R-:W-:-:S09]  /*8ae0*/  SEL R0, R0, 0x7c, P0 ;  /* 0x0000007c00007807 */ /* 0x000fd20000000000 */
.L_x_574:
[----:B------:R-:W-:Y:S05]  /*8af0*/  BSYNC.RECONVERGENT B0 ;  /* 0x0000000000007941 */ /* 0x000fea0003800200 */
.L_x_572:
[----:B------:R-:W-:-:S04]  /*8b00*/  SHF.R.U32.HI R5, RZ, 0x18, R5 ;  /* 0x00000018ff057819 */ /* 0x000fc80000011605 */
[----:B------:R-:W-:-:S05]  /*8b10*/  LOP3.LUT R5, R0, 0x80, R5, 0xf8, !PT ;  /* 0x0000008000057812 */ /* 0x000fca00078ef805 */
[----:B------:R-:W-:Y:S01]  /*8b20*/  STG.E.U8 desc[UR36][R2.64], R5 ;  /* 0x0000000502007986 */ /* 0x000fe2000c101124 */
[----:B------:R-:W-:Y:S05]  /*8b30*/  EXIT ;  /* 0x000000000000794d */ /* 0x000fea0003800000 */
.L_x_566:
[----:B------:R-:W-:Y:S01]  /*8b40*/  STG.E.U16 desc[UR36][R2.64], R19 ;  /* 0x0000001302007986 */ /* 0x000fe2000c101524 */
[----:B------:R-:W-:Y:S05]  /*8b50*/  EXIT ;  /* 0x000000000000794d */ /* 0x000fea0003800000 */
.L_x_575:
        /* <DEDUP_REMOVED lines=10> */
.L_x_18296:


//--------------------- .text._ZN2at6native18elementwise_kernelILi128ELi4EZNS0_22gpu_kernel_impl_nocastIZZZNS0_16asin_kernel_cudaERNS_18TensorIteratorBaseEENKUlvE0_clEvENKUlvE2_clEvEUlN3c108BFloat16EE_EEvS4_RKT_EUliE_EEviT1_ --------------------------
	.section	.text._ZN2at6native18elementwise_kernelILi128ELi4EZNS0_22gpu_kernel_impl_nocastIZZZNS0_16asin_kernel_cudaERNS_18TensorIteratorBaseEENKUlvE0_clEvENKUlvE2_clEvEUlN3c108BFloat16EE_EEvS4_RKT_EUliE_EEviT1_,"ax",@progbits
	.align	128
        .global         _ZN2at6native18elementwise_kernelILi128ELi4EZNS0_22gpu_kernel_impl_nocastIZZZNS0_16asin_kernel_cudaERNS_18TensorIteratorBaseEENKUlvE0_clEvENKUlvE2_clEvEUlN3c108BFloat16EE_EEvS4_RKT_EUliE_EEviT1_
        .type           _ZN2at6native18elementwise_kernelILi128ELi4EZNS0_22gpu_kernel_impl_nocastIZZZNS0_16asin_kernel_cudaERNS_18TensorIteratorBaseEENKUlvE0_clEvENKUlvE2_clEvEUlN3c108BFloat16EE_EEvS4_RKT_EUliE_EEviT1_,@function
        .size           _ZN2at6native18elementwise_kernelILi128ELi4EZNS0_22gpu_kernel_impl_nocastIZZZNS0_16asin_kernel_cudaERNS_18TensorIteratorBaseEENKUlvE0_clEvENKUlvE2_clEvEUlN3c108BFloat16EE_EEvS4_RKT_EUliE_EEviT1_,(.L_x_18297 - _ZN2at6native18elementwise_kernelILi128ELi4EZNS0_22gpu_kernel_impl_nocastIZZZNS0_16asin_kernel_cudaERNS_18TensorIteratorBaseEENKUlvE0_clEvENKUlvE2_clEvEUlN3c108BFloat16EE_EEvS4_RKT_EUliE_EEviT1_)
        .other          _ZN2at6native18elementwise_kernelILi128ELi4EZNS0_22gpu_kernel_impl_nocastIZZZNS0_16asin_kernel_cudaERNS_18TensorIteratorBaseEENKUlvE0_clEvENKUlvE2_clEvEUlN3c108BFloat16EE_EEvS4_RKT_EUliE_EEviT1_,@"STO_CUDA_ENTRY STV_DEFAULT"
_ZN2at6native18elementwise_kernelILi128ELi4EZNS0_22gpu_kernel_impl_nocastIZZZNS0_16asin_kernel_cudaERNS_18TensorIteratorBaseEENKUlvE0_clEvENKUlvE2_clEvEUlN3c108BFloat16EE_EEvS4_RKT_EUliE_EEviT1_:
.text._ZN2at6native18elementwise_kernelILi128ELi4EZNS0_22gpu_kernel_impl_nocastIZZZNS0_16asin_kernel_cudaERNS_18TensorIteratorBaseEENKUlvE0_clEvENKUlvE2_clEvEUlN3c108BFloat16EE_EEvS4_RKT_EUliE_EEviT1_:
[----:B------:R-:W-:Y:S08]  /*0000*/  LDC R1, c[0x0][0x37c] ;  /* 0x0000df00ff017b82 */ /* 0x000ff00000000800 */
[----:B------:R-:W0:Y:S01]  /*0010*/  LDC R2, c[0x0][0x388] ;  /* 0x0000e200ff027b82 */ /* 0x000e220000000800 */
[----:B------:R-:W1:Y:S01]  /*0020*/  S2R R3, SR_TID.X ;  /* 0x0000000000037919 */ /* 0x000e620000002100 */
[----:B------:R-:W2:Y:S06]  /*0030*/  LDCU.64 UR6, c[0x0][0x358] ;  /* 0x00006b00ff0677ac */ /* 0x000eac0008000a00 */
[----:B------:R-:W3:Y:S01]  /*0040*/  S2UR UR4, SR_CTAID.X ;  /* 0x00000000000479c3 */ /* 0x000ee20000002500 */
[----:B0-----:R-:W-:Y:S01]  /*0050*/  ISETP.NE.AND P0, PT, R2, RZ, PT ;  /* 0x000000ff0200720c */ /* 0x001fe20003f05270 */
[----:B---3--:R-:W-:-:S06]  /*0060*/  USHF.L.U32 UR4, UR4, 0x9, URZ ;  /* 0x0000000904047899 */ /* 0x008fcc00080006ff */
[----:B-1----:R-:W-:-:S06]  /*0070*/  LOP3.LUT R3, R3, UR4, RZ, 0xfc, !PT ;  /* 0x0000000403037c12 */ /* 0x002fcc000f8efcff */
[----:B--2---:R-:W-:Y:S05]  /*0080*/  @P0 BRA `(.L_x_576) ;  /* 0x0000000800400947 */ /* 0x004fea0003800000 */
[----:B------:R-:W0:Y:S01]  /*0090*/  LDCU UR4, c[0x0][0x380] ;  /* 0x00007000ff0477ac */ /* 0x000e220008000800 */
[----:B------:R-:W-:Y:S04]  /*00a0*/  BSSY.RECONVERGENT B0, `(.L_x_577) ;  /* 0x000006b000007945 */ /* 0x000fe80003800200 */
[----:B------:R-:W-:Y:S01]  /*00b0*/  BSSY.RELIABLE B1, `(.L_x_578) ;  /* 0x0000049000017945 */ /* 0x000fe20003800100 */
[----:B0-----:R-:W-:-:S13]  /*00c0*/  ISETP.GE.AND P0, PT, R3, UR4, PT ;  /* 0x0000000403007c0c */ /* 0x001fda000bf06270 */
[----:B------:R-:W-:Y:S05]  /*00d0*/  @P0 BRA `(.L_x_579) ;  /* 0x00000004000c0947 */ /* 0x000fea0003800000 */
[----:B------:R-:W0:Y:S02]  /*00e0*/  LDC.64 R4, c[0x0][0x588] ;  /* 0x00016200ff047b82 */ /* 0x000e240000000a00 */
[----:B0-----:R0:W2:Y:S01]  /*00f0*/  LDG.E.U16 R4, desc[UR6][R4.64] ;  /* 0x0000000604047981 */ /* 0x0010a2000c1e1500 */
[----:B------:R-:W-:Y:S01]  /*0100*/  HFMA2 R7, -RZ, RZ, 1.75, 0 ;  /* 0x3f000000ff077431 */ /* 0x000fe200000001ff */
[----:B------:R-:W-:Y:S01]  /*0110*/  IADD3 R3, PT, PT, R3, 0x80, RZ ;  /* 0x0000008003037810 */ /* 0x000fe20007ffe0ff */
[----:B------:R-:W-:Y:S01]  /*0120*/  HFMA2 R9, -RZ, RZ, 1.9599609375, 20144 ;  /* 0x3fd774ebff097431 */ /* 0x000fe200000001ff */
[----:B0-----:R-:W-:Y:S02]  /*0130*/  MOV R5, 0x3d4dd2f7 ;  /* 0x3d4dd2f700057802 */ /* 0x001fe40000000f00 */
[----:B--2---:R-:W-:-:S04]  /*0140*/  SHF.L.U32 R0, R4, 0x10, RZ ;  /* 0x0000001004007819 */ /* 0x004fc800000006ff */
[C---:B------:R-:W-:Y:S01]  /*0150*/  FSETP.GT.FTZ.AND P0, PT, |R0|.reuse, 0.56000000238418579102, PT ;  /* 0x3f0f5c290000780b */ /* 0x040fe20003f14200 */
[C---:B------:R-:W-:Y:S01]  /*0160*/  FFMA.FTZ R2, |R0|.reuse, -R7, 0.5 ;  /* 0x3f00000000027423 */ /* 0x040fe20000010a07 */
[C---:B------:R-:W-:Y:S01]  /*0170*/  FSETP.NEU.FTZ.AND P1, PT, |R0|.reuse, 1, PT ;  /* 0x3f8000000000780b */ /* 0x040fe20003f3d200 */
[----:B------:R-:W-:Y:S02]  /*0180*/  FADD.FTZ R8, |R0|, -RZ ;  /* 0x800000ff00087221 */ /* 0x000fe40000010200 */
[----:B------:R-:W0:Y:S02]  /*0190*/  MUFU.RSQ R7, R2 ;  /* 0x0000000200077308 */ /* 0x000e240000001400 */
[----:B0-----:R-:W-:Y:S01]  /*01a0*/  FMUL.FTZ R6, R2, R7 ;  /* 0x0000000702067220 */ /* 0x001fe20000410000 */
[----:B------:R-:W-:-:S04]  /*01b0*/  FMUL.FTZ R7, R7, -0.5 ;  /* 0xbf00000007077820 */ /* 0x000fc80000410000 */
[----:B------:R-:W-:-:S04]  /*01c0*/  FFMA.FTZ R7, R6, R7, 0.5 ;  /* 0x3f00000006077423 */ /* 0x000fc80000010007 */
[----:B------:R-:W-:-:S05]  /*01d0*/  FFMA.FTZ R7, R6, R7, R6 ;  /* 0x0000000706077223 */ /* 0x000fca0000010006 */
[----:B------:R-:W-:-:S05]  /*01e0*/  @P0 FSEL R8, R7, RZ, P1 ;  /* 0x000000ff07080208 */ /* 0x000fca0000800000 */
[----:B------:R-:W-:-:S04]  /*01f0*/  FMUL.FTZ R4, R8, R8 ;  /* 0x0000000808047220 */ /* 0x000fc80000410000 */
[----:B------:R-:W-:-:S04]  /*0200*/  FFMA.FTZ R5, R4, R5, 0.018773360177874565125 ;  /* 0x3c99ca9704057423 */ /* 0x000fc80000010005 */
[----:B------:R-:W-:-:S04]  /*0210*/  FFMA.FTZ R5, R4, R5, 0.046769052743911743164 ;  /* 0x3d3f90e804057423 */ /* 0x000fc80000010005 */
[----:B------:R-:W-:-:S04]  /*0220*/  FFMA.FTZ R5, R4, R5, 0.074823014438152313232 ;  /* 0x3d993ccf04057423 */ /* 0x000fc80000010005 */
[----:B------:R-:W-:-:S04]  /*0230*/  FFMA.FTZ R5, R4, R5, 0.16667181253433227539 ;  /* 0x3e2aac0404057423 */ /* 0x000fc80000010005 */
[----:B------:R-:W-:-:S04]  /*0240*/  FMUL.FTZ R5, R4, R5 ;  /* 0x0000000504057220 */ /* 0x000fc80000410000 */
[----:B------:R-:W-:Y:S02]  /*0250*/  FFMA.FTZ R7, R8, R5, R8 ;  /* 0x0000000508077223 */ /* 0x000fe40000010008 */
[----:B------:R-:W0:Y:S02]  /*0260*/  LDC.64 R4, c[0x0][0x580] ;  /* 0x00016000ff047b82 */ /* 0x000e240000000a00 */
[----:B------:R-:W-:-:S04]  /*0270*/  FMUL.FTZ R2, R7, -2 ;  /* 0xc000000007027820 */ /* 0x000fc80000410000 */
[----:B------:R-:W-:-:S05]  /*0280*/  @P0 FFMA.FTZ R7, R9, 0.93318945169448852539, R2 ;  /* 0x3f6ee58109070823 */ /* 0x000fca0000010002 */
[C---:B------:R-:W-:Y:S02]  /*0290*/  FSETP.NAN.FTZ.AND P0, PT, R7.reuse, R7, PT ;  /* 0x000000070700720b */ /* 0x040fe40003f18000 */
[----:B------:R-:W-:-:S04]  /*02a0*/  LOP3.LUT R0, R7, 0x80000000, R0, 0xb8, !PT ;  /* 0x8000000007007812 */ /* 0x000fc800078eb800 */
[----:B------:R-:W-:Y:S02]  /*02b0*/  FSEL R0, R0, R7, !P0 ;  /* 0x0000000700007208 */ /* 0x000fe40004000000 */
[----:B------:R-:W-:Y:S02]  /*02c0*/  ISETP.GE.AND P0, PT, R3, UR4, PT ;  /* 0x0000000403007c0c */ /* 0x000fe4000bf06270 */
[----:B------:R-:W-:-:S05]  /*02d0*/  F2FP.BF16.F32.PACK_AB R0, RZ, R0 ;  /* 0x00000000ff00723e */ /* 0x000fca00000010ff */
[----:B0-----:R0:W-:Y:S06]  /*02e0*/  STG.E.U16 desc[UR6][R4.64], R0 ;  /* 0x0000000004007986 */ /* 0x0011ec000c101506 */
[----:B------:R-:W-:Y:S05]  /*02f0*/  @P0 BREAK.RELIABLE B1 ;  /* 0x0000000000010942 */ /* 0x000fea0003800100 */
[----:B------:R-:W-:Y:S05]  /*0300*/  @P0 BRA `(.L_x_580) ;  /* 0x0000000400100947 */ /* 0x000fea0003800000 */
[----:B0-----:R-:W0:Y:S02]  /*0310*/  LDC.64 R4, c[0x0][0x588] ;  /* 0x00016200ff047b82 */ /* 0x001e240000000a00 */
[----:B0-----:R0:W2:Y:S01]  /*0320*/  LDG.E.U16 R4, desc[UR6][R4.64] ;  /* 0x0000000604047981 */ /* 0x0010a2000c1e1500 */
[----:B------:R-:W-:Y:S02]  /*0330*/  MOV R7, 0x3f000000 ;  /* 0x3f00000000077802 */ /* 0x000fe40000000f00 */
[----:B------:R-:W-:Y:S02]  /*0340*/  MOV R9, 0x3fd774eb ;  /* 0x3fd774eb00097802 */ /* 0x000fe40000000f00 */
[----:B------:R-:W-:Y:S02]  /*0350*/  IADD3 R3, PT, PT, R3, 0x80, RZ ;  /* 0x0000008003037810 */ /* 0x000fe40007ffe0ff */
        /* <DEDUP_REMOVED lines=24> */
[----:B------:R-:W-:-:S04]  /*04e0*/  FSEL R0, R0, R7, !P0 ;  /* 0x0000000700007208 */ /* 0x000fc80004000000 */
[----:B------:R-:W-:-:S05]  /*04f0*/  F2FP.BF16.F32.PACK_AB R0, RZ, R0 ;  /* 0x00000000ff00723e */ /* 0x000fca00000010ff */
[----:B0-----:R0:W-:Y:S02]  /*0500*/  STG.E.U16 desc[UR6][R4.64], R0 ;  /* 0x0000000004007986 */ /* 0x0011e4000c101506 */
.L_x_579:
[----:B------:R-:W-:-:S13]  /*0510*/  ISETP.GE.AND P0, PT, R3, UR4, PT ;  /* 0x0000000403007c0c */ /* 0x000fda000bf06270 */
[----:B------:R-:W-:Y:S05]  /*0520*/  @P0 BREAK.RELIABLE B1 ;  /* 0x0000000000010942 */ /* 0x000fea0003800100 */
[----:B------:R-:W-:Y:S05]  /*0530*/  @P0 BRA `(.L_x_580) ;  /* 0x0000000000840947 */ /* 0x000fea0003800000 */
[----:B------:R-:W-:Y:S05]  /*0540*/  BSYNC.RELIABLE B1 ;  /* 0x0000000000017941 */ /* 0x000fea0003800100 */
.L_x_578:
[----:B0-----:R-:W0:Y:S02]  /*0550*/  LDC.64 R4, c[0x0][0x588] ;  /* 0x00016200ff047b82 */ /* 0x001e240000000a00 */
        /* <DEDUP_REMOVED lines=31> */
.L_x_580:
[----:B------:R-:W-:Y:S05]  /*0750*/  BSYNC.RECONVERGENT B0 ;  /* 0x0000000000007941 */ /* 0x000fea0003800200 */
.L_x_577:
[----:B------:R-:W-:Y:S05]  /*0760*/  WARPSYNC.ALL ;  /* 0x0000000000007948 */ /* 0x000fea0003800000 */
[----:B------:R-:W-:-:S13]  /*0770*/  ISETP.GE.AND P0, PT, R3, UR4, PT ;  /* 0x0000000403007c0c */ /* 0x000fda000bf06270 */
[----:B------:R-:W-:Y:S05]  /*0780*/  @P0 EXIT ;  /* 0x000000000000094d */ /* 0x000fea0003800000 */
[----:B------:R-:W2:Y:S02]  /*0790*/  LDC.64 R2, c[0x0][0x588] ;  /* 0x00016200ff027b82 */ /* 0x000ea40000000a00 */
[----:B--2---:R2:W3:Y:S01]  /*07a0*/  LDG.E.U16 R2, desc[UR6][R2.64] ;  /* 0x0000000602027981 */ /* 0x0044e2000c1e1500 */
[----:B01----:R-:W-:Y:S01]  /*07b0*/  HFMA2 R5, -RZ, RZ, 1.75, 0 ;  /* 0x3f000000ff057431 */ /* 0x003fe200000001ff */
[----:B--2---:R-:W-:Y:S02]  /*07c0*/  MOV R3, 0x3d4dd2f7 ;  /* 0x3d4dd2f700037802 */ /* 0x004fe40000000f00 */
[----:B---3--:R-:W-:-:S04]  /*07d0*/  SHF.L.U32 R0, R2, 0x10, RZ ;  /* 0x0000001002007819 */ /* 0x008fc800000006ff */
        /* <DEDUP_REMOVED lines=9> */
[----:B------:R-:W-:Y:S01]  /*0870*/  @P0 FSEL R7, R5, RZ, P1 ;  /* 0x000000ff05070208 */ /* 0x000fe20000800000 */
[----:B------:R-:W-:-:S04]  /*0880*/  HFMA2 R5, -RZ, RZ, 1.9599609375, 20144 ;  /* 0x3fd774ebff057431 */ /* 0x000fc800000001ff */
        /* <DEDUP_REMOVED lines=14> */
[----:B0-----:R-:W-:Y:S01]  /*0970*/  STG.E.U16 desc[UR6][R2.64], R0 ;  /* 0x0000000002007986 */ /* 0x001fe2000c101506 */
[----:B------:R-:W-:Y:S05]  /*0980*/  EXIT ;  /* 0x000000000000794d */ /* 0x000fea0003800000 */
.L_x_576:
[----:B------:R-:W0:Y:S01]  /*0990*/  LDCU UR4, c[0x0][0x380] ;  /* 0x00007000ff0477ac */ /* 0x000e220008000800 */
[----:B------:R-:W-:Y:S01]  /*09a0*/  IADD3 R2, PT, PT, R2, -0x1, RZ ;  /* 0xffffffff02027810 */ /* 0x000fe20007ffe0ff */
[----:B------:R-:W-:Y:S04]  /*09b0*/  BSSY.RECONVERGENT B0, `(.L_x_581) ;  /* 0x00003f4000007945 */ /* 0x000fe80003800200 */
[----:B------:R-:W-:Y:S01]  /*09c0*/  BSSY.RELIABLE B1, `(.L_x_582) ;  /* 0x00002a5000017945 */ /* 0x000fe20003800100 */
[----:B------:R-:W-:-:S04]  /*09d0*/  VIMNMX.U32 R0, PT, PT, R2, 0x18, PT ;  /* 0x0000001802007848 */ /* 0x000fc80003fe0000 */
[----:B------:R-:W-:Y:S02]  /*09e0*/  IADD3 R0, PT, PT, R0, 0x1, RZ ;  /* 0x0000000100007810 */ /* 0x000fe40007ffe0ff */
[----:B0-----:R-:W-:-:S13]  /*09f0*/  ISETP.GE.AND P0, PT, R3, UR4, PT ;  /* 0x0000000403007c0c */ /* 0x001fda000bf06270 */
[----:B------:R-:W-:Y:S05]  /*0a00*/  @P0 BRA `(.L_x_583) ;  /* 0x0000002800740947 */ /* 0x000fea0003800000 */
[----:B------:R-:W0:Y:S01]  /*0a10*/  LDCU.64 UR8, c[0x0][0x390] ;  /* 0x00007200ff0877ac */ /* 0x000e220008000a00 */
[----:B------:R-:W-:Y:S01]  /*0a20*/  HFMA2 R4, -RZ, RZ, 0, 0 ;  /* 0x00000000ff047431 */ /* 0x000fe200000001ff */
[----:B------:R-:W-:Y:S01]  /*0a30*/  MOV R5, R3 ;  /* 0x0000000300057202 */ /* 0x000fe20000000f00 */
[----:B------:R-:W1:Y:S01]  /*0a40*/  LDCU UR5, c[0x0][0x38c] ;  /* 0x00007180ff0577ac */ /* 0x000e620008000800 */
[----:B------:R-:W-:Y:S01]  /*0a50*/  ISETP.NE.AND P0, PT, R2, RZ, PT ;  /* 0x000000ff0200720c */ /* 0x000fe20003f05270 */
[----:B------:R-:W2:Y:S01]  /*0a60*/  LDCU.64 UR10, c[0x0][0x4b8] ;  /* 0x00009700ff0a77ac */ /* 0x000ea20008000a00 */
[----:B0-----:R-:W-:-:S05]  /*0a70*/  IMAD.HI.U32 R6, R3, UR8, R4 ;  /* 0x0000000803067c27 */ /* 0x001fca000f8e0004 */
[----:B------:R-:W-:-:S04]  /*0a80*/  SHF.R.U32.HI R7, RZ, UR9, R6 ;  /* 0x00000009ff077c19 */ /* 0x000fc80008011606 */
[----:B------:R-:W-:-:S05]  /*0a90*/  IADD3 R4, PT, PT, -R7, RZ, RZ ;  /* 0x000000ff07047210 */ /* 0x000fca0007ffe1ff */
[----:B-1----:R-:W-:-:S04]  /*0aa0*/  IMAD R4, R4, UR5, R3 ;  /* 0x0000000504047c24 */ /* 0x002fc8000f8e0203 */
[C---:B--2---:R-:W-:Y:S02]  /*0ab0*/  IMAD R5, R4.reuse, UR10, RZ ;  /* 0x0000000a04057c24 */ /* 0x044fe4000f8e02ff */
[----:B------:R-:W-:Y:S01]  /*0ac0*/  IMAD R4, R4, UR11, RZ ;  /* 0x0000000b04047c24 */ /* 0x000fe2000f8e02ff */
[----:B------:R-:W-:Y:S06]  /*0ad0*/  @!P0 BRA `(.L_x_584) ;  /* 0x0000001000748947 */ /* 0x000fec0003800000 */
[----:B------:R-:W0:Y:S01]  /*0ae0*/  LDCU.64 UR8, c[0x0][0x398] ;  /* 0x00007300ff0877ac */ /* 0x000e220008000a00 */
[----:B------:R-:W-:Y:S02]  /*0af0*/  MOV R6, RZ ;  /* 0x000000ff00067202 */ /* 0x000fe40000000f00 */
[----:B------:R-:W-:Y:S01]  /*0b00*/  ISETP.NE.AND P0, PT, R0, 0x2, PT ;  /* 0x000000020000780c */ /* 0x000fe20003f05270 */
[----:B------:R-:W1:Y:S01]  /*0b10*/  LDCU UR5, c[0x0][0x3a0] ;  /* 0x00007400ff0577ac */ /* 0x000e620008000800 */
[----:B------:R-:W2:Y:S01]  /*0b20*/  LDCU.64 UR10, c[0x0][0x4c0] ;  /* 0x00009800ff0a77ac */ /* 0x000ea20008000a00 */
[----:B0-----:R-:W-:-:S05]  /*0b30*/  IMAD.HI.U32 R8, R7, UR9, R6 ;  /* 0x0000000907087c27 */ /* 0x001fca000f8e0006 */
[----:B-1----:R-:W-:-:S04]  /*0b40*/  SHF.R.U32.HI R9, RZ, UR5, R8 ;  /* 0x00000005ff097c19 */ /* 0x002fc80008011608 */
[----:B------:R-:W-:-:S05]  /*0b50*/  IADD3 R6, PT, PT, -R9, RZ, RZ ;  /* 0x000000ff09067210 */ /* 0x000fca0007ffe1ff */
[----:B------:R-:W-:-:S04]  /*0b60*/  IMAD R6, R6, UR8, R7 ;  /* 0x0000000806067c24 */ /* 0x000fc8000f8e0207 */
[C---:B--2---:R-:W-:Y:S02]  /*0b70*/  IMAD R5, R6.reuse, UR10, R5 ;  /* 0x0000000a06057c24 */ /* 0x044fe4000f8e0205 */
[----:B------:R-:W-:Y:S01]  /*0b80*/  IMAD R4, R6, UR11, R4 ;  /* 0x0000000b06047c24 */ /* 0x000fe2000f8e0204 */
[----:B------:R-:W-:Y:S06]  /*0b90*/  @!P0 BRA `(.L_x_584) ;  /* 0x0000001000448947 */ /* 0x000fec0003800000 */
[----:B------:R-:W0:Y:S01]  /*0ba0*/  LDCU.64 UR8, c[0x0][0x3a8] ;  /* 0x00007500ff0877ac */ /* 0x000e220008000a00 */
[----:B------:R-:W-:Y:S01]  /*0bb0*/  HFMA2 R8, -RZ, RZ, 0, 0 ;  /* 0x00000000ff087431 */ /* 0x000fe200000001ff */
[----:B------:R-:W-:Y:S01]  /*0bc0*/  ISETP.NE.AND P0, PT, R0, 0x3, PT ;  /* 0x000000030000780c */ /* 0x000fe20003f05270 */
[----:B------:R-:W1:Y:S01]  /*0bd0*/  LDCU UR5, c[0x0][0x3a4] ;  /* 0x00007480ff0577ac */ /* 0x000e620008000800 */
[----:B------:R-:W2:Y:S02]  /*0be0*/  LDCU.64 UR10, c[0x0][0x4c8] ;  /* 0x00009900ff0a77ac */ /* 0x000ea40008000a00 */
[----:B0-----:R-:W-:-:S05]  /*0bf0*/  IMAD.HI.U32 R6, R9, UR8, R8 ;  /* 0x0000000809067c27 */ /* 0x001fca000f8e0008 */
[----:B------:R-:W-:-:S04]  /*0c00*/  SHF.R.U32.HI R7, RZ, UR9, R6 ;  /* 0x00000009ff077c19 */ /* 0x000fc80008011606 */
[----:B------:R-:W-:-:S05]  /*0c10*/  IADD3 R8, PT, PT, -R7, RZ, RZ ;  /* 0x000000ff07087210 */ /* 0x000fca0007ffe1ff */
[----:B-1----:R-:W-:-:S04]  /*0c20*/  IMAD R8, R8, UR5, R9 ;  /* 0x0000000508087c24 */ /* 0x002fc8000f8e0209 */
[C---:B--2---:R-:W-:Y:S02]  /*0c30*/  IMAD R5, R8.reuse, UR10, R5 ;  /* 0x0000000a08057c24 */ /* 0x044fe4000f8e0205 */
[----:B------:R-:W-:Y:S01]  /*0c40*/  IMAD R4, R8, UR11, R4 ;  /* 0x0000000b08047c24 */ /* 0x000fe2000f8e0204 */
        /* <DEDUP_REMOVED lines=241> */
[----:B------:R-:W-:Y:S01]  /*1b60*/  ISETP.NE.AND P0, PT, R0, 0x18, PT ;  /* 0x000000180000780c */ /* 0x000fe20003f05270 */
[----:B------:R-:W0:Y:S01]  /*1b70*/  LDCU.64 UR8, c[0x0][0x4a0] ;  /* 0x00009400ff0877ac */ /* 0x000e220008000a00 */
[----:B------:R-:W-:Y:S01]  /*1b80*/  HFMA2 R6, -RZ, RZ, 0, 0 ;  /* 0x00000000ff067431 */ /* 0x000fe200000001ff */
[----:B------:R-:W1:Y:S01]  /*1b90*/  LDCU UR5, c[0x0][0x4a8] ;  /* 0x00009500ff0577ac */ /* 0x000e620008000800 */
[----:B------:R-:W2:Y:S09]  /*1ba0*/  LDCU.64 UR10, c[0x0][0x570] ;  /* 0x0000ae00ff0a77ac */ /* 0x000eb20008000a00 */
[----:B------:R-:W3:Y:S01]  /*1bb0*/  @P0 LDC.64 R14, c[0x0][0x4b0] ;  /* 0x00012c00ff0e0b82 */ /* 0x000ee20000000a00 */
[----:B0-----:R-:W-:-:S07]  /*1bc0*/  IMAD.HI.U32 R10, R7, UR9, R6 ;  /* 0x00000009070a7c27 */ /* 0x001fce000f8e0006 */
[----:B------:R-:W0:Y:S01]  /*1bd0*/  @P0 LDC R17, c[0x0][0x4ac] ;  /* 0x00012b00ff110b82 */ /* 0x000e220000000800 */
[----:B-1----:R-:W-:Y:S02]  /*1be0*/  SHF.R.U32.HI R11, RZ, UR5, R10 ;  /* 0x00000005ff0b7c19 */ /* 0x002fe4000801160a */
[----:B------:R-:W-:Y:S02]  /*1bf0*/  @P0 MOV R10, RZ ;  /* 0x000000ff000a0202 */ /* 0x000fe40000000f00 */
[----:B------:R-:W-:-:S03]  /*1c00*/  IADD3 R13, PT, PT, -R11, RZ, RZ ;  /* 0x000000ff0b0d7210 */ /* 0x000fc60007ffe1ff */
[----:B------:R-:W1:Y:S01]  /*1c10*/  @P0 LDC.64 R8, c[0x0][0x578] ;  /* 0x00015e00ff080b82 */ /* 0x000e620000000a00 */
[----:B---3--:R-:W-:-:S05]  /*1c20*/  @P0 IMAD.HI.U32 R6, R11, R14, R10 ;  /* 0x0000000e0b060227 */ /* 0x008fca00078e000a */
[----:B------:R-:W-:Y:S01]  /*1c30*/  @P0 SHF.R.U32.HI R10, RZ, R15, R6 ;  /* 0x0000000fff0a0219 */ /* 0x000fe20000011606 */
[----:B------:R-:W-:-:S03]  /*1c40*/  IMAD R6, R13, UR8, R7 ;  /* 0x000000080d067c24 */ /* 0x000fc6000f8e0207 */
[----:B------:R-:W-:Y:S01]  /*1c50*/  @P0 IADD3 R10, PT, PT, -R10, RZ, RZ ;  /* 0x000000ff0a0a0210 */ /* 0x000fe20007ffe1ff */
[C---:B--2---:R-:W-:Y:S02]  /*1c60*/  IMAD R5, R6.reuse, UR10, R5 ;  /* 0x0000000a06057c24 */ /* 0x044fe4000f8e0205 */
[----:B------:R-:W-:Y:S02]  /*1c70*/  IMAD R4, R6, UR11, R4 ;  /* 0x0000000b06047c24 */ /* 0x000fe4000f8e0204 */
[----:B0-----:R-:W-:-:S04]  /*1c80*/  @P0 IMAD R10, R10, R17, R11 ;  /* 0x000000110a0a0224 */ /* 0x001fc800078e020b */
[C---:B-1----:R-:W-:Y:S02]  /*1c90*/  @P0 IMAD R5, R10.reuse, R8, R5 ;  /* 0x000000080a050224 */ /* 0x042fe400078e0205 */
[----:B------:R-:W-:-:S07]  /*1ca0*/  @P0 IMAD R4, R10, R9, R4 ;  /* 0x000000090a040224 */ /* 0x000fce00078e0204 */
.L_x_584:
[----:B------:R-:W0:Y:S02]  /*1cb0*/  LDCU.128 UR8, c[0x0][0x580] ;  /* 0x0000b000ff0877ac */ /* 0x000e240008000c00 */
[----:B0-----:R-:W-:-:S04]  /*1cc0*/  IADD3 R6, P0, PT, R4, UR10, RZ ;  /* 0x0000000a04067c10 */ /* 0x001fc8000ff1e0ff */
[----:B------:R-:W-:-:S05]  /*1cd0*/  IADD3.X R7, PT, PT, RZ, UR11, RZ, P0, !PT ;  /* 0x0000000bff077c10 */ /* 0x000fca00087fe4ff */
[----:B------:R0:W2:Y:S01]  /*1ce0*/  LDG.E.U16 R6, desc[UR6][R6.64] ;  /* 0x0000000606067981 */ /* 0x0000a2000c1e1500 */
        /* <DEDUP_REMOVED lines=27> */
[----:B------:R-:W-:Y:S02]  /*1ea0*/  IADD3 R4, P0, PT, R5, UR8, RZ ;  /* 0x0000000805047c10 */ /* 0x000fe4000ff1e0ff */
[----:B------:R-:W-:Y:S02]  /*1eb0*/  F2FP.BF16.F32.PACK_AB R11, RZ, R11 ;  /* 0x0000000bff0b723e */ /* 0x000fe400000010ff */
[----:B------:R-:W-:Y:S02]  /*1ec0*/  IADD3.X R5, PT, PT, RZ, UR9, RZ, P0, !PT ;  /* 0x00000009ff057c10 */ /* 0x000fe400087fe4ff */
[----:B------:R-:W-:-:S03]  /*1ed0*/  ISETP.GE.AND P0, PT, R3, UR4, PT ;  /* 0x0000000403007c0c */ /* 0x000fc6000bf06270 */
[----:B------:R0:W-:Y:S10]  /*1ee0*/  STG.E.U16 desc[UR6][R4.64], R11 ;  /* 0x0000000b04007986 */ /* 0x0001f4000c101506 */
[----:B------:R-:W-:Y:S05]  /*1ef0*/  @P0 BREAK.RELIABLE B1 ;  /* 0x0000000000010942 */ /* 0x000fea0003800100 */
[----:B------:R-:W-:Y:S05]  /*1f00*/  @P0 BRA `(.L_x_585) ;  /* 0x0000002800780947 */ /* 0x000fea0003800000 */
[----:B------:R-:W1:Y:S01]  /*1f10*/  LDCU.64 UR8, c[0x0][0x390] ;  /* 0x00007200ff0877ac */ /* 0x000e620008000a00 */
[----:B0-----:R-:W-:Y:S01]  /*1f20*/  HFMA2 R4, -RZ, RZ, 0, 0 ;  /* 0x00000000ff047431 */ /* 0x001fe200000001ff */
[----:B------:R-:W-:Y:S01]  /*1f30*/  MOV R5, R3 ;  /* 0x0000000300057202 */ /* 0x000fe20000000f00 */
[----:B------:R-:W0:Y:S01]  /*1f40*/  LDCU UR5, c[0x0][0x38c] ;  /* 0x00007180ff0577ac */ /* 0x000e220008000800 */
[----:B------:R-:W-:Y:S01]  /*1f50*/  ISETP.NE.AND P0, PT, R2, RZ, PT ;  /* 0x000000ff0200720c */ /* 0x000fe20003f05270 */
[----:B------:R-:W2:Y:S01]  /*1f60*/  LDCU.64 UR10, c[0x0][0x4b8] ;  /* 0x00009700ff0a77ac */ /* 0x000ea20008000a00 */
[----:B-1----:R-:W-:-:S05]  /*1f70*/  IMAD.HI.U32 R6, R3, UR8, R4 ;  /* 0x0000000803067c27 */ /* 0x002fca000f8e0004 */
[----:B------:R-:W-:-:S04]  /*1f80*/  SHF.R.U32.HI R7, RZ, UR9, R6 ;  /* 0x00000009ff077c19 */ /* 0x000fc80008011606 */
[----:B------:R-:W-:-:S05]  /*1f90*/  IADD3 R4, PT, PT, -R7, RZ, RZ ;  /* 0x000000ff07047210 */ /* 0x000fca0007ffe1ff */
[----:B0-----:R-:W-:-:S04]  /*1fa0*/  IMAD R4, R4, UR5, R3 ;  /* 0x0000000504047c24 */ /* 0x001fc8000f8e0203 */
        /* <DEDUP_REMOVED lines=288> */
.L_x_586:
        /* <DEDUP_REMOVED lines=33> */
[----:B------:R-:W-:-:S05]  /*33c0*/  IADD3.X R5, PT, PT, RZ, UR9, RZ, P0, !PT ;  /* 0x00000009ff057c10 */ /* 0x000fca00087fe4ff */
[----:B------:R0:W-:Y:S04]  /*33d0*/  STG.E.U16 desc[UR6][R4.64], R11 ;  /* 0x0000000b04007986 */ /* 0x0001e8000c101506 */
.L_x_583:
[----:B------:R-:W-:-:S13]  /*33e0*/  ISETP.GE.AND P0, PT, R3, UR4, PT ;  /* 0x0000000403007c0c */ /* 0x000fda000bf06270 */
[----:B------:R-:W-:Y:S05]  /*33f0*/  @P0 BREAK.RELIABLE B1 ;  /* 0x0000000000010942 */ /* 0x000fea0003800100 */
[----:B------:R-:W-:Y:S05]  /*3400*/  @P0 BRA `(.L_x_585) ;  /* 0x0000001400380947 */ /* 0x000fea0003800000 */
[----:B------:R-:W-:Y:S05]  /*3410*/  BSYNC.RELIABLE B1 ;  /* 0x0000000000017941 */ /* 0x000fea0003800100 */
.L_x_582:
        /* <DEDUP_REMOVED lines=298> */
.L_x_587:
        /* <DEDUP_REMOVED lines=35> */
.L_x_585:
[----:B------:R-:W-:Y:S05]  /*48f0*/  BSYNC.RECONVERGENT B0 ;  /* 0x0000000000007941 */ /* 0x000fea0003800200 */
.L_x_581:
[----:B------:R-:W-:Y:S05]  /*4900*/  WARPSYNC.ALL ;  /* 0x0000000000007948 */ /* 0x000fea0003800000 */
[----:B------:R-:W-:-:S13]  /*4910*/  ISETP.GE.AND P0, PT, R3, UR4, PT ;  /* 0x0000000403007c0c */ /* 0x000fda000bf06270 */
[----:B------:R-:W-:Y:S05]  /*4920*/  @P0 EXIT ;  /* 0x000000000000094d */ /* 0x000fea0003800000 */
[----:B------:R-:W2:Y:S01]  /*4930*/  LDCU.64 UR4, c[0x0][0x390] ;  /* 0x00007200ff0477ac */ /* 0x000ea20008000a00 */
[----:B01----:R-:W-:Y:S01]  /*4940*/  HFMA2 R4, -RZ, RZ, 0, 0 ;  /* 0x00000000ff047431 */ /* 0x003fe200000001ff */
[----:B------:R-:W-:Y:S01]  /*4950*/  MOV R5, R3 ;  /* 0x0000000300057202 */ /* 0x000fe20000000f00 */
[----:B------:R-:W0:Y:S01]  /*4960*/  LDCU UR8, c[0x0][0x38c] ;  /* 0x00007180ff0877ac */ /* 0x000e220008000800 */
[----:B------:R-:W-:Y:S01]  /*4970*/  ISETP.NE.AND P0, PT, R2, RZ, PT ;  /* 0x000000ff0200720c */ /* 0x000fe20003f05270 */
[----:B------:R-:W1:Y:S01]  /*4980*/  LDCU.64 UR10, c[0x0][0x4b8] ;  /* 0x00009700ff0a77ac */ /* 0x000e620008000a00 */
[----:B--2---:R-:W-:-:S05]  /*4990*/  IMAD.HI.U32 R4, R3, UR4, R4 ;  /* 0x0000000403047c27 */ /* 0x004fca000f8e0004 */
[----:B------:R-:W-:-:S04]  /*49a0*/  SHF.R.U32.HI R5, RZ, UR5, R4 ;  /* 0x00000005ff057c19 */ /* 0x000fc80008011604 */
[----:B------:R-:W-:-:S05]  /*49b0*/  IADD3 R6, PT, PT, -R5, RZ, RZ ;  /* 0x000000ff05067210 */ /* 0x000fca0007ffe1ff */
[----:B0-----:R-:W-:-:S04]  /*49c0*/  IMAD R2, R6, UR8, R3 ;  /* 0x0000000806027c24 */ /* 0x001fc8000f8e0203 */
[C---:B-1----:R-:W-:Y:S02]  /*49d0*/  IMAD R3, R2.reuse, UR10, RZ ;  /* 0x0000000a02037c24 */ /* 0x042fe4000f8e02ff */
        /* <DEDUP_REMOVED lines=269> */
[----:B------:R-:W1:Y:S10]  /*5ab0*/  LDCU UR4, c[0x0][0x4a8] ;  /* 0x00009500ff0477ac */ /* 0x000e740008000800 */
[----:B------:R-:W2:Y:S01]  /*5ac0*/  @P0 LDC.64 R8, c[0x0][0x4b0] ;  /* 0x00012c00ff080b82 */ /* 0x000ea20000000a00 */
[----:B0-----:R-:W-:-:S07]  /*5ad0*/  IMAD.HI.U32 R6, R5, UR9, R4 ;  /* 0x0000000905067c27 */ /* 0x001fce000f8e0004 */
[----:B------:R-:W0:Y:S01]  /*5ae0*/  @P0 LDC R11, c[0x0][0x4ac] ;  /* 0x00012b00ff0b0b82 */ /* 0x000e220000000800 */
[----:B-1----:R-:W-:Y:S01]  /*5af0*/  SHF.R.U32.HI R7, RZ, UR4, R6 ;  /* 0x00000004ff077c19 */ /* 0x002fe20008011606 */
[----:B------:R-:W1:Y:S01]  /*5b00*/  LDCU.64 UR4, c[0x0][0x570] ;  /* 0x0000ae00ff0477ac */ /* 0x000e620008000a00 */
[----:B------:R-:W-:Y:S02]  /*5b10*/  @P0 MOV R6, RZ ;  /* 0x000000ff00060202 */ /* 0x000fe40000000f00 */
[----:B------:R-:W-:-:S03]  /*5b20*/  IADD3 R4, PT, PT, -R7, RZ, RZ ;  /* 0x000000ff07047210 */ /* 0x000fc60007ffe1ff */
[----:B------:R-:W3:Y:S02]  /*5b30*/  @P0 LDC.64 R12, c[0x0][0x578] ;  /* 0x00015e00ff0c0b82 */ /* 0x000ee40000000a00 */
[----:B------:R-:W-:Y:S02]  /*5b40*/  IMAD R4, R4, UR8, R5 ;  /* 0x0000000804047c24 */ /* 0x000fe4000f8e0205 */
[----:B--2---:R-:W-:-:S05]  /*5b50*/  @P0 IMAD.HI.U32 R0, R7, R8, R6 ;  /* 0x0000000807000227 */ /* 0x004fca00078e0006 */
[----:B------:R-:W-:Y:S01]  /*5b60*/  @P0 SHF.R.U32.HI R0, RZ, R9, R0 ;  /* 0x00000009ff000219 */ /* 0x000fe20000011600 */
[C---:B-1----:R-:W-:Y:S02]  /*5b70*/  IMAD R3, R4.reuse, UR4, R3 ;  /* 0x0000000404037c24 */ /* 0x042fe4000f8e0203 */
[----:B------:R-:W-:Y:S01]  /*5b80*/  IMAD R2, R4, UR5, R2 ;  /* 0x0000000504027c24 */ /* 0x000fe2000f8e0202 */
[----:B------:R-:W-:-:S05]  /*5b90*/  @P0 IADD3 R6, PT, PT, -R0, RZ, RZ ;  /* 0x000000ff00060210 */ /* 0x000fca0007ffe1ff */
[----:B0-----:R-:W-:-:S04]  /*5ba0*/  @P0 IMAD R6, R11, R6, R7 ;  /* 0x000000060b060224 */ /* 0x001fc800078e0207 */
[C---:B---3--:R-:W-:Y:S02]  /*5bb0*/  @P0 IMAD R3, R6.reuse, R12, R3 ;  /* 0x0000000c06030224 */ /* 0x048fe400078e0203 */
[----:B------:R-:W-:-:S07]  /*5bc0*/  @P0 IMAD R2, R6, R13, R2 ;  /* 0x0000000d06020224 */ /* 0x000fce00078e0202 */
.L_x_588:
[----:B------:R-:W0:Y:S02]  /*5bd0*/  LDCU.128 UR8, c[0x0][0x580] ;  /* 0x0000b000ff0877ac */ /* 0x000e240008000c00 */
[----:B0-----:R-:W-:-:S04]  /*5be0*/  IADD3 R4, P0, PT, R2, UR10, RZ ;  /* 0x0000000a02047c10 */ /* 0x001fc8000ff1e0ff */
[----:B------:R-:W-:-:S05]  /*5bf0*/  IADD3.X R5, PT, PT, RZ, UR11, RZ, P0, !PT ;  /* 0x0000000bff057c10 */ /* 0x000fca00087fe4ff */
[----:B------:R0:W2:Y:S01]  /*5c00*/  LDG.E.U16 R4, desc[UR6][R4.64] ;  /* 0x0000000604047981 */ /* 0x0000a2000c1e1500 */
[----:B------:R-:W-:Y:S02]  /*5c10*/  MOV R7, 0x3f000000 ;  /* 0x3f00000000077802 */ /* 0x000fe40000000f00 */
        /* <DEDUP_REMOVED lines=11> */
[----:B------:R-:W-:Y:S02]  /*5cd0*/  @P0 FSEL R8, R7, RZ, P1 ;  /* 0x000000ff07080208 */ /* 0x000fe40000800000 */
[----:B------:R-:W-:-:S03]  /*5ce0*/  MOV R7, 0x3fd774eb ;  /* 0x3fd774eb00077802 */ /* 0x000fc60000000f00 */
[----:B------:R-:W-:-:S04]  /*5cf0*/  FMUL.FTZ R4, R8, R8 ;  /* 0x0000000808047220 */ /* 0x000fc80000410000 */
[----:B------:R-:W-:-:S04]  /*5d00*/  FFMA.FTZ R5, R4, R5, 0.018773360177874565125 ;  /* 0x3c99ca9704057423 */ /* 0x000fc80000010005 */
[----:B------:R-:W-:-:S04]  /*5d10*/  FFMA.FTZ R5, R4, R5, 0.046769052743911743164 ;  /* 0x3d3f90e804057423 */ /* 0x000fc80000010005 */
[----:B------:R-:W-:-:S04]  /*5d20*/  FFMA.FTZ R5, R4, R5, 0.074823014438152313232 ;  /* 0x3d993ccf04057423 */ /* 0x000fc80000010005 */
[----:B------:R-:W-:-:S04]  /*5d30*/  FFMA.FTZ R5, R4, R5, 0.16667181253433227539 ;  /* 0x3e2aac0404057423 */ /* 0x000fc80000010005 */
[----:B------:R-:W-:-:S04]  /*5d40*/  FMUL.FTZ R5, R4, R5 ;  /* 0x0000000504057220 */ /* 0x000fc80000410000 */
        /* <DEDUP_REMOVED lines=9> */
[----:B------:R-:W-:Y:S01]  /*5de0*/  STG.E.U16 desc[UR6][R2.64], R0 ;  /* 0x0000000002007986 */ /* 0x000fe2000c101506 */
[----:B------:R-:W-:Y:S05]  /*5df0*/  EXIT ;  /* 0x000000000000794d */ /* 0x000fea0003800000 */
.L_x_589:
        /* <DEDUP_REMOVED lines=16> */
.L_x_18297:


//--------------------- .text._ZN2at6native27unrolled_elementwise_kernelIZZZNS0_16asin_kernel_cudaERNS_18TensorIteratorBaseEENKUlvE0_clEvENKUlvE2_clEvEUlN3c108BFloat16EE_St5arrayIPcLm2EELi4E23TrivialOffsetCalculatorILi1EjESD_NS0_6memory15LoadWithoutCastENSE_16StoreWithoutCastEEEviT_T0_T2_T3_T4_T5_ --------------------------
	.section	.text._ZN2at6native27unrolled_elementwise_kernelIZZZNS0_16asin_kernel_cudaERNS_18TensorIteratorBaseEENKUlvE0_clEvENKUlvE2_clEvEUlN3c108BFloat16EE_St5arrayIPcLm2EELi4E23TrivialOffsetCalculatorILi1EjESD_NS0_6memory15LoadWithoutCastENSE_16StoreWithoutCastEEEviT_T0_T2_T3_T4_T5_,"ax",@progbits
	.align	128
        .global         _ZN2at6native27unrolled_elementwise_kernelIZZZNS0_16asin_kernel_cudaERNS_18TensorIteratorBaseEENKUlvE0_clEvENKUlvE2_clEvEUlN3c108BFloat16EE_St5arrayIPcLm2EELi4E23TrivialOffsetCalculatorILi1EjESD_NS0_6memory15LoadWithoutCastENSE_16StoreWithoutCastEEEviT_T0_T2_T3_T4_T5_
        .type           _ZN2at6native27unrolled_elementwise_kernelIZZZNS0_16asin_kernel_cudaERNS_18TensorIteratorBaseEENKUlvE0_clEvENKUlvE2_clEvEUlN3c108BFloat16EE_St5arrayIPcLm2EELi4E23TrivialOffsetCalculatorILi1EjESD_NS0_6memory15LoadWithoutCastENSE_16StoreWithoutCastEEEviT_T0_T2_T3_T4_T5_,@function
        .size           _ZN2at6native27unrolled_elementwise_kernelIZZZNS0_16asin_kernel_cudaERNS_18TensorIteratorBaseEENKUlvE0_clEvENKUlvE2_clEvEUlN3c108BFloat16EE_St5arrayIPcLm2EELi4E23TrivialOffsetCalculatorILi1EjESD_NS0_6memory15LoadWithoutCastENSE_16StoreWithoutCastEEEviT_T0_T2_T3_T4_T5_,(.L_x_18298 - _ZN2at6native27unrolled_elementwise_kernelIZZZNS0_16asin_kernel_cudaERNS_18TensorIteratorBaseEENKUlvE0_clEvENKUlvE2_clEvEUlN3c108BFloat16EE_St5arrayIPcLm2EELi4E23TrivialOffsetCalculatorILi1EjESD_NS0_6memory15LoadWithoutCastENSE_16StoreWithoutCastEEEviT_T0_T2_T3_T4_T5_)
        .other          _ZN2at6native27unrolled_elementwise_kernelIZZZNS0_16asin_kernel_cudaERNS_18TensorIteratorBaseEENKUlvE0_clEvENKUlvE2_clEvEUlN3c108BFloat16EE_St5arrayIPcLm2EELi4E23TrivialOffsetCalculatorILi1EjESD_NS0_6memory15LoadWithoutCastENSE_16StoreWithoutCastEEEviT_T0_T2_T3_T4_T5_,@"STO_CUDA_ENTRY STV_DEFAULT"
_ZN2at6native27unrolled_elementwise_kernelIZZZNS0_16asin_kernel_cudaERNS_18TensorIteratorBaseEENKUlvE0_clEvENKUlvE2_clEvEUlN3c108BFloat16EE_St5arrayIPcLm2EELi4E23TrivialOffsetCalculatorILi1EjESD_NS0_6memory15LoadWithoutCastENSE_16StoreWithoutCastEEEviT_T0_T2_T3_T4_T5_:
.text._ZN2at6native27unrolled_elementwise_kernelIZZZNS0_16asin_kernel_cudaERNS_18TensorIteratorBaseEENKUlvE0_clEvENKUlvE2_clEvEUlN3c108BFloat16EE_St5arrayIPcLm2EELi4E23TrivialOffsetCalculatorILi1EjESD_NS0_6memory15LoadWithoutCastENSE_16StoreWithoutCastEEEviT_T0_T2_T3_T4_T5_:
[----:B------:R-:W-:Y:S01]  /*0000*/  LDC R1, c[0x0][0x37c] ;  /* 0x0000df00ff017b82 */ /* 0x000fe20000000800 */
[----:B------:R-:W0:Y:S07]  /*0010*/  S2R R3, SR_CTAID.X ;  /* 0x0000000000037919 */ /* 0x000e2e0000002500 */
[----:B------:R-:W0:Y:S01]  /*0020*/  LDC R0, c[0x0][0x380] ;  /* 0x0000e000ff007b82 */ /* 0x000e220000000800 */
[----:B------:R-:W1:Y:S01]  /*0030*/  LDCU.64 UR4, c[0x0][0x358] ;  /* 0x00006b00ff0477ac */ /* 0x000e620008000a00 */
[----:B------:R-:W-:Y:S01]  /*0040*/  PRMT R8, RZ, 0x7610, R8 ;  /* 0x00007610ff087816 */ /* 0x000fe20000000008 */
[----:B------:R-:W2:Y:S01]  /*0050*/  S2R R2, SR_TID.X ;  /* 0x0000000000027919 */ /* 0x000ea20000002100 */
[----:B------:R-:W-:Y:S01]  /*0060*/  PRMT R4, RZ, 0x7610, R4 ;  /* 0x00007610ff047816 */ /* 0x000fe20000000004 */
[----:B0-----:R-:W-:Y:S01]  /*0070*/  IMAD R5, R3, -0x200, R0 ;  /* 0xfffffe0003057824 */ /* 0x001fe200078e0200 */
[----:B--2---:R-:W-:-:S04]  /*0080*/  MOV R0, R2 ;  /* 0x0000000200007202 */ /* 0x004fc80000000f00 */
[----:B------:R-:W-:-:S13]  /*0090*/  ISETP.GE.AND P0, PT, R2, R5, PT ;  /* 0x000000050200720c */ /* 0x000fda0003f06270 */
[----:B------:R-:W-:-:S04]  /*00a0*/  @!P0 IADD3 R2, PT, PT, R0, 0x80, RZ ;  /* 0x0000008000028810 */ /* 0x000fc80007ffe0ff */
[----:B------:R-:W-:-:S13]  /*00b0*/  ISETP.GE.AND P1, PT, R2, R5, PT ;  /* 0x000000050200720c */ /* 0x000fda0003f26270 */
[----:B------:R-:W-:Y:S01]  /*00c0*/  @!P1 LEA R9, R3, R2, 0x9 ;  /* 0x0000000203099211 */ /* 0x000fe200078e48ff */
[----:B------:R-:W0:Y:S01]  /*00d0*/  @!P1 LDC.64 R10, c[0x0][0x390] ;  /* 0x0000e400ff0a9b82 */ /* 0x000e220000000a00 */
[----:B------:R-:W-:-:S04]  /*00e0*/  @!P1 IADD3 R2, PT, PT, R2, 0x80, RZ ;  /* 0x0000008002029810 */ /* 0x000fc80007ffe0ff */
[----:B------:R-:W-:-:S13]  /*00f0*/  ISETP.GE.AND P3, PT, R2, R5, PT ;  /* 0x000000050200720c */ /* 0x000fda0003f66270 */
[----:B------:R-:W2:Y:S01]  /*0100*/  @!P3 LDC.64 R6, c[0x0][0x390] ;  /* 0x0000e400ff06bb82 */ /* 0x000ea20000000a00 */
[----:B------:R-:W-:Y:S01]  /*0110*/  @!P3 LEA R17, R3, R2, 0x9 ;  /* 0x000000020311b211 */ /* 0x000fe200078e48ff */
[----:B------:R-:W-:Y:S02]  /*0120*/  @!P3 VIADD R2, R2, 0x80 ;  /* 0x000000800202b836 */ /* 0x000fe40000000000 */
[----:B0-----:R-:W-:-:S03]  /*0130*/  @!P1 IMAD.WIDE.U32 R10, R9, 0x2, R10 ;  /* 0x00000002090a9825 */ /* 0x001fc600078e000a */
[----:B------:R-:W-:Y:S01]  /*0140*/  ISETP.GE.AND P2, PT, R2, R5, PT ;  /* 0x000000050200720c */ /* 0x000fe20003f46270 */
[----:B--2---:R-:W-:Y:S01]  /*0150*/  @!P3 IMAD.WIDE.U32 R16, R17, 0x2, R6 ;  /* 0x000000021110b825 */ /* 0x004fe200078e0006 */
[C---:B------:R-:W-:Y:S01]  /*0160*/  @!P0 LEA R9, R3.reuse, R0, 0x9 ;  /* 0x0000000003098211 */ /* 0x040fe200078e48ff */
[----:B------:R-:W0:Y:S10]  /*0170*/  @!P0 LDC.64 R6, c[0x0][0x390] ;  /* 0x0000e400ff068b82 */ /* 0x000e340000000a00 */
[----:B------:R-:W-:Y:S01]  /*0180*/  @!P2 LEA R15, R3, R2, 0x9 ;  /* 0x00000002030fa211 */ /* 0x000fe200078e48ff */
[----:B-1----:R1:W5:Y:S01]  /*0190*/  @!P1 LDG.E.U16 R8, desc[UR4][R10.64] ;  /* 0x000000040a089981 */ /* 0x002362000c1e1500 */
[----:B------:R-:W-:-:S02]  /*01a0*/  IADD3 R18, PT, PT, R0, 0x80, RZ ;  /* 0x0000008000127810 */ /* 0x000fc40007ffe0ff */
[----:B------:R-:W-:Y:S01]  /*01b0*/  PRMT R2, RZ, 0x7610, R2 ;  /* 0x00007610ff027816 */ /* 0x000fe20000000002 */
[----:B------:R2:W5:Y:S01]  /*01c0*/  @!P3 LDG.E.U16 R4, desc[UR4][R16.64] ;  /* 0x000000041004b981 */ /* 0x000562000c1e1500 */
[----:B------:R-:W3:Y:S01]  /*01d0*/  @!P2 LDC.64 R12, c[0x0][0x390] ;  /* 0x0000e400ff0cab82 */ /* 0x000ee20000000a00 */
[----:B0-----:R-:W-:Y:S01]  /*01e0*/  @!P0 IMAD.WIDE.U32 R6, R9, 0x2, R6 ;  /* 0x0000000209068825 */ /* 0x001fe200078e0006 */
[----:B------:R-:W-:-:S06]  /*01f0*/  PRMT R9, RZ, 0x7610, R9 ;  /* 0x00007610ff097816 */ /* 0x000fcc0000000009 */
[----:B------:R0:W5:Y:S01]  /*0200*/  @!P0 LDG.E.U16 R9, desc[UR4][R6.64] ;  /* 0x0000000406098981 */ /* 0x000162000c1e1500 */
[C---:B------:R-:W-:Y:S01]  /*0210*/  ISETP.GE.AND P0, PT, R0.reuse, R5, PT ;  /* 0x000000050000720c */ /* 0x040fe20003f06270 */
[----:B---3--:R-:W-:Y:S01]  /*0220*/  @!P2 IMAD.WIDE.U32 R12, R15, 0x2, R12 ;  /* 0x000000020f0ca825 */ /* 0x008fe200078e000c */
[C---:B-1----:R-:W-:Y:S01]  /*0230*/  IADD3 R10, PT, PT, R0.reuse, 0x100, RZ ;  /* 0x00000100000a7810 */ /* 0x042fe20007ffe0ff */
[----:B------:R-:W-:Y:S02]  /*0240*/  BSSY.RECONVERGENT B0, `(.L_x_590) ;  /* 0x0000027000007945 */ /* 0x000fe40003800200 */
[----:B--2---:R-:W-:Y:S01]  /*0250*/  VIADD R16, R0, 0x180 ;  /* 0x0000018000107836 */ /* 0x004fe20000000000 */
[----:B------:R1:W5:Y:S07]  /*0260*/  @!P2 LDG.E.U16 R2, desc[UR4][R12.64] ;  /* 0x000000040c02a981 */ /* 0x00036e000c1e1500 */
[----:B------:R-:W0:Y:S01]  /*0270*/  @!P0 LDC.64 R14, c[0x0][0x388] ;  /* 0x0000e200ff0e8b82 */ /* 0x000e220000000a00 */
[----:B------:R-:W-:-:S02]  /*0280*/  @!P0 LEA R11, R3, R0, 0x9 ;  /* 0x00000000030b8211 */ /* 0x000fc400078e48ff */
[----:B------:R-:W-:Y:S02]  /*0290*/  @!P0 MOV R0, R18 ;  /* 0x0000001200008202 */ /* 0x000fe40000000f00 */
[-C--:B------:R-:W-:Y:S02]  /*02a0*/  ISETP.GE.AND P4, PT, R18, R5.reuse, PT ;  /* 0x000000051200720c */ /* 0x080fe40003f86270 */
[-C--:B------:R-:W-:Y:S02]  /*02b0*/  ISETP.GE.AND P3, PT, R10, R5.reuse, PT ;  /* 0x000000050a00720c */ /* 0x080fe40003f66270 */
[-C--:B------:R-:W-:Y:S02]  /*02c0*/  ISETP.GE.AND P1, PT, R16, R5.reuse, PT ;  /* 0x000000051000720c */ /* 0x080fe40003f26270 */
[----:B------:R-:W-:Y:S01]  /*02d0*/  ISETP.GE.AND P2, PT, R0, R5, PT ;  /* 0x000000050000720c */ /* 0x000fe20003f46270 */
[----:B0-----:R-:W-:Y:S01]  /*02e0*/  @!P0 IMAD.WIDE.U32 R6, R11, 0x2, R14 ;  /* 0x000000020b068825 */ /* 0x001fe200078e000e */
[----:B-1----:R-:W-:Y:S11]  /*02f0*/  @P0 BRA `(.L_x_591) ;  /* 0x00000000006c0947 */ /* 0x002ff60003800000 */
[----:B------:R-:W-:Y:S01]  /*0300*/  HFMA2 R10, -RZ, RZ, 1.75, 0 ;  /* 0x3f000000ff0a7431 */ /* 0x000fe200000001ff */
[----:B-----5:R-:W-:-:S04]  /*0310*/  SHF.L.U32 R9, R9, 0x10, RZ ;  /* 0x0000001009097819 */ /* 0x020fc800000006ff */
[C---:B------:R-:W-:Y:S01]  /*0320*/  FSETP.GT.FTZ.AND P5, PT, |R9|.reuse, 0.56000000238418579102, PT ;  /* 0x3f0f5c290900780b */ /* 0x040fe20003fb4200 */
[C---:B------:R-:W-:Y:S01]  /*0330*/  FADD.FTZ R13, |R9|.reuse, -RZ ;  /* 0x800000ff090d7221 */ /* 0x040fe20000010200 */
[C---:B------:R-:W-:Y:S01]  /*0340*/  FSETP.NEU.FTZ.AND P6, PT, |R9|.reuse, 1, PT ;  /* 0x3f8000000900780b */ /* 0x040fe20003fdd200 */
[----:B------:R-:W-:-:S04]  /*0350*/  FFMA.FTZ R10, |R9|, -R10, 0.5 ;  /* 0x3f000000090a7423 */ /* 0x000fc80000010a0a */
[----:B------:R-:W0:Y:S02]  /*0360*/  MUFU.RSQ R11, R10 ;  /* 0x0000000a000b7308 */ /* 0x000e240000001400 */
[----:B0-----:R-:W-:Y:S01]  /*0370*/  FMUL.FTZ R12, R10, R11 ;  /* 0x0000000b0a0c7220 */ /* 0x001fe20000410000 */
[----:B------:R-:W-:-:S04]  /*0380*/  FMUL.FTZ R11, R11, -0.5 ;  /* 0xbf0000000b0b7820 */ /* 0x000fc80000410000 */
[----:B------:R-:W-:-:S04]  /*0390*/  FFMA.FTZ R11, R12, R11, 0.5 ;  /* 0x3f0000000c0b7423 */ /* 0x000fc8000001000b */
[----:B------:R-:W-:Y:S01]  /*03a0*/  FFMA.FTZ R11, R12, R11, R12 ;  /* 0x0000000b0c0b7223 */ /* 0x000fe2000001000c */
[----:B------:R-:W-:-:S04]  /*03b0*/  MOV R12, 0x3d4dd2f7 ;  /* 0x3d4dd2f7000c7802 */ /* 0x000fc80000000f00 */
[----:B------:R-:W-:-:S05]  /*03c0*/  @P5 FSEL R13, R11, RZ, P6 ;  /* 0x000000ff0b0d5208 */ /* 0x000fca0003000000 */
[----:B------:R-:W-:-:S04]  /*03d0*/  FMUL.FTZ R11, R13, R13 ;  /* 0x0000000d0d0b7220 */ /* 0x000fc80000410000 */
[----:B------:R-:W-:Y:S01]  /*03e0*/  FFMA.FTZ R10, R11, R12, 0.018773360177874565125 ;  /* 0x3c99ca970b0a7423 */ /* 0x000fe2000001000c */
[----:B------:R-:W-:-:S03]  /*03f0*/  IMAD.MOV.U32 R12, RZ, RZ, 0x3fd774eb ;  /* 0x3fd774ebff0c7424 */ /* 0x000fc600078e00ff */
        /* <DEDUP_REMOVED lines=9> */
[----:B------:R-:W-:-:S04]  /*0490*/  FSEL R9, R9, R10, !P5 ;  /* 0x0000000a09097208 */ /* 0x000fc80006800000 */
[----:B------:R-:W-:-:S07]  /*04a0*/  F2FP.BF16.F32.PACK_AB R9, RZ, R9 ;  /* 0x00000009ff09723e */ /* 0x000fce00000010ff */
.L_x_591:
[----:B------:R-:W-:Y:S05]  /*04b0*/  BSYNC.RECONVERGENT B0 ;  /* 0x0000000000007941 */ /* 0x000fea0003800200 */
.L_x_590:
[----:B------:R-:W-:Y:S04]  /*04c0*/  BSSY.RECONVERGENT B0, `(.L_x_592) ;  /* 0x000001d000007945 */ /* 0x000fe80003800200 */
[----:B------:R-:W-:Y:S05]  /*04d0*/  @P4 BRA `(.L_x_593) ;  /* 0x00000000006c4947 */ /* 0x000fea0003800000 */
        /* <DEDUP_REMOVED lines=19> */
[----:B------:R-:W-:-:S03]  /*0610*/  HFMA2 R11, -RZ, RZ, 1.9599609375, 20144 ;  /* 0x3fd774ebff0b7431 */ /* 0x000fc600000001ff */
[----:B------:R-:W-:-:S04]  /*0620*/  FFMA.FTZ R13, R13, R10, R13 ;  /* 0x0000000a0d0d7223 */ /* 0x000fc8000001000d */
[----:B------:R-:W-:-:S04]  /*0630*/  FMUL.FTZ R10, R13, -2 ;  /* 0xc00000000d0a7820 */ /* 0x000fc80000410000 */
[----:B------:R-:W-:-:S05]  /*0640*/  @P4 FFMA.FTZ R13, R11, 0.93318945169448852539, R10 ;  /* 0x3f6ee5810b0d4823 */ /* 0x000fca000001000a */
[C---:B------:R-:W-:Y:S02]  /*0650*/  FSETP.NAN.FTZ.AND P4, PT, R13.reuse, R13, PT ;  /* 0x0000000d0d00720b */ /* 0x040fe40003f98000 */
[----:B------:R-:W-:-:S04]  /*0660*/  LOP3.LUT R8, R13, 0x80000000, R8, 0xb8, !PT ;  /* 0x800000000d087812 */ /* 0x000fc800078eb808 */
[----:B------:R-:W-:-:S04]  /*0670*/  FSEL R8, R8, R13, !P4 ;  /* 0x0000000d08087208 */ /* 0x000fc80006000000 */
[----:B------:R-:W-:-:S07]  /*0680*/  F2FP.BF16.F32.PACK_AB R8, RZ, R8 ;  /* 0x00000008ff08723e */ /* 0x000fce00000010ff */
.L_x_593:
[----:B------:R-:W-:Y:S05]  /*0690*/  BSYNC.RECONVERGENT B0 ;  /* 0x0000000000007941 */ /* 0x000fea0003800200 */
.L_x_592:
[----:B------:R-:W-:Y:S04]  /*06a0*/  BSSY.RECONVERGENT B0, `(.L_x_594) ;  /* 0x000001d000007945 */ /* 0x000fe80003800200 */
[----:B------:R-:W-:Y:S05]  /*06b0*/  @P3 BRA `(.L_x_595) ;  /* 0x00000000006c3947 */ /* 0x000fea0003800000 */
[----:B-----5:R-:W-:Y:S01]  /*06c0*/  SHF.L.U32 R4, R4, 0x10, RZ ;  /* 0x0000001004047819 */ /* 0x020fe200000006ff */
[----:B------:R-:W-:-:S03]  /*06d0*/  IMAD.MOV.U32 R11, RZ, RZ, 0x3f000000 ;  /* 0x3f000000ff0b7424 */ /* 0x000fc600078e00ff */
        /* <DEDUP_REMOVED lines=25> */
.L_x_595:
[----:B------:R-:W-:Y:S05]  /*0870*/  BSYNC.RECONVERGENT B0 ;  /* 0x0000000000007941 */ /* 0x000fea0003800200 */
.L_x_594:
[----:B------:R-:W-:Y:S04]  /*0880*/  BSSY.RECONVERGENT B0, `(.L_x_596) ;  /* 0x000001d000007945 */ /* 0x000fe80003800200 */
[----:B------:R-:W-:Y:S05]  /*0890*/  @P1 BRA `(.L_x_597) ;  /* 0x00000000006c1947 */ /* 0x000fea0003800000 */
[----:B-----5:R-:W-:Y:S02]  /*08a0*/  SHF.L.U32 R2, R2, 0x10, RZ ;  /* 0x0000001002027819 */ /* 0x020fe400000006ff */
[----:B------:R-:W-:Y:S02]  /*08b0*/  MOV R11, 0x3f000000 ;  /* 0x3f000000000b7802 */ /* 0x000fe40000000f00 */
        /* <DEDUP_REMOVED lines=9> */
[----:B------:R-:W-:-:S04]  /*0950*/  HFMA2 R12, -RZ, RZ, 1.3251953125, -55.71875 ;  /* 0x3d4dd2f7ff0c7431 */ /* 0x000fc800000001ff */
        /* <DEDUP_REMOVED lines=14> */
[----:B------:R-:W-:-:S07]  /*0a40*/  F2FP.BF16.F32.PACK_AB R2, RZ, R2 ;  /* 0x00000002ff02723e */ /* 0x000fce00000010ff */
.L_x_597:
[----:B------:R-:W-:Y:S05]  /*0a50*/  BSYNC.RECONVERGENT B0 ;  /* 0x0000000000007941 */ /* 0x000fea0003800200 */
.L_x_596:
[----:B-----5:R0:W-:Y:S01]  /*0a60*/  @!P0 STG.E.U16 desc[UR4][R6.64], R9 ;  /* 0x0000000906008986 */ /* 0x0201e2000c101504 */
[----:B------:R-:W-:Y:S04]  /*0a70*/  BSSY.RECONVERGENT B0, `(.L_x_598) ;  /* 0x000000d000007945 */ /* 0x000fe80003800200 */
[----:B------:R-:W-:Y:S05]  /*0a80*/  @P2 BRA `(.L_x_599) ;  /* 0x00000000002c2947 */ /* 0x000fea0003800000 */
[----:B0-----:R-:W0:Y:S01]  /*0a90*/  LDC.64 R6, c[0x0][0x388] ;  /* 0x0000e200ff067b82 */ /* 0x001e220000000a00 */
[----:B------:R-:W-:Y:S02]  /*0aa0*/  LEA R9, R3, R0, 0x9 ;  /* 0x0000000003097211 */ /* 0x000fe400078e48ff */
[----:B------:R-:W-:Y:S02]  /*0ab0*/  IADD3 R0, PT, PT, R0, 0x80, RZ ;  /* 0x0000008000007810 */ /* 0x000fe40007ffe0ff */
[----:B------:R-:W-:Y:S02]  /*0ac0*/  PRMT R10, R8, 0x7610, R10 ;  /* 0x00007610080a7816 */ /* 0x000fe4000000000a */
[----:B------:R-:W-:-:S13]  /*0ad0*/  ISETP.GE.AND P0, PT, R0, R5, PT ;  /* 0x000000050000720c */ /* 0x000fda0003f06270 */
[----:B------:R-:W-:Y:S02]  /*0ae0*/  @!P0 LEA R11, R3, R0, 0x9 ;  /* 0x00000000030b8211 */ /* 0x000fe400078e48ff */
[----:B------:R-:W-:Y:S01]  /*0af0*/  @!P0 IADD3 R0, PT, PT, R0, 0x80, RZ ;  /* 0x0000008000008810 */ /* 0x000fe20007ffe0ff */
[----:B0-----:R-:W-:-:S04]  /*0b00*/  IMAD.WIDE.U32 R8, R9, 0x2, R6 ;  /* 0x0000000209087825 */ /* 0x001fc800078e0006 */
[----:B------:R-:W-:Y:S01]  /*0b10*/  @!P0 IMAD.WIDE.U32 R6, R11, 0x2, R6 ;  /* 0x000000020b068825 */ /* 0x000fe200078e0006 */
[----:B------:R1:W-:Y:S04]  /*0b20*/  STG.E.U16 desc[UR4][R8.64], R10 ;  /* 0x0000000a08007986 */ /* 0x0003e8000c101504 */
[----:B------:R1:W-:Y:S02]  /*0b30*/  @!P0 STG.E.U16 desc[UR4][R6.64], R4 ;  /* 0x0000000406008986 */ /* 0x0003e4000c101504 */
.L_x_599:
[----:B------:R-:W-:Y:S05]  /*0b40*/  BSYNC.RECONVERGENT B0 ;  /* 0x0000000000007941 */ /* 0x000fea0003800200 */
.L_x_598:
[----:B------:R-:W-:-:S13]  /*0b50*/  ISETP.GE.AND P0, PT, R0, R5, PT ;  /* 0x000000050000720c */ /* 0x000fda0003f06270 */
[----:B------:R-:W-:Y:S05]  /*0b60*/  @P0 EXIT ;  /* 0x000000000000094d */ /* 0x000fea0003800000 */
[----:B-1----:R-:W1:Y:S01]  /*0b70*/  LDC.64 R4, c[0x0][0x388] ;  /* 0x0000e200ff047b82 */ /* 0x002e620000000a00 */
[----:B------:R-:W-:Y:S02]  /*0b80*/  LEA R3, R3, R0, 0x9 ;  /* 0x0000000003037211 */ /* 0x000fe400078e48ff */
[----:B------:R-:W-:-:S03]  /*0b90*/  PRMT R0, R2, 0x7610, R0 ;  /* 0x0000761002007816 */ /* 0x000fc60000000000 */
[----:B-1----:R-:W-:-:S05]  /*0ba0*/  IMAD.WIDE.U32 R2, R3, 0x2, R4 ;  /* 0x0000000203027825 */ /* 0x002fca00078e0004 */
[----:B------:R-:W-:Y:S01]  /*0bb0*/  STG.E.U16 desc[UR4][R2.64], R0 ;  /* 0x0000000002007986 */ /* 0x000fe2000c101504 */
[----:B------:R-:W-:Y:S05]  /*0bc0*/  EXIT ;  /* 0x000000000000794d */ /* 0x000fea0003800000 */
.L_x_600:
        /* <DEDUP_REMOVED lines=11> */
.L_x_18298:


//--------------------- .text._ZN2at6native29vectorized_elementwise_kernelILi2EZZZNS0_16asin_kernel_cudaERNS_18TensorIteratorBaseEENKUlvE0_clEvENKUlvE2_clEvEUlN3c108BFloat16EE_St5arrayIPcLm2EEEEviT0_T1_ --------------------------
	.section	.text._ZN2at6native29vectorized_elementwise_kernelILi2EZZZNS0_16asin_kernel_cudaERNS_18TensorIteratorBaseEENKUlvE0_clEvENKUlvE2_clEvEUlN3c108BFloat16EE_St5arrayIPcLm2EEEEviT0_T1_,"ax",@progbits
	.align	128
        .global         _ZN2at6native29vectorized_elementwise_kernelILi2EZZZNS0_16asin_kernel_cudaERNS_18TensorIteratorBaseEENKUlvE0_clEvENKUlvE2_clEvEUlN3c108BFloat16EE_St5arrayIPcLm2EEEEviT0_T1_
        .type           _ZN2at6native29vectorized_elementwise_kernelILi2EZZZNS0_16asin_kernel_cudaERNS_18TensorIteratorBaseEENKUlvE0_clEvENKUlvE2_clEvEUlN3c108BFloat16EE_St5arrayIPcLm2EEEEviT0_T1_,@function
        .size           _ZN2at6native29vectorized_elementwise_kernelILi2EZZZNS0_16asin_kernel_cudaERNS_18TensorIteratorBaseEENKUlvE0_clEvENKUlvE2_clEvEUlN3c108BFloat16EE_St5arrayIPcLm2EEEEviT0_T1_,(.L_x_18299 - _ZN2at6native29vectorized_elementwise_kernelILi2EZZZNS0_16asin_kernel_cudaERNS_18TensorIteratorBaseEENKUlvE0_clEvENKUlvE2_clEvEUlN3c108BFloat16EE_St5arrayIPcLm2EEEEviT0_T1_)
        .other          _ZN2at6native29vectorized_elementwise_kernelILi2EZZZNS0_16asin_kernel_cudaERNS_18TensorIteratorBaseEENKUlvE0_clEvENKUlvE2_clEvEUlN3c108BFloat16EE_St5arrayIPcLm2EEEEviT0_T1_,@"STO_CUDA_ENTRY STV_DEFAULT"
_ZN2at6native29vectorized_elementwise_kernelILi2EZZZNS0_16asin_kernel_cudaERNS_18TensorIteratorBaseEENKUlvE0_clEvENKUlvE2_clEvEUlN3c108BFloat16EE_St5arrayIPcLm2EEEEviT0_T1_:
.text._ZN2at6native29vectorized_elementwise_kernelILi2EZZZNS0_16asin_kernel_cudaERNS_18TensorIteratorBaseEENKUlvE0_clEvENKUlvE2_clEvEUlN3c108BFloat16EE_St5arrayIPcLm2EEEEviT0_T1_:
[----:B------:R-:W-:Y:S01]  /*0000*/  LDC R1, c[0x0][0x37c] ;  /* 0x0000df00ff017b82 */ /* 0x000fe20000000800 */
[----:B------:R-:W0:Y:S01]  /*0010*/  S2R R5, SR_CTAID.X ;  /* 0x0000000000057919 */ /* 0x000e220000002500 */
[----:B------:R-:W1:Y:S01]  /*0020*/  LDCU UR6, c[0x0][0x380] ;  /* 0x00007000ff0677ac */ /* 0x000e620008000800 */
[----:B------:R-:W2:Y:S01]  /*0030*/  LDCU.64 UR4, c[0x0][0x358] ;  /* 0x00006b00ff0477ac */ /* 0x000ea20008000a00 */
[----:B0-----:R-:W-:-:S04]  /*0040*/  SHF.L.U32 R5, R5, 0xa, RZ ;  /* 0x0000000a05057819 */ /* 0x001fc800000006ff */
[----:B-1----:R-:W-:-:S04]  /*0050*/  IADD3 R3, PT, PT, -R5, UR6, RZ ;  /* 0x0000000605037c10 */ /* 0x002fc8000fffe1ff */
[----:B------:R-:W-:-:S13]  /*0060*/  ISETP.GT.U32.AND P0, PT, R3, 0x3ff, PT ;  /* 0x000003ff0300780c */ /* 0x000fda0003f04070 */
[----:B--2---:R-:W-:Y:S05]  /*0070*/  @P0 BRA `(.L_x_601) ;  /* 0x0000001400cc0947 */ /* 0x004fea0003800000 */
[----:B------:R-:W0:Y:S01]  /*0080*/  S2R R16, SR_TID.X ;  /* 0x0000000000107919 */ /* 0x000e220000002100 */
[----:B------:R-:W-:Y:S02]  /*0090*/  PRMT R4, RZ, 0x7610, R4 ;  /* 0x00007610ff047816 */ /* 0x000fe40000000004 */
[----:B0-----:R-:W-:Y:S02]  /*00a0*/  ISETP.GE.U32.AND P0, PT, R16, R3, PT ;  /* 0x000000031000720c */ /* 0x001fe40003f06070 */
[----:B------:R-:W-:-:S11]  /*00b0*/  MOV R0, R16 ;  /* 0x0000001000007202 */ /* 0x000fd60000000f00 */
[----:B------:R-:W-:-:S04]  /*00c0*/  @!P0 IADD3 R16, PT, PT, R0, 0x80, RZ ;  /* 0x0000008000108810 */ /* 0x000fc80007ffe0ff */
[----:B------:R-:W-:-:S13]  /*00d0*/  ISETP.GE.U32.AND P6, PT, R16, R3, PT ;  /* 0x000000031000720c */ /* 0x000fda0003fc6070 */
[----:B------:R-:W-:Y:S01]  /*00e0*/  @!P6 IADD3 R7, PT, PT, R5, R16, RZ ;  /* 0x000000100507e210 */ /* 0x000fe20007ffe0ff */
[----:B------:R-:W0:Y:S01]  /*00f0*/  @!P6 LDC.64 R26, c[0x0][0x390] ;  /* 0x0000e400ff1aeb82 */ /* 0x000e220000000a00 */
[----:B------:R-:W-:-:S04]  /*0100*/  @!P6 IADD3 R16, PT, PT, R16, 0x80, RZ ;  /* 0x000000801010e810 */ /* 0x000fc80007ffe0ff */
[----:B------:R-:W-:-:S13]  /*0110*/  ISETP.GE.U32.AND P5, PT, R16, R3, PT ;  /* 0x000000031000720c */ /* 0x000fda0003fa6070 */
[----:B------:R-:W-:Y:S01]  /*0120*/  @!P5 IADD3 R29, PT, PT, R5, R16, RZ ;  /* 0x00000010051dd210 */ /* 0x000fe20007ffe0ff */
[----:B------:R-:W1:Y:S01]  /*0130*/  @!P5 LDC.64 R20, c[0x0][0x390] ;  /* 0x0000e400ff14db82 */ /* 0x000e620000000a00 */
[----:B------:R-:W-:-:S04]  /*0140*/  @!P5 IADD3 R16, PT, PT, R16, 0x80, RZ ;  /* 0x000000801010d810 */ /* 0x000fc80007ffe0ff */
[----:B------:R-:W-:Y:S01]  /*0150*/  ISETP.GE.U32.AND P4, PT, R16, R3, PT ;  /* 0x000000031000720c */ /* 0x000fe20003f86070 */
[----:B0-----:R-:W-:-:S05]  /*0160*/  @!P6 IMAD.WIDE.U32 R26, R7, 0x2, R26 ;  /* 0x00000002071ae825 */ /* 0x001fca00078e001a */
[----:B------:R-:W5:Y:S07]  /*0170*/  @!P6 LDG.E.U16 R4, desc[UR4][R26.64] ;  /* 0x000000041a04e981 */ /* 0x000f6e000c1e1500 */
[----:B------:R-:W-:Y:S01]  /*0180*/  @!P4 IADD3 R25, PT, PT, R5, R16, RZ ;  /* 0x000000100519c210 */ /* 0x000fe20007ffe0ff */
[----:B------:R-:W0:Y:S01]  /*0190*/  @!P4 LDC.64 R6, c[0x0][0x390] ;  /* 0x0000e400ff06cb82 */ /* 0x000e220000000a00 */
[----:B------:R-:W-:-:S04]  /*01a0*/  @!P4 IADD3 R16, PT, PT, R16, 0x80, RZ ;  /* 0x000000801010c810 */ /* 0x000fc80007ffe0ff */
[----:B------:R-:W-:-:S13]  /*01b0*/  ISETP.GE.U32.AND P3, PT, R16, R3, PT ;  /* 0x000000031000720c */ /* 0x000fda0003f66070 */
[----:B------:R-:W-:Y:S01]  /*01c0*/  @!P3 IADD3 R23, PT, PT, R5, R16, RZ ;  /* 0x000000100517b210 */ /* 0x000fe20007ffe0ff */
[----:B------:R-:W2:Y:S01]  /*01d0*/  @!P3 LDC.64 R8, c[0x0][0x390] ;  /* 0x0000e400ff08bb82 */ /* 0x000ea20000000a00 */
[----:B------:R-:W-:-:S04]  /*01e0*/  @!P3 IADD3 R16, PT, PT, R16, 0x80, RZ ;  /* 0x000000801010b810 */ /* 0x000fc80007ffe0ff */
[----:B------:R-:W-:-:S13]  /*01f0*/  ISETP.GE.U32.AND P2, PT, R16, R3, PT ;  /* 0x000000031000720c */ /* 0x000fda0003f46070 */
[----:B------:R-:W-:Y:S01]  /*0200*/  @!P2 IADD3 R19, PT, PT, R5, R16, RZ ;  /* 0x000000100513a210 */ /* 0x000fe20007ffe0ff */
[----:B-1----:R-:W-:Y:S01]  /*0210*/  @!P5 IMAD.WIDE.U32 R20, R29, 0x2, R20 ;  /* 0x000000021d14d825 */ /* 0x002fe200078e0014 */
[----:B------:R-:W-:Y:S01]  /*0220*/  @!P2 IADD3 R16, PT, PT, R16, 0x80, RZ ;  /* 0x000000801010a810 */ /* 0x000fe20007ffe0ff */
[----:B------:R-:W1:Y:S03]  /*0230*/  @!P2 LDC.64 R10, c[0x0][0x390] ;  /* 0x0000e400ff0aab82 */ /* 0x000e660000000a00 */
[----:B------:R-:W-:-:S13]  /*0240*/  ISETP.GE.U32.AND P1, PT, R16, R3, PT ;  /* 0x000000031000720c */ /* 0x000fda0003f26070 */
[----:B------:R-:W-:Y:S02]  /*0250*/  @!P1 IADD3 R17, PT, PT, R5, R16, RZ ;  /* 0x0000001005119210 */ /* 0x000fe40007ffe0ff */
[----:B------:R-:W-:Y:S01]  /*0260*/  PRMT R2, RZ, 0x7610, R2 ;  /* 0x00007610ff027816 */ /* 0x000fe20000000002 */
[----:B--2---:R-:W-:Y:S01]  /*0270*/  @!P3 IMAD.WIDE.U32 R8, R23, 0x2, R8 ;  /* 0x000000021708b825 */ /* 0x004fe200078e0008 */
[----:B------:R-:W-:Y:S01]  /*0280*/  @!P1 IADD3 R16, PT, PT, R16, 0x80, RZ ;  /* 0x0000008010109810 */ /* 0x000fe20007ffe0ff */
[----:B------:R-:W2:Y:S03]  /*0290*/  @!P1 LDC.64 R14, c[0x0][0x390] ;  /* 0x0000e400ff0e9b82 */ /* 0x000ea60000000a00 */
[----:B------:R-:W-:Y:S01]  /*02a0*/  ISETP.GE.U32.AND P6, PT, R16, R3, PT ;  /* 0x000000031000720c */ /* 0x000fe20003fc6070 */
[----:B------:R3:W5:Y:S04]  /*02b0*/  @!P5 LDG.E.U16 R2, desc[UR4][R20.64] ;  /* 0x000000041402d981 */ /* 0x000768000c1e1500 */
[----:B---3--:R-:W3:Y:S08]  /*02c0*/  @!P0 LDC.64 R20, c[0x0][0x390] ;  /* 0x0000e400ff148b82 */ /* 0x008ef00000000a00 */
[----:B------:R-:W4:Y:S01]  /*02d0*/  @!P6 LDC.64 R12, c[0x0][0x390] ;  /* 0x0000e400ff0ceb82 */ /* 0x000f220000000a00 */
[----:B------:R-:W-:-:S02]  /*02e0*/  @!P6 IADD3 R27, PT, PT, R5, R16, RZ ;  /* 0x00000010051be210 */ /* 0x000fc40007ffe0ff */
[----:B------:R-:W-:-:S03]  /*02f0*/  PRMT R16, RZ, 0x7610, R16 ;  /* 0x00007610ff107816 */ /* 0x000fc60000000010 */
[----:B----4-:R-:W-:-:S05]  /*0300*/  @!P6 IMAD.WIDE.U32 R12, R27, 0x2, R12 ;  /* 0x000000021b0ce825 */ /* 0x010fca00078e000c */
[----:B------:R-:W5:Y:S01]  /*0310*/  @!P6 LDG.E.U16 R16, desc[UR4][R12.64] ;  /* 0x000000040c10e981 */ /* 0x000f62000c1e1500 */
[----:B------:R-:W-:-:S05]  /*0320*/  @!P0 IADD3 R23, PT, PT, R5, R0, RZ ;  /* 0x0000000005178210 */ /* 0x000fca0007ffe0ff */
[----:B---3--:R-:W-:Y:S01]  /*0330*/  @!P0 IMAD.WIDE.U32 R20, R23, 0x2, R20 ;  /* 0x0000000217148825 */ /* 0x008fe200078e0014 */
[----:B------:R-:W-:-:S06]  /*0340*/  PRMT R23, RZ, 0x7610, R23 ;  /* 0x00007610ff177816 */ /* 0x000fcc0000000017 */
[----:B------:R-:W5:Y:S01]  /*0350*/  @!P0 LDG.E.U16 R23, desc[UR4][R20.64] ;  /* 0x0000000414178981 */ /* 0x000f62000c1e1500 */
[----:B------:R-:W-:Y:S01]  /*0360*/  ISETP.GE.U32.AND P0, PT, R0, R3, PT ;  /* 0x000000030000720c */ /* 0x000fe20003f06070 */
[----:B0-----:R-:W-:Y:S01]  /*0370*/  @!P4 IMAD.WIDE.U32 R6, R25, 0x2, R6 ;  /* 0x000000021906c825 */ /* 0x001fe200078e0006 */
[----:B------:R-:W-:-:S06]  /*0380*/  PRMT R22, RZ, 0x7610, R22 ;  /* 0x00007610ff167816 */ /* 0x000fcc0000000016 */
[----:B------:R0:W5:Y:S01]  /*0390*/  @!P4 LDG.E.U16 R22, desc[UR4][R6.64] ;  /* 0x000000040616c981 */ /* 0x000162000c1e1500 */
[----:B-1----:R-:W-:Y:S01]  /*03a0*/  @!P2 IMAD.WIDE.U32 R10, R19, 0x2, R10 ;  /* 0x00000002130aa825 */ /* 0x002fe200078e000a */
[----:B------:R-:W-:Y:S02]  /*03b0*/  PRMT R19, RZ, 0x7610, R19 ;  /* 0x00007610ff137816 */ /* 0x000fe40000000013 */
[----:B------:R-:W-:Y:S01]  /*03c0*/  PRMT R18, RZ, 0x7610, R18 ;  /* 0x00007610ff127816 */ /* 0x000fe20000000012 */
[----:B--2---:R-:W-:Y:S01]  /*03d0*/  @!P1 IMAD.WIDE.U32 R14, R17, 0x2, R14 ;  /* 0x00000002110e9825 */ /* 0x004fe200078e000e */
[----:B0-----:R-:W0:Y:S01]  /*03e0*/  @!P0 LDC.64 R6, c[0x0][0x388] ;  /* 0x0000e200ff068b82 */ /* 0x001e220000000a00 */
[----:B------:R-:W-:Y:S01]  /*03f0*/  PRMT R17, RZ, 0x7610, R17 ;  /* 0x00007610ff117816 */ /* 0x000fe20000000011 */
[----:B------:R1:W5:Y:S01]  /*0400*/  @!P3 LDG.E.U16 R19, desc[UR4][R8.64] ;  /* 0x000000040813b981 */ /* 0x000362000c1e1500 */
[----:B------:R-:W-:Y:S03]  /*0410*/  BSSY.RECONVERGENT B0, `(.L_x_602) ;  /* 0x0000027000007945 */ /* 0x000fe60003800200 */
[----:B------:R2:W5:Y:S04]  /*0420*/  @!P2 LDG.E.U16 R18, desc[UR4][R10.64] ;  /* 0x000000040a12a981 */ /* 0x000568000c1e1500 */
[----:B------:R3:W5:Y:S01]  /*0430*/  @!P1 LDG.E.U16 R17, desc[UR4][R14.64] ;  /* 0x000000040e119981 */ /* 0x000762000c1e1500 */
[----:B-1----:R-:W-:-:S02]  /*0440*/  IADD3 R8, PT, PT, R0, 0x100, RZ ;  /* 0x0000010000087810 */ /* 0x002fc40007ffe0ff */
[C---:B--2---:R-:W-:Y:S02]  /*0450*/  IADD3 R10, PT, PT, R0.reuse, 0x180, RZ ;  /* 0x00000180000a7810 */ /* 0x044fe40007ffe0ff */
[----:B---3--:R-:W-:Y:S02]  /*0460*/  IADD3 R14, PT, PT, R0, 0x200, RZ ;  /* 0x00000200000e7810 */ /* 0x008fe40007ffe0ff */
[-C--:B------:R-:W-:Y:S02]  /*0470*/  ISETP.GE.U32.AND P3, PT, R8, R3.reuse, PT ;  /* 0x000000030800720c */ /* 0x080fe40003f66070 */
[-C--:B------:R-:W-:Y:S02]  /*0480*/  ISETP.GE.U32.AND P1, PT, R10, R3.reuse, PT ;  /* 0x000000030a00720c */ /* 0x080fe40003f26070 */
[----:B------:R-:W-:Y:S02]  /*0490*/  ISETP.GE.U32.AND P2, PT, R14, R3, PT ;  /* 0x000000030e00720c */ /* 0x000fe40003f46070 */
[----:B------:R-:W-:-:S02]  /*04a0*/  IADD3 R8, PT, PT, R0, 0x80, RZ ;  /* 0x0000008000087810 */ /* 0x000fc40007ffe0ff */
[----:B------:R-:W-:Y:S01]  /*04b0*/  IADD3 R10, PT, PT, R0, 0x280, RZ ;  /* 0x00000280000a7810 */ /* 0x000fe20007ffe0ff */
[----:B------:R-:W-:Y:S08]  /*04c0*/  @P0 BRA `(.L_x_603) ;  /* 0x00000000006c0947 */ /* 0x000ff00003800000 */
[----:B------:R-:W-:Y:S01]  /*04d0*/  HFMA2 R12, -RZ, RZ, 1.75, 0 ;  /* 0x3f000000ff0c7431 */ /* 0x000fe200000001ff */
[----:B-----5:R-:W-:-:S04]  /*04e0*/  SHF.L.U32 R9, R23, 0x10, RZ ;  /* 0x0000001017097819 */ /* 0x020fc800000006ff */
[C---:B------:R-:W-:Y:S01]  /*04f0*/  FSETP.GT.FTZ.AND P4, PT, |R9|.reuse, 0.56000000238418579102, PT ;  /* 0x3f0f5c290900780b */ /* 0x040fe20003f94200 */
[C---:B------:R-:W-:Y:S01]  /*0500*/  FADD.FTZ R14, |R9|.reuse, -RZ ;  /* 0x800000ff090e7221 */ /* 0x040fe20000010200 */
[C---:B------:R-:W-:Y:S01]  /*0510*/  FSETP.NEU.FTZ.AND P5, PT, |R9|.reuse, 1, PT ;  /* 0x3f8000000900780b */ /* 0x040fe20003fbd200 */
[----:B------:R-:W-:-:S04]  /*0520*/  FFMA.FTZ R11, |R9|, -R12, 0.5 ;  /* 0x3f000000090b7423 */ /* 0x000fc80000010a0c */
[----:B------:R-:W1:Y:S02]  /*0530*/  MUFU.RSQ R12, R11 ;  /* 0x0000000b000c7308 */ /* 0x000e640000001400 */
[----:B-1----:R-:W-:Y:S01]  /*0540*/  FMUL.FTZ R13, R11, R12 ;  /* 0x0000000c0b0d7220 */ /* 0x002fe20000410000 */
        /* <DEDUP_REMOVED lines=19> */
.L_x_603:
[----:B------:R-:W-:Y:S05]  /*0680*/  BSYNC.RECONVERGENT B0 ;  /* 0x0000000000007941 */ /* 0x000fea0003800200 */
.L_x_602:
[-C--:B------:R-:W-:Y:S01]  /*0690*/  ISETP.GE.U32.AND P5, PT, R8, R3.reuse, PT ;  /* 0x000000030800720c */ /* 0x080fe20003fa6070 */
[----:B------:R-:W-:Y:S01]  /*06a0*/  BSSY.RECONVERGENT B0, `(.L_x_604) ;  /* 0x000001f000007945 */ /* 0x000fe20003800200 */
[----:B------:R-:W-:Y:S02]  /*06b0*/  ISETP.GE.U32.AND P4, PT, R10, R3, PT ;  /* 0x000000030a00720c */ /* 0x000fe40003f86070 */
[----:B------:R-:W-:-:S09]  /*06c0*/  IADD3 R10, PT, PT, R0, 0x300, RZ ;  /* 0x00000300000a7810 */ /* 0x000fd20007ffe0ff */
[----:B------:R-:W-:Y:S05]  /*06d0*/  @P5 BRA `(.L_x_605) ;  /* 0x00000000006c5947 */ /* 0x000fea0003800000 */
[----:B-----5:R-:W-:Y:S02]  /*06e0*/  SHF.L.U32 R4, R4, 0x10, RZ ;  /* 0x0000001004047819 */ /* 0x020fe400000006ff */
[----:B------:R-:W-:Y:S02]  /*06f0*/  MOV R11, 0x3f000000 ;  /* 0x3f000000000b7802 */ /* 0x000fe40000000f00 */
        /* <DEDUP_REMOVED lines=9> */
[----:B------:R-:W-:-:S04]  /*0790*/  HFMA2 R13, -RZ, RZ, 1.3251953125, -55.71875 ;  /* 0x3d4dd2f7ff0d7431 */ /* 0x000fc800000001ff */
[----:B------:R-:W-:-:S05]  /*07a0*/  @P5 FSEL R14, R12, RZ, P6 ;  /* 0x000000ff0c0e5208 */ /* 0x000fca0003000000 */
[----:B------:R-:W-:-:S04]  /*07b0*/  FMUL.FTZ R12, R14, R14 ;  /* 0x0000000e0e0c7220 */ /* 0x000fc80000410000 */
[----:B------:R-:W-:Y:S01]  /*07c0*/  FFMA.FTZ R11, R12, R13, 0.018773360177874565125 ;  /* 0x3c99ca970c0b7423 */ /* 0x000fe2000001000d */
[----:B------:R-:W-:-:S03]  /*07d0*/  MOV R13, 0x3fd774eb ;  /* 0x3fd774eb000d7802 */ /* 0x000fc60000000f00 */
        /* <DEDUP_REMOVED lines=11> */
.L_x_605:
[----:B------:R-:W-:Y:S05]  /*0890*/  BSYNC.RECONVERGENT B0 ;  /* 0x0000000000007941 */ /* 0x000fea0003800200 */
.L_x_604:
[----:B------:R-:W-:Y:S01]  /*08a0*/  BSSY.RECONVERGENT B0, `(.L_x_606) ;  /* 0x000001f000007945 */ /* 0x000fe20003800200 */
[----:B------:R-:W-:Y:S02]  /*08b0*/  ISETP.GE.U32.AND P5, PT, R10, R3, PT ;  /* 0x000000030a00720c */ /* 0x000fe40003fa6070 */
[----:B------:R-:W-:Y:S01]  /*08c0*/  IADD3 R10, PT, PT, R0, 0x380, RZ ;  /* 0x00000380000a7810 */ /* 0x000fe20007ffe0ff */
[----:B------:R-:W-:Y:S10]  /*08d0*/  @P3 BRA `(.L_x_607) ;  /* 0x00000000006c3947 */ /* 0x000ff40003800000 */
        /* <DEDUP_REMOVED lines=14> */
[----:B------:R-:W-:Y:S01]  /*09c0*/  FFMA.FTZ R11, R12, R13, 0.018773360177874565125 ;  /* 0x3c99ca970c0b7423 */ /* 0x000fe2000001000d */
[----:B------:R-:W-:-:S03]  /*09d0*/  HFMA2 R13, -RZ, RZ, 1.9599609375, 20144 ;  /* 0x3fd774ebff0d7431 */ /* 0x000fc600000001ff */
        /* <DEDUP_REMOVED lines=11> */
.L_x_607:
[----:B------:R-:W-:Y:S05]  /*0a90*/  BSYNC.RECONVERGENT B0 ;  /* 0x0000000000007941 */ /* 0x000fea0003800200 */
.L_x_606:
[----:B------:R-:W-:Y:S01]  /*0aa0*/  @!P0 IADD3 R11, PT, PT, R5, R0, RZ ;  /* 0x00000000050b8210 */ /* 0x000fe20007ffe0ff */
[----:B------:R-:W-:Y:S01]  /*0ab0*/  BSSY.RECONVERGENT B0, `(.L_x_608) ;  /* 0x000001f000007945 */ /* 0x000fe20003800200 */
[----:B------:R-:W-:-:S03]  /*0ac0*/  ISETP.GE.U32.AND P3, PT, R10, R3, PT ;  /* 0x000000030a00720c */ /* 0x000fc60003f66070 */
[----:B0-----:R-:W-:Y:S01]  /*0ad0*/  @!P0 IMAD.WIDE.U32 R6, R11, 0x2, R6 ;  /* 0x000000020b068825 */ /* 0x001fe200078e0006 */
[----:B------:R-:W-:Y:S09]  /*0ae0*/  @P1 BRA `(.L_x_609) ;  /* 0x00000000006c1947 */ /* 0x000ff20003800000 */
        /* <DEDUP_REMOVED lines=26> */
[----:B------:R-:W-:-:S07]  /*0c90*/  F2FP.BF16.F32.PACK_AB R10, RZ, R10 ;  /* 0x0000000aff0a723e */ /* 0x000fce00000010ff */
.L_x_609:
[----:B------:R-:W-:Y:S05]  /*0ca0*/  BSYNC.RECONVERGENT B0 ;  /* 0x0000000000007941 */ /* 0x000fea0003800200 */
.L_x_608:
        /* <DEDUP_REMOVED lines=29> */
.L_x_611:
[----:B------:R-:W-:Y:S05]  /*0e80*/  BSYNC.RECONVERGENT B0 ;  /* 0x0000000000007941 */ /* 0x000fea0003800200 */
.L_x_610:
        /* <DEDUP_REMOVED lines=29> */
.L_x_613:
[----:B------:R-:W-:Y:S05]  /*1060*/  BSYNC.RECONVERGENT B0 ;  /* 0x0000000000007941 */ /* 0x000fea0003800200 */
.L_x_612:
        /* <DEDUP_REMOVED lines=29> */
.L_x_615:
[----:B------:R-:W-:Y:S05]  /*1240*/  BSYNC.RECONVERGENT B0 ;  /* 0x0000000000007941 */ /* 0x000fea0003800200 */
.L_x_614:
[----:B------:R-:W-:Y:S04]  /*1250*/  BSSY.RECONVERGENT B0, `(.L_x_616) ;  /* 0x000001d000007945 */ /* 0x000fe80003800200 */
[----:B------:R-:W-:Y:S05]  /*1260*/  @P3 BRA `(.L_x_617) ;  /* 0x00000000006c3947 */ /* 0x000fea0003800000 */
[----:B-----5:R-:W-:Y:S02]  /*1270*/  SHF.L.U32 R16, R16, 0x10, RZ ;  /* 0x0000001010107819 */ /* 0x020fe400000006ff */
[----:B------:R-:W-:Y:S02]  /*1280*/  MOV R15, 0x3f000000 ;  /* 0x3f000000000f7802 */ /* 0x000fe40000000f00 */
[C---:B------:R-:W-:Y:S02]  /*1290*/  FSETP.GT.FTZ.AND P1, PT, |R16|.reuse, 0.56000000238418579102, PT ;  /* 0x3f0f5c291000780b */ /* 0x040fe40003f34200 */
[C---:B------:R-:W-:Y:S01]  /*12a0*/  FSETP.NEU.FTZ.AND P2, PT, |R16|.reuse, 1, PT ;  /* 0x3f8000001000780b */ /* 0x040fe20003f5d200 */
[----:B------:R-:W-:-:S04]  /*12b0*/  FFMA.FTZ R14, |R16|, -R15, 0.5 ;  /* 0x3f000000100e7423 */ /* 0x000fc80000010a0f */
[----:B------:R-:W0:Y:S02]  /*12c0*/  MUFU.RSQ R15, R14 ;  /* 0x0000000e000f7308 */ /* 0x000e240000001400 */
[----:B0-----:R-:W-:Y:S01]  /*12d0*/  FMUL.FTZ R17, R14, R15 ;  /* 0x0000000f0e117220 */ /* 0x001fe20000410000 */
[----:B------:R-:W-:Y:S01]  /*12e0*/  FMUL.FTZ R18, R15, -0.5 ;  /* 0xbf0000000f127820 */ /* 0x000fe20000410000 */
[----:B------:R-:W-:-:S03]  /*12f0*/  FADD.FTZ R15, |R16|, -RZ ;  /* 0x800000ff100f7221 */ /* 0x000fc60000010200 */
[----:B------:R-:W-:-:S04]  /*1300*/  FFMA.FTZ R18, R17, R18, 0.5 ;  /* 0x3f00000011127423 */ /* 0x000fc80000010012 */
[----:B------:R-:W-:-:S05]  /*1310*/  FFMA.FTZ R18, R17, R18, R17 ;  /* 0x0000001211127223 */ /* 0x000fca0000010011 */
[----:B------:R-:W-:Y:S01]  /*1320*/  @P1 FSEL R15, R18, RZ, P2 ;  /* 0x000000ff120f1208 */ /* 0x000fe20001000000 */
[----:B------:R-:W-:-:S04]  /*1330*/  HFMA2 R18, -RZ, RZ, 1.3251953125, -55.71875 ;  /* 0x3d4dd2f7ff127431 */ /* 0x000fc800000001ff */
        /* <DEDUP_REMOVED lines=14> */
.L_x_617:
[----:B------:R-:W-:Y:S05]  /*1420*/  BSYNC.RECONVERGENT B0 ;  /* 0x0000000000007941 */ /* 0x000fea0003800200 */
.L_x_616:
[----:B------:R-:W-:Y:S01]  /*1430*/  @!P0 MOV R0, R8 ;  /* 0x0000000800008202 */ /* 0x000fe20000000f00 */
[----:B------:R0:W-:Y:S01]  /*1440*/  @!P0 STG.E.U16 desc[UR4][R6.64], R9 ;  /* 0x0000000906008986 */ /* 0x0001e2000c101504 */
[----:B------:R-:W-:Y:S04]  /*1450*/  BSSY.RECONVERGENT B0, `(.L_x_618) ;  /* 0x000002d000007945 */ /* 0x000fe80003800200 */
[----:B------:R-:W-:Y:S01]  /*1460*/  BSSY.RELIABLE B1, `(.L_x_619) ;  /* 0x0000025000017945 */ /* 0x000fe20003800100 */
[----:B------:R-:W-:-:S13]  /*1470*/  ISETP.GE.U32.AND P0, PT, R0, R3, PT ;  /* 0x000000030000720c */ /* 0x000fda0003f06070 */
[----:B0-----:R-:W-:Y:S05]  /*1480*/  @P0 BRA `(.L_x_620) ;  /* 0x0000000000300947 */ /* 0x001fea0003800000 */
[----:B------:R-:W0:Y:S01]  /*1490*/  LDC.64 R6, c[0x0][0x388] ;  /* 0x0000e200ff067b82 */ /* 0x000e220000000a00 */
[----:B------:R-:W-:Y:S02]  /*14a0*/  IADD3 R9, PT, PT, R5, R0, RZ ;  /* 0x0000000005097210 */ /* 0x000fe40007ffe0ff */
[----:B------:R-:W-:-:S04]  /*14b0*/  IADD3 R0, PT, PT, R0, 0x80, RZ ;  /* 0x0000008000007810 */ /* 0x000fc80007ffe0ff */
[----:B------:R-:W-:Y:S01]  /*14c0*/  ISETP.GE.U32.AND P0, PT, R0, R3, PT ;  /* 0x000000030000720c */ /* 0x000fe20003f06070 */
[----:B0-----:R-:W-:-:S05]  /*14d0*/  IMAD.WIDE.U32 R6, R9, 0x2, R6 ;  /* 0x0000000209067825 */ /* 0x001fca00078e0006 */
[----:B-----5:R0:W-:Y:S07]  /*14e0*/  STG.E.U16 desc[UR4][R6.64], R4 ;  /* 0x0000000406007986 */ /* 0x0201ee000c101504 */
[----:B------:R-:W-:Y:S05]  /*14f0*/  @P0 BRA `(.L_x_621) ;  /* 0x0000000000300947 */ /* 0x000fea0003800000 */
[----:B0-----:R-:W0:Y:S01]  /*1500*/  LDC.64 R6, c[0x0][0x388] ;  /* 0x0000e200ff067b82 */ /* 0x001e220000000a00 */
[----:B------:R-:W-:Y:S02]  /*1510*/  IADD3 R9, PT, PT, R5, R0, RZ ;  /* 0x0000000005097210 */ /* 0x000fe40007ffe0ff */
[----:B------:R-:W-:-:S03]  /*1520*/  IADD3 R0, PT, PT, R0, 0x80, RZ ;  /* 0x0000008000007810 */ /* 0x000fc60007ffe0ff */
[----:B0-----:R-:W-:-:S05]  /*1530*/  IMAD.WIDE.U32 R6, R9, 0x2, R6 ;  /* 0x0000000209067825 */ /* 0x001fca00078e0006 */
[----:B------:R0:W-:Y:S02]  /*1540*/  STG.E.U16 desc[UR4][R6.64], R2 ;  /* 0x0000000206007986 */ /* 0x0001e4000c101504 */
.L_x_620:
[----:B------:R-:W-:-:S13]  /*1550*/  ISETP.GE.U32.AND P0, PT, R0, R3, PT ;  /* 0x000000030000720c */ /* 0x000fda0003f06070 */
[----:B------:R-:W-:Y:S05]  /*1560*/  @P0 BRA `(.L_x_622) ;  /* 0x0000000000300947 */ /* 0x000fea0003800000 */
[----:B0-----:R-:W0:Y:S01]  /*1570*/  LDC.64 R6, c[0x0][0x388] ;  /* 0x0000e200ff067b82 */ /* 0x001e220000000a00 */
[----:B------:R-:W-:Y:S02]  /*1580*/  IADD3 R9, PT, PT, R5, R0, RZ ;  /* 0x0000000005097210 */ /* 0x000fe40007ffe0ff */
[----:B------:R-:W-:-:S03]  /*1590*/  IADD3 R0, PT, PT, R0, 0x80, RZ ;  /* 0x0000008000007810 */ /* 0x000fc60007ffe0ff */
[----:B0-----:R-:W-:-:S05]  /*15a0*/  IMAD.WIDE.U32 R6, R9, 0x2, R6 ;  /* 0x0000000209067825 */ /* 0x001fca00078e0006 */
[----:B------:R1:W-:Y:S02]  /*15b0*/  STG.E.U16 desc[UR4][R6.64], R10 ;  /* 0x0000000a06007986 */ /* 0x0003e4000c101504 */
.L_x_621:
[----:B------:R-:W-:-:S13]  /*15c0*/  ISETP.GE.U32.AND P0, PT, R0, R3, PT ;  /* 0x000000030000720c */ /* 0x000fda0003f06070 */
[----:B------:R-:W-:Y:S05]  /*15d0*/  @P0 BRA `(.L_x_623) ;  /* 0x0000000000340947 */ /* 0x000fea0003800000 */
[----:B01----:R-:W0:Y:S01]  /*15e0*/  LDC.64 R6, c[0x0][0x388] ;  /* 0x0000e200ff067b82 */ /* 0x003e220000000a00 */
[----:B------:R-:W-:Y:S02]  /*15f0*/  IADD3 R9, PT, PT, R5, R0, RZ ;  /* 0x0000000005097210 */ /* 0x000fe40007ffe0ff */
[----:B------:R-:W-:-:S03]  /*1600*/  IADD3 R0, PT, PT, R0, 0x80, RZ ;  /* 0x0000008000007810 */ /* 0x000fc60007ffe0ff */
[----:B0-----:R-:W-:-:S05]  /*1610*/  IMAD.WIDE.U32 R6, R9, 0x2, R6 ;  /* 0x0000000209067825 */ /* 0x001fca00078e0006 */
[----:B------:R1:W-:Y:S02]  /*1620*/  STG.E.U16 desc[UR4][R6.64], R11 ;  /* 0x0000000b06007986 */ /* 0x0003e4000c101504 */
.L_x_622:
[----:B------:R-:W-:-:S13]  /*1630*/  ISETP.GE.U32.AND P0, PT, R0, R3, PT ;  /* 0x000000030000720c */ /* 0x000fda0003f06070 */
[----:B------:R-:W-:Y:S05]  /*1640*/  @P0 BREAK.RELIABLE B1 ;  /* 0x0000000000010942 */ /* 0x000fea0003800100 */
[----:B------:R-:W-:Y:S05]  /*1650*/  @P0 BRA `(.L_x_624) ;  /* 0x0000000000300947 */ /* 0x000fea0003800000 */
[----:B01----:R-:W0:Y:S01]  /*1660*/  LDC.64 R6, c[0x0][0x388] ;  /* 0x0000e200ff067b82 */ /* 0x003e220000000a00 */
[----:B------:R-:W-:Y:S02]  /*1670*/  IADD3 R9, PT, PT, R5, R0, RZ ;  /* 0x0000000005097210 */ /* 0x000fe40007ffe0ff */
[----:B------:R-:W-:-:S03]  /*1680*/  IADD3 R0, PT, PT, R0, 0x80, RZ ;  /* 0x0000008000007810 */ /* 0x000fc60007ffe0ff */
[----:B0-----:R-:W-:-:S05]  /*1690*/  IMAD.WIDE.U32 R6, R9, 0x2, R6 ;  /* 0x0000000209067825 */ /* 0x001fca00078e0006 */
[----:B------:R2:W-:Y:S02]  /*16a0*/  STG.E.U16 desc[UR4][R6.64], R12 ;  /* 0x0000000c06007986 */ /* 0x0005e4000c101504 */
.L_x_623:
[----:B------:R-:W-:Y:S05]  /*16b0*/  BSYNC.RELIABLE B1 ;  /* 0x0000000000017941 */ /* 0x000fea0003800100 */
.L_x_619:
[----:B------:R-:W-:-:S13]  /*16c0*/  ISETP.GE.U32.AND P0, PT, R0, R3, PT ;  /* 0x000000030000720c */ /* 0x000fda0003f06070 */
[----:B012---:R-:W0:Y:S01]  /*16d0*/  @!P0 LDC.64 R6, c[0x0][0x388] ;  /* 0x0000e200ff068b82 */ /* 0x007e220000000a00 */
[----:B------:R-:W-:Y:S02]  /*16e0*/  @!P0 IADD3 R9, PT, PT, R5, R0, RZ ;  /* 0x0000000005098210 */ /* 0x000fe40007ffe0ff */
[----:B------:R-:W-:-:S03]  /*16f0*/  @!P0 IADD3 R0, PT, PT, R0, 0x80, RZ ;  /* 0x0000008000008810 */ /* 0x000fc60007ffe0ff */
[----:B0-----:R-:W-:-:S05]  /*1700*/  @!P0 IMAD.WIDE.U32 R6, R9, 0x2, R6 ;  /* 0x0000000209068825 */ /* 0x001fca00078e0006 */
[----:B------:R2:W-:Y:S02]  /*1710*/  @!P0 STG.E.U16 desc[UR4][R6.64], R13 ;  /* 0x0000000d06008986 */ /* 0x0005e4000c101504 */
.L_x_624:
[----:B------:R-:W-:Y:S05]  /*1720*/  BSYNC.RECONVERGENT B0 ;  /* 0x0000000000007941 */ /* 0x000fea0003800200 */
.L_x_618:
[----:B------:R-:W-:Y:S05]  /*1730*/  WARPSYNC.ALL ;  /* 0x0000000000007948 */ /* 0x000fea0003800000 */
[----:B------:R-:W-:-:S13]  /*1740*/  ISETP.GE.U32.AND P0, PT, R0, R3, PT ;  /* 0x000000030000720c */ /* 0x000fda0003f06070 */
[----:B------:R-:W-:Y:S05]  /*1750*/  @P0 EXIT ;  /* 0x000000000000094d */ /* 0x000fea0003800000 */
[----:B0----5:R-:W0:Y:S01]  /*1760*/  LDC.64 R2, c[0x0][0x388] ;  /* 0x0000e200ff027b82 */ /* 0x021e220000000a00 */
[----:B------:R-:W-:-:S05]  /*1770*/  IADD3 R5, PT, PT, R5, R0, RZ ;  /* 0x0000000005057210 */ /* 0x000fca0007ffe0ff */
[----:B0-----:R-:W-:-:S05]  /*1780*/  IMAD.WIDE.U32 R2, R5, 0x2, R2 ;  /* 0x0000000205027825 */ /* 0x001fca00078e0002 */
[----:B------:R-:W-:Y:S01]  /*1790*/  STG.E.U16 desc[UR4][R2.64], R14 ;  /* 0x0000000e02007986 */ /* 0x000fe2000c101504 */
[----:B------:R-:W-:Y:S05]  /*17a0*/  EXIT ;  /* 0x000000000000794d */ /* 0x000fea0003800000 */
.L_x_601:
[----:B------:R-:W0:Y:S01]  /*17b0*/  S2R R7, SR_TID.X ;  /* 0x0000000000077919 */ /* 0x000e220000002100 */
[----:B------:R-:W1:Y:S02]  /*17c0*/  LDC.64 R2, c[0x0][0x390] ;  /* 0x0000e400ff027b82 */ /* 0x000e640000000a00 */
[----:B-1----:R-:W-:-:S04]  /*17d0*/  IMAD.WIDE.U32 R2, R5, 0x2, R2 ;  /* 0x0000000205027825 */ /* 0x002fc800078e0002 */
[----:B0-----:R-:W-:-:S05]  /*17e0*/  IMAD.WIDE.U32 R10, R7, 0x4, R2 ;  /* 0x00000004070a7825 */ /* 0x001fca00078e0002 */
[----:B------:R-:W2:Y:S04]  /*17f0*/  LDG.E R12, desc[UR4][R10.64] ;  /* 0x000000040a0c7981 */ /* 0x000ea8000c1e1900 */
[----:B------:R-:W3:Y:S04]  /*1800*/  LDG.E R2, desc[UR4][R10.64+0x200] ;  /* 0x000200040a027981 */ /* 0x000ee8000c1e1900 */
[----:B------:R-:W4:Y:S04]  /*1810*/  LDG.E R15, desc[UR4][R10.64+0x400] ;  /* 0x000400040a0f7981 */ /* 0x000f28000c1e1900 */
[----:B------:R0:W5:Y:S01]  /*1820*/  LDG.E R8, desc[UR4][R10.64+0x600] ;  /* 0x000600040a087981 */ /* 0x000162000c1e1900 */
[----:B------:R-:W-:Y:S01]  /*1830*/  HFMA2 R9, -RZ, RZ, 1.75, 0 ;  /* 0x3f000000ff097431 */ /* 0x000fe200000001ff */
[----:B--2---:R-:W-:-:S02]  /*1840*/  PRMT R14, R12, 0x7632, R14 ;  /* 0x000076320c0e7816 */ /* 0x004fc4000000000e */
[----:B------:R-:W-:Y:S02]  /*1850*/  SHF.L.U32 R12, R12, 0x10, RZ ;  /* 0x000000100c0c7819 */ /* 0x000fe400000006ff */
[----:B------:R-:W-:Y:S02]  /*1860*/  SHF.L.U32 R14, R14, 0x10, RZ ;  /* 0x000000100e0e7819 */ /* 0x000fe400000006ff */
[C---:B------:R-:W-:Y:S01]  /*1870*/  FSETP.GT.FTZ.AND P0, PT, |R12|.reuse, 0.56000000238418579102, PT ;  /* 0x3f0f5c290c00780b */ /* 0x040fe20003f14200 */
[-C--:B------:R-:W-:Y:S01]  /*1880*/  FFMA.FTZ R0, |R12|, -R9.reuse, 0.5 ;  /* 0x3f0000000c007423 */ /* 0x080fe20000010a09 */
[C---:B------:R-:W-:Y:S01]  /*1890*/  FSETP.GT.FTZ.AND P1, PT, |R14|.reuse, 0.56000000238418579102, PT ;  /* 0x3f0f5c290e00780b */ /* 0x040fe20003f34200 */
[----:B------:R-:W-:Y:S01]  /*18a0*/  FFMA.FTZ R6, |R14|, -R9, 0.5 ;  /* 0x3f0000000e067423 */ /* 0x000fe20000010a09 */
[----:B------:R-:W-:Y:S01]  /*18b0*/  FSETP.NEU.FTZ.AND P2, PT, |R12|, 1, PT ;  /* 0x3f8000000c00780b */ /* 0x000fe20003f5d200 */
[----:B------:R-:W1:Y:S01]  /*18c0*/  MUFU.RSQ R3, R0 ;  /* 0x0000000000037308 */ /* 0x000e620000001400 */
[----:B------:R-:W-:Y:S01]  /*18d0*/  FSETP.NEU.FTZ.AND P3, PT, |R14|, 1, PT ;  /* 0x3f8000000e00780b */ /* 0x000fe20003f7d200 */
[----:B0-----:R-:W-:-:S06]  /*18e0*/  FADD.FTZ R11, |R12|, -RZ ;  /* 0x800000ff0c0b7221 */ /* 0x001fcc0000010200 */
[----:B------:R-:W0:Y:S01]  /*18f0*/  MUFU.RSQ R13, R6 ;  /* 0x00000006000d7308 */ /* 0x000e220000001400 */
[----:B-1----:R-:W-:Y:S01]  /*1900*/  FMUL.FTZ R4, R0, R3 ;  /* 0x0000000300047220 */ /* 0x002fe20000410000 */
[----:B------:R-:W-:Y:S01]  /*1910*/  FMUL.FTZ R3, R3, -0.5 ;  /* 0xbf00000003037820 */ /* 0x000fe20000410000 */
[----:B------:R-:W-:-:S03]  /*1920*/  MOV R0, 0x3d4dd2f7 ;  /* 0x3d4dd2f700007802 */ /* 0x000fc60000000f00 */
[----:B------:R-:W-:Y:S01]  /*1930*/  FFMA.FTZ R3, R4, R3, 0.5 ;  /* 0x3f00000004037423 */ /* 0x000fe20000010003 */
[----:B0-----:R-:W-:Y:S01]  /*1940*/  FMUL.FTZ R10, R6, R13 ;  /* 0x0000000d060a7220 */ /* 0x001fe20000410000 */
[----:B------:R-:W-:Y:S02]  /*1950*/  FMUL.FTZ R13, R13, -0.5 ;  /* 0xbf0000000d0d7820 */ /* 0x000fe40000410000 */
[----:B------:R-:W-:Y:S01]  /*1960*/  FFMA.FTZ R3, R4, R3, R4 ;  /* 0x0000000304037223 */ /* 0x000fe20000010004 */
[----:B---3--:R-:W-:Y:S01]  /*1970*/  SHF.L.U32 R4, R2, 0x10, RZ ;  /* 0x0000001002047819 */ /* 0x008fe200000006ff */
[----:B------:R-:W-:Y:S01]  /*1980*/  FFMA.FTZ R13, R10, R13, 0.5 ;  /* 0x3f0000000a0d7423 */ /* 0x000fe2000001000d */
[----:B------:R-:W-:Y:S02]  /*1990*/  PRMT R6, R2, 0x7632, R6 ;  /* 0x0000763202067816 */ /* 0x000fe40000000006 */
[----:B------:R-:W-:Y:S01]  /*19a0*/  @P0 FSEL R11, R3, RZ, P2 ;  /* 0x000000ff030b0208 */ /* 0x000fe20001000000 */
[----:B------:R-:W-:Y:S01]  /*19b0*/  FFMA.FTZ R13, R10, R13, R10 ;  /* 0x0000000d0a0d7223 */ /* 0x000fe2000001000a */
[----:B------:R-:W-:Y:S01]  /*19c0*/  FADD.FTZ R10, |R14|, -RZ ;  /* 0x800000ff0e0a7221 */ /* 0x000fe20000010200 */
[----:B------:R-:W-:Y:S01]  /*19d0*/  FFMA.FTZ R3, |R4|, -R9, 0.5 ;  /* 0x3f00000004037423 */ /* 0x000fe20000010a09 */
[----:B------:R-:W-:Y:S01]  /*19e0*/  SHF.L.U32 R6, R6, 0x10, RZ ;  /* 0x0000001006067819 */ /* 0x000fe200000006ff */
[----:B------:R-:W-:Y:S01]  /*19f0*/  FMUL.FTZ R17, R11, R11 ;  /* 0x0000000b0b117220 */ /* 0x000fe20000410000 */
[----:B------:R-:W-:Y:S01]  /*1a00*/  @P1 FSEL R10, R13, RZ, P3 ;  /* 0x000000ff0d0a1208 */ /* 0x000fe20001800000 */
[----:B------:R-:W0:Y:S01]  /*1a10*/  MUFU.RSQ R2, R3 ;  /* 0x0000000300027308 */ /* 0x000e220000001400 */
[----:B------:R-:W-:Y:S01]  /*1a20*/  FSETP.GT.FTZ.AND P2, PT, |R4|, 0.56000000238418579102, PT ;  /* 0x3f0f5c290400780b */ /* 0x000fe20003f54200 */
[C---:B------:R-:W-:Y:S01]  /*1a30*/  FFMA.FTZ R16, R17.reuse, R0, 0.018773360177874565125 ;  /* 0x3c99ca9711107423 */ /* 0x040fe20000010000 */
[----:B------:R-:W-:Y:S01]  /*1a40*/  FFMA.FTZ R13, |R6|, -R9, 0.5 ;  /* 0x3f000000060d7423 */ /* 0x000fe20000010a09 */
[----:B------:R-:W-:Y:S01]  /*1a50*/  FMUL.FTZ R19, R10, R10 ;  /* 0x0000000a0a137220 */ /* 0x000fe20000410000 */
[----:B------:R-:W-:Y:S01]  /*1a60*/  FSETP.NEU.FTZ.AND P3, PT, |R4|, 1, PT ;  /* 0x3f8000000400780b */ /* 0x000fe20003f7d200 */
[----:B------:R-:W-:-:S02]  /*1a70*/  FFMA.FTZ R16, R17, R16, 0.046769052743911743164 ;  /* 0x3d3f90e811107423 */ /* 0x000fc40000010010 */
[----:B------:R-:W-:Y:S02]  /*1a80*/  FFMA.FTZ R18, R19, R0, 0.018773360177874565125 ;  /* 0x3c99ca9713127423 */ /* 0x000fe40000010000 */
[----:B------:R-:W-:Y:S02]  /*1a90*/  FFMA.FTZ R16, R17, R16, 0.074823014438152313232 ;  /* 0x3d993ccf11107423 */ /* 0x000fe40000010010 */
[----:B------:R-:W-:Y:S02]  /*1aa0*/  FFMA.FTZ R18, R19, R18, 0.046769052743911743164 ;  /* 0x3d3f90e813127423 */ /* 0x000fe40000010012 */
[----:B------:R-:W-:Y:S02]  /*1ab0*/  FFMA.FTZ R16, R17, R16, 0.16667181253433227539 ;  /* 0x3e2aac0411107423 */ /* 0x000fe40000010010 */
[----:B------:R-:W-:Y:S01]  /*1ac0*/  FFMA.FTZ R18, R19, R18, 0.074823014438152313232 ;  /* 0x3d993ccf13127423 */ /* 0x000fe20000010012 */
[----:B0-----:R-:W-:-:S03]  /*1ad0*/  FMUL.FTZ R21, R2, -0.5 ;  /* 0xbf00000002157820 */ /* 0x001fc60000410000 */
[----:B------:R-:W-:Y:S01]  /*1ae0*/  FFMA.FTZ R20, R19, R18, 0.16667181253433227539 ;  /* 0x3e2aac0413147423 */ /* 0x000fe20000010012 */
[----:B------:R-:W-:Y:S02]  /*1af0*/  FMUL.FTZ R18, R17, R16 ;  /* 0x0000001011127220 */ /* 0x000fe40000410000 */
[----:B------:R-:W0:Y:S01]  /*1b00*/  MUFU.RSQ R16, R13 ;  /* 0x0000000d00107308 */ /* 0x000e220000001400 */
[----:B------:R-:W-:Y:S01]  /*1b10*/  FMUL.FTZ R17, R19, R20 ;  /* 0x0000001413117220 */ /* 0x000fe20000410000 */
[----:B------:R-:W-:Y:S01]  /*1b20*/  FFMA.FTZ R19, R11, R18, R11 ;  /* 0x000000120b137223 */ /* 0x000fe2000001000b */
[----:B------:R-:W-:Y:S02]  /*1b30*/  FMUL.FTZ R18, R3, R2 ;  /* 0x0000000203127220 */ /* 0x000fe40000410000 */
[----:B------:R-:W-:Y:S01]  /*1b40*/  FFMA.FTZ R17, R10, R17, R10 ;  /* 0x000000110a117223 */ /* 0x000fe2000001000a */
[----:B------:R-:W-:Y:S02]  /*1b50*/  HFMA2 R10, -RZ, RZ, 1.9599609375, 20144 ;  /* 0x3fd774ebff0a7431 */ /* 0x000fe400000001ff */
[----:B------:R-:W-:Y:S01]  /*1b60*/  FMUL.FTZ R3, R19, -2 ;  /* 0xc000000013037820 */ /* 0x000fe20000410000 */
[----:B------:R-:W-:Y:S01]  /*1b70*/  FFMA.FTZ R21, R18, R21, 0.5 ;  /* 0x3f00000012157423 */ /* 0x000fe20000010015 */
[----:B------:R-:W-:-:S03]  /*1b80*/  FMUL.FTZ R11, R17, -2 ;  /* 0xc0000000110b7820 */ /* 0x000fc60000410000 */
[----:B------:R-:W-:Y:S01]  /*1b90*/  FFMA.FTZ R21, R18, R21, R18 ;  /* 0x0000001512157223 */ /* 0x000fe20000010012 */
[C---:B------:R-:W-:Y:S01]  /*1ba0*/  @P0 FFMA.FTZ R19, R10.reuse, 0.93318945169448852539, R3 ;  /* 0x3f6ee5810a130823 */ /* 0x040fe20000010003 */
[----:B------:R-:W-:Y:S01]  /*1bb0*/  @P1 FFMA.FTZ R17, R10, 0.93318945169448852539, R11 ;  /* 0x3f6ee5810a111823 */ /* 0x000fe2000001000b */
[----:B------:R-:W-:Y:S02]  /*1bc0*/  FADD.FTZ R11, |R4|, -RZ ;  /* 0x800000ff040b7221 */ /* 0x000fe40000010200 */
[----:B------:R-:W-:Y:S01]  /*1bd0*/  @P2 FSEL R11, R21, RZ, P3 ;  /* 0x000000ff150b2208 */ /* 0x000fe20001800000 */
[----:B0-----:R-:W-:Y:S01]  /*1be0*/  FMUL.FTZ R13, R13, R16 ;  /* 0x000000100d0d7220 */ /* 0x001fe20000410000 */
[C---:B------:R-:W-:Y:S01]  /*1bf0*/  LOP3.LUT R12, R19.reuse, 0x80000000, R12, 0xb8, !PT ;  /* 0x80000000130c7812 */ /* 0x040fe200078eb80c */
[----:B------:R-:W-:Y:S01]  /*1c00*/  FMUL.FTZ R16, R16, -0.5 ;  /* 0xbf00000010107820 */ /* 0x000fe20000410000 */
[-C--:B------:R-:W-:Y:S01]  /*1c10*/  FSETP.NAN.FTZ.AND P0, PT, R19, R19.reuse, PT ;  /* 0x000000131300720b */ /* 0x080fe20003f18000 */
[----:B------:R-:W0:Y:S01]  /*1c20*/  LDC.64 R2, c[0x0][0x388] ;  /* 0x0000e200ff027b82 */ /* 0x000e220000000a00 */
[----:B------:R-:W-:Y:S01]  /*1c30*/  LOP3.LUT R14, R17, 0x80000000, R14, 0xb8, !PT ;  /* 0x80000000110e7812 */ /* 0x000fe200078eb80e */
[----:B------:R-:W-:Y:S01]  /*1c40*/  FFMA.FTZ R16, R13, R16, 0.5 ;  /* 0x3f0000000d107423 */ /* 0x000fe20000010010 */
[----:B------:R-:W-:Y:S01]  /*1c50*/  FSEL R12, R12, R19, !P0 ;  /* 0x000000130c0c7208 */ /* 0x000fe20004000000 */
[----:B------:R-:W-:Y:S01]  /*1c60*/  FMUL.FTZ R19, R11, R11 ;  /* 0x0000000b0b137220 */ /* 0x000fe20000410000 */
[-C--:B------:R-:W-:Y:S01]  /*1c70*/  FSETP.NAN.FTZ.AND P0, PT, R17, R17.reuse, PT ;  /* 0x000000111100720b */ /* 0x080fe20003f18000 */
[----:B------:R-:W-:Y:S01]  /*1c80*/  FFMA.FTZ R16, R13, R16, R13 ;  /* 0x000000100d107223 */ /* 0x000fe2000001000d */
[----:B------:R-:W-:Y:S01]  /*1c90*/  FSETP.GT.FTZ.AND P1, PT, |R6|, 0.56000000238418579102, PT ;  /* 0x3f0f5c290600780b */ /* 0x000fe20003f34200 */
[----:B------:R-:W-:Y:S01]  /*1ca0*/  FFMA.FTZ R18, R19, R0, 0.018773360177874565125 ;  /* 0x3c99ca9713127423 */ /* 0x000fe20000010000 */
[----:B------:R-:W-:Y:S01]  /*1cb0*/  FSEL R17, R14, R17, !P0 ;  /* 0x000000110e117208 */ /* 0x000fe20004000000 */
[----:B------:R-:W-:Y:S01]  /*1cc0*/  FADD.FTZ R13, |R6|, -RZ ;  /* 0x800000ff060d7221 */ /* 0x000fe20000010200 */
[----:B----4-:R-:W-:Y:S01]  /*1cd0*/  SHF.L.U32 R14, R15, 0x10, RZ ;  /* 0x000000100f0e7819 */ /* 0x010fe200000006ff */
[----:B------:R-:W-:Y:S01]  /*1ce0*/  FFMA.FTZ R18, R19, R18, 0.046769052743911743164 ;  /* 0x3d3f90e813127423 */ /* 0x000fe20000010012 */
[----:B------:R-:W-:-:S02]  /*1cf0*/  F2FP.BF16.F32.PACK_AB R12, R17, R12 ;  /* 0x0000000c110c723e */ /* 0x000fc400000010ff */
[----:B------:R-:W-:Y:S01]  /*1d00*/  FSETP.NEU.FTZ.AND P3, PT, |R6|, 1, PT ;  /* 0x3f8000000600780b */ /* 0x000fe20003f7d200 */
[C---:B------:R-:W-:Y:S01]  /*1d10*/  FFMA.FTZ R17, |R14|.reuse, -R9, 0.5 ;  /* 0x3f0000000e117423 */ /* 0x040fe20000010a09 */
[C---:B------:R-:W-:Y:S01]  /*1d20*/  FFMA.FTZ R18, R19.reuse, R18, 0.074823014438152313232 ;  /* 0x3d993ccf13127423 */ /* 0x040fe20000010012 */
[----:B------:R-:W-:Y:S02]  /*1d30*/  FSETP.GT.FTZ.AND P0, PT, |R14|, 0.56000000238418579102, PT ;  /* 0x3f0f5c290e00780b */ /* 0x000fe40003f14200 */
[----:B------:R-:W1:Y:S01]  /*1d40*/  MUFU.RSQ R20, R17 ;  /* 0x0000001100147308 */ /* 0x000e620000001400 */
[----:B------:R-:W-:Y:S01]  /*1d50*/  @P1 FSEL R13, R16, RZ, P3 ;  /* 0x000000ff100d1208 */ /* 0x000fe20001800000 */
[----:B------:R-:W-:Y:S01]  /*1d60*/  FFMA.FTZ R24, R19, R18, 0.16667181253433227539 ;  /* 0x3e2aac0413187423 */ /* 0x000fe20000010012 */
[----:B------:R-:W-:Y:S01]  /*1d70*/  PRMT R16, R15, 0x7632, R16 ;  /* 0x000076320f107816 */ /* 0x000fe20000000010 */
[----:B0-----:R-:W-:Y:S01]  /*1d80*/  IMAD.WIDE.U32 R2, R5, 0x2, R2 ;  /* 0x0000000205027825 */ /* 0x001fe200078e0002 */
[----:B-----5:R-:W-:-:S03]  /*1d90*/  SHF.L.U32 R18, R8, 0x10, RZ ;  /* 0x0000001008127819 */ /* 0x020fc600000006ff */
[----:B------:R-:W-:Y:S01]  /*1da0*/  FMUL.FTZ R15, R13, R13 ;  /* 0x0000000d0d0f7220 */ /* 0x000fe20000410000 */
[----:B------:R-:W-:Y:S01]  /*1db0*/  PRMT R8, R8, 0x7632, R8 ;  /* 0x0000763208087816 */ /* 0x000fe20000000008 */
[----:B------:R-:W-:Y:S01]  /*1dc0*/  FMUL.FTZ R24, R19, R24 ;  /* 0x0000001813187220 */ /* 0x000fe20000410000 */
[----:B------:R-:W-:Y:S01]  /*1dd0*/  SHF.L.U32 R16, R16, 0x10, RZ ;  /* 0x0000001010107819 */ /* 0x000fe200000006ff */
[----:B------:R-:W-:Y:S01]  /*1de0*/  FFMA.FTZ R22, R15, R0, 0.018773360177874565125 ;  /* 0x3c99ca970f167423 */ /* 0x000fe20000010000 */
[----:B------:R-:W-:Y:S01]  /*1df0*/  SHF.L.U32 R8, R8, 0x10, RZ ;  /* 0x0000001008087819 */ /* 0x000fe200000006ff */
[-C--:B------:R-:W-:Y:S01]  /*1e00*/  FFMA.FTZ R19, |R18|, -R9.reuse, 0.5 ;  /* 0x3f00000012137423 */ /* 0x080fe20000010a09 */
[----:B------:R-:W-:Y:S01]  /*1e10*/  FFMA.FTZ R11, R11, R24, R11 ;  /* 0x000000180b0b7223 */ /* 0x000fe2000001000b */
[----:B------:R-:W-:Y:S01]  /*1e20*/  FFMA.FTZ R26, R15, R22, 0.046769052743911743164 ;  /* 0x3d3f90e80f1a7423 */ /* 0x000fe20000010016 */
[-C--:B------:R-:W-:Y:S01]  /*1e30*/  FFMA.FTZ R5, |R16|, -R9.reuse, 0.5 ;  /* 0x3f00000010057423 */ /* 0x080fe20000010a09 */
[----:B------:R-:W-:Y:S01]  /*1e40*/  FFMA.FTZ R9, |R8|, -R9, 0.5 ;  /* 0x3f00000008097423 */ /* 0x000fe20000010a09 */
[----:B-1----:R-:W-:Y:S01]  /*1e50*/  FMUL.FTZ R17, R17, R20 ;  /* 0x0000001411117220 */ /* 0x002fe20000410000 */
[----:B------:R-:W-:Y:S01]  /*1e60*/  FMUL.FTZ R20, R20, -0.5 ;  /* 0xbf00000014147820 */ /* 0x000fe20000410000 */
[----:B------:R-:W-:Y:S01]  /*1e70*/  FFMA.FTZ R26, R15, R26, 0.074823014438152313232 ;  /* 0x3d993ccf0f1a7423 */ /* 0x000fe2000001001a */
[----:B------:R-:W0:Y:S01]  /*1e80*/  MUFU.RSQ R22, R5 ;  /* 0x0000000500167308 */ /* 0x000e220000001400 */
[----:B------:R-:W-:Y:S01]  /*1e90*/  FSETP.GT.FTZ.AND P3, PT, |R18|, 0.56000000238418579102, PT ;  /* 0x3f0f5c291200780b */ /* 0x000fe20003f74200 */
[----:B------:R-:W-:Y:S01]  /*1ea0*/  FFMA.FTZ R28, R17, R20, 0.5 ;  /* 0x3f000000111c7423 */ /* 0x000fe20000010014 */
[----:B------:R-:W-:Y:S01]  /*1eb0*/  FFMA.FTZ R26, R15, R26, 0.16667181253433227539 ;  /* 0x3e2aac040f1a7423 */ /* 0x000fe2000001001a */
[----:B------:R-:W-:Y:S01]  /*1ec0*/  FSETP.NEU.FTZ.AND P4, PT, |R16|, 1, PT ;  /* 0x3f8000001000780b */ /* 0x000fe20003f9d200 */
[----:B------:R-:W-:-:S04]  /*1ed0*/  IMAD.WIDE.U32 R2, R7, 0x4, R2 ;  /* 0x0000000407027825 */ /* 0x000fc800078e0002 */
[----:B------:R-:W-:Y:S01]  /*1ee0*/  FFMA.FTZ R28, R17, R28, R17 ;  /* 0x0000001c111c7223 */ /* 0x000fe20000010011 */
[----:B------:R-:W-:Y:S01]  /*1ef0*/  FMUL.FTZ R26, R15, R26 ;  /* 0x0000001a0f1a7220 */ /* 0x000fe20000410000 */
[----:B------:R-:W1:Y:S01]  /*1f00*/  MUFU.RSQ R24, R19 ;  /* 0x0000001300187308 */ /* 0x000e620000001400 */
[----:B------:R-:W-:Y:S01]  /*1f10*/  FMUL.FTZ R15, R11, -2 ;  /* 0xc00000000b0f7820 */ /* 0x000fe20000410000 */
[----:B------:R-:W-:Y:S01]  /*1f20*/  FSETP.NEU.FTZ.AND P5, PT, |R18|, 1, PT ;  /* 0x3f8000001200780b */ /* 0x000fe20003fbd200 */
[----:B------:R-:W-:Y:S01]  /*1f30*/  FFMA.FTZ R13, R13, R26, R13 ;  /* 0x0000001a0d0d7223 */ /* 0x000fe2000001000d */
[----:B------:R-:W-:Y:S01]  /*1f40*/  FSETP.NEU.FTZ.AND P6, PT, |R8|, 1, PT ;  /* 0x3f8000000800780b */ /* 0x000fe20003fdd200 */
[----:B------:R-:W-:Y:S01]  /*1f50*/  @P2 FFMA.FTZ R11, R10, 0.93318945169448852539, R15 ;  /* 0x3f6ee5810a0b2823 */ /* 0x000fe2000001000f */
[C---:B------:R-:W-:Y:S01]  /*1f60*/  FSETP.NEU.FTZ.AND P2, PT, |R14|.reuse, 1, PT ;  /* 0x3f8000000e00780b */ /* 0x040fe20003f5d200 */
[----:B------:R-:W-:Y:S01]  /*1f70*/  FMUL.FTZ R15, R13, -2 ;  /* 0xc00000000d0f7820 */ /* 0x000fe20000410000 */
[----:B------:R-:W2:Y:S01]  /*1f80*/  MUFU.RSQ R20, R9 ;  /* 0x0000000900147308 */ /* 0x000ea20000001400 */
[----:B0-----:R-:W-:Y:S01]  /*1f90*/  FMUL.FTZ R17, R5, R22 ;  /* 0x0000001605117220 */ /* 0x001fe20000410000 */
[----:B------:R-:W-:Y:S01]  /*1fa0*/  FADD.FTZ R5, |R14|, -RZ ;  /* 0x800000ff0e057221 */ /* 0x000fe20000010200 */
[----:B------:R-:W-:Y:S01]  /*1fb0*/  @P1 FFMA.FTZ R13, R10, 0.93318945169448852539, R15 ;  /* 0x3f6ee5810a0d1823 */ /* 0x000fe2000001000f */
[----:B------:R-:W-:Y:S01]  /*1fc0*/  FMUL.FTZ R22, R22, -0.5 ;  /* 0xbf00000016167820 */ /* 0x000fe20000410000 */
[----:B------:R-:W-:Y:S01]  /*1fd0*/  FSETP.GT.FTZ.AND P1, PT, |R16|, 0.56000000238418579102, PT ;  /* 0x3f0f5c291000780b */ /* 0x000fe20003f34200 */
[----:B------:R-:W-:Y:S01]  /*1fe0*/  FADD.FTZ R15, |R18|, -RZ ;  /* 0x800000ff120f7221 */ /* 0x000fe20000010200 */
[----:B------:R-:W-:Y:S01]  /*1ff0*/  @P0 FSEL R5, R28, RZ, P2 ;  /* 0x000000ff1c050208 */ /* 0x000fe20001000000 */
[----:B------:R-:W-:Y:S01]  /*2000*/  FFMA.FTZ R22, R17, R22, 0.5 ;  /* 0x3f00000011167423 */ /* 0x000fe20000010016 */
[----:B-1----:R-:W-:Y:S01]  /*2010*/  FMUL.FTZ R19, R19, R24 ;  /* 0x0000001813137220 */ /* 0x002fe20000410000 */
[----:B------:R-:W-:Y:S01]  /*2020*/  FMUL.FTZ R24, R24, -0.5 ;  /* 0xbf00000018187820 */ /* 0x000fe20000410000 */
[----:B------:R-:W-:Y:S01]  /*2030*/  FSETP.GT.FTZ.AND P2, PT, |R8|, 0.56000000238418579102, PT ;  /* 0x3f0f5c290800780b */ /* 0x000fe20003f54200 */
[----:B------:R-:W-:Y:S01]  /*2040*/  FFMA.FTZ R22, R17, R22, R17 ;  /* 0x0000001611167223 */ /* 0x000fe20000010011 */
[----:B------:R-:W-:Y:S01]  /*2050*/  FADD.FTZ R17, |R16|, -RZ ;  /* 0x800000ff10117221 */ /* 0x000fe20000010200 */
[----:B------:R-:W-:Y:S01]  /*2060*/  FFMA.FTZ R24, R19, R24, 0.5 ;  /* 0x3f00000013187423 */ /* 0x000fe20000010018 */
[----:B------:R-:W-:Y:S01]  /*2070*/  LOP3.LUT R4, R11, 0x80000000, R4, 0xb8, !PT ;  /* 0x800000000b047812 */ /* 0x000fe200078eb804 */
[----:B------:R-:W-:Y:S01]  /*2080*/  STG.E desc[UR4][R2.64], R12 ;  /* 0x0000000c02007986 */ /* 0x000fe2000c101904 */
[----:B--2---:R-:W-:Y:S01]  /*2090*/  FMUL.FTZ R9, R9, R20 ;  /* 0x0000001409097220 */ /* 0x004fe20000410000 */
[----:B------:R-:W-:Y:S01]  /*20a0*/  FMUL.FTZ R20, R20, -0.5 ;  /* 0xbf00000014147820 */ /* 0x000fe20000410000 */
[----:B------:R-:W-:Y:S01]  /*20b0*/  FFMA.FTZ R24, R19, R24, R19 ;  /* 0x0000001813187223 */ /* 0x000fe20000010013 */
[----:B------:R-:W-:Y:S01]  /*20c0*/  @P1 FSEL R17, R22, RZ, P4 ;  /* 0x000000ff16111208 */ /* 0x000fe20002000000 */
[----:B------:R-:W-:Y:S01]  /*20d0*/  FMUL.FTZ R19, R5, R5 ;  /* 0x0000000505137220 */ /* 0x000fe20000410000 */
[----:B------:R-:W-:Y:S01]  /*20e0*/  FFMA.FTZ R20, R9, R20, 0.5 ;  /* 0x3f00000009147423 */ /* 0x000fe20000010014 */
[----:B------:R-:W-:-:S02]  /*20f0*/  FSETP.NAN.FTZ.AND P4, PT, R11, R11, PT ;  /* 0x0000000b0b00720b */ /* 0x000fc40003f98000 */
[----:B------:R-:W-:Y:S01]  /*2100*/  @P3 FSEL R15, R24, RZ, P5 ;  /* 0x000000ff180f3208 */ /* 0x000fe20002800000 */
[----:B------:R-:W-:Y:S01]  /*2110*/  FFMA.FTZ R21, R9, R20, R9 ;  /* 0x0000001409157223 */ /* 0x000fe20000010009 */
[----:B------:R-:W-:Y:S01]  /*2120*/  FADD.FTZ R9, |R8|, -RZ ;  /* 0x800000ff08097221 */ /* 0x000fe20000010200 */
[----:B------:R-:W-:Y:S01]  /*2130*/  FFMA.FTZ R20, R19, R0, 0.018773360177874565125 ;  /* 0x3c99ca9713147423 */ /* 0x000fe20000010000 */
[----:B------:R-:W-:Y:S01]  /*2140*/  FMUL.FTZ R25, R17, R17 ;  /* 0x0000001111197220 */ /* 0x000fe20000410000 */
[----:B------:R-:W-:Y:S02]  /*2150*/  FSEL R11, R4, R11, !P4 ;  /* 0x0000000b040b7208 */ /* 0x000fe40006000000 */
[----:B------:R-:W-:Y:S01]  /*2160*/  @P2 FSEL R9, R21, RZ, P6 ;  /* 0x000000ff15092208 */ /* 0x000fe20003000000 */
[----:B------:R-:W-:Y:S01]  /*2170*/  FMUL.FTZ R21, R15, R15 ;  /* 0x0000000f0f157220 */ /* 0x000fe20000410000 */
[----:B------:R-:W-:Y:S01]  /*2180*/  FFMA.FTZ R20, R19, R20, 0.046769052743911743164 ;  /* 0x3d3f90e813147423 */ /* 0x000fe20000010014 */
[-C--:B------:R-:W-:Y:S01]  /*2190*/  FFMA.FTZ R4, R25, R0.reuse, 0.018773360177874565125 ;  /* 0x3c99ca9719047423 */ /* 0x080fe20000010000 */
[----:B------:R-:W-:Y:S01]  /*21a0*/  LOP3.LUT R6, R13, 0x80000000, R6, 0xb8, !PT ;  /* 0x800000000d067812 */ /* 0x000fe200078eb806 */
[----:B------:R-:W-:Y:S01]  /*21b0*/  FMUL.FTZ R23, R9, R9 ;  /* 0x0000000909177220 */ /* 0x000fe20000410000 */
[----:B------:R-:W-:Y:S01]  /*21c0*/  FFMA.FTZ R22, R21, R0, 0.018773360177874565125 ;  /* 0x3c99ca9715167423 */ /* 0x000fe20000010000 */
[----:B------:R-:W-:Y:S01]  /*21d0*/  FFMA.FTZ R20, R19, R20, 0.074823014438152313232 ;  /* 0x3d993ccf13147423 */ /* 0x000fe20000010014 */
[----:B------:R-:W-:Y:S01]  /*21e0*/  FFMA.FTZ R4, R25, R4, 0.046769052743911743164 ;  /* 0x3d3f90e819047423 */ /* 0x000fe20000010004 */
[----:B------:R-:W-:Y:S01]  /*21f0*/  FFMA.FTZ R0, R23, R0, 0.018773360177874565125 ;  /* 0x3c99ca9717007423 */ /* 0x000fe20000010000 */
[----:B------:R-:W-:Y:S01]  /*2200*/  FFMA.FTZ R22, R21, R22, 0.046769052743911743164 ;  /* 0x3d3f90e815167423 */ /* 0x000fe20000010016 */
[----:B------:R-:W-:Y:S01]  /*2210*/  FFMA.FTZ R20, R19, R20, 0.16667181253433227539 ;  /* 0x3e2aac0413147423 */ /* 0x000fe20000010014 */
[----:B------:R-:W-:Y:S01]  /*2220*/  FFMA.FTZ R4, R25, R4, 0.074823014438152313232 ;  /* 0x3d993ccf19047423 */ /* 0x000fe20000010004 */
[----:B------:R-:W-:Y:S01]  /*2230*/  FFMA.FTZ R0, R23, R0, 0.046769052743911743164 ;  /* 0x3d3f90e817007423 */ /* 0x000fe20000010000 */
[----:B------:R-:W-:Y:S01]  /*2240*/  FFMA.FTZ R22, R21, R22, 0.074823014438152313232 ;  /* 0x3d993ccf15167423 */ /* 0x000fe20000010016 */
[----:B------:R-:W-:Y:S01]  /*2250*/  FMUL.FTZ R20, R19, R20 ;  /* 0x0000001413147220 */ /* 0x000fe20000410000 */
[----:B------:R-:W-:Y:S01]  /*2260*/  FFMA.FTZ R4, R25, R4, 0.16667181253433227539 ;  /* 0x3e2aac0419047423 */ /* 0x000fe20000010004 */
[----:B------:R-:W-:Y:S01]  /*2270*/  FFMA.FTZ R0, R23, R0, 0.074823014438152313232 ;  /* 0x3d993ccf17007423 */ /* 0x000fe20000010000 */
[----:B------:R-:W-:Y:S01]  /*2280*/  FFMA.FTZ R22, R21, R22, 0.16667181253433227539 ;  /* 0x3e2aac0415167423 */ /* 0x000fe20000010016 */
[----:B------:R-:W-:Y:S01]  /*2290*/  FFMA.FTZ R5, R5, R20, R5 ;  /* 0x0000001405057223 */ /* 0x000fe20000010005 */
[----:B------:R-:W-:Y:S01]  /*22a0*/  FMUL.FTZ R4, R25, R4 ;  /* 0x0000000419047220 */ /* 0x000fe20000410000 */
[----:B------:R-:W-:Y:S01]  /*22b0*/  FFMA.FTZ R0, R23, R0, 0.16667181253433227539 ;  /* 0x3e2aac0417007423 */ /* 0x000fe20000010000 */
[----:B------:R-:W-:Y:S01]  /*22c0*/  FMUL.FTZ R22, R21, R22 ;  /* 0x0000001615167220 */ /* 0x000fe20000410000 */
[----:B------:R-:W-:Y:S01]  /*22d0*/  FMUL.FTZ R19, R5, -2 ;  /* 0xc000000005137820 */ /* 0x000fe20000410000 */
[----:B------:R-:W-:Y:S01]  /*22e0*/  FFMA.FTZ R17, R17, R4, R17 ;  /* 0x0000000411117223 */ /* 0x000fe20000010011 */
[----:B------:R-:W-:Y:S01]  /*22f0*/  FMUL.FTZ R0, R23, R0 ;  /* 0x0000000017007220 */ /* 0x000fe20000410000 */
[----:B------:R-:W-:Y:S01]  /*2300*/  FFMA.FTZ R15, R15, R22, R15 ;  /* 0x000000160f0f7223 */ /* 0x000fe2000001000f */
[----:B------:R-:W-:Y:S01]  /*2310*/  @P0 FFMA.FTZ R5, R10, 0.93318945169448852539, R19 ;  /* 0x3f6ee5810a050823 */ /* 0x000fe20000010013 */
[-C--:B------:R-:W-:Y:S01]  /*2320*/  FSETP.NAN.FTZ.AND P0, PT, R13, R13.reuse, PT ;  /* 0x0000000d0d00720b */ /* 0x080fe20003f18000 */
[----:B------:R-:W-:Y:S01]  /*2330*/  FFMA.FTZ R21, R9, R0, R9 ;  /* 0x0000000009157223 */ /* 0x000fe20000010009 */
[----:B------:R-:W-:Y:S01]  /*2340*/  FMUL.FTZ R19, R15, -2 ;  /* 0xc00000000f137820 */ /* 0x000fe20000410000 */
[----:B------:R-:W-:Y:S01]  /*2350*/  FMUL.FTZ R9, R17, -2 ;  /* 0xc000000011097820 */ /* 0x000fe20000410000 */
[----:B------:R-:W-:Y:S01]  /*2360*/  FSEL R6, R6, R13, !P0 ;  /* 0x0000000d06067208 */ /* 0x000fe20004000000 */
[----:B------:R-:W-:Y:S01]  /*2370*/  FMUL.FTZ R23, R21, -2 ;  /* 0xc000000015177820 */ /* 0x000fe20000410000 */
[C---:B------:R-:W-:Y:S01]  /*2380*/  @P3 FFMA.FTZ R15, R10.reuse, 0.93318945169448852539, R19 ;  /* 0x3f6ee5810a0f3823 */ /* 0x040fe20000010013 */
[C---:B------:R-:W-:Y:S01]  /*2390*/  @P1 FFMA.FTZ R17, R10.reuse, 0.93318945169448852539, R9 ;  /* 0x3f6ee5810a111823 */ /* 0x040fe20000010009 */
[C---:B------:R-:W-:Y:S01]  /*23a0*/  LOP3.LUT R14, R5.reuse, 0x80000000, R14, 0xb8, !PT ;  /* 0x80000000050e7812 */ /* 0x040fe200078eb80e */
[----:B------:R-:W-:Y:S01]  /*23b0*/  @P2 FFMA.FTZ R21, R10, 0.93318945169448852539, R23 ;  /* 0x3f6ee5810a152823 */ /* 0x000fe20000010017 */
[----:B------:R-:W-:-:S02]  /*23c0*/  FSETP.NAN.FTZ.AND P0, PT, R5, R5, PT ;  /* 0x000000050500720b */ /* 0x000fc40003f18000 */
[C---:B------:R-:W-:Y:S02]  /*23d0*/  LOP3.LUT R18, R15.reuse, 0x80000000, R18, 0xb8, !PT ;  /* 0x800000000f127812 */ /* 0x040fe400078eb812 */
[----:B------:R-:W-:Y:S02]  /*23e0*/  FSETP.NAN.FTZ.AND P2, PT, R15, R15, PT ;  /* 0x0000000f0f00720b */ /* 0x000fe40003f58000 */
[C---:B------:R-:W-:Y:S02]  /*23f0*/  LOP3.LUT R16, R17.reuse, 0x80000000, R16, 0xb8, !PT ;  /* 0x8000000011107812 */ /* 0x040fe400078eb810 */
[----:B------:R-:W-:Y:S02]  /*2400*/  FSETP.NAN.FTZ.AND P1, PT, R17, R17, PT ;  /* 0x000000111100720b */ /* 0x000fe40003f38000 */
[C---:B------:R-:W-:Y:S02]  /*2410*/  LOP3.LUT R8, R21.reuse, 0x80000000, R8, 0xb8, !PT ;  /* 0x8000000015087812 */ /* 0x040fe400078eb808 */
[----:B------:R-:W-:-:S02]  /*2420*/  FSETP.NAN.FTZ.AND P3, PT, R21, R21, PT ;  /* 0x000000151500720b */ /* 0x000fc40003f78000 */
[----:B------:R-:W-:Y:S02]  /*2430*/  FSEL R14, R14, R5, !P0 ;  /* 0x000000050e0e7208 */ /* 0x000fe40004000000 */
[----:B------:R-:W-:Y:S02]  /*2440*/  FSEL R17, R16, R17, !P1 ;  /* 0x0000001110117208 */ /* 0x000fe40004800000 */
[----:B------:R-:W-:Y:S02]  /*2450*/  FSEL R18, R18, R15, !P2 ;  /* 0x0000000f12127208 */ /* 0x000fe40005000000 */
[----:B------:R-:W-:Y:S02]  /*2460*/  FSEL R21, R8, R21, !P3 ;  /* 0x0000001508157208 */ /* 0x000fe40005800000 */
[----:B------:R-:W-:Y:S02]  /*2470*/  F2FP.BF16.F32.PACK_AB R11, R6, R11 ;  /* 0x0000000b060b723e */ /* 0x000fe400000010ff */
[----:B------:R-:W-:-:S02]  /*2480*/  F2FP.BF16.F32.PACK_AB R17, R17, R14 ;  /* 0x0000000e1111723e */ /* 0x000fc400000010ff */
[----:B------:R-:W-:Y:S01]  /*2490*/  F2FP.BF16.F32.PACK_AB R21, R21, R18 ;  /* 0x000000121515723e */ /* 0x000fe200000010ff */
[----:B------:R-:W-:Y:S04]  /*24a0*/  STG.E desc[UR4][R2.64+0x200], R11 ;  /* 0x0002000b02007986 */ /* 0x000fe8000c101904 */
[----:B------:R-:W-:Y:S04]  /*24b0*/  STG.E desc[UR4][R2.64+0x400], R17 ;  /* 0x0004001102007986 */ /* 0x000fe8000c101904 */
[----:B------:R-:W-:Y:S01]  /*24c0*/  STG.E desc[UR4][R2.64+0x600], R21 ;  /* 0x0006001502007986 */ /* 0x000fe2000c101904 */
[----:B------:R-:W-:Y:S05]  /*24d0*/  EXIT ;  /* 0x000000000000794d */ /* 0x000fea0003800000 */
.L_x_625:
        /* <DEDUP_REMOVED lines=10> */
.L_x_18299:


//--------------------- .text._ZN2at6native29vectorized_elementwise_kernelILi4EZZZNS0_16asin_kernel_cudaERNS_18TensorIteratorBaseEENKUlvE0_clEvENKUlvE2_clEvEUlN3c108BFloat16EE_St5arrayIPcLm2EEEEviT0_T1_ --------------------------
	.section	.text._ZN2at6native29vectorized_elementwise_kernelILi4EZZZNS0_16asin_kernel_cudaERNS_18TensorIteratorBaseEENKUlvE0_clEvENKUlvE2_clEvEUlN3c108BFloat16EE_St5arrayIPcLm2EEEEviT0_T1_,"ax",@progbits
	.align	128
        .global         _ZN2at6native29vectorized_elementwise_kernelILi4EZZZNS0_16asin_kernel_cudaERNS_18TensorIteratorBaseEENKUlvE0_clEvENKUlvE2_clEvEUlN3c108BFloat16EE_St5arrayIPcLm2EEEEviT0_T1_
        .type           _ZN2at6native29vectorized_elementwise_kernelILi4EZZZNS0_16asin_kernel_cudaERNS_18TensorIteratorBaseEENKUlvE0_clEvENKUlvE2_clEvEUlN3c108BFloat16EE_St5arrayIPcLm2EEEEviT0_T1_,@function
        .size           _ZN2at6native29vectorized_elementwise_kernelILi4EZZZNS0_16asin_kernel_cudaERNS_18TensorIteratorBaseEENKUlvE0_clEvENKUlvE2_clEvEUlN3c108BFloat16EE_St5arrayIPcLm2EEEEviT0_T1_,(.L_x_18300 - _ZN2at6native29vectorized_elementwise_kernelILi4EZZZNS0_16asin_kernel_cudaERNS_18TensorIteratorBaseEENKUlvE0_clEvENKUlvE2_clEvEUlN3c108BFloat16EE_St5arrayIPcLm2EEEEviT0_T1_)
        .other          _ZN2at6native29vectorized_elementwise_kernelILi4EZZZNS0_16asin_kernel_cudaERNS_18TensorIteratorBaseEENKUlvE0_clEvENKUlvE2_clEvEUlN3c108BFloat16EE_St5arrayIPcLm2EEEEviT0_T1_,@"STO_CUDA_ENTRY STV_DEFAULT"
_ZN2at6native29vectorized_elementwise_kernelILi4EZZZNS0_16asin_kernel_cudaERNS_18TensorIteratorBaseEENKUlvE0_clEvENKUlvE2_clEvEUlN3c108BFloat16EE_St5arrayIPcLm2EEEEviT0_T1_:
.text._ZN2at6native29vectorized_elementwise_kernelILi4EZZZNS0_16asin_kernel_cudaERNS_18TensorIteratorBaseEENKUlvE0_clEvENKUlvE2_clEvEUlN3c108BFloat16EE_St5arrayIPcLm2EEEEviT0_T1_:
        /* <DEDUP_REMOVED lines=28> */
[----:B------:R-:W-:Y:S02]  /*01c0*/  @!P3 IADD3 R23, PT, PT, R0, R27, RZ ;  /* 0x0000001b0017b210 */ /* 0x000fe40007ffe0ff */
[----:B------:R-:W-:Y:S01]  /*01d0*/  PRMT R16, RZ, 0x7610, R16 ;  /* 0x00007610ff107816 */ /* 0x000fe20000000010 */
[----:B-1----:R-:W-:Y:S01]  /*01e0*/  @!P5 IMAD.WIDE.U32 R20, R8, 0x2, R20 ;  /* 0x000000020814d825 */ /* 0x002fe200078e0014 */
[----:B------:R-:W-:Y:S01]  /*01f0*/  @!P3 IADD3 R27, PT, PT, R27, 0x80, RZ ;  /* 0x000000801b1bb810 */ /* 0x000fe20007ffe0ff */
[----:B------:R-:W1:Y:S03]  /*0200*/  @!P3 LDC.64 R6, c[0x0][0x390] ;  /* 0x0000e400ff06bb82 */ /* 0x000e660000000a00 */
[----:B------:R-:W-:-:S13]  /*0210*/  ISETP.GE.U32.AND P2, PT, R27, R2, PT ;  /* 0x000000021b00720c */ /* 0x000fda0003f46070 */
[----:B------:R-:W-:Y:S01]  /*0220*/  @!P2 IADD3 R19, PT, PT, R0, R27, RZ ;  /* 0x0000001b0013a210 */ /* 0x000fe20007ffe0ff */
[----:B------:R-:W2:Y:S01]  /*0230*/  @!P2 LDC.64 R10, c[0x0][0x390] ;  /* 0x0000e400ff0aab82 */ /* 0x000ea20000000a00 */
[----:B------:R-:W-:-:S04]  /*0240*/  @!P2 IADD3 R27, PT, PT, R27, 0x80, RZ ;  /* 0x000000801b1ba810 */ /* 0x000fc80007ffe0ff */
[----:B------:R-:W-:-:S13]  /*0250*/  ISETP.GE.U32.AND P1, PT, R27, R2, PT ;  /* 0x000000021b00720c */ /* 0x000fda0003f26070 */
[C---:B------:R-:W-:Y:S02]  /*0260*/  @!P1 IADD3 R17, PT, PT, R0.reuse, R27, RZ ;  /* 0x0000001b00119210 */ /* 0x040fe40007ffe0ff */
[----:B------:R-:W-:Y:S01]  /*0270*/  PRMT R8, RZ, 0x7610, R8 ;  /* 0x00007610ff087816 */ /* 0x000fe20000000008 */
[----:B-1----:R-:W-:Y:S01]  /*0280*/  @!P3 IMAD.WIDE.U32 R6, R23, 0x2, R6 ;  /* 0x000000021706b825 */ /* 0x002fe200078e0006 */
[----:B------:R-:W-:Y:S01]  /*0290*/  @!P1 IADD3 R27, PT, PT, R27, 0x80, RZ ;  /* 0x000000801b1b9810 */ /* 0x000fe20007ffe0ff */
[----:B------:R-:W1:Y:S03]  /*02a0*/  @!P1 LDC.64 R14, c[0x0][0x390] ;  /* 0x0000e400ff0e9b82 */ /* 0x000e660000000a00 */
[----:B------:R-:W-:Y:S01]  /*02b0*/  ISETP.GE.U32.AND P6, PT, R27, R2, PT ;  /* 0x000000021b00720c */ /* 0x000fe20003fc6070 */
[----:B------:R3:W5:Y:S04]  /*02c0*/  @!P5 LDG.E.U16 R8, desc[UR4][R20.64] ;  /* 0x000000041408d981 */ /* 0x000768000c1e1500 */
[----:B---3--:R-:W3:Y:S08]  /*02d0*/  @!P0 LDC.64 R20, c[0x0][0x390] ;  /* 0x0000e400ff148b82 */ /* 0x008ef00000000a00 */
[----:B------:R-:W4:Y:S01]  /*02e0*/  @!P6 LDC.64 R12, c[0x0][0x390] ;  /* 0x0000e400ff0ceb82 */ /* 0x000f220000000a00 */
[----:B------:R-:W-:-:S05]  /*02f0*/  @!P6 IADD3 R27, PT, PT, R0, R27, RZ ;  /* 0x0000001b001be210 */ /* 0x000fca0007ffe0ff */
        /* <DEDUP_REMOVED lines=10> */
[----:B--2---:R-:W-:Y:S01]  /*03a0*/  @!P2 IMAD.WIDE.U32 R10, R19, 0x2, R10 ;  /* 0x00000002130aa825 */ /* 0x004fe200078e000a */
[----:B------:R-:W-:Y:S02]  /*03b0*/  PRMT R19, RZ, 0x7610, R19 ;  /* 0x00007610ff137816 */ /* 0x000fe40000000013 */
[----:B------:R-:W-:Y:S01]  /*03c0*/  PRMT R18, RZ, 0x7610, R18 ;  /* 0x00007610ff127816 */ /* 0x000fe20000000012 */
[----:B-1----:R-:W-:Y:S01]  /*03d0*/  @!P1 IMAD.WIDE.U32 R14, R17, 0x2, R14 ;  /* 0x00000002110e9825 */ /* 0x002fe200078e000e */
        /* <DEDUP_REMOVED lines=16> */
[----:B-----5:R-:W-:Y:S01]  /*04e0*/  SHF.L.U32 R6, R23, 0x10, RZ ;  /* 0x0000001017067819 */ /* 0x020fe200000006ff */
[----:B------:R-:W-:-:S03]  /*04f0*/  HFMA2 R15, -RZ, RZ, 1.9599609375, 20144 ;  /* 0x3fd774ebff0f7431 */ /* 0x000fc600000001ff */
        /* <DEDUP_REMOVED lines=24> */
.L_x_628:
[----:B------:R-:W-:Y:S05]  /*0680*/  BSYNC.RECONVERGENT B0 ;  /* 0x0000000000007941 */ /* 0x000fea0003800200 */
.L_x_627:
        /* <DEDUP_REMOVED lines=23> */
[----:B------:R-:W-:-:S04]  /*0800*/  FMUL.FTZ R13, R12, R13 ;  /* 0x0000000d0c0d7220 */ /* 0x000fc80000410000 */
[----:B------:R-:W-:Y:S01]  /*0810*/  FFMA.FTZ R14, R14, R13, R14 ;  /* 0x0000000d0e0e7223 */ /* 0x000fe2000001000e */
[----:B------:R-:W-:-:S03]  /*0820*/  MOV R13, 0x3fd774eb ;  /* 0x3fd774eb000d7802 */ /* 0x000fc60000000f00 */
[----:B------:R-:W-:-:S04]  /*0830*/  FMUL.FTZ R10, R14, -2 ;  /* 0xc00000000e0a7820 */ /* 0x000fc80000410000 */
[----:B------:R-:W-:-:S05]  /*0840*/  @P5 FFMA.FTZ R14, R13, 0.93318945169448852539, R10 ;  /* 0x3f6ee5810d0e5823 */ /* 0x000fca000001000a */
[C---:B------:R-:W-:Y:S02]  /*0850*/  FSETP.NAN.FTZ.AND P5, PT, R14.reuse, R14, PT ;  /* 0x0000000e0e00720b */ /* 0x040fe40003fb8000 */
[----:B------:R-:W-:-:S04]  /*0860*/  LOP3.LUT R9, R14, 0x80000000, R9, 0xb8, !PT ;  /* 0x800000000e097812 */ /* 0x000fc800078eb809 */
[----:B------:R-:W-:-:S04]  /*0870*/  FSEL R9, R9, R14, !P5 ;  /* 0x0000000e09097208 */ /* 0x000fc80006800000 */
[----:B------:R-:W-:-:S07]  /*0880*/  F2FP.BF16.F32.PACK_AB R9, RZ, R9 ;  /* 0x00000009ff09723e */ /* 0x000fce00000010ff */
.L_x_630:
[----:B------:R-:W-:Y:S05]  /*0890*/  BSYNC.RECONVERGENT B0 ;  /* 0x0000000000007941 */ /* 0x000fea0003800200 */
.L_x_629:
[----:B------:R-:W-:Y:S01]  /*08a0*/  BSSY.RECONVERGENT B0, `(.L_x_631) ;  /* 0x000001f000007945 */ /* 0x000fe20003800200 */
[----:B------:R-:W-:Y:S02]  /*08b0*/  ISETP.GE.U32.AND P5, PT, R11, R2, PT ;  /* 0x000000020b00720c */ /* 0x000fe40003fa6070 */
[----:B------:R-:W-:Y:S01]  /*08c0*/  IADD3 R11, PT, PT, R3, 0x380, RZ ;  /* 0x00000380030b7810 */ /* 0x000fe20007ffe0ff */
[----:B------:R-:W-:Y:S10]  /*08d0*/  @P3 BRA `(.L_x_632) ;  /* 0x00000000006c3947 */ /* 0x000ff40003800000 */
        /* <DEDUP_REMOVED lines=27> */
.L_x_632:
[----:B------:R-:W-:Y:S05]  /*0a90*/  BSYNC.RECONVERGENT B0 ;  /* 0x0000000000007941 */ /* 0x000fea0003800200 */
.L_x_631:
[----:B------:R-:W-:Y:S01]  /*0aa0*/  ISETP.GE.U32.AND P3, PT, R11, R2, PT ;  /* 0x000000020b00720c */ /* 0x000fe20003f66070 */
[----:B------:R-:W-:Y:S01]  /*0ab0*/  BSSY.RECONVERGENT B0, `(.L_x_633) ;  /* 0x000001f000007945 */ /* 0x000fe20003800200 */
[----:B------:R-:W-:-:S05]  /*0ac0*/  @!P0 IADD3 R11, PT, PT, R0, R3, RZ ;  /* 0x00000003000b8210 */ /* 0x000fca0007ffe0ff */
[----:B0-----:R-:W-:Y:S01]  /*0ad0*/  @!P0 IMAD.WIDE.U32 R4, R11, 0x2, R4 ;  /* 0x000000020b048825 */ /* 0x001fe200078e0004 */
[----:B------:R-:W-:Y:S06]  /*0ae0*/  @P1 BRA `(.L_x_634) ;  /* 0x00000000006c1947 */ /* 0x000fec0003800000 */
        /* <DEDUP_REMOVED lines=27> */
.L_x_634:
[----:B------:R-:W-:Y:S05]  /*0ca0*/  BSYNC.RECONVERGENT B0 ;  /* 0x0000000000007941 */ /* 0x000fea0003800200 */
.L_x_633:
        /* <DEDUP_REMOVED lines=29> */
.L_x_636:
[----:B------:R-:W-:Y:S05]  /*0e80*/  BSYNC.RECONVERGENT B0 ;  /* 0x0000000000007941 */ /* 0x000fea0003800200 */
.L_x_635:
        /* <DEDUP_REMOVED lines=29> */
.L_x_638:
[----:B------:R-:W-:Y:S05]  /*1060*/  BSYNC.RECONVERGENT B0 ;  /* 0x0000000000007941 */ /* 0x000fea0003800200 */
.L_x_637:
        /* <DEDUP_REMOVED lines=29> */
.L_x_640:
[----:B------:R-:W-:Y:S05]  /*1240*/  BSYNC.RECONVERGENT B0 ;  /* 0x0000000000007941 */ /* 0x000fea0003800200 */
.L_x_639:
        /* <DEDUP_REMOVED lines=29> */
.L_x_642:
[----:B------:R-:W-:Y:S05]  /*1420*/  BSYNC.RECONVERGENT B0 ;  /* 0x0000000000007941 */ /* 0x000fea0003800200 */
.L_x_641:
        /* <DEDUP_REMOVED lines=18> */
.L_x_645:
[----:B------:R-:W-:-:S13]  /*1550*/  ISETP.GE.U32.AND P0, PT, R3, R2, PT ;  /* 0x000000020300720c */ /* 0x000fda0003f06070 */
[----:B------:R-:W-:Y:S05]  /*1560*/  @P0 BRA `(.L_x_647) ;  /* 0x0000000000300947 */ /* 0x000fea0003800000 */
[----:B0-----:R-:W0:Y:S01]  /*1570*/  LDC.64 R4, c[0x0][0x388] ;  /* 0x0000e200ff047b82 */ /* 0x001e220000000a00 */
[----:B------:R-:W-:Y:S02]  /*1580*/  IADD3 R7, PT, PT, R0, R3, RZ ;  /* 0x0000000300077210 */ /* 0x000fe40007ffe0ff */
[----:B------:R-:W-:-:S03]  /*1590*/  IADD3 R3, PT, PT, R3, 0x80, RZ ;  /* 0x0000008003037810 */ /* 0x000fc60007ffe0ff */
[----:B0-----:R-:W-:-:S05]  /*15a0*/  IMAD.WIDE.U32 R4, R7, 0x2, R4 ;  /* 0x0000000207047825 */ /* 0x001fca00078e0004 */
[----:B------:R1:W-:Y:S02]  /*15b0*/  STG.E.U16 desc[UR4][R4.64], R10 ;  /* 0x0000000a04007986 */ /* 0x0003e4000c101504 */
.L_x_646:
[----:B------:R-:W-:-:S13]  /*15c0*/  ISETP.GE.U32.AND P0, PT, R3, R2, PT ;  /* 0x000000020300720c */ /* 0x000fda0003f06070 */
[----:B------:R-:W-:Y:S05]  /*15d0*/  @P0 BRA `(.L_x_648) ;  /* 0x0000000000340947 */ /* 0x000fea0003800000 */
[----:B01----:R-:W0:Y:S01]  /*15e0*/  LDC.64 R4, c[0x0][0x388] ;  /* 0x0000e200ff047b82 */ /* 0x003e220000000a00 */
[----:B------:R-:W-:Y:S02]  /*15f0*/  IADD3 R7, PT, PT, R0, R3, RZ ;  /* 0x0000000300077210 */ /* 0x000fe40007ffe0ff */
[----:B------:R-:W-:-:S03]  /*1600*/  IADD3 R3, PT, PT, R3, 0x80, RZ ;  /* 0x0000008003037810 */ /* 0x000fc60007ffe0ff */
[----:B0-----:R-:W-:-:S05]  /*1610*/  IMAD.WIDE.U32 R4, R7, 0x2, R4 ;  /* 0x0000000207047825 */ /* 0x001fca00078e0004 */
[----:B------:R1:W-:Y:S02]  /*1620*/  STG.E.U16 desc[UR4][R4.64], R11 ;  /* 0x0000000b04007986 */ /* 0x0003e4000c101504 */
.L_x_647:
        /* <DEDUP_REMOVED lines=8> */
.L_x_648:
[----:B------:R-:W-:Y:S05]  /*16b0*/  BSYNC.RELIABLE B1 ;  /* 0x0000000000017941 */ /* 0x000fea0003800100 */
.L_x_644:
[----:B------:R-:W-:-:S13]  /*16c0*/  ISETP.GE.U32.AND P0, PT, R3, R2, PT ;  /* 0x000000020300720c */ /* 0x000fda0003f06070 */
[----:B012---:R-:W0:Y:S01]  /*16d0*/  @!P0 LDC.64 R4, c[0x0][0x388] ;  /* 0x0000e200ff048b82 */ /* 0x007e220000000a00 */
[----:B------:R-:W-:Y:S02]  /*16e0*/  @!P0 IADD3 R7, PT, PT, R0, R3, RZ ;  /* 0x0000000300078210 */ /* 0x000fe40007ffe0ff */
[----:B------:R-:W-:-:S03]  /*16f0*/  @!P0 IADD3 R3, PT, PT, R3, 0x80, RZ ;  /* 0x0000008003038810 */ /* 0x000fc60007ffe0ff */
[----:B0-----:R-:W-:-:S05]  /*1700*/  @!P0 IMAD.WIDE.U32 R4, R7, 0x2, R4 ;  /* 0x0000000207048825 */ /* 0x001fca00078e0004 */
[----:B------:R2:W-:Y:S02]  /*1710*/  @!P0 STG.E.U16 desc[UR4][R4.64], R13 ;  /* 0x0000000d04008986 */ /* 0x0005e4000c101504 */
.L_x_649:
[----:B------:R-:W-:Y:S05]  /*1720*/  BSYNC.RECONVERGENT B0 ;  /* 0x0000000000007941 */ /* 0x000fea0003800200 */
.L_x_643:
[----:B------:R-:W-:Y:S05]  /*1730*/  WARPSYNC.ALL ;  /* 0x0000000000007948 */ /* 0x000fea0003800000 */
[----:B------:R-:W-:-:S13]  /*1740*/  ISETP.GE.U32.AND P0, PT, R3, R2, PT ;  /* 0x000000020300720c */ /* 0x000fda0003f06070 */
[----:B------:R-:W-:Y:S05]  /*1750*/  @P0 EXIT ;  /* 0x000000000000094d */ /* 0x000fea0003800000 */
[----:B012---:R-:W0:Y:S01]  /*1760*/  LDC.64 R4, c[0x0][0x388] ;  /* 0x0000e200ff047b82 */ /* 0x007e220000000a00 */
[----:B------:R-:W-:-:S05]  /*1770*/  IADD3 R3, PT, PT, R0, R3, RZ ;  /* 0x0000000300037210 */ /* 0x000fca0007ffe0ff */
[----:B0-----:R-:W-:-:S05]  /*1780*/  IMAD.WIDE.U32 R2, R3, 0x2, R4 ;  /* 0x0000000203027825 */ /* 0x001fca00078e0004 */
[----:B------:R-:W-:Y:S01]  /*1790*/  STG.E.U16 desc[UR4][R2.64], R14 ;  /* 0x0000000e02007986 */ /* 0x000fe2000c101504 */
[----:B------:R-:W-:Y:S05]  /*17a0*/  EXIT ;  /* 0x000000000000794d */ /* 0x000fea0003800000 */
.L_x_626:
[----:B------:R-:W0:Y:S01]  /*17b0*/  S2R R6, SR_TID.X ;  /* 0x0000000000067919 */ /* 0x000e220000002100 */
[----:B------:R-:W1:Y:S02]  /*17c0*/  LDC.64 R2, c[0x0][0x390] ;  /* 0x0000e400ff027b82 */ /* 0x000e640000000a00 */
[----:B-1----:R-:W-:-:S04]  /*17d0*/  IMAD.WIDE.U32 R2, R0, 0x2, R2 ;  /* 0x0000000200027825 */ /* 0x002fc800078e0002 */
[----:B0-----:R-:W-:-:S05]  /*17e0*/  IMAD.WIDE.U32 R4, R6, 0x8, R2 ;  /* 0x0000000806047825 */ /* 0x001fca00078e0002 */
[----:B------:R-:W2:Y:S04]  /*17f0*/  LDG.E.64 R20, desc[UR4][R4.64] ;  /* 0x0000000404147981 */ /* 0x000ea8000c1e1b00 */
[----:B------:R0:W3:Y:S01]  /*1800*/  LDG.E.64 R2, desc[UR4][R4.64+0x400] ;  /* 0x0004000404027981 */ /* 0x0000e2000c1e1b00 */
[----:B------:R-:W-:Y:S01]  /*1810*/  HFMA2 R10, -RZ, RZ, 1.75, 0 ;  /* 0x3f000000ff0a7431 */ /* 0x000fe200000001ff */
[C---:B--2---:R-:W-:Y:S02]  /*1820*/  SHF.L.U32 R15, R20.reuse, 0x10, RZ ;  /* 0x00000010140f7819 */ /* 0x044fe400000006ff */
[----:B------:R-:W-:Y:S02]  /*1830*/  SHF.L.U32 R17, R21, 0x10, RZ ;  /* 0x0000001015117819 */ /* 0x000fe400000006ff */
[----:B------:R-:W-:Y:S01]  /*1840*/  PRMT R11, R20, 0x7632, R11 ;  /* 0x00007632140b7816 */ /* 0x000fe2000000000b */
[-C--:B------:R-:W-:Y:S01]  /*1850*/  FFMA.FTZ R7, |R15|, -R10.reuse, 0.5 ;  /* 0x3f0000000f077423 */ /* 0x080fe20000010a0a */
[----:B------:R-:W-:Y:S01]  /*1860*/  PRMT R9, R21, 0x7632, R9 ;  /* 0x0000763215097816 */ /* 0x000fe20000000009 */
[-C--:B------:R-:W-:Y:S01]  /*1870*/  FFMA.FTZ R12, |R17|, -R10.reuse, 0.5 ;  /* 0x3f000000110c7423 */ /* 0x080fe20000010a0a */
[----:B------:R-:W-:Y:S01]  /*1880*/  SHF.L.U32 R11, R11, 0x10, RZ ;  /* 0x000000100b0b7819 */ /* 0x000fe200000006ff */
[----:B------:R-:W0:Y:S01]  /*1890*/  MUFU.RSQ R8, R7 ;  /* 0x0000000700087308 */ /* 0x000e220000001400 */
[----:B------:R-:W-:Y:S01]  /*18a0*/  SHF.L.U32 R9, R9, 0x10, RZ ;  /* 0x0000001009097819 */ /* 0x000fe200000006ff */
[----:B------:R-:W-:Y:S01]  /*18b0*/  FADD.FTZ R18, |R17|, -RZ ;  /* 0x800000ff11127221 */ /* 0x000fe20000010200 */
[----:B------:R-:W-:Y:S01]  /*18c0*/  FSETP.GT.FTZ.AND P3, PT, |R15|, 0.56000000238418579102, PT ;  /* 0x3f0f5c290f00780b */ /* 0x000fe20003f74200 */
[-C--:B------:R-:W-:Y:S01]  /*18d0*/  FFMA.FTZ R13, |R11|, -R10.reuse, 0.5 ;  /* 0x3f0000000b0d7423 */ /* 0x080fe20000010a0a */
[----:B------:R-:W-:Y:S01]  /*18e0*/  FSETP.GT.FTZ.AND P2, PT, |R17|, 0.56000000238418579102, PT ;  /* 0x3f0f5c291100780b */ /* 0x000fe20003f54200 */
[----:B------:R-:W-:Y:S01]  /*18f0*/  FFMA.FTZ R16, |R9|, -R10, 0.5 ;  /* 0x3f00000009107423 */ /* 0x000fe20000010a0a */
[----:B------:R-:W-:Y:S01]  /*1900*/  FSETP.GT.FTZ.AND P1, PT, |R11|, 0.56000000238418579102, PT ;  /* 0x3f0f5c290b00780b */ /* 0x000fe20003f34200 */
[----:B------:R-:W1:Y:S01]  /*1910*/  MUFU.RSQ R19, R12 ;  /* 0x0000000c00137308 */ /* 0x000e620000001400 */
[----:B------:R-:W-:-:S02]  /*1920*/  FSETP.GT.FTZ.AND P0, PT, |R9|, 0.56000000238418579102, PT ;  /* 0x3f0f5c290900780b */ /* 0x000fc40003f14200 */
[----:B------:R-:W-:Y:S02]  /*1930*/  FSETP.NEU.FTZ.AND P4, PT, |R15|, 1, PT ;  /* 0x3f8000000f00780b */ /* 0x000fe40003f9d200 */
[----:B------:R-:W-:-:S03]  /*1940*/  FSETP.NEU.FTZ.AND P5, PT, |R17|, 1, PT ;  /* 0x3f8000001100780b */ /* 0x000fc60003fbd200 */
[----:B------:R-:W2:Y:S01]  /*1950*/  MUFU.RSQ R14, R13 ;  /* 0x0000000d000e7308 */ /* 0x000ea20000001400 */
[----:B0-----:R-:W-:Y:S01]  /*1960*/  FMUL.FTZ R4, R7, R8 ;  /* 0x0000000807047220 */ /* 0x001fe20000410000 */
[----:B------:R-:W-:-:S04]  /*1970*/  FMUL.FTZ R5, R8, -0.5 ;  /* 0xbf00000008057820 */ /* 0x000fc80000410000 */
[----:B------:R-:W-:Y:S01]  /*1980*/  FFMA.FTZ R5, R4, R5, 0.5 ;  /* 0x3f00000004057423 */ /* 0x000fe20000010005 */
[----:B-1----:R-:W-:Y:S01]  /*1990*/  FMUL.FTZ R7, R12, R19 ;  /* 0x000000130c077220 */ /* 0x002fe20000410000 */
[----:B------:R-:W-:Y:S02]  /*19a0*/  FMUL.FTZ R8, R19, -0.5 ;  /* 0xbf00000013087820 */ /* 0x000fe40000410000 */
[----:B------:R-:W-:Y:S01]  /*19b0*/  FFMA.FTZ R5, R4, R5, R4 ;  /* 0x0000000504057223 */ /* 0x000fe20000010004 */
[----:B------:R-:W0:Y:S01]  /*19c0*/  MUFU.RSQ R19, R16 ;  /* 0x0000001000137308 */ /* 0x000e220000001400 */
[----:B------:R-:W-:Y:S01]  /*19d0*/  FADD.FTZ R12, |R15|, -RZ ;  /* 0x800000ff0f0c7221 */ /* 0x000fe20000010200 */
[----:B------:R-:W-:Y:S02]  /*19e0*/  FFMA.FTZ R8, R7, R8, 0.5 ;  /* 0x3f00000007087423 */ /* 0x000fe40000010008 */
[----:B------:R-:W-:Y:S01]  /*19f0*/  @P3 FSEL R12, R5, RZ, P4 ;  /* 0x000000ff050c3208 */ /* 0x000fe20002000000 */
[----:B--2---:R-:W-:Y:S01]  /*1a00*/  FMUL.FTZ R13, R13, R14 ;  /* 0x0000000e0d0d7220 */ /* 0x004fe20000410000 */
[----:B------:R-:W-:Y:S01]  /*1a10*/  FMUL.FTZ R14, R14, -0.5 ;  /* 0xbf0000000e0e7820 */ /* 0x000fe20000410000 */
[----:B------:R-:W-:Y:S01]  /*1a20*/  FFMA.FTZ R8, R7, R8, R7 ;  /* 0x0000000807087223 */ /* 0x000fe20000010007 */
[----:B------:R-:W-:-:S02]  /*1a30*/  FSETP.NEU.FTZ.AND P4, PT, |R11|, 1, PT ;  /* 0x3f8000000b00780b */ /* 0x000fc40003f9d200 */
[C---:B------:R-:W-:Y:S02]  /*1a40*/  FFMA.FTZ R14, R13.reuse, R14, 0.5 ;  /* 0x3f0000000d0e7423 */ /* 0x040fe4000001000e */
[----:B------:R-:W-:Y:S02]  /*1a50*/  @P2 FSEL R18, R8, RZ, P5 ;  /* 0x000000ff08122208 */ /* 0x000fe40002800000 */
[----:B------:R-:W-:Y:S01]  /*1a60*/  FFMA.FTZ R13, R13, R14, R13 ;  /* 0x0000000e0d0d7223 */ /* 0x000fe2000001000d */
[C---:B------:R-:W-:Y:S01]  /*1a70*/  FSETP.NEU.FTZ.AND P5, PT, |R9|.reuse, 1, PT ;  /* 0x3f8000000900780b */ /* 0x040fe20003fbd200 */
[----:B------:R-:W-:Y:S01]  /*1a80*/  FADD.FTZ R14, |R9|, -RZ ;  /* 0x800000ff090e7221 */ /* 0x000fe20000010200 */
[----:B0-----:R-:W-:Y:S01]  /*1a90*/  FMUL.FTZ R4, R16, R19 ;  /* 0x0000001310047220 */ /* 0x001fe20000410000 */
[----:B------:R-:W-:Y:S01]  /*1aa0*/  FMUL.FTZ R19, R19, -0.5 ;  /* 0xbf00000013137820 */ /* 0x000fe20000410000 */
[----:B------:R-:W-:Y:S01]  /*1ab0*/  FADD.FTZ R16, |R11|, -RZ ;  /* 0x800000ff0b107221 */ /* 0x000fe20000010200 */
[----:B------:R-:W-:Y:S01]  /*1ac0*/  @P1 FSEL R16, R13, RZ, P4 ;  /* 0x000000ff0d101208 */ /* 0x000fe20002000000 */
[----:B------:R-:W-:Y:S01]  /*1ad0*/  FMUL.FTZ R13, R18, R18 ;  /* 0x00000012120d7220 */ /* 0x000fe20000410000 */
[----:B------:R-:W-:Y:S01]  /*1ae0*/  FFMA.FTZ R19, R4, R19, 0.5 ;  /* 0x3f00000004137423 */ /* 0x000fe20000010013 */
[----:B------:R-:W-:-:S02]  /*1af0*/  MOV R8, 0x3d4dd2f7 ;  /* 0x3d4dd2f700087802 */ /* 0x000fc40000000f00 */
[----:B------:R-:W-:Y:S01]  /*1b00*/  FMUL.FTZ R7, R16, R16 ;  /* 0x0000001010077220 */ /* 0x000fe20000410000 */
[----:B------:R-:W-:Y:S01]  /*1b10*/  FFMA.FTZ R4, R4, R19, R4 ;  /* 0x0000001304047223 */ /* 0x000fe20000010004 */
[----:B------:R-:W-:Y:S01]  /*1b20*/  FMUL.FTZ R19, R12, R12 ;  /* 0x0000000c0c137220 */ /* 0x000fe20000410000 */
[-C--:B------:R-:W-:Y:S01]  /*1b30*/  FFMA.FTZ R22, R13, R8.reuse, 0.018773360177874565125 ;  /* 0x3c99ca970d167423 */ /* 0x080fe20000010008 */
[----:B------:R-:W-:Y:S02]  /*1b40*/  FFMA.FTZ R20, R7, R8, 0.018773360177874565125 ;  /* 0x3c99ca9707147423 */ /* 0x000fe40000010008 */
[----:B------:R-:W-:Y:S01]  /*1b50*/  @P0 FSEL R14, R4, RZ, P5 ;  /* 0x000000ff040e0208 */ /* 0x000fe20002800000 */
[----:B------:R-:W-:Y:S01]  /*1b60*/  FFMA.FTZ R22, R13, R22, 0.046769052743911743164 ;  /* 0x3d3f90e80d167423 */ /* 0x000fe20000010016 */
[----:B------:R-:W-:Y:S01]  /*1b70*/  FFMA.FTZ R4, R19, R8, 0.018773360177874565125 ;  /* 0x3c99ca9713047423 */ /* 0x000fe20000010008 */
[----:B------:R-:W-:Y:S02]  /*1b80*/  FFMA.FTZ R20, R7, R20, 0.046769052743911743164 ;  /* 0x3d3f90e807147423 */ /* 0x000fe40000010014 */
[----:B------:R-:W-:Y:S01]  /*1b90*/  FMUL.FTZ R5, R14, R14 ;  /* 0x0000000e0e057220 */ /* 0x000fe20000410000 */
[----:B------:R-:W-:Y:S01]  /*1ba0*/  FFMA.FTZ R22, R13, R22, 0.074823014438152313232 ;  /* 0x3d993ccf0d167423 */ /* 0x000fe20000010016 */
[----:B------:R-:W-:Y:S01]  /*1bb0*/  FFMA.FTZ R4, R19, R4, 0.046769052743911743164 ;  /* 0x3d3f90e813047423 */ /* 0x000fe20000010004 */
[----:B------:R-:W-:Y:S01]  /*1bc0*/  FFMA.FTZ R20, R7, R20, 0.074823014438152313232 ;  /* 0x3d993ccf07147423 */ /* 0x000fe20000010014 */
[----:B------:R-:W-:Y:S01]  /*1bd0*/  FFMA.FTZ R24, R5, R8, 0.018773360177874565125 ;  /* 0x3c99ca9705187423 */ /* 0x000fe20000010008 */
[----:B------:R-:W-:Y:S01]  /*1be0*/  FFMA.FTZ R22, R13, R22, 0.16667181253433227539 ;  /* 0x3e2aac040d167423 */ /* 0x000fe20000010016 */
[----:B------:R-:W-:Y:S01]  /*1bf0*/  FFMA.FTZ R4, R19, R4, 0.074823014438152313232 ;  /* 0x3d993ccf13047423 */ /* 0x000fe20000010004 */
[----:B------:R-:W-:Y:S01]  /*1c00*/  FFMA.FTZ R20, R7, R20, 0.16667181253433227539 ;  /* 0x3e2aac0407147423 */ /* 0x000fe20000010014 */
[----:B------:R-:W-:Y:S01]  /*1c10*/  FFMA.FTZ R24, R5, R24, 0.046769052743911743164 ;  /* 0x3d3f90e805187423 */ /* 0x000fe20000010018 */
[----:B------:R-:W-:Y:S01]  /*1c20*/  FMUL.FTZ R13, R13, R22 ;  /* 0x000000160d0d7220 */ /* 0x000fe20000410000 */
[----:B------:R-:W-:Y:S01]  /*1c30*/  FFMA.FTZ R4, R19, R4, 0.16667181253433227539 ;  /* 0x3e2aac0413047423 */ /* 0x000fe20000010004 */
[----:B------:R-:W-:Y:S01]  /*1c40*/  FMUL.FTZ R7, R7, R20 ;  /* 0x0000001407077220 */ /* 0x000fe20000410000 */
[----:B------:R-:W-:Y:S01]  /*1c50*/  FFMA.FTZ R24, R5, R24, 0.074823014438152313232 ;  /* 0x3d993ccf05187423 */ /* 0x000fe20000010018 */
[----:B------:R-:W-:Y:S01]  /*1c60*/  FFMA.FTZ R18, R18, R13, R18 ;  /* 0x0000000d12127223 */ /* 0x000fe20000010012 */
[----:B------:R-:W-:Y:S01]  /*1c70*/  FMUL.FTZ R19, R19, R4 ;  /* 0x0000000413137220 */ /* 0x000fe20000410000 */
[----:B---3--:R-:W-:Y:S01]  /*1c80*/  SHF.L.U32 R4, R2, 0x10, RZ ;  /* 0x0000001002047819 */ /* 0x008fe200000006ff */
[----:B------:R-:W-:Y:S01]  /*1c90*/  FFMA.FTZ R24, R5, R24, 0.16667181253433227539 ;  /* 0x3e2aac0405187423 */ /* 0x000fe20000010018 */
[----:B------:R-:W-:Y:S01]  /*1ca0*/  FFMA.FTZ R16, R16, R7, R16 ;  /* 0x0000000710107223 */ /* 0x000fe20000010010 */
[----:B------:R-:W-:Y:S01]  /*1cb0*/  FFMA.FTZ R12, R12, R19, R12 ;  /* 0x000000130c0c7223 */ /* 0x000fe2000001000c */
[----:B------:R-:W-:Y:S01]  /*1cc0*/  SHF.L.U32 R7, R3, 0x10, RZ ;  /* 0x0000001003077819 */ /* 0x000fe200000006ff */
[----:B------:R-:W-:Y:S01]  /*1cd0*/  FMUL.FTZ R13, R5, R24 ;  /* 0x00000018050d7220 */ /* 0x000fe20000410000 */
[----:B------:R-:W-:-:S02]  /*1ce0*/  HFMA2 R5, -RZ, RZ, 1.9599609375, 20144 ;  /* 0x3fd774ebff057431 */ /* 0x000fc400000001ff */
[-C--:B------:R-:W-:Y:S01]  /*1cf0*/  FFMA.FTZ R22, |R4|, -R10.reuse, 0.5 ;  /* 0x3f00000004167423 */ /* 0x080fe20000010a0a */
[----:B------:R-:W-:Y:S01]  /*1d00*/  FMUL.FTZ R24, R18, -2 ;  /* 0xc000000012187820 */ /* 0x000fe20000410000 */
[----:B------:R-:W-:Y:S01]  /*1d10*/  FMUL.FTZ R20, R12, -2 ;  /* 0xc00000000c147820 */ /* 0x000fe20000410000 */
[----:B------:R-:W-:Y:S01]  /*1d20*/  FFMA.FTZ R14, R14, R13, R14 ;  /* 0x0000000d0e0e7223 */ /* 0x000fe2000001000e */
[----:B------:R-:W0:Y:S01]  /*1d30*/  MUFU.RSQ R23, R22 ;  /* 0x0000001600177308 */ /* 0x000e220000001400 */
[----:B------:R-:W-:Y:S01]  /*1d40*/  PRMT R13, R2, 0x7632, R13 ;  /* 0x00007632020d7816 */ /* 0x000fe2000000000d */
[----:B------:R-:W-:Y:S01]  /*1d50*/  FMUL.FTZ R2, R16, -2 ;  /* 0xc000000010027820 */ /* 0x000fe20000410000 */
[----:B------:R-:W-:Y:S01]  /*1d60*/  PRMT R3, R3, 0x7632, R3 ;  /* 0x0000763203037816 */ /* 0x000fe20000000003 */
[----:B------:R-:W-:Y:S01]  /*1d70*/  FFMA.FTZ R19, |R7|, -R10, 0.5 ;  /* 0x3f00000007137423 */ /* 0x000fe20000010a0a */
[C---:B------:R-:W-:Y:S01]  /*1d80*/  @P2 FFMA.FTZ R18, R5.reuse, 0.93318945169448852539, R24 ;  /* 0x3f6ee58105122823 */ /* 0x040fe20000010018 */
[----:B------:R-:W-:Y:S01]  /*1d90*/  @P3 FFMA.FTZ R12, R5, 0.93318945169448852539, R20 ;  /* 0x3f6ee581050c3823 */ /* 0x000fe20000010014 */
[----:B------:R-:W-:Y:S01]  /*1da0*/  FMUL.FTZ R24, R14, -2 ;  /* 0xc00000000e187820 */ /* 0x000fe20000410000 */
[----:B------:R-:W-:Y:S01]  /*1db0*/  SHF.L.U32 R13, R13, 0x10, RZ ;  /* 0x000000100d0d7819 */ /* 0x000fe200000006ff */
[----:B------:R-:W-:Y:S01]  /*1dc0*/  @P1 FFMA.FTZ R16, R5, 0.93318945169448852539, R2 ;  /* 0x3f6ee58105101823 */ /* 0x000fe20000010002 */
[----:B------:R-:W-:Y:S01]  /*1dd0*/  SHF.L.U32 R3, R3, 0x10, RZ ;  /* 0x0000001003037819 */ /* 0x000fe200000006ff */
[----:B------:R-:W-:Y:S01]  /*1de0*/  @P0 FFMA.FTZ R14, R5, 0.93318945169448852539, R24 ;  /* 0x3f6ee581050e0823 */ /* 0x000fe20000010018 */
[C---:B------:R-:W-:Y:S01]  /*1df0*/  LOP3.LUT R15, R12.reuse, 0x80000000, R15, 0xb8, !PT ;  /* 0x800000000c0f7812 */ /* 0x040fe200078eb80f */
[----:B------:R-:W1:Y:S01]  /*1e00*/  MUFU.RSQ R20, R19 ;  /* 0x0000001300147308 */ /* 0x000e620000001400 */
[----:B------:R-:W-:Y:S01]  /*1e10*/  FSETP.NAN.FTZ.AND P0, PT, R12, R12, PT ;  /* 0x0000000c0c00720b */ /* 0x000fe20003f18000 */
[----:B------:R-:W-:Y:S01]  /*1e20*/  FFMA.FTZ R21, |R13|, -R10, 0.5 ;  /* 0x3f0000000d157423 */ /* 0x000fe20000010a0a */
[----:B------:R-:W-:Y:S01]  /*1e30*/  LOP3.LUT R17, R18, 0x80000000, R17, 0xb8, !PT ;  /* 0x8000000012117812 */ /* 0x000fe200078eb811 */
[----:B0-----:R-:W-:Y:S01]  /*1e40*/  FMUL.FTZ R22, R22, R23 ;  /* 0x0000001716167220 */ /* 0x001fe20000410000 */
[----:B------:R-:W-:Y:S01]  /*1e50*/  FSETP.NAN.FTZ.AND P1, PT, R18, R18, PT ;  /* 0x000000121200720b */ /* 0x000fe20003f38000 */
[----:B------:R-:W-:Y:S01]  /*1e60*/  FMUL.FTZ R23, R23, -0.5 ;  /* 0xbf00000017177820 */ /* 0x000fe20000410000 */
[----:B------:R-:W-:Y:S01]  /*1e70*/  FSEL R12, R15, R12, !P0 ;  /* 0x0000000c0f0c7208 */ /* 0x000fe20004000000 */
[----:B------:R-:W-:Y:S01]  /*1e80*/  FFMA.FTZ R15, |R3|, -R10, 0.5 ;  /* 0x3f000000030f7423 */ /* 0x000fe20000010a0a */
[----:B------:R-:W0:Y:S01]  /*1e90*/  MUFU.RSQ R24, R21 ;  /* 0x0000001500187308 */ /* 0x000e220000001400 */
[----:B------:R-:W-:Y:S01]  /*1ea0*/  FSEL R2, R17, R18, !P1 ;  /* 0x0000001211027208 */ /* 0x000fe20004800000 */
[----:B------:R-:W-:Y:S01]  /*1eb0*/  FFMA.FTZ R23, R22, R23, 0.5 ;  /* 0x3f00000016177423 */ /* 0x000fe20000010017 */
[C---:B------:R-:W-:Y:S01]  /*1ec0*/  FSETP.GT.FTZ.AND P0, PT, |R4|.reuse, 0.56000000238418579102, PT ;  /* 0x3f0f5c290400780b */ /* 0x040fe20003f14200 */
[----:B------:R-:W-:Y:S01]  /*1ed0*/  FADD.FTZ R10, |R4|, -RZ ;  /* 0x800000ff040a7221 */ /* 0x000fe20000010200 */
[----:B------:R-:W-:Y:S01]  /*1ee0*/  LOP3.LUT R11, R16, 0x80000000, R11, 0xb8, !PT ;  /* 0x80000000100b7812 */ /* 0x000fe200078eb80b */
[----:B------:R-:W-:Y:S01]  /*1ef0*/  FFMA.FTZ R23, R22, R23, R22 ;  /* 0x0000001716177223 */ /* 0x000fe20000010016 */
[----:B------:R-:W-:Y:S01]  /*1f00*/  FSETP.NAN.FTZ.AND P1, PT, R16, R16, PT ;  /* 0x000000101000720b */ /* 0x000fe20003f38000 */
[----:B------:R-:W2:Y:S01]  /*1f10*/  MUFU.RSQ R18, R15 ;  /* 0x0000000f00127308 */ /* 0x000ea20000001400 */
[----:B-1----:R-:W-:Y:S01]  /*1f20*/  FMUL.FTZ R19, R19, R20 ;  /* 0x0000001413137220 */ /* 0x002fe20000410000 */
[----:B------:R-:W-:Y:S01]  /*1f30*/  FMUL.FTZ R20, R20, -0.5 ;  /* 0xbf00000014147820 */ /* 0x000fe20000410000 */
[----:B------:R-:W-:Y:S01]  /*1f40*/  FSEL R11, R11, R16, !P1 ;  /* 0x000000100b0b7208 */ /* 0x000fe20004800000 */
[----:B------:R-:W-:Y:S01]  /*1f50*/  FADD.FTZ R17, |R13|, -RZ ;  /* 0x800000ff0d117221 */ /* 0x000fe20000010200 */
[----:B------:R-:W-:Y:S01]  /*1f60*/  FSETP.NEU.FTZ.AND P2, PT, |R4|, 1, PT ;  /* 0x3f8000000400780b */ /* 0x000fe20003f5d200 */
[----:B------:R-:W-:Y:S01]  /*1f70*/  FFMA.FTZ R20, R19, R20, 0.5 ;  /* 0x3f00000013147423 */ /* 0x000fe20000010014 */
[----:B------:R-:W-:Y:S01]  /*1f80*/  FSETP.GT.FTZ.AND P1, PT, |R7|, 0.56000000238418579102, PT ;  /* 0x3f0f5c290700780b */ /* 0x000fe20003f34200 */
[----:B0-----:R-:W-:Y:S01]  /*1f90*/  FMUL.FTZ R21, R21, R24 ;  /* 0x0000001815157220 */ /* 0x001fe20000410000 */
[----:B------:R-:W-:Y:S01]  /*1fa0*/  FMUL.FTZ R24, R24, -0.5 ;  /* 0xbf00000018187820 */ /* 0x000fe20000410000 */
[----:B------:R-:W-:Y:S01]  /*1fb0*/  @P0 FSEL R10, R23, RZ, P2 ;  /* 0x000000ff170a0208 */ /* 0x000fe20001000000 */
[----:B------:R-:W-:Y:S01]  /*1fc0*/  FFMA.FTZ R20, R19, R20, R19 ;  /* 0x0000001413147223 */ /* 0x000fe20000010013 */
[----:B------:R-:W-:Y:S01]  /*1fd0*/  FSETP.GT.FTZ.AND P3, PT, |R13|, 0.56000000238418579102, PT ;  /* 0x3f0f5c290d00780b */ /* 0x000fe20003f74200 */
[----:B------:R-:W-:Y:S01]  /*1fe0*/  FFMA.FTZ R24, R21, R24, 0.5 ;  /* 0x3f00000015187423 */ /* 0x000fe20000010018 */
[----:B------:R-:W-:Y:S01]  /*1ff0*/  FSETP.GT.FTZ.AND P2, PT, |R3|, 0.56000000238418579102, PT ;  /* 0x3f0f5c290300780b */ /* 0x000fe20003f54200 */
[----:B------:R-:W-:Y:S01]  /*2000*/  FMUL.FTZ R25, R10, R10 ;  /* 0x0000000a0a197220 */ /* 0x000fe20000410000 */
[----:B--2---:R-:W-:Y:S01]  /*2010*/  FMUL.FTZ R15, R15, R18 ;  /* 0x000000120f0f7220 */ /* 0x004fe20000410000 */
[----:B------:R-:W-:Y:S01]  /*2020*/  FMUL.FTZ R16, R18, -0.5 ;  /* 0xbf00000012107820 */ /* 0x000fe20000410000 */
[----:B------:R-:W-:Y:S01]  /*2030*/  FSETP.NEU.FTZ.AND P5, PT, |R7|, 1, PT ;  /* 0x3f8000000700780b */ /* 0x000fe20003fbd200 */
[----:B------:R-:W-:Y:S01]  /*2040*/  FFMA.FTZ R24, R21, R24, R21 ;  /* 0x0000001815187223 */ /* 0x000fe20000010015 */
[----:B------:R-:W-:Y:S01]  /*2050*/  FADD.FTZ R18, |R7|, -RZ ;  /* 0x800000ff07127221 */ /* 0x000fe20000010200 */
[----:B------:R-:W-:Y:S01]  /*2060*/  FFMA.FTZ R16, R15, R16, 0.5 ;  /* 0x3f0000000f107423 */ /* 0x000fe20000010010 */
[----:B------:R-:W-:-:S02]  /*2070*/  FSETP.NEU.FTZ.AND P4, PT, |R13|, 1, PT ;  /* 0x3f8000000d00780b */ /* 0x000fc40003f9d200 */
[----:B------:R-:W-:Y:S01]  /*2080*/  @P1 FSEL R18, R20, RZ, P5 ;  /* 0x000000ff14121208 */ /* 0x000fe20002800000 */
[----:B------:R-:W-:Y:S01]  /*2090*/  FFMA.FTZ R19, R15, R16, R15 ;  /* 0x000000100f137223 */ /* 0x000fe2000001000f */
[----:B------:R-:W-:Y:S01]  /*20a0*/  FSETP.NEU.FTZ.AND P5, PT, |R3|, 1, PT ;  /* 0x3f8000000300780b */ /* 0x000fe20003fbd200 */
[----:B------:R-:W-:Y:S01]  /*20b0*/  FFMA.FTZ R20, R25, R8, 0.018773360177874565125 ;  /* 0x3c99ca9719147423 */ /* 0x000fe20000010008 */
[----:B------:R-:W-:Y:S01]  /*20c0*/  @P3 FSEL R17, R24, RZ, P4 ;  /* 0x000000ff18113208 */ /* 0x000fe20002000000 */
[----:B------:R-:W-:Y:S01]  /*20d0*/  FADD.FTZ R16, |R3|, -RZ ;  /* 0x800000ff03107221 */ /* 0x000fe20000010200 */
[----:B------:R-:W-:Y:S01]  /*20e0*/  @P2 FSEL R16, R19, RZ, P5 ;  /* 0x000000ff13102208 */ /* 0x000fe20002800000 */
[C---:B------:R-:W-:Y:S01]  /*20f0*/  FFMA.FTZ R20, R25.reuse, R20, 0.046769052743911743164 ;  /* 0x3d3f90e819147423 */ /* 0x040fe20000010014 */
[----:B------:R-:W-:Y:S01]  /*2100*/  LOP3.LUT R15, R14, 0x80000000, R9, 0xb8, !PT ;  /* 0x800000000e0f7812 */ /* 0x000fe200078eb809 */
[----:B------:R-:W-:Y:S01]  /*2110*/  FMUL.FTZ R21, R18, R18 ;  /* 0x0000001212157220 */ /* 0x000fe20000410000 */
[----:B------:R-:W-:Y:S01]  /*2120*/  FSETP.NAN.FTZ.AND P4, PT, R14, R14, PT ;  /* 0x0000000e0e00720b */ /* 0x000fe20003f98000 */
[----:B------:R-:W-:Y:S01]  /*2130*/  FFMA.FTZ R20, R25, R20, 0.074823014438152313232 ;  /* 0x3d993ccf19147423 */ /* 0x000fe20000010014 */
[----:B------:R-:W-:Y:S01]  /*2140*/  FMUL.FTZ R23, R17, R17 ;  /* 0x0000001111177220 */ /* 0x000fe20000410000 */
[----:B------:R-:W-:Y:S01]  /*2150*/  FMUL.FTZ R19, R16, R16 ;  /* 0x0000001010137220 */ /* 0x000fe20000410000 */
[----:B------:R-:W-:Y:S01]  /*2160*/  FSEL R15, R15, R14, !P4 ;  /* 0x0000000e0f0f7208 */ /* 0x000fe20006000000 */
[----:B------:R-:W-:Y:S01]  /*2170*/  FFMA.FTZ R20, R25, R20, 0.16667181253433227539 ;  /* 0x3e2aac0419147423 */ /* 0x000fe20000010014 */
[-C--:B------:R-:W-:Y:S01]  /*2180*/  FFMA.FTZ R22, R21, R8.reuse, 0.018773360177874565125 ;  /* 0x3c99ca9715167423 */ /* 0x080fe20000010008 */
[-C--:B------:R-:W-:Y:S01]  /*2190*/  FFMA.FTZ R14, R23, R8.reuse, 0.018773360177874565125 ;  /* 0x3c99ca97170e7423 */ /* 0x080fe20000010008 */
[----:B------:R-:W-:Y:S01]  /*21a0*/  FFMA.FTZ R8, R19, R8, 0.018773360177874565125 ;  /* 0x3c99ca9713087423 */ /* 0x000fe20000010008 */
[----:B------:R-:W-:Y:S01]  /*21b0*/  FMUL.FTZ R25, R25, R20 ;  /* 0x0000001419197220 */ /* 0x000fe20000410000 */
[----:B------:R-:W-:Y:S01]  /*21c0*/  FFMA.FTZ R22, R21, R22, 0.046769052743911743164 ;  /* 0x3d3f90e815167423 */ /* 0x000fe20000010016 */
[----:B------:R-:W-:Y:S01]  /*21d0*/  FFMA.FTZ R14, R23, R14, 0.046769052743911743164 ;  /* 0x3d3f90e8170e7423 */ /* 0x000fe2000001000e */
[----:B------:R-:W-:Y:S01]  /*21e0*/  FFMA.FTZ R20, R19, R8, 0.046769052743911743164 ;  /* 0x3d3f90e813147423 */ /* 0x000fe20000010008 */
[----:B------:R-:W-:Y:S01]  /*21f0*/  FFMA.FTZ R25, R10, R25, R10 ;  /* 0x000000190a197223 */ /* 0x000fe2000001000a */
[----:B------:R-:W-:Y:S01]  /*2200*/  FFMA.FTZ R22, R21, R22, 0.074823014438152313232 ;  /* 0x3d993ccf15167423 */ /* 0x000fe20000010016 */
[----:B------:R-:W-:Y:S01]  /*2210*/  FFMA.FTZ R14, R23, R14, 0.074823014438152313232 ;  /* 0x3d993ccf170e7423 */ /* 0x000fe2000001000e */
[----:B------:R-:W-:Y:S01]  /*2220*/  FFMA.FTZ R20, R19, R20, 0.074823014438152313232 ;  /* 0x3d993ccf13147423 */ /* 0x000fe20000010014 */
[----:B------:R-:W0:Y:S01]  /*2230*/  LDC.64 R8, c[0x0][0x388] ;  /* 0x0000e200ff087b82 */ /* 0x000e220000000a00 */
[----:B------:R-:W-:Y:S01]  /*2240*/  FFMA.FTZ R22, R21, R22, 0.16667181253433227539 ;  /* 0x3e2aac0415167423 */ /* 0x000fe20000010016 */
[----:B------:R-:W-:Y:S01]  /*2250*/  FFMA.FTZ R14, R23, R14, 0.16667181253433227539 ;  /* 0x3e2aac04170e7423 */ /* 0x000fe2000001000e */
[----:B------:R-:W-:Y:S01]  /*2260*/  FFMA.FTZ R20, R19, R20, 0.16667181253433227539 ;  /* 0x3e2aac0413147423 */ /* 0x000fe20000010014 */
[----:B------:R-:W-:Y:S01]  /*2270*/  F2FP.BF16.F32.PACK_AB R15, R15, R2 ;  /* 0x000000020f0f723e */ /* 0x000fe200000010ff */
[----:B------:R-:W-:Y:S01]  /*2280*/  FMUL.FTZ R21, R21, R22 ;  /* 0x0000001615157220 */ /* 0x000fe20000410000 */
[----:B------:R-:W-:Y:S01]  /*2290*/  FMUL.FTZ R14, R23, R14 ;  /* 0x0000000e170e7220 */ /* 0x000fe20000410000 */
[----:B------:R-:W-:-:S02]  /*22a0*/  FMUL.FTZ R19, R19, R20 ;  /* 0x0000001413137220 */ /* 0x000fc40000410000 */
[----:B------:R-:W-:Y:S01]  /*22b0*/  FFMA.FTZ R18, R18, R21, R18 ;  /* 0x0000001512127223 */ /* 0x000fe20000010012 */
[----:B------:R-:W-:Y:S01]  /*22c0*/  FFMA.FTZ R10, R17, R14, R17 ;  /* 0x0000000e110a7223 */ /* 0x000fe20000010011 */
[----:B------:R-:W-:Y:S01]  /*22d0*/  FFMA.FTZ R16, R16, R19, R16 ;  /* 0x0000001310107223 */ /* 0x000fe20000010010 */
[----:B------:R-:W-:Y:S01]  /*22e0*/  FMUL.FTZ R14, R25, -2 ;  /* 0xc0000000190e7820 */ /* 0x000fe20000410000 */
[----:B------:R-:W-:Y:S01]  /*22f0*/  FMUL.FTZ R22, R18, -2 ;  /* 0xc000000012167820 */ /* 0x000fe20000410000 */
[----:B------:R-:W-:Y:S01]  /*2300*/  FMUL.FTZ R20, R10, -2 ;  /* 0xc00000000a147820 */ /* 0x000fe20000410000 */
[----:B------:R-:W-:Y:S01]  /*2310*/  FMUL.FTZ R24, R16, -2 ;  /* 0xc000000010187820 */ /* 0x000fe20000410000 */
[C---:B------:R-:W-:Y:S01]  /*2320*/  @P0 FFMA.FTZ R25, R5.reuse, 0.93318945169448852539, R14 ;  /* 0x3f6ee58105190823 */ /* 0x040fe2000001000e */
[C---:B------:R-:W-:Y:S01]  /*2330*/  @P1 FFMA.FTZ R18, R5.reuse, 0.93318945169448852539, R22 ;  /* 0x3f6ee58105121823 */ /* 0x040fe20000010016 */
[C---:B------:R-:W-:Y:S01]  /*2340*/  @P3 FFMA.FTZ R10, R5.reuse, 0.93318945169448852539, R20 ;  /* 0x3f6ee581050a3823 */ /* 0x040fe20000010014 */
[----:B------:R-:W-:Y:S01]  /*2350*/  @P2 FFMA.FTZ R16, R5, 0.93318945169448852539, R24 ;  /* 0x3f6ee58105102823 */ /* 0x000fe20000010018 */
[----:B------:R-:W-:-:S02]  /*2360*/  F2FP.BF16.F32.PACK_AB R14, R11, R12 ;  /* 0x0000000c0b0e723e */ /* 0x000fc400000010ff */
[C---:B------:R-:W-:Y:S02]  /*2370*/  LOP3.LUT R4, R25.reuse, 0x80000000, R4, 0xb8, !PT ;  /* 0x8000000019047812 */ /* 0x040fe400078eb804 */
[----:B------:R-:W-:Y:S01]  /*2380*/  FSETP.NAN.FTZ.AND P0, PT, R25, R25, PT ;  /* 0x000000191900720b */ /* 0x000fe20003f18000 */
[----:B0-----:R-:W-:Y:S01]  /*2390*/  IMAD.WIDE.U32 R8, R0, 0x2, R8 ;  /* 0x0000000200087825 */ /* 0x001fe200078e0008 */
[C---:B------:R-:W-:Y:S02]  /*23a0*/  LOP3.LUT R7, R18.reuse, 0x80000000, R7, 0xb8, !PT ;  /* 0x8000000012077812 */ /* 0x040fe400078eb807 */
[----:B------:R-:W-:Y:S02]  /*23b0*/  FSETP.NAN.FTZ.AND P2, PT, R18, R18, PT ;  /* 0x000000121200720b */ /* 0x000fe40003f58000 */
[----:B------:R-:W-:Y:S01]  /*23c0*/  LOP3.LUT R13, R10, 0x80000000, R13, 0xb8, !PT ;  /* 0x800000000a0d7812 */ /* 0x000fe200078eb80d */
[----:B------:R-:W-:Y:S01]  /*23d0*/  IMAD.WIDE.U32 R8, R6, 0x8, R8 ;  /* 0x0000000806087825 */ /* 0x000fe200078e0008 */
[----:B------:R-:W-:-:S02]  /*23e0*/  FSETP.NAN.FTZ.AND P1, PT, R10, R10, PT ;  /* 0x0000000a0a00720b */ /* 0x000fc40003f38000 */
[C---:B------:R-:W-:Y:S02]  /*23f0*/  LOP3.LUT R3, R16.reuse, 0x80000000, R3, 0xb8, !PT ;  /* 0x8000000010037812 */ /* 0x040fe400078eb803 */
[----:B------:R-:W-:Y:S01]  /*2400*/  FSETP.NAN.FTZ.AND P3, PT, R16, R16, PT ;  /* 0x000000101000720b */ /* 0x000fe20003f78000 */
[----:B------:R-:W-:Y:S01]  /*2410*/  STG.E.64 desc[UR4][R8.64], R14 ;  /* 0x0000000e08007986 */ /* 0x000fe2000c101b04 */
[----:B------:R-:W-:Y:S02]  /*2420*/  FSEL R4, R4, R25, !P0 ;  /* 0x0000001904047208 */ /* 0x000fe40004000000 */
[----:B------:R-:W-:Y:S02]  /*2430*/  FSEL R7, R7, R18, !P2 ;  /* 0x0000001207077208 */ /* 0x000fe40005000000 */
[----:B------:R-:W-:Y:S02]  /*2440*/  FSEL R13, R13, R10, !P1 ;  /* 0x0000000a0d0d7208 */ /* 0x000fe40004800000 */
[----:B------:R-:W-:-:S02]  /*2450*/  FSEL R16, R3, R16, !P3 ;  /* 0x0000001003107208 */ /* 0x000fc40005800000 */
[----:B------:R-:W-:Y:S02]  /*2460*/  F2FP.BF16.F32.PACK_AB R4, R13, R4 ;  /* 0x000000040d04723e */ /* 0x000fe400000010ff */
[----:B------:R-:W-:-:S05]  /*2470*/  F2FP.BF16.F32.PACK_AB R5, R16, R7 ;  /* 0x000000071005723e */ /* 0x000fca00000010ff */
[----:B------:R-:W-:Y:S01]  /*2480*/  STG.E.64 desc[UR4][R8.64+0x400], R4 ;  /* 0x0004000408007986 */ /* 0x000fe2000c101b04 */
[----:B------:R-:W-:Y:S05]  /*2490*/  EXIT ;  /* 0x000000000000794d */ /* 0x000fea0003800000 */
.L_x_650:
        /* <DEDUP_REMOVED lines=14> */
.L_x_18300:


//--------------------- .text._ZN2at6native29vectorized_elementwise_kernelILi8EZZZNS0_16asin_kernel_cudaERNS_18TensorIteratorBaseEENKUlvE0_clEvENKUlvE2_clEvEUlN3c108BFloat16EE_St5arrayIPcLm2EEEEviT0_T1_ --------------------------
	.section	.text._ZN2at6native29vectorized_elementwise_kernelILi8EZZZNS0_16asin_kernel_cudaERNS_18TensorIteratorBaseEENKUlvE0_clEvENKUlvE2_clEvEUlN3c108BFloat16EE_St5arrayIPcLm2EEEEviT0_T1_,"ax",@progbits
	.align	128
        .global         _ZN2at6native29vectorized_elementwise_kernelILi8EZZZNS0_16asin_kernel_cudaERNS_18TensorIteratorBaseEENKUlvE0_clEvENKUlvE2_clEvEUlN3c108BFloat16EE_St5arrayIPcLm2EEEEviT0_T1_
        .type           _ZN2at6native29vectorized_elementwise_kernelILi8EZZZNS0_16asin_kernel_cudaERNS_18TensorIteratorBaseEENKUlvE0_clEvENKUlvE2_clEvEUlN3c108BFloat16EE_St5arrayIPcLm2EEEEviT0_T1_,@function
        .size           _ZN2at6native29vectorized_elementwise_kernelILi8EZZZNS0_16asin_kernel_cudaERNS_18TensorIteratorBaseEENKUlvE0_clEvENKUlvE2_clEvEUlN3c108BFloat16EE_St5arrayIPcLm2EEEEviT0_T1_,(.L_x_18301 - _ZN2at6native29vectorized_elementwise_kernelILi8EZZZNS0_16asin_kernel_cudaERNS_18TensorIteratorBaseEENKUlvE0_clEvENKUlvE2_clEvEUlN3c108BFloat16EE_St5arrayIPcLm2EEEEviT0_T1_)
        .other          _ZN2at6native29vectorized_elementwise_kernelILi8EZZZNS0_16asin_kernel_cudaERNS_18TensorIteratorBaseEENKUlvE0_clEvENKUlvE2_clEvEUlN3c108BFloat16EE_St5arrayIPcLm2EEEEviT0_T1_,@"STO_CUDA_ENTRY STV_DEFAULT"
_ZN2at6native29vectorized_elementwise_kernelILi8EZZZNS0_16asin_kernel_cudaERNS_18TensorIteratorBaseEENKUlvE0_clEvENKUlvE2_clEvEUlN3c108BFloat16EE_St5arrayIPcLm2EEEEviT0_T1_:
.text._ZN2at6native29vectorized_elementwise_kernelILi8EZZZNS0_16asin_kernel_cudaERNS_18TensorIteratorBaseEENKUlvE0_clEvENKUlvE2_clEvEUlN3c108BFloat16EE_St5arrayIPcLm2EEEEviT0_T1_:
        /* <DEDUP_REMOVED lines=104> */
.L_x_653:
[----:B------:R-:W-:Y:S05]  /*0680*/  BSYNC.RECONVERGENT B0 ;  /* 0x0000000000007941 */ /* 0x000fea0003800200 */
.L_x_652:
        /* <DEDUP_REMOVED lines=32> */
.L_x_655:
[----:B------:R-:W-:Y:S05]  /*0890*/  BSYNC.RECONVERGENT B0 ;  /* 0x0000000000007941 */ /* 0x000fea0003800200 */
.L_x_654:
        /* <DEDUP_REMOVED lines=31> */
.L_x_657:
[----:B------:R-:W-:Y:S05]  /*0a90*/  BSYNC.RECONVERGENT B0 ;  /* 0x0000000000007941 */ /* 0x000fea0003800200 */
.L_x_656:
        /* <DEDUP_REMOVED lines=32> */
.L_x_659:
[----:B------:R-:W-:Y:S05]  /*0ca0*/  BSYNC.RECONVERGENT B0 ;  /* 0x0000000000007941 */ /* 0x000fea0003800200 */
.L_x_658:
        /* <DEDUP_REMOVED lines=29> */
.L_x_661:
[----:B------:R-:W-:Y:S05]  /*0e80*/  BSYNC.RECONVERGENT B0 ;  /* 0x0000000000007941 */ /* 0x000fea0003800200 */
.L_x_660:
        /* <DEDUP_REMOVED lines=29> */
.L_x_663:
[----:B------:R-:W-:Y:S05]  /*1060*/  BSYNC.RECONVERGENT B0 ;  /* 0x0000000000007941 */ /* 0x000fea0003800200 */
.L_x_662:
        /* <DEDUP_REMOVED lines=29> */
.L_x_665:
[----:B------:R-:W-:Y:S05]  /*1240*/  BSYNC.RECONVERGENT B0 ;  /* 0x0000000000007941 */ /* 0x000fea0003800200 */
.L_x_664:
        /* <DEDUP_REMOVED lines=29> */
.L_x_667:
[----:B------:R-:W-:Y:S05]  /*1420*/  BSYNC.RECONVERGENT B0 ;  /* 0x0000000000007941 */ /* 0x000fea0003800200 */
.L_x_666:
        /* <DEDUP_REMOVED lines=18> */
.L_x_670:
[----:B------:R-:W-:-:S13]  /*1550*/  ISETP.GE.U32.AND P0, PT, R3, R2, PT ;  /* 0x000000020300720c */ /* 0x000fda0003f06070 */
[----:B------:R-:W-:Y:S05]  /*1560*/  @P0 BRA `(.L_x_672) ;  /* 0x0000000000300947 */ /* 0x000fea0003800000 */
[----:B0-----:R-:W0:Y:S01]  /*1570*/  LDC.64 R4, c[0x0][0x388] ;  /* 0x0000e200ff047b82 */ /* 0x001e220000000a00 */
[----:B------:R-:W-:Y:S02]  /*1580*/  IADD3 R7, PT, PT, R0, R3, RZ ;  /* 0x0000000300077210 */ /* 0x000fe40007ffe0ff */
[----:B------:R-:W-:-:S03]  /*1590*/  IADD3 R3, PT, PT, R3, 0x80, RZ ;  /* 0x0000008003037810 */ /* 0x000fc60007ffe0ff */
[----:B0-----:R-:W-:-:S05]  /*15a0*/  IMAD.WIDE.U32 R4, R7, 0x2, R4 ;  /* 0x0000000207047825 */ /* 0x001fca00078e0004 */
[----:B------:R1:W-:Y:S02]  /*15b0*/  STG.E.U16 desc[UR4][R4.64], R10 ;  /* 0x0000000a04007986 */ /* 0x0003e4000c101504 */
.L_x_671:
[----:B------:R-:W-:-:S13]  /*15c0*/  ISETP.GE.U32.AND P0, PT, R3, R2, PT ;  /* 0x000000020300720c */ /* 0x000fda0003f06070 */
[----:B------:R-:W-:Y:S05]  /*15d0*/  @P0 BRA `(.L_x_673) ;  /* 0x0000000000340947 */ /* 0x000fea0003800000 */
[----:B01----:R-:W0:Y:S01]  /*15e0*/  LDC.64 R4, c[0x0][0x388] ;  /* 0x0000e200ff047b82 */ /* 0x003e220000000a00 */
[----:B------:R-:W-:Y:S02]  /*15f0*/  IADD3 R7, PT, PT, R0, R3, RZ ;  /* 0x0000000300077210 */ /* 0x000fe40007ffe0ff */
[----:B------:R-:W-:-:S03]  /*1600*/  IADD3 R3, PT, PT, R3, 0x80, RZ ;  /* 0x0000008003037810 */ /* 0x000fc60007ffe0ff */
[----:B0-----:R-:W-:-:S05]  /*1610*/  IMAD.WIDE.U32 R4, R7, 0x2, R4 ;  /* 0x0000000207047825 */ /* 0x001fca00078e0004 */
[----:B------:R1:W-:Y:S02]  /*1620*/  STG.E.U16 desc[UR4][R4.64], R11 ;  /* 0x0000000b04007986 */ /* 0x0003e4000c101504 */
.L_x_672:
        /* <DEDUP_REMOVED lines=8> */
.L_x_673:
[----:B------:R-:W-:Y:S05]  /*16b0*/  BSYNC.RELIABLE B1 ;  /* 0x0000000000017941 */ /* 0x000fea0003800100 */
.L_x_669:
[----:B------:R-:W-:-:S13]  /*16c0*/  ISETP.GE.U32.AND P0, PT, R3, R2, PT ;  /* 0x000000020300720c */ /* 0x000fda0003f06070 */
[----:B012---:R-:W0:Y:S01]  /*16d0*/  @!P0 LDC.64 R4, c[0x0][0x388] ;  /* 0x0000e200ff048b82 */ /* 0x007e220000000a00 */
[----:B------:R-:W-:Y:S02]  /*16e0*/  @!P0 IADD3 R7, PT, PT, R0, R3, RZ ;  /* 0x0000000300078210 */ /* 0x000fe40007ffe0ff */
[----:B------:R-:W-:-:S03]  /*16f0*/  @!P0 IADD3 R3, PT, PT, R3, 0x80, RZ ;  /* 0x0000008003038810 */ /* 0x000fc60007ffe0ff */
[----:B0-----:R-:W-:-:S05]  /*1700*/  @!P0 IMAD.WIDE.U32 R4, R7, 0x2, R4 ;  /* 0x0000000207048825 */ /* 0x001fca00078e0004 */
[----:B------:R2:W-:Y:S02]  /*1710*/  @!P0 STG.E.U16 desc[UR4][R4.64], R13 ;  /* 0x0000000d04008986 */ /* 0x0005e4000c101504 */
.L_x_674:
[----:B------:R-:W-:Y:S05]  /*1720*/  BSYNC.RECONVERGENT B0 ;  /* 0x0000000000007941 */ /* 0x000fea0003800200 */
.L_x_668:
        /* <DEDUP_REMOVED lines=8> */
.L_x_651:
[----:B------:R-:W0:Y:S01]  /*17b0*/  S2R R9, SR_TID.X ;  /* 0x0000000000097919 */ /* 0x000e220000002100 */
[----:B------:R-:W1:Y:S02]  /*17c0*/  LDC.64 R2, c[0x0][0x390] ;  /* 0x0000e400ff027b82 */ /* 0x000e640000000a00 */
[----:B-1----:R-:W-:-:S04]  /*17d0*/  IMAD.WIDE.U32 R2, R0, 0x2, R2 ;  /* 0x0000000200027825 */ /* 0x002fc800078e0002 */
[----:B0-----:R-:W-:-:S05]  /*17e0*/  IMAD.WIDE.U32 R2, R9, 0x10, R2 ;  /* 0x0000001009027825 */ /* 0x001fca00078e0002 */
[----:B------:R-:W2:Y:S01]  /*17f0*/  LDG.E.128 R4, desc[UR4][R2.64] ;  /* 0x0000000402047981 */ /* 0x000ea2000c1e1d00 */
[----:B------:R-:W-:Y:S01]  /*1800*/  HFMA2 R13, -RZ, RZ, 1.75, 0 ;  /* 0x3f000000ff0d7431 */ /* 0x000fe200000001ff */
[----:B--2---:R-:W-:Y:S02]  /*1810*/  SHF.L.U32 R8, R6, 0x10, RZ ;  /* 0x0000001006087819 */ /* 0x004fe400000006ff */
[C---:B------:R-:W-:Y:S02]  /*1820*/  SHF.L.U32 R10, R5.reuse, 0x10, RZ ;  /* 0x00000010050a7819 */ /* 0x040fe400000006ff */
[----:B------:R-:W-:Y:S01]  /*1830*/  SHF.L.U32 R11, R4, 0x10, RZ ;  /* 0x00000010040b7819 */ /* 0x000fe200000006ff */
[-C--:B------:R-:W-:Y:S01]  /*1840*/  FFMA.FTZ R12, |R8|, -R13.reuse, 0.5 ;  /* 0x3f000000080c7423 */ /* 0x080fe20000010a0d */
[----:B------:R-:W-:Y:S01]  /*1850*/  PRMT R6, R6, 0x7632, R6 ;  /* 0x0000763206067816 */ /* 0x000fe20000000006 */
[-C--:B------:R-:W-:Y:S01]  /*1860*/  FFMA.FTZ R19, |R10|, -R13.reuse, 0.5 ;  /* 0x3f0000000a137423 */ /* 0x080fe20000010a0d */
[----:B------:R-:W-:Y:S01]  /*1870*/  PRMT R5, R5, 0x7632, R5 ;  /* 0x0000763205057816 */ /* 0x000fe20000000005 */
[----:B------:R-:W-:Y:S01]  /*1880*/  FFMA.FTZ R16, |R11|, -R13, 0.5 ;  /* 0x3f0000000b107423 */ /* 0x000fe20000010a0d */
[----:B------:R-:W0:Y:S01]  /*1890*/  MUFU.RSQ R15, R12 ;  /* 0x0000000c000f7308 */ /* 0x000e220000001400 */
[----:B------:R-:W-:-:S02]  /*18a0*/  SHF.L.U32 R6, R6, 0x10, RZ ;  /* 0x0000001006067819 */ /* 0x000fc400000006ff */
[----:B------:R-:W-:Y:S02]  /*18b0*/  SHF.L.U32 R5, R5, 0x10, RZ ;  /* 0x0000001005057819 */ /* 0x000fe400000006ff */
[----:B------:R-:W-:Y:S01]  /*18c0*/  FSETP.GT.FTZ.AND P0, PT, |R8|, 0.56000000238418579102, PT ;  /* 0x3f0f5c290800780b */ /* 0x000fe20003f14200 */
[-C--:B------:R-:W-:Y:S01]  /*18d0*/  FFMA.FTZ R14, |R6|, -R13.reuse, 0.5 ;  /* 0x3f000000060e7423 */ /* 0x080fe20000010a0d */
[----:B------:R-:W-:Y:S01]  /*18e0*/  FSETP.NEU.FTZ.AND P1, PT, |R8|, 1, PT ;  /* 0x3f8000000800780b */ /* 0x000fe20003f3d200 */
[----:B------:R-:W1:Y:S01]  /*18f0*/  MUFU.RSQ R20, R19 ;  /* 0x0000001300147308 */ /* 0x000e620000001400 */
[C---:B------:R-:W-:Y:S01]  /*1900*/  FFMA.FTZ R2, |R5|.reuse, -R13, 0.5 ;  /* 0x3f00000005027423 */ /* 0x040fe20000010a0d */
[----:B------:R-:W-:Y:S02]  /*1910*/  PRMT R4, R4, 0x7632, R4 ;  /* 0x0000763204047816 */ /* 0x000fe40000000004 */
[----:B------:R-:W-:Y:S02]  /*1920*/  FSETP.GT.FTZ.AND P2, PT, |R5|, 0.56000000238418579102, PT ;  /* 0x3f0f5c290500780b */ /* 0x000fe40003f54200 */
[----:B------:R-:W-:-:S02]  /*1930*/  SHF.L.U32 R4, R4, 0x10, RZ ;  /* 0x0000001004047819 */ /* 0x000fc400000006ff */
[----:B------:R-:W2:Y:S01]  /*1940*/  MUFU.RSQ R3, R16 ;  /* 0x0000001000037308 */ /* 0x000ea20000001400 */
[----:B0-----:R-:W-:Y:S01]  /*1950*/  FMUL.FTZ R18, R12, R15 ;  /* 0x0000000f0c127220 */ /* 0x001fe20000410000 */
[----:B------:R-:W-:Y:S01]  /*1960*/  FMUL.FTZ R15, R15, -0.5 ;  /* 0xbf0000000f0f7820 */ /* 0x000fe20000410000 */
[----:B------:R-:W-:Y:S02]  /*1970*/  SHF.L.U32 R12, R7, 0x10, RZ ;  /* 0x00000010070c7819 */ /* 0x000fe400000006ff */
[----:B------:R-:W-:Y:S01]  /*1980*/  FSETP.GT.FTZ.AND P3, PT, |R6|, 0.56000000238418579102, PT ;  /* 0x3f0f5c290600780b */ /* 0x000fe20003f74200 */
[----:B------:R-:W-:Y:S01]  /*1990*/  FFMA.FTZ R15, R18, R15, 0.5 ;  /* 0x3f000000120f7423 */ /* 0x000fe2000001000f */
[----:B------:R-:W-:Y:S01]  /*19a0*/  FSETP.NEU.FTZ.AND P4, PT, |R10|, 1, PT ;  /* 0x3f8000000a00780b */ /* 0x000fe20003f9d200 */
[----:B------:R-:W0:Y:S01]  /*19b0*/  MUFU.RSQ R17, R14 ;  /* 0x0000000e00117308 */ /* 0x000e220000001400 */
[----:B-1----:R-:W-:Y:S01]  /*19c0*/  FMUL.FTZ R21, R19, R20 ;  /* 0x0000001413157220 */ /* 0x002fe20000410000 */
[----:B------:R-:W-:Y:S01]  /*19d0*/  FFMA.FTZ R18, R18, R15, R18 ;  /* 0x0000000f12127223 */ /* 0x000fe20000010012 */
[----:B------:R-:W-:Y:S01]  /*19e0*/  FMUL.FTZ R20, R20, -0.5 ;  /* 0xbf00000014147820 */ /* 0x000fe20000410000 */
[----:B------:R-:W-:Y:S01]  /*19f0*/  FADD.FTZ R15, |R8|, -RZ ;  /* 0x800000ff080f7221 */ /* 0x000fe20000010200 */
[----:B------:R-:W-:-:S02]  /*1a00*/  FSETP.GT.FTZ.AND P6, PT, |R11|, 0.56000000238418579102, PT ;  /* 0x3f0f5c290b00780b */ /* 0x000fc40003fd4200 */
[----:B------:R-:W-:Y:S01]  /*1a10*/  FFMA.FTZ R20, R21, R20, 0.5 ;  /* 0x3f00000015147423 */ /* 0x000fe20000010014 */
[----:B------:R-:W-:Y:S01]  /*1a20*/  @P0 FSEL R15, R18, RZ, P1 ;  /* 0x000000ff120f0208 */ /* 0x000fe20000800000 */
[----:B--2---:R-:W-:Y:S01]  /*1a30*/  FMUL.FTZ R16, R16, R3 ;  /* 0x0000000310107220 */ /* 0x004fe20000410000 */
[----:B------:R-:W-:Y:S01]  /*1a40*/  FMUL.FTZ R19, R3, -0.5 ;  /* 0xbf00000003137820 */ /* 0x000fe20000410000 */
[----:B------:R-:W-:Y:S01]  /*1a50*/  FFMA.FTZ R18, |R12|, -R13, 0.5 ;  /* 0x3f0000000c127423 */ /* 0x000fe20000010a0d */
[----:B------:R-:W1:Y:S01]  /*1a60*/  MUFU.RSQ R3, R2 ;  /* 0x0000000200037308 */ /* 0x000e620000001400 */
[----:B------:R-:W-:Y:S02]  /*1a70*/  FSETP.GT.FTZ.AND P1, PT, |R10|, 0.56000000238418579102, PT ;  /* 0x3f0f5c290a00780b */ /* 0x000fe40003f34200 */
[----:B------:R-:W-:Y:S01]  /*1a80*/  PRMT R7, R7, 0x7632, R7 ;  /* 0x0000763207077816 */ /* 0x000fe20000000007 */
[----:B0-----:R-:W-:Y:S01]  /*1a90*/  FMUL.FTZ R14, R14, R17 ;  /* 0x000000110e0e7220 */ /* 0x001fe20000410000 */
[----:B------:R-:W-:Y:S01]  /*1aa0*/  FMUL.FTZ R23, R17, -0.5 ;  /* 0xbf00000011177820 */ /* 0x000fe20000410000 */
[----:B------:R-:W-:Y:S01]  /*1ab0*/  FFMA.FTZ R17, R16, R19, 0.5 ;  /* 0x3f00000010117423 */ /* 0x000fe20000010013 */
[----:B------:R-:W-:Y:S01]  /*1ac0*/  FFMA.FTZ R19, R21, R20, R21 ;  /* 0x0000001415137223 */ /* 0x000fe20000010015 */
[----:B------:R-:W-:Y:S01]  /*1ad0*/  FSETP.NEU.FTZ.AND P5, PT, |R6|, 1, PT ;  /* 0x3f8000000600780b */ /* 0x000fe20003fbd200 */
[----:B------:R-:W0:Y:S01]  /*1ae0*/  MUFU.RSQ R21, R18 ;  /* 0x0000001200157308 */ /* 0x000e220000001400 */
[----:B------:R-:W-:Y:S01]  /*1af0*/  FFMA.FTZ R16, R16, R17, R16 ;  /* 0x0000001110107223 */ /* 0x000fe20000010010 */
[----:B------:R-:W-:Y:S01]  /*1b00*/  FADD.FTZ R17, |R10|, -RZ ;  /* 0x800000ff0a117221 */ /* 0x000fe20000010200 */
[----:B------:R-:W-:-:S02]  /*1b10*/  FFMA.FTZ R23, R14, R23, 0.5 ;  /* 0x3f0000000e177423 */ /* 0x000fc40000010017 */
[----:B------:R-:W-:Y:S02]  /*1b20*/  @P1 FSEL R17, R19, RZ, P4 ;  /* 0x000000ff13111208 */ /* 0x000fe40002000000 */
[----:B------:R-:W-:Y:S01]  /*1b30*/  FSETP.NEU.FTZ.AND P4, PT, |R5|, 1, PT ;  /* 0x3f8000000500780b */ /* 0x000fe20003f9d200 */
[----:B-1----:R-:W-:Y:S01]  /*1b40*/  FMUL.FTZ R2, R2, R3 ;  /* 0x0000000302027220 */ /* 0x002fe20000410000 */
[----:B------:R-:W-:Y:S01]  /*1b50*/  FMUL.FTZ R3, R3, -0.5 ;  /* 0xbf00000003037820 */ /* 0x000fe20000410000 */
[----:B------:R-:W-:Y:S01]  /*1b60*/  FFMA.FTZ R23, R14, R23, R14 ;  /* 0x000000170e177223 */ /* 0x000fe2000001000e */
[----:B------:R-:W-:Y:S01]  /*1b70*/  FADD.FTZ R14, |R6|, -RZ ;  /* 0x800000ff060e7221 */ /* 0x000fe20000010200 */
[----:B------:R-:W-:Y:S01]  /*1b80*/  SHF.L.U32 R7, R7, 0x10, RZ ;  /* 0x0000001007077819 */ /* 0x000fe200000006ff */
[C---:B------:R-:W-:Y:S01]  /*1b90*/  FFMA.FTZ R3, R2.reuse, R3, 0.5 ;  /* 0x3f00000002037423 */ /* 0x040fe20000010003 */
[----:B------:R-:W-:Y:S02]  /*1ba0*/  P2R R22, PR, RZ, 0x1 ;  /* 0x00000001ff167803 */ /* 0x000fe40000000000 */
[----:B------:R-:W-:Y:S01]  /*1bb0*/  @P3 FSEL R14, R23, RZ, P5 ;  /* 0x000000ff170e3208 */ /* 0x000fe20002800000 */
[----:B------:R-:W-:Y:S01]  /*1bc0*/  FFMA.FTZ R20, R2, R3, R2 ;  /* 0x0000000302147223 */ /* 0x000fe20000010002 */
[----:B------:R-:W-:Y:S01]  /*1bd0*/  FFMA.FTZ R2, |R4|, -R13, 0.5 ;  /* 0x3f00000004027423 */ /* 0x000fe20000010a0d */
[----:B------:R-:W-:Y:S01]  /*1be0*/  FADD.FTZ R3, |R5|, -RZ ;  /* 0x800000ff05037221 */ /* 0x000fe20000010200 */
[----:B0-----:R-:W-:Y:S01]  /*1bf0*/  FMUL.FTZ R18, R18, R21 ;  /* 0x0000001512127220 */ /* 0x001fe20000410000 */
[----:B------:R-:W-:Y:S01]  /*1c00*/  FMUL.FTZ R21, R21, -0.5 ;  /* 0xbf00000015157820 */ /* 0x000fe20000410000 */
[----:B------:R-:W0:Y:S01]  /*1c10*/  MUFU.RSQ R19, R2 ;  /* 0x0000000200137308 */ /* 0x000e220000001400 */
[----:B------:R-:W-:Y:S01]  /*1c20*/  @P2 FSEL R3, R20, RZ, P4 ;  /* 0x000000ff14032208 */ /* 0x000fe20002000000 */
[C---:B------:R-:W-:Y:S01]  /*1c30*/  FADD.FTZ R20, |R11|.reuse, -RZ ;  /* 0x800000ff0b147221 */ /* 0x040fe20000010200 */
[----:B------:R-:W-:Y:S01]  /*1c40*/  FSETP.GT.FTZ.AND P4, PT, |R12|, 0.56000000238418579102, PT ;  /* 0x3f0f5c290c00780b */ /* 0x000fe20003f94200 */
[C---:B------:R-:W-:Y:S01]  /*1c50*/  FFMA.FTZ R21, R18.reuse, R21, 0.5 ;  /* 0x3f00000012157423 */ /* 0x040fe20000010015 */
[----:B------:R-:W-:Y:S01]  /*1c60*/  FSETP.NEU.FTZ.AND P5, PT, |R11|, 1, PT ;  /* 0x3f8000000b00780b */ /* 0x000fe20003fbd200 */
[C---:B------:R-:W-:Y:S01]  /*1c70*/  FFMA.FTZ R13, |R7|.reuse, -R13, 0.5 ;  /* 0x3f000000070d7423 */ /* 0x040fe20000010a0d */
[----:B------:R-:W-:Y:S01]  /*1c80*/  FSETP.NEU.FTZ.AND P0, PT, |R7|, 1, PT ;  /* 0x3f8000000700780b */ /* 0x000fe20003f1d200 */
[----:B------:R-:W-:Y:S01]  /*1c90*/  FFMA.FTZ R21, R18, R21, R18 ;  /* 0x0000001512157223 */ /* 0x000fe20000010012 */
[----:B------:R-:W-:Y:S01]  /*1ca0*/  @P6 FSEL R20, R16, RZ, P5 ;  /* 0x000000ff10146208 */ /* 0x000fe20002800000 */
[C---:B------:R-:W-:Y:S01]  /*1cb0*/  FADD.FTZ R18, |R12|.reuse, -RZ ;  /* 0x800000ff0c127221 */ /* 0x040fe20000010200 */
[----:B------:R-:W-:Y:S01]  /*1cc0*/  FSETP.NEU.FTZ.AND P5, PT, |R12|, 1, PT ;  /* 0x3f8000000c00780b */ /* 0x000fe20003fbd200 */
[----:B------:R-:W1:Y:S01]  /*1cd0*/  MUFU.RSQ R16, R13 ;  /* 0x0000000d00107308 */ /* 0x000e620000001400 */
[----:B------:R-:W-:Y:S01]  /*1ce0*/  FSETP.NEU.FTZ.AND P6, PT, |R4|, 1, PT ;  /* 0x3f8000000400780b */ /* 0x000fe20003fdd200 */
[----:B------:R-:W-:Y:S01]  /*1cf0*/  FMUL.FTZ R24, R20, R20 ;  /* 0x0000001414187220 */ /* 0x000fe20000410000 */
[----:B------:R-:W-:Y:S01]  /*1d00*/  FMUL.FTZ R26, R14, R14 ;  /* 0x0000000e0e1a7220 */ /* 0x000fe20000410000 */
[----:B------:R-:W-:Y:S01]  /*1d10*/  @P4 FSEL R18, R21, RZ, P5 ;  /* 0x000000ff15124208 */ /* 0x000fe20002800000 */
[----:B0-----:R-:W-:Y:S01]  /*1d20*/  FMUL.FTZ R2, R2, R19 ;  /* 0x0000001302027220 */ /* 0x001fe20000410000 */
[----:B------:R-:W-:Y:S01]  /*1d30*/  FMUL.FTZ R19, R19, -0.5 ;  /* 0xbf00000013137820 */ /* 0x000fe20000410000 */
[----:B------:R-:W-:-:S02]  /*1d40*/  FSETP.GT.FTZ.AND P5, PT, |R4|, 0.56000000238418579102, PT ;  /* 0x3f0f5c290400780b */ /* 0x000fc40003fb4200 */
[----:B------:R-:W-:Y:S01]  /*1d50*/  MOV R21, 0x3d4dd2f7 ;  /* 0x3d4dd2f700157802 */ /* 0x000fe20000000f00 */
[----:B------:R-:W-:Y:S01]  /*1d60*/  FFMA.FTZ R19, R2, R19, 0.5 ;  /* 0x3f00000002137423 */ /* 0x000fe20000010013 */
[----:B------:R-:W-:-:S03]  /*1d70*/  FMUL.FTZ R28, R18, R18 ;  /* 0x00000012121c7220 */ /* 0x000fc60000410000 */
[----:B------:R-:W-:Y:S01]  /*1d80*/  FFMA.FTZ R19, R2, R19, R2 ;  /* 0x0000001302137223 */ /* 0x000fe20000010002 */
[----:B------:R-:W-:-:S05]  /*1d90*/  FADD.FTZ R2, |R4|, -RZ ;  /* 0x800000ff04027221 */ /* 0x000fca0000010200 */
[----:B------:R-:W-:Y:S01]  /*1da0*/  @P5 FSEL R2, R19, RZ, P6 ;  /* 0x000000ff13025208 */ /* 0x000fe20003000000 */
[----:B-1----:R-:W-:Y:S01]  /*1db0*/  FMUL.FTZ R19, R13, R16 ;  /* 0x000000100d137220 */ /* 0x002fe20000410000 */
[----:B------:R-:W-:Y:S01]  /*1dc0*/  FMUL.FTZ R16, R16, -0.5 ;  /* 0xbf00000010107820 */ /* 0x000fe20000410000 */
[----:B------:R-:W-:-:S03]  /*1dd0*/  FSETP.GT.FTZ.AND P6, PT, |R7|, 0.56000000238418579102, PT ;  /* 0x3f0f5c290700780b */ /* 0x000fc60003fd4200 */
[----:B------:R-:W-:-:S04]  /*1de0*/  FFMA.FTZ R16, R19, R16, 0.5 ;  /* 0x3f00000013107423 */ /* 0x000fc80000010010 */
[----:B------:R-:W-:Y:S01]  /*1df0*/  FFMA.FTZ R19, R19, R16, R19 ;  /* 0x0000001013137223 */ /* 0x000fe20000010013 */
[----:B------:R-:W-:-:S05]  /*1e00*/  FADD.FTZ R16, |R7|, -RZ ;  /* 0x800000ff07107221 */ /* 0x000fca0000010200 */
[----:B------:R-:W-:Y:S02]  /*1e10*/  @P6 FSEL R16, R19, RZ, P0 ;  /* 0x000000ff13106208 */ /* 0x000fe40000000000 */
[----:B------:R-:W-:Y:S01]  /*1e20*/  ISETP.NE.AND P0, PT, R22, RZ, PT ;  /* 0x000000ff1600720c */ /* 0x000fe20003f05270 */
        /* <DEDUP_REMOVED lines=9> */
[----:B------:R-:W-:Y:S01]  /*1ec0*/  @P0 FFMA.FTZ R15, R13, 0.93318945169448852539, R22 ;  /* 0x3f6ee5810d0f0823 */ /* 0x000fe20000010016 */
[----:B------:R-:W-:Y:S01]  /*1ed0*/  FMUL.FTZ R22, R17, R17 ;  /* 0x0000001111167220 */ /* 0x000fe20000410000 */
[----:B------:R-:W-:-:S03]  /*1ee0*/  FSETP.GT.FTZ.AND P0, PT, |R11|, 0.56000000238418579102, PT ;  /* 0x3f0f5c290b00780b */ /* 0x000fc60003f14200 */
[----:B------:R-:W-:Y:S01]  /*1ef0*/  FFMA.FTZ R19, R22, R21, 0.018773360177874565125 ;  /* 0x3c99ca9716137423 */ /* 0x000fe20000010015 */
[----:B------:R-:W-:-:S03]  /*1f00*/  LOP3.LUT R8, R15, 0x80000000, R8, 0xb8, !PT ;  /* 0x800000000f087812 */ /* 0x000fc600078eb808 */
[----:B------:R-:W-:Y:S01]  /*1f10*/  FFMA.FTZ R23, R22, R19, 0.046769052743911743164 ;  /* 0x3d3f90e816177423 */ /* 0x000fe20000010013 */
[----:B------:R-:W-:-:S03]  /*1f20*/  FFMA.FTZ R19, R24, R21, 0.018773360177874565125 ;  /* 0x3c99ca9718137423 */ /* 0x000fc60000010015 */
[----:B------:R-:W-:Y:S01]  /*1f30*/  FFMA.FTZ R23, R22, R23, 0.074823014438152313232 ;  /* 0x3d993ccf16177423 */ /* 0x000fe20000010017 */
[----:B------:R-:W-:-:S03]  /*1f40*/  FFMA.FTZ R19, R24, R19, 0.046769052743911743164 ;  /* 0x3d3f90e818137423 */ /* 0x000fc60000010013 */
[----:B------:R-:W-:Y:S01]  /*1f50*/  FFMA.FTZ R23, R22, R23, 0.16667181253433227539 ;  /* 0x3e2aac0416177423 */ /* 0x000fe20000010017 */
[----:B------:R-:W-:-:S03]  /*1f60*/  FFMA.FTZ R19, R24, R19, 0.074823014438152313232 ;  /* 0x3d993ccf18137423 */ /* 0x000fc60000010013 */
[----:B------:R-:W-:Y:S01]  /*1f70*/  FMUL.FTZ R22, R22, R23 ;  /* 0x0000001716167220 */ /* 0x000fe20000410000 */
[----:B------:R-:W-:Y:S01]  /*1f80*/  FFMA.FTZ R19, R24, R19, 0.16667181253433227539 ;  /* 0x3e2aac0418137423 */ /* 0x000fe20000010013 */
[----:B------:R-:W-:Y:S02]  /*1f90*/  FFMA.FTZ R23, R28, R21, 0.018773360177874565125 ;  /* 0x3c99ca971c177423 */ /* 0x000fe40000010015 */
[----:B------:R-:W-:Y:S01]  /*1fa0*/  FFMA.FTZ R17, R17, R22, R17 ;  /* 0x0000001611117223 */ /* 0x000fe20000010011 */
[----:B------:R-:W-:Y:S01]  /*1fb0*/  FMUL.FTZ R25, R24, R19 ;  /* 0x0000001318197220 */ /* 0x000fe20000410000 */
[----:B------:R-:W-:Y:S01]  /*1fc0*/  FFMA.FTZ R19, R26, R21, 0.018773360177874565125 ;  /* 0x3c99ca971a137423 */ /* 0x000fe20000010015 */
[----:B------:R-:W-:Y:S01]  /*1fd0*/  FMUL.FTZ R24, R3, R3 ;  /* 0x0000000303187220 */ /* 0x000fe20000410000 */
[----:B------:R-:W-:Y:S01]  /*1fe0*/  FFMA.FTZ R23, R28, R23, 0.046769052743911743164 ;  /* 0x3d3f90e81c177423 */ /* 0x000fe20000010017 */
[----:B------:R-:W-:Y:S01]  /*1ff0*/  FFMA.FTZ R20, R20, R25, R20 ;  /* 0x0000001914147223 */ /* 0x000fe20000010014 */
[----:B------:R-:W-:Y:S01]  /*2000*/  FFMA.FTZ R19, R26, R19, 0.046769052743911743164 ;  /* 0x3d3f90e81a137423 */ /* 0x000fe20000010013 */
[----:B------:R-:W-:Y:S01]  /*2010*/  FFMA.FTZ R27, R24, R21, 0.018773360177874565125 ;  /* 0x3c99ca97181b7423 */ /* 0x000fe20000010015 */
[----:B------:R-:W-:-:S02]  /*2020*/  FFMA.FTZ R23, R28, R23, 0.074823014438152313232 ;  /* 0x3d993ccf1c177423 */ /* 0x000fc40000010017 */
[----:B------:R-:W-:Y:S01]  /*2030*/  FFMA.FTZ R19, R26, R19, 0.074823014438152313232 ;  /* 0x3d993ccf1a137423 */ /* 0x000fe20000010013 */
[----:B------:R-:W-:Y:S01]  /*2040*/  FFMA.FTZ R27, R24, R27, 0.046769052743911743164 ;  /* 0x3d3f90e8181b7423 */ /* 0x000fe2000001001b */
[----:B------:R-:W-:Y:S02]  /*2050*/  FFMA.FTZ R23, R28, R23, 0.16667181253433227539 ;  /* 0x3e2aac041c177423 */ /* 0x000fe40000010017 */
[----:B------:R-:W-:Y:S01]  /*2060*/  FFMA.FTZ R19, R26, R19, 0.16667181253433227539 ;  /* 0x3e2aac041a137423 */ /* 0x000fe20000010013 */
[----:B------:R-:W-:Y:S01]  /*2070*/  FFMA.FTZ R27, R24, R27, 0.074823014438152313232 ;  /* 0x3d993ccf181b7423 */ /* 0x000fe2000001001b */
[----:B------:R-:W-:Y:S02]  /*2080*/  FMUL.FTZ R23, R28, R23 ;  /* 0x000000171c177220 */ /* 0x000fe40000410000 */
[----:B------:R-:W-:Y:S01]  /*2090*/  FMUL.FTZ R19, R26, R19 ;  /* 0x000000131a137220 */ /* 0x000fe20000410000 */
[----:B------:R-:W-:Y:S01]  /*20a0*/  FMUL.FTZ R26, R2, R2 ;  /* 0x00000002021a7220 */ /* 0x000fe20000410000 */
[----:B------:R-:W-:Y:S01]  /*20b0*/  FFMA.FTZ R27, R24, R27, 0.16667181253433227539 ;  /* 0x3e2aac04181b7423 */ /* 0x000fe2000001001b */
[----:B------:R-:W-:Y:S01]  /*20c0*/  FFMA.FTZ R23, R18, R23, R18 ;  /* 0x0000001712177223 */ /* 0x000fe20000010012 */
[----:B------:R-:W-:Y:S01]  /*20d0*/  FFMA.FTZ R19, R14, R19, R14 ;  /* 0x000000130e137223 */ /* 0x000fe2000001000e */
[----:B------:R-:W-:Y:S01]  /*20e0*/  FFMA.FTZ R25, R26, R21, 0.018773360177874565125 ;  /* 0x3c99ca971a197423 */ /* 0x000fe20000010015 */
[----:B------:R-:W-:Y:S01]  /*20f0*/  FMUL.FTZ R22, R24, R27 ;  /* 0x0000001b18167220 */ /* 0x000fe20000410000 */
[----:B------:R-:W-:Y:S01]  /*2100*/  FMUL.FTZ R24, R16, R16 ;  /* 0x0000001010187220 */ /* 0x000fe20000410000 */
[----:B------:R-:W-:Y:S01]  /*2110*/  FMUL.FTZ R18, R17, -2 ;  /* 0xc000000011127820 */ /* 0x000fe20000410000 */
[----:B------:R-:W-:Y:S01]  /*2120*/  FFMA.FTZ R25, R26, R25, 0.046769052743911743164 ;  /* 0x3d3f90e81a197423 */ /* 0x000fe20000010019 */
[----:B------:R-:W-:Y:S01]  /*2130*/  FFMA.FTZ R22, R3, R22, R3 ;  /* 0x0000001603167223 */ /* 0x000fe20000010003 */
[----:B------:R-:W-:Y:S01]  /*2140*/  FFMA.FTZ R21, R24, R21, 0.018773360177874565125 ;  /* 0x3c99ca9718157423 */ /* 0x000fe20000010015 */
[----:B------:R-:W-:Y:S01]  /*2150*/  FMUL.FTZ R14, R20, -2 ;  /* 0xc0000000140e7820 */ /* 0x000fe20000410000 */
[----:B------:R-:W-:Y:S01]  /*2160*/  FFMA.FTZ R25, R26, R25, 0.074823014438152313232 ;  /* 0x3d993ccf1a197423 */ /* 0x000fe20000010019 */
[C---:B------:R-:W-:Y:S01]  /*2170*/  @P1 FFMA.FTZ R17, R13.reuse, 0.93318945169448852539, R18 ;  /* 0x3f6ee5810d111823 */ /* 0x040fe20000010012 */
[----:B------:R-:W-:Y:S01]  /*2180*/  FFMA.FTZ R27, R24, R21, 0.046769052743911743164 ;  /* 0x3d3f90e8181b7423 */ /* 0x000fe20000010015 */
[----:B------:R-:W-:Y:S01]  /*2190*/  @P0 FFMA.FTZ R20, R13, 0.93318945169448852539, R14 ;  /* 0x3f6ee5810d140823 */ /* 0x000fe2000001000e */
[----:B------:R-:W-:Y:S01]  /*21a0*/  FFMA.FTZ R21, R26, R25, 0.16667181253433227539 ;  /* 0x3e2aac041a157423 */ /* 0x000fe20000010019 */
[----:B------:R-:W-:Y:S01]  /*21b0*/  FMUL.FTZ R18, R22, -2 ;  /* 0xc000000016127820 */ /* 0x000fe20000410000 */
[----:B------:R-:W-:Y:S01]  /*21c0*/  FFMA.FTZ R27, R24, R27, 0.074823014438152313232 ;  /* 0x3d993ccf181b7423 */ /* 0x000fe2000001001b */
[----:B------:R-:W-:Y:S01]  /*21d0*/  LOP3.LUT R10, R17, 0x80000000, R10, 0xb8, !PT ;  /* 0x80000000110a7812 */ /* 0x000fe200078eb80a */
[----:B------:R-:W-:Y:S01]  /*21e0*/  FMUL.FTZ R21, R26, R21 ;  /* 0x000000151a157220 */ /* 0x000fe20000410000 */
[----:B------:R-:W-:Y:S01]  /*21f0*/  @P2 FFMA.FTZ R22, R13, 0.93318945169448852539, R18 ;  /* 0x3f6ee5810d162823 */ /* 0x000fe20000010012 */
[----:B------:R-:W-:Y:S01]  /*2200*/  FFMA.FTZ R27, R24, R27, 0.16667181253433227539 ;  /* 0x3e2aac04181b7423 */ /* 0x000fe2000001001b */
[----:B------:R-:W-:Y:S01]  /*2210*/  FSETP.NAN.FTZ.AND P2, PT, R15, R15, PT ;  /* 0x0000000f0f00720b */ /* 0x000fe20003f58000 */
[----:B------:R-:W-:Y:S01]  /*2220*/  FFMA.FTZ R21, R2, R21, R2 ;  /* 0x0000001502157223 */ /* 0x000fe20000010002 */
[----:B------:R-:W-:Y:S01]  /*2230*/  FSETP.NAN.FTZ.AND P1, PT, R17, R17, PT ;  /* 0x000000111100720b */ /* 0x000fe20003f38000 */
[----:B------:R-:W0:Y:S01]  /*2240*/  LDC.64 R2, c[0x0][0x388] ;  /* 0x0000e200ff027b82 */ /* 0x000e220000000a00 */
[----:B------:R-:W-:Y:S01]  /*2250*/  FMUL.FTZ R27, R24, R27 ;  /* 0x0000001b181b7220 */ /* 0x000fe20000410000 */
[----:B------:R-:W-:Y:S01]  /*2260*/  FMUL.FTZ R24, R23, -2 ;  /* 0xc000000017187820 */ /* 0x000fe20000410000 */
[----:B------:R-:W-:Y:S01]  /*2270*/  FMUL.FTZ R14, R21, -2 ;  /* 0xc0000000150e7820 */ /* 0x000fe20000410000 */
[----:B------:R-:W-:Y:S01]  /*2280*/  LOP3.LUT R11, R20, 0x80000000, R11, 0xb8, !PT ;  /* 0x80000000140b7812 */ /* 0x000fe200078eb80b */
[----:B------:R-:W-:Y:S01]  /*2290*/  FFMA.FTZ R16, R16, R27, R16 ;  /* 0x0000001b10107223 */ /* 0x000fe20000010010 */
[----:B------:R-:W-:Y:S01]  /*22a0*/  @P4 FFMA.FTZ R23, R13, 0.93318945169448852539, R24 ;  /* 0x3f6ee5810d174823 */ /* 0x000fe20000010018 */
[----:B------:R-:W-:Y:S01]  /*22b0*/  FMUL.FTZ R24, R19, -2 ;  /* 0xc000000013187820 */ /* 0x000fe20000410000 */
[C---:B------:R-:W-:Y:S01]  /*22c0*/  @P5 FFMA.FTZ R21, R13.reuse, 0.93318945169448852539, R14 ;  /* 0x3f6ee5810d155823 */ /* 0x040fe2000001000e */
[----:B------:R-:W-:Y:S01]  /*22d0*/  FMUL.FTZ R26, R16, -2 ;  /* 0xc0000000101a7820 */ /* 0x000fe20000410000 */
[----:B------:R-:W-:Y:S01]  /*22e0*/  FSETP.NAN.FTZ.AND P0, PT, R20, R20, PT ;  /* 0x000000141400720b */ /* 0x000fe20003f18000 */
[----:B------:R-:W-:Y:S01]  /*22f0*/  @P3 FFMA.FTZ R19, R13, 0.93318945169448852539, R24 ;  /* 0x3f6ee5810d133823 */ /* 0x000fe20000010018 */
[----:B------:R-:W-:Y:S01]  /*2300*/  LOP3.LUT R12, R23, 0x80000000, R12, 0xb8, !PT ;  /* 0x80000000170c7812 */ /* 0x000fe200078eb80c */
[----:B------:R-:W-:Y:S01]  /*2310*/  @P6 FFMA.FTZ R16, R13, 0.93318945169448852539, R26 ;  /* 0x3f6ee5810d106823 */ /* 0x000fe2000001001a */
[----:B------:R-:W-:-:S02]  /*2320*/  FSETP.NAN.FTZ.AND P3, PT, R23, R23, PT ;  /* 0x000000171700720b */ /* 0x000fc40003f78000 */
[----:B------:R-:W-:Y:S02]  /*2330*/  FSEL R15, R8, R15, !P2 ;  /* 0x0000000f080f7208 */ /* 0x000fe40005000000 */
[----:B------:R-:W-:Y:S02]  /*2340*/  FSEL R17, R10, R17, !P1 ;  /* 0x000000110a117208 */ /* 0x000fe40004800000 */
[----:B------:R-:W-:Y:S02]  /*2350*/  FSEL R20, R11, R20, !P0 ;  /* 0x000000140b147208 */ /* 0x000fe40004000000 */
[----:B------:R-:W-:Y:S02]  /*2360*/  FSEL R23, R12, R23, !P3 ;  /* 0x000000170c177208 */ /* 0x000fe40005800000 */
[C---:B------:R-:W-:Y:S01]  /*2370*/  LOP3.LUT R6, R19.reuse, 0x80000000, R6, 0xb8, !PT ;  /* 0x8000000013067812 */ /* 0x040fe200078eb806 */
[----:B0-----:R-:W-:Y:S01]  /*2380*/  IMAD.WIDE.U32 R2, R0, 0x2, R2 ;  /* 0x0000000200027825 */ /* 0x001fe200078e0002 */
[----:B------:R-:W-:-:S02]  /*2390*/  FSETP.NAN.FTZ.AND P2, PT, R19, R19, PT ;  /* 0x000000131300720b */ /* 0x000fc40003f58000 */
[C---:B------:R-:W-:Y:S02]  /*23a0*/  LOP3.LUT R5, R22.reuse, 0x80000000, R5, 0xb8, !PT ;  /* 0x8000000016057812 */ /* 0x040fe400078eb805 */
[----:B------:R-:W-:Y:S01]  /*23b0*/  FSETP.NAN.FTZ.AND P1, PT, R22, R22, PT ;  /* 0x000000161600720b */ /* 0x000fe20003f38000 */
[----:B------:R-:W-:Y:S01]  /*23c0*/  IMAD.WIDE.U32 R2, R9, 0x10, R2 ;  /* 0x0000001009027825 */ /* 0x000fe200078e0002 */
        /* <DEDUP_REMOVED lines=10> */
[----:B------:R-:W-:Y:S02]  /*2470*/  F2FP.BF16.F32.PACK_AB R4, R21, R20 ;  /* 0x000000141504723e */ /* 0x000fe400000010ff */
[----:B------:R-:W-:-:S05]  /*2480*/  F2FP.BF16.F32.PACK_AB R7, R16, R23 ;  /* 0x000000171007723e */ /* 0x000fca00000010ff */
[----:B------:R-:W-:Y:S01]  /*2490*/  STG.E.128 desc[UR4][R2.64], R4 ;  /* 0x0000000402007986 */ /* 0x000fe2000c101d04 */
[----:B------:R-:W-:Y:S05]  /*24a0*/  EXIT ;  /* 0x000000000000794d */ /* 0x000fea0003800000 */
.L_x_675:
        /* <DEDUP_REMOVED lines=13> */
.L_x_18301:


//--------------------- .text._ZN2at6native18elementwise_kernelILi128ELi4EZNS0_15gpu_kernel_implIZZZNS0_16asin_kernel_cudaERNS_18TensorIteratorBaseEENKUlvE0_clEvENKUlvE1_clEvEUlN3c104HalfEE_EEvS4_RKT_EUliE_EEviT1_ --------------------------
	.section	.text._ZN2at6native18elementwise_kernelILi128ELi4EZNS0_15gpu_kernel_implIZZZNS0_16asin_kernel_cudaERNS_18TensorIteratorBaseEENKUlvE0_clEvENKUlvE1_clEvEUlN3c104HalfEE_EEvS4_RKT_EUliE_EEviT1_,"ax",@progbits
	.align	128
        .global         _ZN2at6native18elementwise_kernelILi128ELi4EZNS0_15gpu_kernel_implIZZZNS0_16asin_kernel_cudaERNS_18TensorIteratorBaseEENKUlvE0_clEvENKUlvE1_clEvEUlN3c104HalfEE_EEvS4_RKT_EUliE_EEviT1_
        .type           _ZN2at6native18elementwise_kernelILi128ELi4EZNS0_15gpu_kernel_implIZZZNS0_16asin_kernel_cudaERNS_18TensorIteratorBaseEENKUlvE0_clEvENKUlvE1_clEvEUlN3c104HalfEE_EEvS4_RKT_EUliE_EEviT1_,@function
        .size           _ZN2at6native18elementwise_kernelILi128ELi4EZNS0_15gpu_kernel_implIZZZNS0_16asin_kernel_cudaERNS_18TensorIteratorBaseEENKUlvE0_clEvENKUlvE1_clEvEUlN3c104HalfEE_EEvS4_RKT_EUliE_EEviT1_,(.L_x_18302 - _ZN2at6native18elementwise_kernelILi128ELi4EZNS0_15gpu_kernel_implIZZZNS0_16asin_kernel_cudaERNS_18TensorIteratorBaseEENKUlvE0_clEvENKUlvE1_clEvEUlN3c104HalfEE_EEvS4_RKT_EUliE_EEviT1_)
        .other          _ZN2at6native18elementwise_kernelILi128ELi4EZNS0_15gpu_kernel_implIZZZNS0_16asin_kernel_cudaERNS_18TensorIteratorBaseEENKUlvE0_clEvENKUlvE1_clEvEUlN3c104HalfEE_EEvS4_RKT_EUliE_EEviT1_,@"STO_CUDA_ENTRY STV_DEFAULT"
_ZN2at6native18elementwise_kernelILi128ELi4EZNS0_15gpu_kernel_implIZZZNS0_16asin_kernel_cudaERNS_18TensorIteratorBaseEENKUlvE0_clEvENKUlvE1_clEvEUlN3c104HalfEE_EEvS4_RKT_EUliE_EEviT1_:
.text._ZN2at6native18elementwise_kernelILi128ELi4EZNS0_15gpu_kernel_implIZZZNS0_16asin_kernel_cudaERNS_18TensorIteratorBaseEENKUlvE0_clEvENKUlvE1_clEvEUlN3c104HalfEE_EEvS4_RKT_EUliE_EEviT1_:
        /* <DEDUP_REMOVED lines=319> */
.L_x_678:
        /* <DEDUP_REMOVED lines=16> */
[----:B0-----:R-:W-:Y:S01]  /*14f0*/  F2FP.F16.F32.PACK_AB R0, RZ, R0 ;  /* 0x00000000ff00723e */ /* 0x001fe200000000ff */
[----:B------:R-:W-:Y:S06]  /*1500*/  BRA `(.L_x_684) ;  /* 0x0000000c008c7947 */ /* 0x000fec0003800000 */
.L_x_682:
[----:B------:R-:W2:Y:S02]  /*1510*/  LDG.E.U8 R2, desc[UR36][R2.64] ;  /* 0x0000002402027981 */ /* 0x000ea4000c1e1100 */
[----:B--2---:R-:W-:-:S04]  /*1520*/  I2FP.F32.U32 R0, R2 ;  /* 0x0000000200007245 */ /* 0x004fc80000201000 */
[----:B------:R-:W-:Y:S01]  /*1530*/  F2FP.F16.F32.PACK_AB R0, RZ, R0 ;  /* 0x00000000ff00723e */ /* 0x000fe200000000ff */
[----:B------:R-:W-:Y:S06]  /*1540*/  BRA `(.L_x_684) ;  /* 0x0000000c007c7947 */ /* 0x000fec0003800000 */
.L_x_681:
        /* <DEDUP_REMOVED lines=8> */
[----:B0-----:R-:W-:Y:S01]  /*15d0*/  F2FP.F16.F32.PACK_AB R0, RZ, R0 ;  /* 0x00000000ff00723e */ /* 0x001fe200000000ff */
[----:B------:R-:W-:Y:S06]  /*15e0*/  BRA `(.L_x_684) ;  /* 0x0000000c00547947 */ /* 0x000fec0003800000 */
.L_x_686:
[----:B------:R-:W2:Y:S02]  /*15f0*/  LDG.E R2, desc[UR36][R2.64] ;  /* 0x0000002402027981 */ /* 0x000ea4000c1e1900 */
[----:B--2---:R-:W-:-:S04]  /*1600*/  I2FP.F32.S32 R0, R2 ;  /* 0x0000000200007245 */ /* 0x004fc80000201400 */
[----:B------:R-:W-:Y:S01]  /*1610*/  F2FP.F16.F32.PACK_AB R0, RZ, R0 ;  /* 0x00000000ff00723e */ /* 0x000fe200000000ff */
[----:B------:R-:W-:Y:S06]  /*1620*/  BRA `(.L_x_684) ;  /* 0x0000000c00447947 */ /* 0x000fec0003800000 */
.L_x_685:
[----:B------:R-:W2:Y:S02]  /*1630*/  LDG.E.U16 R2, desc[UR36][R2.64] ;  /* 0x0000002402027981 */ /* 0x000ea4000c1e1500 */
[----:B--2---:R-:W0:Y:S02]  /*1640*/  I2F.S16 R0, R2 ;  /* 0x0000000200007306 */ /* 0x004e240000101400 */
[----:B0-----:R-:W-:Y:S01]  /*1650*/  F2FP.F16.F32.PACK_AB R0, RZ, R0 ;  /* 0x00000000ff00723e */ /* 0x001fe200000000ff */
[----:B------:R-:W-:Y:S06]  /*1660*/  BRA `(.L_x_684) ;  /* 0x0000000c00347947 */ /* 0x000fec0003800000 */
.L_x_680:
[----:B------:R-:W-:-:S09]  /*1670*/  UISETP.GT.AND UP0, UPT, UR4, 0x6, UPT ;  /* 0x000000060400788c */ /* 0x000fd2000bf04270 */
[----:B------:R-:W-:Y:S05]  /*1680*/  BRA.U UP0, `(.L_x_687) ;  /* 0x0000000100247547 */ /* 0x000fea000b800000 */
[----:B------:R-:W-:-:S09]  /*1690*/  UISETP.NE.AND UP0, UPT, UR4, 0x5, UPT ;  /* 0x000000050400788c */ /* 0x000fd2000bf05270 */
[----:B------:R-:W-:Y:S05]  /*16a0*/  BRA.U !UP0, `(.L_x_688) ;  /* 0x0000000108147547 */ /* 0x000fea000b800000 */
[----:B------:R-:W-:-:S09]  /*16b0*/  UISETP.NE.AND UP0, UPT, UR4, 0x6, UPT ;  /* 0x000000060400788c */ /* 0x000fd2000bf05270 */
[----:B------:R-:W-:Y:S05]  /*16c0*/  BRA.U UP0, `(.L_x_683) ;  /* 0x00000009008c7547 */ /* 0x000fea000b800000 */
[----:B------:R-:W2:Y:S02]  /*16d0*/  LDG.E R2, desc[UR36][R2.64] ;  /* 0x0000002402027981 */ /* 0x000ea4000c1e1900 */
[----:B--2---:R-:W-:Y:S01]  /*16e0*/  F2FP.F16.F32.PACK_AB R0, RZ, R2 ;  /* 0x00000002ff00723e */ /* 0x004fe200000000ff */
[----:B------:R-:W-:Y:S06]  /*16f0*/  BRA `(.L_x_684) ;  /* 0x0000000c00107947 */ /* 0x000fec0003800000 */
.L_x_688:
[----:B------:R0:W5:Y:S01]  /*1700*/  LDG.E.U16 R0, desc[UR36][R2.64] ;  /* 0x0000002402007981 */ /* 0x000162000c1e1500 */
[----:B------:R-:W-:Y:S05]  /*1710*/  BRA `(.L_x_684) ;  /* 0x0000000c00087947 */ /* 0x000fea0003800000 */
.L_x_687:
[----:B------:R-:W-:-:S09]  /*1720*/  UISETP.NE.AND UP0, UPT, UR4, 0x7, UPT ;  /* 0x000000070400788c */ /* 0x000fd2000bf05270 */
[----:B------:R-:W-:Y:S05]  /*1730*/  BRA.U !UP0, `(.L_x_689) ;  /* 0x0000000108247547 */ /* 0x000fea000b800000 */
[----:B------:R-:W-:-:S09]  /*1740*/  UISETP.NE.AND UP0, UPT, UR4, 0x8, UPT ;  /* 0x000000080400788c */ /* 0x000fd2000bf05270 */
[----:B------:R-:W-:Y:S05]  /*1750*/  BRA.U !UP0, `(.L_x_690) ;  /* 0x0000000108147547 */ /* 0x000fea000b800000 */
[----:B------:R-:W-:-:S09]  /*1760*/  UISETP.NE.AND UP0, UPT, UR4, 0x9, UPT ;  /* 0x000000090400788c */ /* 0x000fd2000bf05270 */
[----:B------:R-:W-:Y:S05]  /*1770*/  BRA.U UP0, `(.L_x_683) ;  /* 0x0000000900607547 */ /* 0x000fea000b800000 */
[----:B------:R-:W2:Y:S02]  /*1780*/  LDG.E R2, desc[UR36][R2.64] ;  /* 0x0000002402027981 */ /* 0x000ea4000c1e1900 */
[----:B--2---:R-:W-:Y:S01]  /*1790*/  F2FP.F16.F32.PACK_AB R0, RZ, R2 ;  /* 0x00000002ff00723e */ /* 0x004fe200000000ff */
[----:B------:R-:W-:Y:S06]  /*17a0*/  BRA `(.L_x_684) ;  /* 0x0000000800e47947 */ /* 0x000fec0003800000 */
.L_x_690:
[----:B------:R1:W5:Y:S01]  /*17b0*/  LDG.E.U16 R0, desc[UR36][R2.64] ;  /* 0x0000002402007981 */ /* 0x000362000c1e1500 */
[----:B------:R-:W-:Y:S05]  /*17c0*/  BRA `(.L_x_684) ;  /* 0x0000000800dc7947 */ /* 0x000fea0003800000 */
.L_x_689:
[----:B------:R-:W2:Y:S01]  /*17d0*/  LDG.E.64 R2, desc[UR36][R2.64] ;  /* 0x0000002402027981 */ /* 0x000ea2000c1e1b00 */
[----:B------:R-:W-:Y:S01]  /*17e0*/  UMOV UR4, 0xf0000000 ;  /* 0xf000000000047882 */ /* 0x000fe20000000000 */
[----:B------:R-:W-:Y:S01]  /*17f0*/  UMOV UR5, 0x380fffff ;  /* 0x380fffff00057882 */ /* 0x000fe20000000000 */
[----:B--2---:R-:W0:Y:S01]  /*1800*/  F2F.F32.F64 R0, R2 ;  /* 0x0000000200007310 */ /* 0x004e220000301000 */
[----:B------:R-:W-:-:S14]  /*1810*/  DSETP.GEU.AND P0, PT, |R2|, UR4, PT ;  /* 0x0000000402007e2a */ /* 0x000fdc000bf0e200 */
[----:B0-----:R-:W-:-:S05]  /*1820*/  @!P0 FMUL R0, R0, 1.175494350822287508e-38 ;  /* 0x0080000000008820 */ /* 0x001fca0000400000 */
[----:B------:R-:W-:Y:S01]  /*1830*/  F2FP.F16.F32.PACK_AB R0, RZ, R0 ;  /* 0x00000000ff00723e */ /* 0x000fe200000000ff */
[----:B------:R-:W-:Y:S06]  /*1840*/  BRA `(.L_x_684) ;  /* 0x0000000800bc7947 */ /* 0x000fec0003800000 */
.L_x_679:
        /* <DEDUP_REMOVED lines=11> */
[----:B------:R-:W-:Y:S01]  /*1900*/  F2FP.F16.F32.PACK_AB R0, RZ, R0 ;  /* 0x00000000ff00723e */ /* 0x000fe200000000ff */
[----:B------:R-:W-:Y:S06]  /*1910*/  BRA `(.L_x_684) ;  /* 0x0000000800887947 */ /* 0x000fec0003800000 */
.L_x_693:
        /* <DEDUP_REMOVED lines=8> */
.L_x_692:
        /* <DEDUP_REMOVED lines=24> */
[----:B------:R-:W-:-:S04]  /*1b20*/  F2FP.F16.F32.PACK_AB R5, RZ, R5 ;  /* 0x00000005ff05723e */ /* 0x000fc800000000ff */
[----:B------:R-:W-:Y:S01]  /*1b30*/  PRMT R0, R5, 0x7610, R0 ;  /* 0x0000761005007816 */ /* 0x000fe20000000000 */
[----:B------:R-:W-:Y:S06]  /*1b40*/  BRA `(.L_x_684) ;  /* 0x0000000400fc7947 */ /* 0x000fec0003800000 */
.L_x_695:
        /* <DEDUP_REMOVED lines=11> */
[----:B------:R-:W-:Y:S01]  /*1c00*/  F2FP.F16.F32.PACK_AB R0, RZ, R0 ;  /* 0x00000000ff00723e */ /* 0x000fe200000000ff */
[----:B------:R-:W-:Y:S06]  /*1c10*/  BRA `(.L_x_684) ;  /* 0x0000000400c87947 */ /* 0x000fec0003800000 */
.L_x_694:
[----:B------:R-:W2:Y:S02]  /*1c20*/  LDG.E.U16 R0, desc[UR36][R2.64] ;  /* 0x0000002402007981 */ /* 0x000ea4000c1e1500 */
[----:B--2---:R-:W-:-:S04]  /*1c30*/  SHF.L.U32 R0, R0, 0x10, RZ ;  /* 0x0000001000007819 */ /* 0x004fc800000006ff */
[----:B------:R-:W-:Y:S01]  /*1c40*/  F2FP.F16.F32.PACK_AB R0, RZ, R0 ;  /* 0x00000000ff00723e */ /* 0x000fe200000000ff */
[----:B------:R-:W-:Y:S06]  /*1c50*/  BRA `(.L_x_684) ;  /* 0x0000000400b87947 */ /* 0x000fec0003800000 */
.L_x_691:
        /* <DEDUP_REMOVED lines=10> */
[----:B------:R-:W-:Y:S01]  /*1d00*/  F2FP.F16.F32.PACK_AB R0, RZ, R0 ;  /* 0x00000000ff00723e */ /* 0x000fe200000000ff */
[----:B------:R-:W-:Y:S06]  /*1d10*/  BRA `(.L_x_684) ;  /* 0x0000000400887947 */ /* 0x000fec0003800000 */
.L_x_698:
        /* <DEDUP_REMOVED lines=21> */
.L_x_702:
[----:B------:R-:W-:Y:S05]  /*1e70*/  BSYNC.RECONVERGENT B1 ;  /* 0x0000000000017941 */ /* 0x000fea0003800200 */
.L_x_701:
[----:B------:R-:W-:Y:S01]  /*1e80*/  IMAD.SHL.U32 R0, R0, 0x100000, RZ ;  /* 0x0010000000007824 */ /* 0x000fe200078e00ff */
[----:B------:R-:W-:-:S04]  /*1e90*/  LEA R2, R2, 0x3b800000, 0x17 ;  /* 0x3b80000002027811 */ /* 0x000fc800078eb8ff */
[----:B------:R-:W-:-:S07]  /*1ea0*/  LOP3.LUT R0, R2, R0, R7, 0xfe, !PT ;  /* 0x0000000002007212 */ /* 0x000fce00078efe07 */
.L_x_700:
[----:B------:R-:W-:Y:S05]  /*1eb0*/  BSYNC.RECONVERGENT B0 ;  /* 0x0000000000007941 */ /* 0x000fea0003800200 */
.L_x_699:
[----:B------:R-:W-:Y:S01]  /*1ec0*/  F2FP.F16.F32.PACK_AB R0, RZ, R0 ;  /* 0x00000000ff00723e */ /* 0x000fe200000000ff */
[----:B------:R-:W-:Y:S06]  /*1ed0*/  BRA `(.L_x_684) ;  /* 0x0000000400187947 */ /* 0x000fec0003800000 */
.L_x_697:
        /* <DEDUP_REMOVED lines=21> */
.L_x_706:
[----:B------:R-:W-:Y:S05]  /*2030*/  BSYNC.RECONVERGENT B1 ;  /* 0x0000000000017941 */ /* 0x000fea0003800200 */
.L_x_705:
[----:B------:R-:W-:Y:S01]  /*2040*/  IMAD.SHL.U32 R0, R0, 0x200000, RZ ;  /* 0x0020000000007824 */ /* 0x000fe200078e00ff */
[----:B------:R-:W-:-:S04]  /*2050*/  LEA R2, R2, 0x37800000, 0x17 ;  /* 0x3780000002027811 */ /* 0x000fc800078eb8ff */
[----:B------:R-:W-:-:S07]  /*2060*/  LOP3.LUT R0, R2, R0, R7, 0xfe, !PT ;  /* 0x0000000002007212 */ /* 0x000fce00078efe07 */
.L_x_704:
[----:B------:R-:W-:Y:S05]  /*2070*/  BSYNC.RECONVERGENT B0 ;  /* 0x0000000000007941 */ /* 0x000fea0003800200 */
.L_x_703:
[----:B------:R-:W-:Y:S01]  /*2080*/  F2FP.F16.F32.PACK_AB R0, RZ, R0 ;  /* 0x00000000ff00723e */ /* 0x000fe200000000ff */
[----:B------:R-:W-:Y:S06]  /*2090*/  BRA `(.L_x_684) ;  /* 0x0000000000a87947 */ /* 0x000fec0003800000 */
.L_x_696:
[----:B------:R-:W-:-:S09]  /*20a0*/  UISETP.NE.AND UP0, UPT, UR4, 0x1c, UPT ;  /* 0x0000001c0400788c */ /* 0x000fd2000bf05270 */
[----:B------:R-:W-:Y:S05]  /*20b0*/  BRA.U !UP0, `(.L_x_707) ;  /* 0x0000000108947547 */ /* 0x000fea000b800000 */
[----:B------:R-:W-:-:S09]  /*20c0*/  UISETP.NE.AND UP0, UPT, UR4, 0x1d, UPT ;  /* 0x0000001d0400788c */ /* 0x000fd2000bf05270 */
[----:B------:R-:W-:Y:S05]  /*20d0*/  BRA.U !UP0, `(.L_x_708) ;  /* 0x00000001087c7547 */ /* 0x000fea000b800000 */
[----:B------:R-:W-:-:S09]  /*20e0*/  UISETP.NE.AND UP0, UPT, UR4, 0x2c, UPT ;  /* 0x0000002c0400788c */ /* 0x000fd2000bf05270 */
[----:B------:R-:W-:Y:S05]  /*20f0*/  BRA.U !UP0, `(.L_x_709) ;  /* 0x0000000108487547 */ /* 0x000fea000b800000 */
.L_x_683:
[----:B------:R-:W-:Y:S01]  /*2100*/  MOV R2, 0x0 ;  /* 0x0000000000027802 */ /* 0x000fe20000000f00 */
[----:B------:R-:W0:Y:S01]  /*2110*/  LDCU.64 UR4, c[0x4][0x158] ;  /* 0x01002b00ff0477ac */ /* 0x000e220008000a00 */
[----:B------:R-:W-:Y:S02]  /*2120*/  HFMA2 R12, -RZ, RZ, 0, 5.9604644775390625e-08 ;  /* 0x00000001ff0c7431 */ /* 0x000fe400000001ff */
[----:B------:R-:W-:Y:S01]  /*2130*/  IMAD.MOV.U32 R8, RZ, RZ, 0x4e ;  /* 0x0000004eff087424 */ /* 0x000fe200078e00ff */
[----:B------:R-:W1:Y:S01]  /*2140*/  LDCU.64 UR6, c[0x4][0x160] ;  /* 0x01002c00ff0677ac */ /* 0x000e620008000a00 */
[----:B------:R-:W2:Y:S01]  /*2150*/  LDC.64 R2, c[0x4][R2] ;  /* 0x0100000002027b82 */ /* 0x000ea20000000a00 */
[----:B------:R-:W-:Y:S01]  /*2160*/  IMAD.MOV.U32 R13, RZ, RZ, RZ ;  /* 0x000000ffff0d7224 */ /* 0x000fe200078e00ff */
[----:B------:R-:W3:Y:S01]  /*2170*/  LDCU.64 UR8, c[0x4][0x58] ;  /* 0x01000b00ff0877ac */ /* 0x000ee20008000a00 */
[----:B0-----:R-:W-:Y:S01]  /*2180*/  IMAD.U32 R4, RZ, RZ, UR4 ;  /* 0x00000004ff047e24 */ /* 0x001fe2000f8e00ff */
[----:B------:R-:W-:Y:S01]  /*2190*/  MOV R5, UR5 ;  /* 0x0000000500057c02 */ /* 0x000fe20008000f00 */
[----:B-1----:R-:W-:-:S02]  /*21a0*/  IMAD.U32 R6, RZ, RZ, UR6 ;  /* 0x00000006ff067e24 */ /* 0x002fc4000f8e00ff */
[----:B------:R-:W-:Y:S01]  /*21b0*/  IMAD.U32 R7, RZ, RZ, UR7 ;  /* 0x00000007ff077e24 */ /* 0x000fe2000f8e00ff */
[----:B---3--:R-:W-:Y:S01]  /*21c0*/  MOV R10, UR8 ;  /* 0x00000008000a7c02 */ /* 0x008fe20008000f00 */
[----:B------:R-:W-:-:S07]  /*21d0*/  IMAD.U32 R11, RZ, RZ, UR9 ;  /* 0x00000009ff0b7e24 */ /* 0x000fce000f8e00ff */
[----:B------:R-:W-:-:S07]  /*21e0*/  LEPC R20, `(.L_x_710) ;  /* 0x000000001014794e */ /* 0x000fce0000000000 */
[----:B--2---:R-:W-:Y:S05]  /*21f0*/  CALL.ABS.NOINC R2 ;  /* 0x0000000002007343 */ /* 0x004fea0003c00000 */
.L_x_710:
[----:B------:R-:W-:Y:S01]  /*2200*/  PRMT R0, RZ, 0x7610, R0 ;  /* 0x00007610ff007816 */ /* 0x000fe20000000000 */
[----:B------:R-:W-:Y:S06]  /*2210*/  BRA `(.L_x_684) ;  /* 0x0000000000487947 */ /* 0x000fec0003800000 */
.L_x_709:
[----:B------:R-:W2:Y:S01]  /*2220*/  LDG.E.U8 R2, desc[UR36][R2.64] ;  /* 0x0000002402027981 */ /* 0x000ea2000c1e1100 */
[----:B------:R-:W-:Y:S01]  /*2230*/  BSSY.RECONVERGENT B0, `(.L_x_711) ;  /* 0x0000007000007945 */ /* 0x000fe20003800200 */
[----:B------:R-:W-:Y:S01]  /*2240*/  IMAD.MOV.U32 R0, RZ, RZ, 0x400000 ;  /* 0x00400000ff007424 */ /* 0x000fe200078e00ff */
[----:B--2---:R-:W-:-:S13]  /*2250*/  ISETP.NE.AND P0, PT, R2, RZ, PT ;  /* 0x000000ff0200720c */ /* 0x004fda0003f05270 */
[----:B------:R-:W-:Y:S05]  /*2260*/  @!P0 BRA `(.L_x_712) ;  /* 0x00000000000c8947 */ /* 0x000fea0003800000 */
[----:B------:R-:W-:-:S13]  /*2270*/  ISETP.NE.AND P0, PT, R2, 0xff, PT ;  /* 0x000000ff0200780c */ /* 0x000fda0003f05270 */
[----:B------:R-:W-:Y:S01]  /*2280*/  @!P0 MOV R0, 0x7f800001 ;  /* 0x7f80000100008802 */ /* 0x000fe20000000f00 */
[----:B------:R-:W-:-:S07]  /*2290*/  @P0 IMAD.SHL.U32 R0, R2, 0x800000, RZ ;  /* 0x0080000002000824 */ /* 0x000fce00078e00ff */
.L_x_712:
[----:B------:R-:W-:Y:S05]  /*22a0*/  BSYNC.RECONVERGENT B0 ;  /* 0x0000000000007941 */ /* 0x000fea0003800200 */
.L_x_711:
[----:B------:R-:W-:Y:S01]  /*22b0*/  F2FP.F16.F32.PACK_AB R0, RZ, R0 ;  /* 0x00000000ff00723e */ /* 0x000fe200000000ff */
[----:B------:R-:W-:Y:S06]  /*22c0*/  BRA `(.L_x_684) ;  /* 0x00000000001c7947 */ /* 0x000fec0003800000 */
.L_x_708:
[----:B------:R-:W2:Y:S02]  /*22d0*/  LDG.E.64 R2, desc[UR36][R2.64] ;  /* 0x0000002402027981 */ /* 0x000ea4000c1e1b00 */
[----:B--2---:R-:W0:Y:S02]  /*22e0*/  I2F.U64 R0, R2 ;  /* 0x0000000200007312 */ /* 0x004e240000301000 */
[----:B0-----:R-:W-:Y:S01]  /*22f0*/  F2FP.F16.F32.PACK_AB R0, RZ, R0 ;  /* 0x00000000ff00723e */ /* 0x001fe200000000ff */
[----:B------:R-:W-:Y:S06]  /*2300*/  BRA `(.L_x_684) ;  /* 0x00000000000c7947 */ /* 0x000fec0003800000 */
.L_x_707:
[----:B------:R-:W2:Y:S02]  /*2310*/  LDG.E R2, desc[UR36][R2.64] ;  /* 0x0000002402027981 */ /* 0x000ea4000c1e1900 */
[----:B--2---:R-:W-:-:S04]  /*2320*/  I2FP.F32.U32 R0, R2 ;  /* 0x0000000200007245 */ /* 0x004fc80000201000 */
[----:B------:R-:W-:-:S07]  /*2330*/  F2FP.F16.F32.PACK_AB R0, RZ, R0 ;  /* 0x00000000ff00723e */ /* 0x000fce00000000ff */
.L_x_684:
[----:B-----5:R-:W-:Y:S01]  /*2340*/  HADD2.F32 R0, -RZ, R0.H0_H0 ;  /* 0x20000000ff007230 */ /* 0x020fe20000004100 */
[----:B------:R-:W2:Y:S01]  /*2350*/  LDCU.64 UR6, c[0x0][0x580] ;  /* 0x0000b000ff0677ac */ /* 0x000ea20008000a00 */
[----:B01----:R-:W-:-:S03]  /*2360*/  IMAD.MOV.U32 R3, RZ, RZ, 0x3f000000 ;  /* 0x3f000000ff037424 */ /* 0x003fc600078e00ff */
[C---:B------:R-:W-:Y:S01]  /*2370*/  FSETP.GT.FTZ.AND P0, PT, |R0|.reuse, 0.56000000238418579102, PT ;  /* 0x3f0f5c290000780b */ /* 0x040fe20003f14200 */
[C---:B------:R-:W-:Y:S01]  /*2380*/  FFMA.FTZ R2, |R0|.reuse, -R3, 0.5 ;  /* 0x3f00000000027423 */ /* 0x040fe20000010a03 */
[C---:B------:R-:W-:Y:S01]  /*2390*/  FSETP.NEU.FTZ.AND P1, PT, |R0|.reuse, 1, PT ;  /* 0x3f8000000000780b */ /* 0x040fe20003f3d200 */
[----:B------:R-:W-:Y:S01]  /*23a0*/  FADD.FTZ R5, |R0|, -RZ ;  /* 0x800000ff00057221 */ /* 0x000fe20000010200 */
[----:B------:R-:W-:Y:S01]  /*23b0*/  UPRMT UR4, UR42, 0x9910, URZ ;  /* 0x000099102a047896 */ /* 0x000fe200080000ff */
[----:B------:R-:W0:Y:S03]  /*23c0*/  MUFU.RSQ R3, R2 ;  /* 0x0000000200037308 */ /* 0x000e260000001400 */
        /* <DEDUP_REMOVED lines=16> */
[----:B------:R-:W-:Y:S01]  /*24d0*/  @P0 FFMA.FTZ R5, R3, 0.93318945169448852539, R2 ;  /* 0x3f6ee58103050823 */ /* 0x000fe20000010002 */
[----:B--2---:R-:W-:-:S04]  /*24e0*/  IADD3 R2, P1, PT, R16, UR6, RZ ;  /* 0x0000000610027c10 */ /* 0x004fc8000ff3e0ff */
[C---:B------:R-:W-:Y:S01]  /*24f0*/  FSETP.NAN.FTZ.AND P0, PT, R5.reuse, R5, PT ;  /* 0x000000050500720b */ /* 0x040fe20003f18000 */
[----:B------:R-:W-:Y:S01]  /*2500*/  IMAD.X R3, RZ, RZ, UR7, P1 ;  /* 0x00000007ff037e24 */ /* 0x000fe200088e06ff */
[----:B------:R-:W-:-:S04]  /*2510*/  LOP3.LUT R0, R5, 0x80000000, R0, 0xb8, !PT ;  /* 0x8000000005007812 */ /* 0x000fc800078eb800 */
[----:B------:R-:W-:-:S04]  /*2520*/  FSEL R0, R0, R5, !P0 ;  /* 0x0000000500007208 */ /* 0x000fc80004000000 */
[----:B------:R-:W-:Y:S01]  /*2530*/  F2FP.F16.F32.PACK_AB R0, RZ, R0 ;  /* 0x00000000ff00723e */ /* 0x000fe200000000ff */
[----:B------:R-:W-:Y:S06]  /*2540*/  BRA.U UP0, `(.L_x_713) ;  /* 0x0000000500047547 */ /* 0x000fec000b800000 */
        /* <DEDUP_REMOVED lines=8> */
[----:B------:R-:W-:-:S04]  /*25d0*/  HADD2.F32 R0, -RZ, R0.H0_H0 ;  /* 0x20000000ff007230 */ /* 0x000fc80000004100 */
[----:B------:R-:W0:Y:S02]  /*25e0*/  F2I.FTZ.TRUNC.NTZ R5, R0 ;  /* 0x0000000000057305 */ /* 0x000e24000021f100 */
[----:B0-----:R4:W-:Y:S01]  /*25f0*/  STG.E.U8 desc[UR36][R2.64], R5 ;  /* 0x0000000502007986 */ /* 0x0019e2000c101124 */
[----:B------:R-:W-:Y:S05]  /*2600*/  BRA `(.L_x_718) ;  /* 0x0000000c00807947 */ /* 0x000fea0003800000 */
.L_x_716:
[----:B------:R-:W-:-:S06]  /*2610*/  HADD2.F32 R5, -RZ, R0.H0_H0 ;  /* 0x20000000ff057230 */ /* 0x000fcc0000004100 */
[----:B------:R-:W0:Y:S02]  /*2620*/  F2I.S64.TRUNC R4, R5 ;  /* 0x0000000500047311 */ /* 0x000e24000020d900 */
[----:B0-----:R3:W-:Y:S01]  /*2630*/  STG.E.U8 desc[UR36][R2.64], R4 ;  /* 0x0000000402007986 */ /* 0x0017e2000c101124 */
[----:B------:R-:W-:Y:S05]  /*2640*/  BRA `(.L_x_718) ;  /* 0x0000000c00707947 */ /* 0x000fea0003800000 */
.L_x_715:
[----:B------:R-:W-:-:S09]  /*2650*/  UISETP.NE.AND UP0, UPT, UR4, 0x2, UPT ;  /* 0x000000020400788c */ /* 0x000fd2000bf05270 */
[----:B------:R-:W-:Y:S05]  /*2660*/  BRA.U !UP0, `(.L_x_719) ;  /* 0x0000000108307547 */ /* 0x000fea000b800000 */
[----:B------:R-:W-:-:S09]  /*2670*/  UISETP.NE.AND UP0, UPT, UR4, 0x3, UPT ;  /* 0x000000030400788c */ /* 0x000fd2000bf05270 */
[----:B------:R-:W-:Y:S05]  /*2680*/  BRA.U !UP0, `(.L_x_720) ;  /* 0x0000000108187547 */ /* 0x000fea000b800000 */
[----:B------:R-:W-:-:S09]  /*2690*/  UISETP.NE.AND UP0, UPT, UR4, 0x4, UPT ;  /* 0x000000040400788c */ /* 0x000fd2000bf05270 */
[----:B------:R-:W-:Y:S05]  /*26a0*/  BRA.U UP0, `(.L_x_717) ;  /* 0x0000000900b87547 */ /* 0x000fea000b800000 */
[----:B------:R-:W-:-:S06]  /*26b0*/  HADD2.F32 R4, -RZ, R0.H0_H0 ;  /* 0x20000000ff047230 */ /* 0x000fcc0000004100 */
[----:B------:R-:W0:Y:S02]  /*26c0*/  F2I.S64.TRUNC R4, R4 ;  /* 0x0000000400047311 */ /* 0x000e24000020d900 */
[----:B0-----:R0:W-:Y:S01]  /*26d0*/  STG.E.64 desc[UR36][R2.64], R4 ;  /* 0x0000000402007986 */ /* 0x0011e2000c101b24 */
[----:B------:R-:W-:Y:S05]  /*26e0*/  BRA `(.L_x_718) ;  /* 0x0000000c00487947 */ /* 0x000fea0003800000 */
.L_x_720:
[----:B------:R-:W-:-:S04]  /*26f0*/  HADD2.F32 R0, -RZ, R0.H0_H0 ;  /* 0x20000000ff007230 */ /* 0x000fc80000004100 */
[----:B------:R-:W0:Y:S02]  /*2700*/  F2I.FTZ.TRUNC.NTZ R5, R0 ;  /* 0x0000000000057305 */ /* 0x000e24000021f100 */
[----:B0-----:R1:W-:Y:S01]  /*2710*/  STG.E desc[UR36][R2.64], R5 ;  /* 0x0000000502007986 */ /* 0x0013e2000c101924 */
[----:B------:R-:W-:Y:S05]  /*2720*/  BRA `(.L_x_718) ;  /* 0x0000000c00387947 */ /* 0x000fea0003800000 */
.L_x_719:
[----:B------:R-:W-:-:S04]  /*2730*/  HADD2.F32 R0, -RZ, R0.H0_H0 ;  /* 0x20000000ff007230 */ /* 0x000fc80000004100 */
[----:B------:R-:W0:Y:S02]  /*2740*/  F2I.FTZ.TRUNC.NTZ R5, R0 ;  /* 0x0000000000057305 */ /* 0x000e24000021f100 */
[----:B0-----:R2:W-:Y:S01]  /*2750*/  STG.E.U16 desc[UR36][R2.64], R5 ;  /* 0x0000000502007986 */ /* 0x0015e2000c101524 */
[----:B------:R-:W-:Y:S05]  /*2760*/  BRA `(.L_x_718) ;  /* 0x0000000c00287947 */ /* 0x000fea0003800000 */
.L_x_714:
[----:B------:R-:W-:-:S09]  /*2770*/  UISETP.GT.AND UP0, UPT, UR4, 0x6, UPT ;  /* 0x000000060400788c */ /* 0x000fd2000bf04270 */
[----:B------:R-:W-:Y:S05]  /*2780*/  BRA.U UP0, `(.L_x_721) ;  /* 0x0000000100247547 */ /* 0x000fea000b800000 */
[----:B------:R-:W-:-:S09]  /*2790*/  UISETP.NE.AND UP0, UPT, UR4, 0x5, UPT ;  /* 0x000000050400788c */ /* 0x000fd2000bf05270 */
[----:B------:R-:W-:Y:S05]  /*27a0*/  BRA.U !UP0, `(.L_x_722) ;  /* 0x0000000108147547 */ /* 0x000fea000b800000 */
[----:B------:R-:W-:-:S09]  /*27b0*/  UISETP.NE.AND UP0, UPT, UR4, 0x6, UPT ;  /* 0x000000060400788c */ /* 0x000fd2000bf05270 */
[----:B------:R-:W-:Y:S05]  /*27c0*/  BRA.U UP0, `(.L_x_717) ;  /* 0x0000000900707547 */ /* 0x000fea000b800000 */
[----:B------:R-:W-:-:S05]  /*27d0*/  HADD2.F32 R5, -RZ, R0.H0_H0 ;  /* 0x20000000ff057230 */ /* 0x000fca0000004100 */
[----:B------:R0:W-:Y:S01]  /*27e0*/  STG.E desc[UR36][R2.64], R5 ;  /* 0x0000000502007986 */ /* 0x0001e2000c101924 */
[----:B------:R-:W-:Y:S05]  /*27f0*/  BRA `(.L_x_718) ;  /* 0x0000000c00047947 */ /* 0x000fea0003800000 */
.L_x_722:
[----:B------:R0:W-:Y:S01]  /*2800*/  STG.E.U16 desc[UR36][R2.64], R0 ;  /* 0x0000000002007986 */ /* 0x0001e2000c101524 */
[----:B------:R-:W-:Y:S05]  /*2810*/  BRA `(.L_x_718) ;  /* 0x0000000800fc7947 */ /* 0x000fea0003800000 */
.L_x_721:
[----:B------:R-:W-:-:S09]  /*2820*/  UISETP.NE.AND UP0, UPT, UR4, 0x7, UPT ;  /* 0x000000070400788c */ /* 0x000fd2000bf05270 */
[----:B------:R-:W-:Y:S05]  /*2830*/  BRA.U !UP0, `(.L_x_723) ;  /* 0x0000000108347547 */ /* 0x000fea000b800000 */
[----:B------:R-:W-:-:S09]  /*2840*/  UISETP.NE.AND UP0, UPT, UR4, 0x8, UPT ;  /* 0x000000080400788c */ /* 0x000fd2000bf05270 */
[----:B------:R-:W-:Y:S05]  /*2850*/  BRA.U !UP0, `(.L_x_724) ;  /* 0x0000000108187547 */ /* 0x000fea000b800000 */
[----:B------:R-:W-:-:S09]  /*2860*/  UISETP.NE.AND UP0, UPT, UR4, 0x9, UPT ;  /* 0x000000090400788c */ /* 0x000fd2000bf05270 */
[----:B------:R-:W-:Y:S05]  /*2870*/  BRA.U UP0, `(.L_x_717) ;  /* 0x0000000900447547 */ /* 0x000fea000b800000 */
[----:B------:R-:W-:Y:S02]  /*2880*/  HFMA2 R5, -RZ, RZ, 0, 0 ;  /* 0x00000000ff057431 */ /* 0x000fe400000001ff */
[----:B------:R-:W-:-:S05]  /*2890*/  HADD2.F32 R4, -RZ, R0.H0_H0 ;  /* 0x20000000ff047230 */ /* 0x000fca0000004100 */
[----:B------:R0:W-:Y:S01]  /*28a0*/  STG.E.64 desc[UR36][R2.64], R4 ;  /* 0x0000000402007986 */ /* 0x0001e2000c101b24 */
[----:B------:R-:W-:Y:S05]  /*28b0*/  BRA `(.L_x_718) ;  /* 0x0000000800d47947 */ /* 0x000fea0003800000 */
.L_x_724:
[----:B------:R-:W-:-:S05]  /*28c0*/  HADD2.F32 R0, -RZ, R0.H0_H0 ;  /* 0x20000000ff007230 */ /* 0x000fca0000004100 */
[----:B------:R-:W-:-:S04]  /*28d0*/  F2FP.F16.F32.PACK_AB R0, RZ, R0 ;  /* 0x00000000ff00723e */ /* 0x000fc800000000ff */
[----:B------:R-:W-:-:S05]  /*28e0*/  PRMT R0, R0, 0x5410, RZ ;  /* 0x0000541000007816 */ /* 0x000fca00000000ff */
[----:B------:R0:W-:Y:S01]  /*28f0*/  STG.E desc[UR36][R2.64], R0 ;  /* 0x0000000002007986 */ /* 0x0001e2000c101924 */
[----:B------:R-:W-:Y:S05]  /*2900*/  BRA `(.L_x_718) ;  /* 0x0000000800c07947 */ /* 0x000fea0003800000 */
.L_x_723:
[----:B------:R-:W-:-:S05]  /*2910*/  HADD2.F32 R4, -RZ, R0.H0_H0 ;  /* 0x20000000ff047230 */ /* 0x000fca0000004100 */
[----:B------:R-:W-:-:S06]  /*2920*/  FMUL.FTZ R4, R4, 1 ;  /* 0x3f80000004047820 */ /* 0x000fcc0000410000 */
[----:B------:R-:W0:Y:S02]  /*2930*/  F2F.F64.F32 R4, R4 ;  /* 0x0000000400047310 */ /* 0x000e240000201800 */
[----:B0-----:R0:W-:Y:S01]  /*2940*/  STG.E.64 desc[UR36][R2.64], R4 ;  /* 0x0000000402007986 */ /* 0x0011e2000c101b24 */
[----:B------:R-:W-:Y:S05]  /*2950*/  BRA `(.L_x_718) ;  /* 0x0000000800ac7947 */ /* 0x000fea0003800000 */
.L_x_713:
        /* <DEDUP_REMOVED lines=8> */
[----:B------:R-:W-:-:S05]  /*29e0*/  HADD2.F32 R0, -RZ, R0.H0_H0 ;  /* 0x20000000ff007230 */ /* 0x000fca0000004100 */
[----:B------:R-:W-:-:S04]  /*29f0*/  FSETP.NEU.FTZ.AND P0, PT, R0, RZ, PT ;  /* 0x000000ff0000720b */ /* 0x000fc80003f1d000 */
[----:B------:R-:W-:-:S05]  /*2a00*/  SEL R5, RZ, 0x1, !P0 ;  /* 0x00000001ff057807 */ /* 0x000fca0004000000 */
[----:B------:R0:W-:Y:S01]  /*2a10*/  STG.E.U8 desc[UR36][R2.64], R5 ;  /* 0x0000000502007986 */ /* 0x0001e2000c101124 */
[----:B------:R-:W-:Y:S05]  /*2a20*/  BRA `(.L_x_718) ;  /* 0x0000000800787947 */ /* 0x000fea0003800000 */
.L_x_727:
[----:B------:R-:W-:Y:S01]  /*2a30*/  HADD2.F32 R0, -RZ, R0.H0_H0 ;  /* 0x20000000ff007230 */ /* 0x000fe20000004100 */
[----:B------:R-:W-:-:S04]  /*2a40*/  CS2R R6, SRZ ;  /* 0x0000000000067805 */ /* 0x000fc8000001ff00 */
[----:B------:R-:W-:-:S04]  /*2a50*/  FMUL.FTZ R0, R0, 1 ;  /* 0x3f80000000007820 */ /* 0x000fc80000410000 */
[----:B------:R-:W0:Y:S02]  /*2a60*/  F2F.F64.F32 R4, R0 ;  /* 0x0000000000047310 */ /* 0x000e240000201800 */
[----:B0-----:R0:W-:Y:S01]  /*2a70*/  STG.E.128 desc[UR36][R2.64], R4 ;  /* 0x0000000402007986 */ /* 0x0011e2000c101d24 */
[----:B------:R-:W-:Y:S05]  /*2a80*/  BRA `(.L_x_718) ;  /* 0x0000000800607947 */ /* 0x000fea0003800000 */
.L_x_726:
[----:B------:R-:W-:-:S09]  /*2a90*/  UISETP.NE.AND UP0, UPT, UR4, 0xf, UPT ;  /* 0x0000000f0400788c */ /* 0x000fd2000bf05270 */
[----:B------:R-:W-:Y:S05]  /*2aa0*/  BRA.U !UP0, `(.L_x_728) ;  /* 0x0000000108a07547 */ /* 0x000fea000b800000 */
[----:B------:R-:W-:-:S09]  /*2ab0*/  UISETP.NE.AND UP0, UPT, UR4, 0x17, UPT ;  /* 0x000000170400788c */ /* 0x000fd2000bf05270 */
[----:B------:R-:W-:Y:S05]  /*2ac0*/  BRA.U !UP0, `(.L_x_729) ;  /* 0x00000001084c7547 */ /* 0x000fea000b800000 */
[----:B------:R-:W-:-:S09]  /*2ad0*/  UISETP.NE.AND UP0, UPT, UR4, 0x18, UPT ;  /* 0x000000180400788c */ /* 0x000fd2000bf05270 */
[----:B------:R-:W-:Y:S05]  /*2ae0*/  BRA.U UP0, `(.L_x_717) ;  /* 0x0000000500a87547 */ /* 0x000fea000b800000 */
[----:B------:R-:W-:Y:S01]  /*2af0*/  HADD2.F32 R7, -RZ, R0.H0_H0 ;  /* 0x20000000ff077230 */ /* 0x000fe20000004100 */
        /* <DEDUP_REMOVED lines=12> */
.L_x_731:
[----:B------:R-:W-:Y:S05]  /*2bc0*/  BSYNC.RECONVERGENT B0 ;  /* 0x0000000000007941 */ /* 0x000fea0003800200 */
.L_x_730:
[----:B------:R-:W-:-:S05]  /*2bd0*/  LOP3.LUT R5, R0, 0x80, R5, 0xf8, !PT ;  /* 0x0000008000057812 */ /* 0x000fca00078ef805 */
[----:B------:R0:W-:Y:S01]  /*2be0*/  STG.E.U8 desc[UR36][R2.64], R5 ;  /* 0x0000000502007986 */ /* 0x0001e2000c101124 */
[----:B------:R-:W-:Y:S05]  /*2bf0*/  BRA `(.L_x_718) ;  /* 0x0000000800047947 */ /* 0x000fea0003800000 */
.L_x_729:
[----:B------:R-:W-:Y:S01]  /*2c00*/  HADD2.F32 R7, -RZ, R0.H0_H0 ;  /* 0x20000000ff077230 */ /* 0x000fe20000004100 */
        /* <DEDUP_REMOVED lines=14> */
.L_x_733:
[----:B------:R-:W-:Y:S05]  /*2cf0*/  BSYNC.RECONVERGENT B0 ;  /* 0x0000000000007941 */ /* 0x000fea0003800200 */
.L_x_732:
[----:B------:R-:W-:-:S05]  /*2d00*/  LOP3.LUT R5, R0, 0x80, R5, 0xf8, !PT ;  /* 0x0000008000057812 */ /* 0x000fca00078ef805 */
[----:B------:R0:W-:Y:S01]  /*2d10*/  STG.E.U8 desc[UR36][R2.64], R5 ;  /* 0x0000000502007986 */ /* 0x0001e2000c101124 */
[----:B------:R-:W-:Y:S05]  /*2d20*/  BRA `(.L_x_718) ;  /* 0x0000000400b87947 */ /* 0x000fea0003800000 */
.L_x_728:
[----:B------:R-:W-:-:S05]  /*2d30*/  HADD2.F32 R0, -RZ, R0.H0_H0 ;  /* 0x20000000ff007230 */ /* 0x000fca0000004100 */
[----:B------:R-:W-:-:S05]  /*2d40*/  F2FP.BF16.F32.PACK_AB R0, RZ, R0 ;  /* 0x00000000ff00723e */ /* 0x000fca00000010ff */
[----:B------:R0:W-:Y:S01]  /*2d50*/  STG.E.U16 desc[UR36][R2.64], R0 ;  /* 0x0000000002007986 */ /* 0x0001e2000c101524 */
[----:B------:R-:W-:Y:S05]  /*2d60*/  BRA `(.L_x_718) ;  /* 0x0000000400a87947 */ /* 0x000fea0003800000 */
.L_x_725:
        /* <DEDUP_REMOVED lines=8> */
[----:B------:R-:W-:-:S06]  /*2df0*/  HADD2.F32 R5, -RZ, R0.H0_H0 ;  /* 0x20000000ff057230 */ /* 0x000fcc0000004100 */
[----:B------:R-:W0:Y:S02]  /*2e00*/  F2I.FTZ.U32.TRUNC.NTZ R5, R5 ;  /* 0x0000000500057305 */ /* 0x000e24000021f000 */
[----:B0-----:R0:W-:Y:S01]  /*2e10*/  STG.E.U16 desc[UR36][R2.64], R5 ;  /* 0x0000000502007986 */ /* 0x0011e2000c101524 */
[----:B------:R-:W-:Y:S05]  /*2e20*/  BRA `(.L_x_718) ;  /* 0x0000000400787947 */ /* 0x000fea0003800000 */
.L_x_736:
[----:B------:R-:W-:Y:S01]  /*2e30*/  HADD2.F32 R5, -RZ, R0.H0_H0 ;  /* 0x20000000ff057230 */ /* 0x000fe20000004100 */
[----:B------:R-:W-:Y:S01]  /*2e40*/  BSSY.RECONVERGENT B0, `(.L_x_737) ;  /* 0x0000014000007945 */ /* 0x000fe20003800200 */
[----:B------:R-:W-:-:S03]  /*2e50*/  MOV R0, 0x80 ;  /* 0x0000008000007802 */ /* 0x000fc60000000f00 */
        /* <DEDUP_REMOVED lines=10> */
.L_x_739:
[----:B------:R-:W-:-:S04]  /*2f00*/  SHF.R.U32.HI R0, RZ, 0x14, R5 ;  /* 0x00000014ff007819 */ /* 0x000fc80000011605 */
[----:B------:R-:W-:-:S04]  /*2f10*/  LOP3.LUT R0, R0, 0x1, RZ, 0xc0, !PT ;  /* 0x0000000100007812 */ /* 0x000fc800078ec0ff */
[----:B------:R-:W-:-:S04]  /*2f20*/  IADD3 R0, PT, PT, R5, 0x487ffff, R0 ;  /* 0x0487ffff05007810 */ /* 0x000fc80007ffe000 */
[----:B------:R-:W-:-:S04]  /*2f30*/  SHF.R.U32.HI R0, RZ, 0x14, R0 ;  /* 0x00000014ff007819 */ /* 0x000fc80000011600 */
[----:B------:R-:W-:-:S07]  /*2f40*/  LOP3.LUT R4, R0, 0xff, RZ, 0xc0, !PT ;  /* 0x000000ff00047812 */ /* 0x000fce00078ec0ff */
.L_x_740:
[----:B------:R-:W-:-:S04]  /*2f50*/  SHF.R.U32.HI R5, RZ, 0x18, R5 ;  /* 0x00000018ff057819 */ /* 0x000fc80000011605 */
[----:B------:R-:W-:-:S04]  /*2f60*/  LOP3.LUT R4, R4, 0x80, R5, 0xf8, !PT ;  /* 0x0000008004047812 */ /* 0x000fc800078ef805 */
[----:B------:R-:W-:-:S07]  /*2f70*/  PRMT R0, R4, 0x7610, R0 ;  /* 0x0000761004007816 */ /* 0x000fce0000000000 */
.L_x_738:
[----:B------:R-:W-:Y:S05]  /*2f80*/  BSYNC.RECONVERGENT B0 ;  /* 0x0000000000007941 */ /* 0x000fea0003800200 */
.L_x_737:
[----:B------:R0:W-:Y:S01]  /*2f90*/  STG.E.U8 desc[UR36][R2.64], R0 ;  /* 0x0000000002007986 */ /* 0x0001e2000c101124 */
[----:B------:R-:W-:Y:S05]  /*2fa0*/  BRA `(.L_x_718) ;  /* 0x0000000400187947 */ /* 0x000fea0003800000 */
.L_x_735:
[----:B------:R-:W-:Y:S01]  /*2fb0*/  HADD2.F32 R5, -RZ, R0.H0_H0 ;  /* 0x20000000ff057230 */ /* 0x000fe20000004100 */
[----:B------:R-:W-:Y:S01]  /*2fc0*/  BSSY.RECONVERGENT B0, `(.L_x_741) ;  /* 0x0000014000007945 */ /* 0x000fe20003800200 */
[----:B------:R-:W-:-:S03]  /*2fd0*/  IMAD.MOV.U32 R0, RZ, RZ, 0x80 ;  /* 0x00000080ff007424 */ /* 0x000fc600078e00ff */
        /* <DEDUP_REMOVED lines=10> */
.L_x_743:
[----:B------:R-:W-:-:S04]  /*3080*/  SHF.R.U32.HI R0, RZ, 0x15, R5 ;  /* 0x00000015ff007819 */ /* 0x000fc80000011605 */
[----:B------:R-:W-:-:S04]  /*3090*/  LOP3.LUT R0, R0, 0x1, RZ, 0xc0, !PT ;  /* 0x0000000100007812 */ /* 0x000fc800078ec0ff */
[----:B------:R-:W-:-:S04]  /*30a0*/  IADD3 R0, PT, PT, R5, 0x88fffff, R0 ;  /* 0x088fffff05007810 */ /* 0x000fc80007ffe000 */
[----:B------:R-:W-:-:S04]  /*30b0*/  SHF.R.U32.HI R0, RZ, 0x15, R0 ;  /* 0x00000015ff007819 */ /* 0x000fc80000011600 */
[----:B------:R-:W-:-:S07]  /*30c0*/  LOP3.LUT R4, R0, 0xff, RZ, 0xc0, !PT ;  /* 0x000000ff00047812 */ /* 0x000fce00078ec0ff */
.L_x_744:
[----:B------:R-:W-:-:S04]  /*30d0*/  SHF.R.U32.HI R5, RZ, 0x18, R5 ;  /* 0x00000018ff057819 */ /* 0x000fc80000011605 */
[----:B------:R-:W-:-:S04]  /*30e0*/  LOP3.LUT R4, R4, 0x80, R5, 0xf8, !PT ;  /* 0x0000008004047812 */ /* 0x000fc800078ef805 */
[----:B------:R-:W-:-:S07]  /*30f0*/  PRMT R0, R4, 0x7610, R0 ;  /* 0x0000761004007816 */ /* 0x000fce0000000000 */
.L_x_742:
[----:B------:R-:W-:Y:S05]  /*3100*/  BSYNC.RECONVERGENT B0 ;  /* 0x0000000000007941 */ /* 0x000fea0003800200 */
.L_x_741:
[----:B------:R0:W-:Y:S01]  /*3110*/  STG.E.U8 desc[UR36][R2.64], R0 ;  /* 0x0000000002007986 */ /* 0x0001e2000c101124 */
[----:B------:R-:W-:Y:S05]  /*3120*/  BRA `(.L_x_718) ;  /* 0x0000000000b87947 */ /* 0x000fea0003800000 */
.L_x_734:
[----:B------:R-:W-:-:S09]  /*3130*/  UISETP.NE.AND UP0, UPT, UR4, 0x1c, UPT ;  /* 0x0000001c0400788c */ /* 0x000fd2000bf05270 */
[----:B------:R-:W-:Y:S05]  /*3140*/  BRA.U !UP0, `(.L_x_745) ;  /* 0x0000000108a47547 */ /* 0x000fea000b800000 */
[----:B------:R-:W-:-:S09]  /*3150*/  UISETP.NE.AND UP0, UPT, UR4, 0x1d, UPT ;  /* 0x0000001d0400788c */ /* 0x000fd2000bf05270 */
[----:B------:R-:W-:Y:S05]  /*3160*/  BRA.U !UP0, `(.L_x_746) ;  /* 0x00000001088c7547 */ /* 0x000fea000b800000 */
[----:B------:R-:W-:-:S09]  /*3170*/  UISETP.NE.AND UP0, UPT, UR4, 0x2c, UPT ;  /* 0x0000002c0400788c */ /* 0x000fd2000bf05270 */
[----:B------:R-:W-:Y:S05]  /*3180*/  BRA.U !UP0, `(.L_x_747) ;  /* 0x0000000108447547 */ /* 0x000fea000b800000 */
.L_x_717:
[----:B------:R-:W-:Y:S01]  /*3190*/  MOV R0, 0x0 ;  /* 0x0000000000007802 */ /* 0x000fe20000000f00 */
[----:B------:R-:W0:Y:S01]  /*31a0*/  LDCU.64 UR6, c[0x4][0x158] ;  /* 0x01002b00ff0677ac */ /* 0x000e220008000a00 */
[----:B------:R-:W-:Y:S02]  /*31b0*/  HFMA2 R12, -RZ, RZ, 0, 5.9604644775390625e-08 ;  /* 0x00000001ff0c7431 */ /* 0x000fe400000001ff */
[----:B------:R-:W-:Y:S01]  /*31c0*/  IMAD.MOV.U32 R8, RZ, RZ, 0x65 ;  /* 0x00000065ff087424 */ /* 0x000fe200078e00ff */
[----:B------:R1:W2:Y:S01]  /*31d0*/  LDC.64 R2, c[0x4][R0] ;  /* 0x0100000000027b82 */ /* 0x0002a20000000a00 */
[----:B------:R-:W3:Y:S01]  /*31e0*/  LDCU.64 UR8, c[0x4][0x160] ;  /* 0x01002c00ff0877ac */ /* 0x000ee20008000a00 */
[----:B------:R-:W-:Y:S01]  /*31f0*/  IMAD.MOV.U32 R13, RZ, RZ, RZ ;  /* 0x000000ffff0d7224 */ /* 0x000fe200078e00ff */
[----:B------:R-:W4:Y:S01]  /*3200*/  LDCU.64 UR4, c[0x4][0x60] ;  /* 0x01000c00ff0477ac */ /* 0x000f220008000a00 */
[----:B0-----:R-:W-:Y:S01]  /*3210*/  IMAD.U32 R4, RZ, RZ, UR6 ;  /* 0x00000006ff047e24 */ /* 0x001fe2000f8e00ff */
[----:B------:R-:W-:Y:S01]  /*3220*/  MOV R5, UR7 ;  /* 0x0000000700057c02 */ /* 0x000fe20008000f00 */
[----:B---3--:R-:W-:-:S02]  /*3230*/  IMAD.U32 R6, RZ, RZ, UR8 ;  /* 0x00000008ff067e24 */ /* 0x008fc4000f8e00ff */
[----:B------:R-:W-:Y:S01]  /*3240*/  IMAD.U32 R7, RZ, RZ, UR9 ;  /* 0x00000009ff077e24 */ /* 0x000fe2000f8e00ff */
[----:B----4-:R-:W-:Y:S01]  /*3250*/  MOV R10, UR4 ;  /* 0x00000004000a7c02 */ /* 0x010fe20008000f00 */
[----:B-1----:R-:W-:-:S07]  /*3260*/  IMAD.U32 R11, RZ, RZ, UR5 ;  /* 0x00000005ff0b7e24 */ /* 0x002fce000f8e00ff */
[----:B------:R-:W-:-:S07]  /*3270*/  LEPC R20, `(.L_x_748) ;  /* 0x000000001014794e */ /* 0x000fce0000000000 */
[----:B--2---:R-:W-:Y:S05]  /*3280*/  CALL.ABS.NOINC R2 ;  /* 0x0000000002007343 */ /* 0x004fea0003c00000 */
.L_x_748:
[----:B------:R-:W-:Y:S05]  /*3290*/  BRA `(.L_x_718) ;  /* 0x00000000005c7947 */ /* 0x000fea0003800000 */
.L_x_747:
[----:B------:R-:W-:-:S05]  /*32a0*/  HADD2.F32 R5, -RZ, R0.H0_H0 ;  /* 0x20000000ff057230 */ /* 0x000fca0000004100 */
[----:B------:R-:W-:-:S04]  /*32b0*/  SHF.R.U32.HI R6, RZ, 0x17, R5 ;  /* 0x00000017ff067819 */ /* 0x000fc80000011605 */
[----:B------:R-:W-:-:S04]  /*32c0*/  LOP3.LUT R4, R6, 0xff, RZ, 0xc0, !PT ;  /* 0x000000ff06047812 */ /* 0x000fc800078ec0ff */
[----:B------:R-:W-:-:S13]  /*32d0*/  ISETP.NE.AND P1, PT, R4, 0xff, PT ;  /* 0x000000ff0400780c */ /* 0x000fda0003f25270 */
[--C-:B------:R-:W-:Y:S02]  /*32e0*/  @P1 SHF.R.U32.HI R0, RZ, 0x16, R5.reuse ;  /* 0x00000016ff001819 */ /* 0x100fe40000011605 */
        /* <DEDUP_REMOVED lines=11> */
.L_x_746:
[----:B------:R-:W-:-:S06]  /*33a0*/  HADD2.F32 R4, -RZ, R0.H0_H0 ;  /* 0x20000000ff047230 */ /* 0x000fcc0000004100 */
[----:B------:R-:W0:Y:S02]  /*33b0*/  F2I.U64.TRUNC R4, R4 ;  /* 0x0000000400047311 */ /* 0x000e24000020d800 */
[----:B0-----:R0:W-:Y:S01]  /*33c0*/  STG.E.64 desc[UR36][R2.64], R4 ;  /* 0x0000000402007986 */ /* 0x0011e2000c101b24 */
[----:B------:R-:W-:Y:S05]  /*33d0*/  BRA `(.L_x_718) ;  /* 0x00000000000c7947 */ /* 0x000fea0003800000 */
.L_x_745:
[----:B------:R-:W-:-:S04]  /*33e0*/  HADD2.F32 R0, -RZ, R0.H0_H0 ;  /* 0x20000000ff007230 */ /* 0x000fc80000004100 */
[----:B------:R-:W0:Y:S02]  /*33f0*/  F2I.FTZ.U32.TRUNC.NTZ R5, R0 ;  /* 0x0000000000057305 */ /* 0x000e24000021f000 */
[----:B0-----:R0:W-:Y:S02]  /*3400*/  STG.E desc[UR36][R2.64], R5 ;  /* 0x0000000502007986 */ /* 0x0011e4000c101924 */
.L_x_718:
[----:B------:R-:W-:-:S07]  /*3410*/  IADD3 R17, PT, PT, R17, 0x80, RZ ;  /* 0x0000008011117810 */ /* 0x000fce0007ffe0ff */
.L_x_677:
[----:B------:R-:W-:Y:S05]  /*3420*/  BSYNC.RECONVERGENT B6 ;  /* 0x0000000000067941 */ /* 0x000fea0003800200 */
.L_x_676:
        /* <DEDUP_REMOVED lines=307> */
.L_x_751:
        /* <DEDUP_REMOVED lines=18> */
.L_x_755:
[----:B------:R-:W2:Y:S02]  /*4880*/  LDG.E.U8 R2, desc[UR36][R2.64] ;  /* 0x0000002402027981 */ /* 0x000ea4000c1e1100 */
[----:B--2---:R-:W-:-:S04]  /*4890*/  I2FP.F32.U32 R0, R2 ;  /* 0x0000000200007245 */ /* 0x004fc80000201000 */
[----:B------:R-:W-:Y:S01]  /*48a0*/  F2FP.F16.F32.PACK_AB R0, RZ, R0 ;  /* 0x00000000ff00723e */ /* 0x000fe200000000ff */
[----:B------:R-:W-:Y:S06]  /*48b0*/  BRA `(.L_x_757) ;  /* 0x0000000c007c7947 */ /* 0x000fec0003800000 */
.L_x_754:
        /* <DEDUP_REMOVED lines=10> */
.L_x_759:
[----:B------:R-:W2:Y:S02]  /*4960*/  LDG.E R2, desc[UR36][R2.64] ;  /* 0x0000002402027981 */ /* 0x000ea4000c1e1900 */
[----:B--2---:R-:W-:-:S04]  /*4970*/  I2FP.F32.S32 R0, R2 ;  /* 0x0000000200007245 */ /* 0x004fc80000201400 */
[----:B------:R-:W-:Y:S01]  /*4980*/  F2FP.F16.F32.PACK_AB R0, RZ, R0 ;  /* 0x00000000ff00723e */ /* 0x000fe200000000ff */
[----:B------:R-:W-:Y:S06]  /*4990*/  BRA `(.L_x_757) ;  /* 0x0000000c00447947 */ /* 0x000fec0003800000 */
.L_x_758:
[----:B------:R-:W2:Y:S02]  /*49a0*/  LDG.E.U16 R2, desc[UR36][R2.64] ;  /* 0x0000002402027981 */ /* 0x000ea4000c1e1500 */
[----:B--2---:R-:W0:Y:S02]  /*49b0*/  I2F.S16 R0, R2 ;  /* 0x0000000200007306 */ /* 0x004e240000101400 */
[----:B0-----:R-:W-:Y:S01]  /*49c0*/  F2FP.F16.F32.PACK_AB R0, RZ, R0 ;  /* 0x00000000ff00723e */ /* 0x001fe200000000ff */
[----:B------:R-:W-:Y:S06]  /*49d0*/  BRA `(.L_x_757) ;  /* 0x0000000c00347947 */ /* 0x000fec0003800000 */
.L_x_753:
        /* <DEDUP_REMOVED lines=9> */
.L_x_761:
[----:B------:R1:W5:Y:S01]  /*4a70*/  LDG.E.U16 R0, desc[UR36][R2.64] ;  /* 0x0000002402007981 */ /* 0x000362000c1e1500 */
[----:B------:R-:W-:Y:S05]  /*4a80*/  BRA `(.L_x_757) ;  /* 0x0000000c00087947 */ /* 0x000fea0003800000 */
.L_x_760:
        /* <DEDUP_REMOVED lines=9> */
.L_x_763:
[----:B------:R0:W5:Y:S01]  /*4b20*/  LDG.E.U16 R0, desc[UR36][R2.64] ;  /* 0x0000002402007981 */ /* 0x000162000c1e1500 */
[----:B------:R-:W-:Y:S05]  /*4b30*/  BRA `(.L_x_757) ;  /* 0x0000000800dc7947 */ /* 0x000fea0003800000 */
.L_x_762:
        /* <DEDUP_REMOVED lines=8> */
.L_x_752:
        /* <DEDUP_REMOVED lines=13> */
.L_x_766:
        /* <DEDUP_REMOVED lines=8> */
.L_x_765:
        /* <DEDUP_REMOVED lines=27> */
.L_x_768:
        /* <DEDUP_REMOVED lines=11> */
[----:B------:R-:W-:Y:S01]  /*4f70*/  F2FP.F16.F32.PACK_AB R0, RZ, R0 ;  /* 0x00000000ff00723e */ /* 0x000fe200000000ff */
[----:B------:R-:W-:Y:S06]  /*4f80*/  BRA `(.L_x_757) ;  /* 0x0000000400c87947 */ /* 0x000fec0003800000 */
.L_x_767:
[----:B------:R-:W2:Y:S02]  /*4f90*/  LDG.E.U16 R0, desc[UR36][R2.64] ;  /* 0x0000002402007981 */ /* 0x000ea4000c1e1500 */
[----:B--2---:R-:W-:-:S04]  /*4fa0*/  SHF.L.U32 R0, R0, 0x10, RZ ;  /* 0x0000001000007819 */ /* 0x004fc800000006ff */
[----:B------:R-:W-:Y:S01]  /*4fb0*/  F2FP.F16.F32.PACK_AB R0, RZ, R0 ;  /* 0x00000000ff00723e */ /* 0x000fe200000000ff */
[----:B------:R-:W-:Y:S06]  /*4fc0*/  BRA `(.L_x_757) ;  /* 0x0000000400b87947 */ /* 0x000fec0003800000 */
.L_x_764:
        /* <DEDUP_REMOVED lines=12> */
.L_x_771:
        /* <DEDUP_REMOVED lines=21> */
.L_x_775:
[----:B------:R-:W-:Y:S05]  /*51e0*/  BSYNC.RECONVERGENT B1 ;  /* 0x0000000000017941 */ /* 0x000fea0003800200 */
.L_x_774:
[----:B------:R-:W-:Y:S01]  /*51f0*/  IMAD.SHL.U32 R0, R0, 0x100000, RZ ;  /* 0x0010000000007824 */ /* 0x000fe200078e00ff */
[----:B------:R-:W-:-:S04]  /*5200*/  LEA R2, R2, 0x3b800000, 0x17 ;  /* 0x3b80000002027811 */ /* 0x000fc800078eb8ff */
[----:B------:R-:W-:-:S07]  /*5210*/  LOP3.LUT R0, R2, R0, R7, 0xfe, !PT ;  /* 0x0000000002007212 */ /* 0x000fce00078efe07 */
.L_x_773:
[----:B------:R-:W-:Y:S05]  /*5220*/  BSYNC.RECONVERGENT B0 ;  /* 0x0000000000007941 */ /* 0x000fea0003800200 */
.L_x_772:
[----:B------:R-:W-:Y:S01]  /*5230*/  F2FP.F16.F32.PACK_AB R0, RZ, R0 ;  /* 0x00000000ff00723e */ /* 0x000fe200000000ff */
[----:B------:R-:W-:Y:S06]  /*5240*/  BRA `(.L_x_757) ;  /* 0x0000000400187947 */ /* 0x000fec0003800000 */
.L_x_770:
        /* <DEDUP_REMOVED lines=21> */
.L_x_779:
[----:B------:R-:W-:Y:S05]  /*53a0*/  BSYNC.RECONVERGENT B1 ;  /* 0x0000000000017941 */ /* 0x000fea0003800200 */
.L_x_778:
[----:B------:R-:W-:Y:S01]  /*53b0*/  IMAD.SHL.U32 R0, R0, 0x200000, RZ ;  /* 0x0020000000007824 */ /* 0x000fe200078e00ff */
[----:B------:R-:W-:-:S04]  /*53c0*/  LEA R2, R2, 0x37800000, 0x17 ;  /* 0x3780000002027811 */ /* 0x000fc800078eb8ff */
[----:B------:R-:W-:-:S07]  /*53d0*/  LOP3.LUT R0, R2, R0, R7, 0xfe, !PT ;  /* 0x0000000002007212 */ /* 0x000fce00078efe07 */
.L_x_777:
[----:B------:R-:W-:Y:S05]  /*53e0*/  BSYNC.RECONVERGENT B0 ;  /* 0x0000000000007941 */ /* 0x000fea0003800200 */
.L_x_776:
[----:B------:R-:W-:Y:S01]  /*53f0*/  F2FP.F16.F32.PACK_AB R0, RZ, R0 ;  /* 0x00000000ff00723e */ /* 0x000fe200000000ff */
[----:B------:R-:W-:Y:S06]  /*5400*/  BRA `(.L_x_757) ;  /* 0x0000000000a87947 */ /* 0x000fec0003800000 */
.L_x_769:
        /* <DEDUP_REMOVED lines=14> */
.L_x_783:
[----:B------:R-:W-:Y:S05]  /*54f0*/  BSYNC.RECONVERGENT B0 ;  /* 0x0000000000007941 */ /* 0x000fea0003800200 */
.L_x_782:
[----:B------:R-:W-:Y:S01]  /*5500*/  F2FP.F16.F32.PACK_AB R0, RZ, R0 ;  /* 0x00000000ff00723e */ /* 0x000fe200000000ff */
[----:B------:R-:W-:Y:S06]  /*5510*/  BRA `(.L_x_757) ;  /* 0x0000000000647947 */ /* 0x000fec0003800000 */
.L_x_756:
        /* <DEDUP_REMOVED lines=16> */
.L_x_784:
[----:B------:R-:W-:Y:S01]  /*5620*/  PRMT R0, RZ, 0x7610, R0 ;  /* 0x00007610ff007816 */ /* 0x000fe20000000000 */
[----:B------:R-:W-:Y:S06]  /*5630*/  BRA `(.L_x_757) ;  /* 0x00000000001c7947 */ /* 0x000fec0003800000 */
.L_x_781:
[----:B------:R-:W2:Y:S02]  /*5640*/  LDG.E.64 R2, desc[UR36][R2.64] ;  /* 0x0000002402027981 */ /* 0x000ea4000c1e1b00 */
[----:B--2---:R-:W0:Y:S02]  /*5650*/  I2F.U64 R0, R2 ;  /* 0x0000000200007312 */ /* 0x004e240000301000 */
[----:B0-----:R-:W-:Y:S01]  /*5660*/  F2FP.F16.F32.PACK_AB R0, RZ, R0 ;  /* 0x00000000ff00723e */ /* 0x001fe200000000ff */
[----:B------:R-:W-:Y:S06]  /*5670*/  BRA `(.L_x_757) ;  /* 0x00000000000c7947 */ /* 0x000fec0003800000 */
.L_x_780:
[----:B------:R-:W2:Y:S02]  /*5680*/  LDG.E R2, desc[UR36][R2.64] ;  /* 0x0000002402027981 */ /* 0x000ea4000c1e1900 */
[----:B--2---:R-:W-:-:S04]  /*5690*/  I2FP.F32.U32 R0, R2 ;  /* 0x0000000200007245 */ /* 0x004fc80000201000 */
[----:B------:R-:W-:-:S07]  /*56a0*/  F2FP.F16.F32.PACK_AB R0, RZ, R0 ;  /* 0x00000000ff00723e */ /* 0x000fce00000000ff */
.L_x_757:
        /* <DEDUP_REMOVED lines=45> */
.L_x_788:
[----:B------:R-:W-:-:S06]  /*5980*/  HADD2.F32 R5, -RZ, R0.H0_H0 ;  /* 0x20000000ff057230 */ /* 0x000fcc0000004100 */
[----:B------:R-:W0:Y:S02]  /*5990*/  F2I.S64.TRUNC R4, R5 ;  /* 0x0000000500047311 */ /* 0x000e24000020d900 */
[----:B0-----:R0:W-:Y:S01]  /*59a0*/  STG.E.U8 desc[UR36][R2.64], R4 ;  /* 0x0000000402007986 */ /* 0x0011e2000c101124 */
[----:B------:R-:W-:Y:S05]  /*59b0*/  BRA `(.L_x_790) ;  /* 0x0000000c006c7947 */ /* 0x000fea0003800000 */
.L_x_787:
        /* <DEDUP_REMOVED lines=10> */
.L_x_792:
[----:B------:R-:W-:-:S04]  /*5a60*/  HADD2.F32 R0, -RZ, R0.H0_H0 ;  /* 0x20000000ff007230 */ /* 0x000fc80000004100 */
[----:B------:R-:W0:Y:S02]  /*5a70*/  F2I.FTZ.TRUNC.NTZ R5, R0 ;  /* 0x0000000000057305 */ /* 0x000e24000021f100 */
[----:B0-----:R0:W-:Y:S01]  /*5a80*/  STG.E desc[UR36][R2.64], R5 ;  /* 0x0000000502007986 */ /* 0x0011e2000c101924 */
[----:B------:R-:W-:Y:S05]  /*5a90*/  BRA `(.L_x_790) ;  /* 0x0000000c00347947 */ /* 0x000fea0003800000 */
.L_x_791:
[----:B------:R-:W-:-:S04]  /*5aa0*/  HADD2.F32 R0, -RZ, R0.H0_H0 ;  /* 0x20000000ff007230 */ /* 0x000fc80000004100 */
[----:B------:R-:W0:Y:S02]  /*5ab0*/  F2I.FTZ.TRUNC.NTZ R5, R0 ;  /* 0x0000000000057305 */ /* 0x000e24000021f100 */
[----:B0-----:R0:W-:Y:S01]  /*5ac0*/  STG.E.U16 desc[UR36][R2.64], R5 ;  /* 0x0000000502007986 */ /* 0x0011e2000c101524 */
[----:B------:R-:W-:Y:S05]  /*5ad0*/  BRA `(.L_x_790) ;  /* 0x0000000c00247947 */ /* 0x000fea0003800000 */
.L_x_786:
        /* <DEDUP_REMOVED lines=9> */
.L_x_794:
[----:B------:R0:W-:Y:S01]  /*5b70*/  STG.E.U16 desc[UR36][R2.64], R0 ;  /* 0x0000000002007986 */ /* 0x0001e2000c101524 */
[----:B------:R-:W-:Y:S05]  /*5b80*/  BRA `(.L_x_790) ;  /* 0x0000000800f87947 */ /* 0x000fea0003800000 */
.L_x_793:
[----:B------:R-:W-:-:S09]  /*5b90*/  UISETP.NE.AND UP0, UPT, UR4, 0x7, UPT ;  /* 0x000000070400788c */ /* 0x000fd2000bf05270 */
[----:B------:R-:W-:Y:S05]  /*5ba0*/  BRA.U !UP0, `(.L_x_795) ;  /* 0x0000000108347547 */ /* 0x000fea000b800000 */
[----:B------:R-:W-:-:S09]  /*5bb0*/  UISETP.NE.AND UP0, UPT, UR4, 0x8, UPT ;  /* 0x000000080400788c */ /* 0x000fd2000bf05270 */
[----:B------:R-:W-:Y:S05]  /*5bc0*/  BRA.U !UP0, `(.L_x_796) ;  /* 0x0000000108187547 */ /* 0x000fea000b800000 */
[----:B------:R-:W-:-:S09]  /*5bd0*/  UISETP.NE.AND UP0, UPT, UR4, 0x9, UPT ;  /* 0x000000090400788c */ /* 0x000fd2000bf05270 */
[----:B------:R-:W-:Y:S05]  /*5be0*/  BRA.U UP0, `(.L_x_789) ;  /* 0x0000000500fc7547 */ /* 0x000fea000b800000 */
[----:B------:R-:W-:Y:S01]  /*5bf0*/  HADD2.F32 R4, -RZ, R0.H0_H0 ;  /* 0x20000000ff047230 */ /* 0x000fe20000004100 */
[----:B------:R-:W-:-:S05]  /*5c00*/  MOV R5, RZ ;  /* 0x000000ff00057202 */ /* 0x000fca0000000f00 */
[----:B------:R0:W-:Y:S01]  /*5c10*/  STG.E.64 desc[UR36][R2.64], R4 ;  /* 0x0000000402007986 */ /* 0x0001e2000c101b24 */
[----:B------:R-:W-:Y:S05]  /*5c20*/  BRA `(.L_x_790) ;  /* 0x0000000800d07947 */ /* 0x000fea0003800000 */
.L_x_796:
[----:B------:R-:W-:-:S05]  /*5c30*/  HADD2.F32 R0, -RZ, R0.H0_H0 ;  /* 0x20000000ff007230 */ /* 0x000fca0000004100 */
[----:B------:R-:W-:-:S04]  /*5c40*/  F2FP.F16.F32.PACK_AB R0, RZ, R0 ;  /* 0x00000000ff00723e */ /* 0x000fc800000000ff */
[----:B------:R-:W-:-:S05]  /*5c50*/  PRMT R0, R0, 0x5410, RZ ;  /* 0x0000541000007816 */ /* 0x000fca00000000ff */
[----:B------:R0:W-:Y:S01]  /*5c60*/  STG.E desc[UR36][R2.64], R0 ;  /* 0x0000000002007986 */ /* 0x0001e2000c101924 */
[----:B------:R-:W-:Y:S05]  /*5c70*/  BRA `(.L_x_790) ;  /* 0x0000000800bc7947 */ /* 0x000fea0003800000 */
.L_x_795:
[----:B------:R-:W-:-:S05]  /*5c80*/  HADD2.F32 R4, -RZ, R0.H0_H0 ;  /* 0x20000000ff047230 */ /* 0x000fca0000004100 */
[----:B------:R-:W-:-:S06]  /*5c90*/  FMUL.FTZ R4, R4, 1 ;  /* 0x3f80000004047820 */ /* 0x000fcc0000410000 */
[----:B------:R-:W0:Y:S02]  /*5ca0*/  F2F.F64.F32 R4, R4 ;  /* 0x0000000400047310 */ /* 0x000e240000201800 */
[----:B0-----:R0:W-:Y:S01]  /*5cb0*/  STG.E.64 desc[UR36][R2.64], R4 ;  /* 0x0000000402007986 */ /* 0x0011e2000c101b24 */
[----:B------:R-:W-:Y:S05]  /*5cc0*/  BRA `(.L_x_790) ;  /* 0x0000000800a87947 */ /* 0x000fea0003800000 */
.L_x_785:
        /* <DEDUP_REMOVED lines=14> */
.L_x_800:
[----:B------:R-:W-:Y:S01]  /*5db0*/  HADD2.F32 R5, -RZ, R0.H0_H0 ;  /* 0x20000000ff057230 */ /* 0x000fe20000004100 */
        /* <DEDUP_REMOVED lines=17> */
.L_x_803:
[----:B------:R-:W-:-:S04]  /*5ed0*/  SHF.R.U32.HI R5, RZ, 0x18, R5 ;  /* 0x00000018ff057819 */ /* 0x000fc80000011605 */
[----:B------:R-:W-:-:S07]  /*5ee0*/  LOP3.LUT R0, R0, 0x80, R5, 0xf8, !PT ;  /* 0x0000008000007812 */ /* 0x000fce00078ef805 */
.L_x_802:
[----:B------:R-:W-:Y:S05]  /*5ef0*/  BSYNC.RECONVERGENT B0 ;  /* 0x0000000000007941 */ /* 0x000fea0003800200 */
.L_x_801:
[----:B------:R0:W-:Y:S01]  /*5f00*/  STG.E.U8 desc[UR36][R2.64], R0 ;  /* 0x0000000002007986 */ /* 0x0001e2000c101124 */
[----:B------:R-:W-:Y:S05]  /*5f10*/  BRA `(.L_x_790) ;  /* 0x0000000800147947 */ /* 0x000fea0003800000 */
.L_x_799:
[----:B------:R-:W-:Y:S01]  /*5f20*/  HADD2.F32 R5, -RZ, R0.H0_H0 ;  /* 0x20000000ff057230 */ /* 0x000fe20000004100 */
[----:B------:R-:W-:Y:S01]  /*5f30*/  BSSY.RECONVERGENT B0, `(.L_x_804) ;  /* 0x0000013000007945 */ /* 0x000fe20003800200 */
[----:B------:R-:W-:-:S03]  /*5f40*/  HFMA2 R0, -RZ, RZ, 0, 7.62939453125e-06 ;  /* 0x00000080ff007431 */ /* 0x000fc600000001ff */
        /* <DEDUP_REMOVED lines=15> */
.L_x_806:
[----:B------:R-:W-:-:S04]  /*6040*/  SHF.R.U32.HI R5, RZ, 0x18, R5 ;  /* 0x00000018ff057819 */ /* 0x000fc80000011605 */
[----:B------:R-:W-:-:S07]  /*6050*/  LOP3.LUT R0, R0, 0x80, R5, 0xf8, !PT ;  /* 0x0000008000007812 */ /* 0x000fce00078ef805 */
.L_x_805:
[----:B------:R-:W-:Y:S05]  /*6060*/  BSYNC.RECONVERGENT B0 ;  /* 0x0000000000007941 */ /* 0x000fea0003800200 */
.L_x_804:
[----:B------:R0:W-:Y:S01]  /*6070*/  STG.E.U8 desc[UR36][R2.64], R0 ;  /* 0x0000000002007986 */ /* 0x0001e2000c101124 */
[----:B------:R-:W-:Y:S05]  /*6080*/  BRA `(.L_x_790) ;  /* 0x0000000400b87947 */ /* 0x000fea0003800000 */
.L_x_798:
[----:B------:R-:W-:-:S09]  /*6090*/  UISETP.NE.AND UP0, UPT, UR4, 0x1c, UPT ;  /* 0x0000001c0400788c */ /* 0x000fd2000bf05270 */
[----:B------:R-:W-:Y:S05]  /*60a0*/  BRA.U !UP0, `(.L_x_807) ;  /* 0x0000000108607547 */ /* 0x000fea000b800000 */
[----:B------:R-:W-:-:S09]  /*60b0*/  UISETP.NE.AND UP0, UPT, UR4, 0x1d, UPT ;  /* 0x0000001d0400788c */ /* 0x000fd2000bf05270 */
[----:B------:R-:W-:Y:S05]  /*60c0*/  BRA.U !UP0, `(.L_x_808) ;  /* 0x0000000108487547 */ /* 0x000fea000b800000 */
[----:B------:R-:W-:-:S09]  /*60d0*/  UISETP.NE.AND UP0, UPT, UR4, 0x2c, UPT ;  /* 0x0000002c0400788c */ /* 0x000fd2000bf05270 */
[----:B------:R-:W-:Y:S05]  /*60e0*/  BRA.U UP0, `(.L_x_789) ;  /* 0x0000000100bc7547 */ /* 0x000fea000b800000 */
        /* <DEDUP_REMOVED lines=16> */
.L_x_808:
[----:B------:R-:W-:-:S06]  /*61f0*/  HADD2.F32 R4, -RZ, R0.H0_H0 ;  /* 0x20000000ff047230 */ /* 0x000fcc0000004100 */
[----:B------:R-:W0:Y:S02]  /*6200*/  F2I.U64.TRUNC R4, R4 ;  /* 0x0000000400047311 */ /* 0x000e24000020d800 */
[----:B0-----:R0:W-:Y:S01]  /*6210*/  STG.E.64 desc[UR36][R2.64], R4 ;  /* 0x0000000402007986 */ /* 0x0011e2000c101b24 */
[----:B------:R-:W-:Y:S05]  /*6220*/  BRA `(.L_x_790) ;  /* 0x0000000400507947 */ /* 0x000fea0003800000 */
.L_x_807:
[----:B------:R-:W-:-:S04]  /*6230*/  HADD2.F32 R0, -RZ, R0.H0_H0 ;  /* 0x20000000ff007230 */ /* 0x000fc80000004100 */
[----:B------:R-:W0:Y:S02]  /*6240*/  F2I.FTZ.U32.TRUNC.NTZ R5, R0 ;  /* 0x0000000000057305 */ /* 0x000e24000021f000 */
[----:B0-----:R0:W-:Y:S01]  /*6250*/  STG.E desc[UR36][R2.64], R5 ;  /* 0x0000000502007986 */ /* 0x0011e2000c101924 */
[----:B------:R-:W-:Y:S05]  /*6260*/  BRA `(.L_x_790) ;  /* 0x0000000400407947 */ /* 0x000fea0003800000 */
.L_x_797:
        /* <DEDUP_REMOVED lines=11> */
.L_x_810:
[----:B------:R-:W-:Y:S01]  /*6320*/  HADD2.F32 R0, -RZ, R0.H0_H0 ;  /* 0x20000000ff007230 */ /* 0x000fe20000004100 */
[----:B------:R-:W-:-:S04]  /*6330*/  CS2R R6, SRZ ;  /* 0x0000000000067805 */ /* 0x000fc8000001ff00 */
[----:B------:R-:W-:-:S04]  /*6340*/  FMUL.FTZ R0, R0, 1 ;  /* 0x3f80000000007820 */ /* 0x000fc80000410000 */
[----:B------:R-:W0:Y:S02]  /*6350*/  F2F.F64.F32 R4, R0 ;  /* 0x0000000000047310 */ /* 0x000e240000201800 */
[----:B0-----:R4:W-:Y:S01]  /*6360*/  STG.E.128 desc[UR36][R2.64], R4 ;  /* 0x0000000402007986 */ /* 0x0019e2000c101d24 */
[----:B------:R-:W-:Y:S05]  /*6370*/  BRA `(.L_x_790) ;  /* 0x0000000000fc7947 */ /* 0x000fea0003800000 */
.L_x_809:
[----:B------:R-:W-:-:S09]  /*6380*/  UISETP.NE.AND UP0, UPT, UR4, 0xf, UPT ;  /* 0x0000000f0400788c */ /* 0x000fd2000bf05270 */
[----:B------:R-:W-:Y:S05]  /*6390*/  BRA.U !UP0, `(.L_x_811) ;  /* 0x0000000108e87547 */ /* 0x000fea000b800000 */
[----:B------:R-:W-:-:S09]  /*63a0*/  UISETP.NE.AND UP0, UPT, UR4, 0x17, UPT ;  /* 0x000000170400788c */ /* 0x000fd2000bf05270 */
[----:B------:R-:W-:Y:S05]  /*63b0*/  BRA.U !UP0, `(.L_x_812) ;  /* 0x0000000108907547 */ /* 0x000fea000b800000 */
[----:B------:R-:W-:-:S09]  /*63c0*/  UISETP.NE.AND UP0, UPT, UR4, 0x18, UPT ;  /* 0x000000180400788c */ /* 0x000fd2000bf05270 */
[----:B------:R-:W-:Y:S05]  /*63d0*/  BRA.U !UP0, `(.L_x_813) ;  /* 0x0000000108447547 */ /* 0x000fea000b800000 */
.L_x_789:
[----:B------:R-:W-:Y:S01]  /*63e0*/  MOV R0, 0x0 ;  /* 0x0000000000007802 */ /* 0x000fe20000000f00 */
[----:B------:R-:W0:Y:S01]  /*63f0*/  LDCU.64 UR4, c[0x4][0x158] ;  /* 0x01002b00ff0477ac */ /* 0x000e220008000a00 */
[----:B------:R-:W-:Y:S02]  /*6400*/  HFMA2 R8, -RZ, RZ, 0, 6.020069122314453125e-06 ;  /* 0x00000065ff087431 */ /* 0x000fe400000001ff */
        /* <DEDUP_REMOVED lines=13> */
.L_x_814:
[----:B------:R-:W-:Y:S05]  /*64e0*/  BRA `(.L_x_790) ;  /* 0x0000000000a07947 */ /* 0x000fea0003800000 */
.L_x_813:
[----:B------:R-:W-:Y:S01]  /*64f0*/  HADD2.F32 R7, -RZ, R0.H0_H0 ;  /* 0x20000000ff077230 */ /* 0x000fe20000004100 */
[----:B------:R-:W-:Y:S01]  /*6500*/  BSSY.RECONVERGENT B0, `(.L_x_815) ;  /* 0x000000c000007945 */ /* 0x000fe20003800200 */
[----:B------:R-:W-:-:S03]  /*6510*/  MOV R0, 0x7f ;  /* 0x0000007f00007802 */ /* 0x000fc60000000f00 */
        /* <DEDUP_REMOVED lines=10> */
.L_x_816:
[----:B------:R-:W-:Y:S05]  /*65c0*/  BSYNC.RECONVERGENT B0 ;  /* 0x0000000000007941 */ /* 0x000fea0003800200 */
.L_x_815:
[----:B------:R-:W-:-:S05]  /*65d0*/  LOP3.LUT R5, R0, 0x80, R5, 0xf8, !PT ;  /* 0x0000008000057812 */ /* 0x000fca00078ef805 */
[----:B------:R2:W-:Y:S01]  /*65e0*/  STG.E.U8 desc[UR36][R2.64], R5 ;  /* 0x0000000502007986 */ /* 0x0005e2000c101124 */
[----:B------:R-:W-:Y:S05]  /*65f0*/  BRA `(.L_x_790) ;  /* 0x00000000005c7947 */ /* 0x000fea0003800000 */
.L_x_812:
[----:B------:R-:W-:Y:S01]  /*6600*/  HADD2.F32 R5, -RZ, R0.H0_H0 ;  /* 0x20000000ff057230 */ /* 0x000fe20000004100 */
        /* <DEDUP_REMOVED lines=11> */
.L_x_818:
[----:B------:R-:W-:Y:S01]  /*66c0*/  IMAD.MOV.U32 R0, RZ, RZ, 0x7f ;  /* 0x0000007fff007424 */ /* 0x000fe200078e00ff */
[----:B------:R-:W-:-:S04]  /*66d0*/  ISETP.GT.U32.AND P0, PT, R4, 0x7f800000, PT ;  /* 0x7f8000000400780c */ /* 0x000fc80003f04070 */
[----:B------:R-:W-:-:S09]  /*66e0*/  SEL R0, R0, 0x7c, P0 ;  /* 0x0000007c00007807 */ /* 0x000fd20000000000 */
.L_x_819:
[----:B------:R-:W-:Y:S05]  /*66f0*/  BSYNC.RECONVERGENT B0 ;  /* 0x0000000000007941 */ /* 0x000fea0003800200 */
.L_x_817:
[----:B------:R-:W-:-:S04]  /*6700*/  SHF.R.U32.HI R5, RZ, 0x18, R5 ;  /* 0x00000018ff057819 */ /* 0x000fc80000011605 */
[----:B------:R-:W-:-:S05]  /*6710*/  LOP3.LUT R5, R0, 0x80, R5, 0xf8, !PT ;  /* 0x0000008000057812 */ /* 0x000fca00078ef805 */
[----:B------:R1:W-:Y:S01]  /*6720*/  STG.E.U8 desc[UR36][R2.64], R5 ;  /* 0x0000000502007986 */ /* 0x0003e2000c101124 */
[----:B------:R-:W-:Y:S05]  /*6730*/  BRA `(.L_x_790) ;  /* 0x00000000000c7947 */ /* 0x000fea0003800000 */
.L_x_811:
[----:B------:R-:W-:-:S05]  /*6740*/  HADD2.F32 R0, -RZ, R0.H0_H0 ;  /* 0x20000000ff007230 */ /* 0x000fca0000004100 */
[----:B------:R-:W-:-:S05]  /*6750*/  F2FP.BF16.F32.PACK_AB R0, RZ, R0 ;  /* 0x00000000ff00723e */ /* 0x000fca00000010ff */
[----:B------:R0:W-:Y:S02]  /*6760*/  STG.E.U16 desc[UR36][R2.64], R0 ;  /* 0x0000000002007986 */ /* 0x0001e4000c101524 */
.L_x_790:
[----:B------:R-:W-:-:S07]  /*6770*/  VIADD R17, R17, 0x80 ;  /* 0x0000008011117836 */ /* 0x000fce0000000000 */
.L_x_750:
[----:B------:R-:W-:Y:S05]  /*6780*/  BSYNC.RECONVERGENT B6 ;  /* 0x0000000000067941 */ /* 0x000fea0003800200 */
.L_x_749:
        /* <DEDUP_REMOVED lines=307> */
.L_x_822:
[----:B------:R-:W1:Y:S01]  /*7ac0*/  LDCU.64 UR6, c[0x0][0x588] ;  /* 0x0000b100ff0677ac */ /* 0x000e620008000a00 */
[----:B------:R-:W-:-:S04]  /*7ad0*/  UPRMT UR4, UR41, 0x9910, URZ ;  /* 0x0000991029047896 */ /* 0x000fc800080000ff */
[----:B------:R-:W-:Y:S01]  /*7ae0*/  UISETP.GT.AND UP0, UPT, UR4, 0x9, UPT ;  /* 0x000000090400788c */ /* 0x000fe2000bf04270 */
[----:B-1234-:R-:W-:-:S04]  /*7af0*/  IADD3 R2, P0, PT, R0, UR6, RZ ;  /* 0x0000000600027c10 */ /* 0x01efc8000ff1e0ff */
[----:B------:R-:W-:-:S04]  /*7b00*/  IADD3.X R3, PT, PT, RZ, UR7, RZ, P0, !PT ;  /* 0x00000007ff037c10 */ /* 0x000fc800087fe4ff */
        /* <DEDUP_REMOVED lines=13> */
.L_x_826:
[----:B------:R-:W2:Y:S02]  /*7be0*/  LDG.E.U8 R2, desc[UR36][R2.64] ;  /* 0x0000002402027981 */ /* 0x000ea4000c1e1100 */
[----:B--2---:R-:W-:-:S04]  /*7bf0*/  I2FP.F32.U32 R0, R2 ;  /* 0x0000000200007245 */ /* 0x004fc80000201000 */
[----:B------:R-:W-:Y:S01]  /*7c00*/  F2FP.F16.F32.PACK_AB R0, RZ, R0 ;  /* 0x00000000ff00723e */ /* 0x000fe200000000ff */
[----:B------:R-:W-:Y:S06]  /*7c10*/  BRA `(.L_x_828) ;  /* 0x0000000c007c7947 */ /* 0x000fec0003800000 */
.L_x_825:
        /* <DEDUP_REMOVED lines=10> */
.L_x_830:
[----:B------:R-:W2:Y:S02]  /*7cc0*/  LDG.E R2, desc[UR36][R2.64] ;  /* 0x0000002402027981 */ /* 0x000ea4000c1e1900 */
[----:B--2---:R-:W-:-:S04]  /*7cd0*/  I2FP.F32.S32 R0, R2 ;  /* 0x0000000200007245 */ /* 0x004fc80000201400 */
[----:B------:R-:W-:Y:S01]  /*7ce0*/  F2FP.F16.F32.PACK_AB R0, RZ, R0 ;  /* 0x00000000ff00723e */ /* 0x000fe200000000ff */
[----:B------:R-:W-:Y:S06]  /*7cf0*/  BRA `(.L_x_828) ;  /* 0x0000000c00447947 */ /* 0x000fec0003800000 */
.L_x_829:
[----:B------:R-:W2:Y:S02]  /*7d00*/  LDG.E.U16 R2, desc[UR36][R2.64] ;  /* 0x0000002402027981 */ /* 0x000ea4000c1e1500 */
[----:B--2---:R-:W0:Y:S02]  /*7d10*/  I2F.S16 R0, R2 ;  /* 0x0000000200007306 */ /* 0x004e240000101400 */
[----:B0-----:R-:W-:Y:S01]  /*7d20*/  F2FP.F16.F32.PACK_AB R0, RZ, R0 ;  /* 0x00000000ff00723e */ /* 0x001fe200000000ff */
[----:B------:R-:W-:Y:S06]  /*7d30*/  BRA `(.L_x_828) ;  /* 0x0000000c00347947 */ /* 0x000fec0003800000 */
.L_x_824:
        /* <DEDUP_REMOVED lines=9> */
.L_x_832:
[----:B------:R1:W5:Y:S01]  /*7dd0*/  LDG.E.U16 R0, desc[UR36][R2.64] ;  /* 0x0000002402007981 */ /* 0x000362000c1e1500 */
[----:B------:R-:W-:Y:S05]  /*7de0*/  BRA `(.L_x_828) ;  /* 0x0000000c00087947 */ /* 0x000fea0003800000 */
.L_x_831:
        /* <DEDUP_REMOVED lines=9> */
.L_x_834:
[----:B------:R0:W5:Y:S01]  /*7e80*/  LDG.E.U16 R0, desc[UR36][R2.64] ;  /* 0x0000002402007981 */ /* 0x000162000c1e1500 */
[----:B------:R-:W-:Y:S05]  /*7e90*/  BRA `(.L_x_828) ;  /* 0x0000000800dc7947 */ /* 0x000fea0003800000 */
.L_x_833:
        /* <DEDUP_REMOVED lines=8> */
.L_x_823:
        /* <DEDUP_REMOVED lines=13> */
.L_x_837:
        /* <DEDUP_REMOVED lines=8> */
.L_x_836:
        /* <DEDUP_REMOVED lines=13> */
[----:B------:R-:W-:-:S04]  /*8140*/  VIADDMNMX.U32 R5, R5, R6, 0x4, !PT ;  /* 0x0000000405057446 */ /* 0x000fc80007800006 */
[----:B------:R-:W-:-:S04]  /*8150*/  IADD3 R5, PT, PT, R5, -0x4, RZ ;  /* 0xfffffffc05057810 */ /* 0x000fc80007ffe0ff */
[C---:B------:R-:W-:Y:S01]  /*8160*/  SHF.L.U32 R6, R4.reuse, R5, RZ ;  /* 0x0000000504067219 */ /* 0x040fe200000006ff */
[----:B------:R-:W-:Y:S01]  /*8170*/  IMAD.SHL.U32 R7, R5, 0x800000, RZ ;  /* 0x0080000005077824 */ /* 0x000fe200078e00ff */
[----:B------:R-:W-:-:S04]  /*8180*/  IADD3 R5, PT, PT, R4, 0x1000000, RZ ;  /* 0x0100000004057810 */ /* 0x000fc80007ffe0ff */
[----:B------:R-:W-:Y:S02]  /*8190*/  LEA.HI R6, R6, -R7, RZ, 0x1c ;  /* 0x8000000706067211 */ /* 0x000fe400078fe0ff */
[----:B------:R-:W-:-:S03]  /*81a0*/  SHF.R.S32.HI R5, RZ, 0x8, R5 ;  /* 0x00000008ff057819 */ /* 0x000fc60000011405 */
[----:B------:R-:W-:-:S05]  /*81b0*/  VIADD R6, R6, 0x3c000000 ;  /* 0x3c00000006067836 */ /* 0x000fca0000000000 */
[----:B------:R-:W-:-:S04]  /*81c0*/  LOP3.LUT R5, R6, 0x7f800000, R5, 0xf8, !PT ;  /* 0x7f80000006057812 */ /* 0x000fc800078ef805 */
[----:B------:R-:W-:-:S04]  /*81d0*/  SEL R5, R5, RZ, P0 ;  /* 0x000000ff05057207 */ /* 0x000fc80000000000 */
[----:B------:R-:W-:-:S04]  /*81e0*/  LOP3.LUT R5, R5, 0x80000000, R0, 0xf8, !PT ;  /* 0x8000000005057812 */ /* 0x000fc800078ef800 */
[----:B------:R-:W-:-:S04]  /*81f0*/  F2FP.F16.F32.PACK_AB R5, RZ, R5 ;  /* 0x00000005ff05723e */ /* 0x000fc800000000ff */
[----:B------:R-:W-:Y:S01]  /*8200*/  PRMT R0, R5, 0x7610, R0 ;  /* 0x0000761005007816 */ /* 0x000fe20000000000 */
[----:B------:R-:W-:Y:S06]  /*8210*/  BRA `(.L_x_828) ;  /* 0x0000000400fc7947 */ /* 0x000fec0003800000 */
.L_x_839:
        /* <DEDUP_REMOVED lines=13> */
.L_x_838:
[----:B------:R-:W2:Y:S02]  /*82f0*/  LDG.E.U16 R0, desc[UR36][R2.64] ;  /* 0x0000002402007981 */ /* 0x000ea4000c1e1500 */
[----:B--2---:R-:W-:-:S04]  /*8300*/  SHF.L.U32 R0, R0, 0x10, RZ ;  /* 0x0000001000007819 */ /* 0x004fc800000006ff */
[----:B------:R-:W-:Y:S01]  /*8310*/  F2FP.F16.F32.PACK_AB R0, RZ, R0 ;  /* 0x00000000ff00723e */ /* 0x000fe200000000ff */
[----:B------:R-:W-:Y:S06]  /*8320*/  BRA `(.L_x_828) ;  /* 0x0000000400b87947 */ /* 0x000fec0003800000 */
.L_x_835:
        /* <DEDUP_REMOVED lines=12> */
.L_x_842:
        /* <DEDUP_REMOVED lines=21> */
.L_x_846:
[----:B------:R-:W-:Y:S05]  /*8540*/  BSYNC.RECONVERGENT B1 ;  /* 0x0000000000017941 */ /* 0x000fea0003800200 */
.L_x_845:
[----:B------:R-:W-:Y:S01]  /*8550*/  IMAD.SHL.U32 R0, R0, 0x100000, RZ ;  /* 0x0010000000007824 */ /* 0x000fe200078e00ff */
[----:B------:R-:W-:-:S04]  /*8560*/  LEA R2, R2, 0x3b800000, 0x17 ;  /* 0x3b80000002027811 */ /* 0x000fc800078eb8ff */
[----:B------:R-:W-:-:S07]  /*8570*/  LOP3.LUT R0, R2, R0, R7, 0xfe, !PT ;  /* 0x0000000002007212 */ /* 0x000fce00078efe07 */
.L_x_844:
[----:B------:R-:W-:Y:S05]  /*8580*/  BSYNC.RECONVERGENT B0 ;  /* 0x0000000000007941 */ /* 0x000fea0003800200 */
.L_x_843:
[----:B------:R-:W-:Y:S01]  /*8590*/  F2FP.F16.F32.PACK_AB R0, RZ, R0 ;  /* 0x00000000ff00723e */ /* 0x000fe200000000ff */
[----:B------:R-:W-:Y:S06]  /*85a0*/  BRA `(.L_x_828) ;  /* 0x0000000400187947 */ /* 0x000fec0003800000 */
.L_x_841:
[----:B------:R-:W2:Y:S01]  /*85b0*/  LDG.E.U8 R3, desc[UR36][R2.64] ;  /* 0x0000002402037981 */ /* 0x000ea2000c1e1100 */
[----:B------:R-:W-:Y:S01]  /*85c0*/  BSSY.RECONVERGENT B0, `(.L_x_847) ;  /* 0x0000018000007945 */ /* 0x000fe20003800200 */
[----:B------:R-:W-:Y:S01]  /*85d0*/  HFMA2 R0, -RZ, RZ, 0, 0 ;  /* 0x00000000ff007431 */ /* 0x000fe200000001ff */
        /* <DEDUP_REMOVED lines=18> */
.L_x_850:
[----:B------:R-:W-:Y:S05]  /*8700*/  BSYNC.RECONVERGENT B1 ;  /* 0x0000000000017941 */ /* 0x000fea0003800200 */
.L_x_849:
[----:B------:R-:W-:Y:S02]  /*8710*/  SHF.L.U32 R0, R0, 0x15, RZ ;  /* 0x0000001500007819 */ /* 0x000fe400000006ff */
[----:B------:R-:W-:-:S04]  /*8720*/  LEA R2, R2, 0x37800000, 0x17 ;  /* 0x3780000002027811 */ /* 0x000fc800078eb8ff */
[----:B------:R-:W-:-:S07]  /*8730*/  LOP3.LUT R0, R2, R0, R7, 0xfe, !PT ;  /* 0x0000000002007212 */ /* 0x000fce00078efe07 */
.L_x_848:
[----:B------:R-:W-:Y:S05]  /*8740*/  BSYNC.RECONVERGENT B0 ;  /* 0x0000000000007941 */ /* 0x000fea0003800200 */
.L_x_847:
[----:B------:R-:W-:Y:S01]  /*8750*/  F2FP.F16.F32.PACK_AB R0, RZ, R0 ;  /* 0x00000000ff00723e */ /* 0x000fe200000000ff */
[----:B------:R-:W-:Y:S06]  /*8760*/  BRA `(.L_x_828) ;  /* 0x0000000000a87947 */ /* 0x000fec0003800000 */
.L_x_840:
        /* <DEDUP_REMOVED lines=14> */
.L_x_854:
[----:B------:R-:W-:Y:S05]  /*8850*/  BSYNC.RECONVERGENT B0 ;  /* 0x0000000000007941 */ /* 0x000fea0003800200 */
.L_x_853:
[----:B------:R-:W-:Y:S01]  /*8860*/  F2FP.F16.F32.PACK_AB R0, RZ, R0 ;  /* 0x00000000ff00723e */ /* 0x000fe200000000ff */
[----:B------:R-:W-:Y:S06]  /*8870*/  BRA `(.L_x_828) ;  /* 0x0000000000647947 */ /* 0x000fec0003800000 */
.L_x_827:
[----:B------:R-:W-:Y:S01]  /*8880*/  MOV R2, 0x0 ;  /* 0x0000000000027802 */ /* 0x000fe20000000f00 */
[----:B------:R-:W0:Y:S01]  /*8890*/  LDCU.64 UR4, c[0x4][0x158] ;  /* 0x01002b00ff0477ac */ /* 0x000e220008000a00 */
[----:B------:R-:W-:Y:S02]  /*88a0*/  HFMA2 R8, -RZ, RZ, 0, 4.64916229248046875e-06 ;  /* 0x0000004eff087431 */ /* 0x000fe400000001ff */
[----:B------:R-:W-:Y:S01]  /*88b0*/  IMAD.MOV.U32 R12, RZ, RZ, 0x1 ;  /* 0x00000001ff0c7424 */ /* 0x000fe200078e00ff */
[----:B------:R-:W-:Y:S01]  /*88c0*/  MOV R13, RZ ;  /* 0x000000ff000d7202 */ /* 0x000fe20000000f00 */
[----:B------:R-:W1:Y:S01]  /*88d0*/  LDCU.64 UR6, c[0x4][0x160] ;  /* 0x01002c00ff0677ac */ /* 0x000e620008000a00 */
[----:B------:R-:W2:Y:S01]  /*88e0*/  LDC.64 R2, c[0x4][R2] ;  /* 0x0100000002027b82 */ /* 0x000ea20000000a00 */
[----:B------:R-:W3:Y:S01]  /*88f0*/  LDCU.64 UR8, c[0x4][0x58] ;  /* 0x01000b00ff0877ac */ /* 0x000ee20008000a00 */
[----:B0-----:R-:W-:Y:S01]  /*8900*/  MOV R4, UR4 ;  /* 0x0000000400047c02 */ /* 0x001fe20008000f00 */
[----:B------:R-:W-:Y:S01]  /*8910*/  IMAD.U32 R5, RZ, RZ, UR5 ;  /* 0x00000005ff057e24 */ /* 0x000fe2000f8e00ff */
[----:B-1----:R-:W-:Y:S01]  /*8920*/  MOV R6, UR6 ;  /* 0x0000000600067c02 */ /* 0x002fe20008000f00 */
[----:B------:R-:W-:Y:S01]  /*8930*/  IMAD.U32 R7, RZ, RZ, UR7 ;  /* 0x00000007ff077e24 */ /* 0x000fe2000f8e00ff */
[----:B---3--:R-:W-:Y:S01]  /*8940*/  MOV R10, UR8 ;  /* 0x00000008000a7c02 */ /* 0x008fe20008000f00 */
[----:B------:R-:W-:-:S07]  /*8950*/  IMAD.U32 R11, RZ, RZ, UR9 ;  /* 0x00000009ff0b7e24 */ /* 0x000fce000f8e00ff */
[----:B------:R-:W-:-:S07]  /*8960*/  LEPC R20, `(.L_x_855) ;  /* 0x000000001014794e */ /* 0x000fce0000000000 */
[----:B--2---:R-:W-:Y:S05]  /*8970*/  CALL.ABS.NOINC R2 ;  /* 0x0000000002007343 */ /* 0x004fea0003c00000 */
.L_x_855:
[----:B------:R-:W-:Y:S01]  /*8980*/  PRMT R0, RZ, 0x7610, R0 ;  /* 0x00007610ff007816 */ /* 0x000fe20000000000 */
[----:B------:R-:W-:Y:S06]  /*8990*/  BRA `(.L_x_828) ;  /* 0x00000000001c7947 */ /* 0x000fec0003800000 */
.L_x_852:
[----:B------:R-:W2:Y:S02]  /*89a0*/  LDG.E.64 R2, desc[UR36][R2.64] ;  /* 0x0000002402027981 */ /* 0x000ea4000c1e1b00 */
[----:B--2---:R-:W0:Y:S02]  /*89b0*/  I2F.U64 R0, R2 ;  /* 0x0000000200007312 */ /* 0x004e240000301000 */
[----:B0-----:R-:W-:Y:S01]  /*89c0*/  F2FP.F16.F32.PACK_AB R0, RZ, R0 ;  /* 0x00000000ff00723e */ /* 0x001fe200000000ff */
[----:B------:R-:W-:Y:S06]  /*89d0*/  BRA `(.L_x_828) ;  /* 0x00000000000c7947 */ /* 0x000fec0003800000 */
.L_x_851:
[----:B------:R-:W2:Y:S02]  /*89e0*/  LDG.E R2, desc[UR36][R2.64] ;  /* 0x0000002402027981 */ /* 0x000ea4000c1e1900 */
[----:B--2---:R-:W-:-:S04]  /*89f0*/  I2FP.F32.U32 R0, R2 ;  /* 0x0000000200007245 */ /* 0x004fc80000201000 */
[----:B------:R-:W-:-:S07]  /*8a00*/  F2FP.F16.F32.PACK_AB R0, RZ, R0 ;  /* 0x00000000ff00723e */ /* 0x000fce00000000ff */
.L_x_828:
        /* <DEDUP_REMOVED lines=27> */
[CC--:B------:R-:W-:Y:S02]  /*8bc0*/  FSETP.NAN.FTZ.AND P0, PT, R5.reuse, R5.reuse, PT ;  /* 0x000000050500720b */ /* 0x0c0fe40003f18000 */
[----:B------:R-:W-:Y:S02]  /*8bd0*/  LOP3.LUT R0, R5, 0x80000000, R0, 0xb8, !PT ;  /* 0x8000000005007812 */ /* 0x000fe400078eb800 */
[----:B------:R-:W-:Y:S02]  /*8be0*/  IADD3.X R3, PT, PT, RZ, UR7, RZ, P1, !PT ;  /* 0x00000007ff037c10 */ /* 0x000fe40008ffe4ff */
        /* <DEDUP_REMOVED lines=15> */
.L_x_859:
[----:B------:R-:W-:-:S06]  /*8ce0*/  HADD2.F32 R5, -RZ, R0.H0_H0 ;  /* 0x20000000ff057230 */ /* 0x000fcc0000004100 */
[----:B------:R-:W0:Y:S02]  /*8cf0*/  F2I.S64.TRUNC R4, R5 ;  /* 0x0000000500047311 */ /* 0x000e24000020d900 */
[----:B0-----:R4:W-:Y:S01]  /*8d00*/  STG.E.U8 desc[UR36][R2.64], R4 ;  /* 0x0000000402007986 */ /* 0x0019e2000c101124 */
[----:B------:R-:W-:Y:S05]  /*8d10*/  BRA `(.L_x_861) ;  /* 0x0000000c006c7947 */ /* 0x000fea0003800000 */
.L_x_858:
        /* <DEDUP_REMOVED lines=10> */
.L_x_863:
[----:B------:R-:W-:-:S04]  /*8dc0*/  HADD2.F32 R0, -RZ, R0.H0_H0 ;  /* 0x20000000ff007230 */ /* 0x000fc80000004100 */
[----:B------:R-:W0:Y:S02]  /*8dd0*/  F2I.FTZ.TRUNC.NTZ R5, R0 ;  /* 0x0000000000057305 */ /* 0x000e24000021f100 */
[----:B0-----:R2:W-:Y:S01]  /*8de0*/  STG.E desc[UR36][R2.64], R5 ;  /* 0x0000000502007986 */ /* 0x0015e2000c101924 */
[----:B------:R-:W-:Y:S05]  /*8df0*/  BRA `(.L_x_861) ;  /* 0x0000000c00347947 */ /* 0x000fea0003800000 */
.L_x_862:
[----:B------:R-:W-:-:S04]  /*8e00*/  HADD2.F32 R0, -RZ, R0.H0_H0 ;  /* 0x20000000ff007230 */ /* 0x000fc80000004100 */
[----:B------:R-:W0:Y:S02]  /*8e10*/  F2I.FTZ.TRUNC.NTZ R5, R0 ;  /* 0x0000000000057305 */ /* 0x000e24000021f100 */
[----:B0-----:R0:W-:Y:S01]  /*8e20*/  STG.E.U16 desc[UR36][R2.64], R5 ;  /* 0x0000000502007986 */ /* 0x0011e2000c101524 */
[----:B------:R-:W-:Y:S05]  /*8e30*/  BRA `(.L_x_861) ;  /* 0x0000000c00247947 */ /* 0x000fea0003800000 */
.L_x_857:
        /* <DEDUP_REMOVED lines=9> */
.L_x_865:
[----:B------:R0:W-:Y:S01]  /*8ed0*/  STG.E.U16 desc[UR36][R2.64], R0 ;  /* 0x0000000002007986 */ /* 0x0001e2000c101524 */
[----:B------:R-:W-:Y:S05]  /*8ee0*/  BRA `(.L_x_861) ;  /* 0x0000000800f87947 */ /* 0x000fea0003800000 */
.L_x_864:
[----:B------:R-:W-:-:S09]  /*8ef0*/  UISETP.NE.AND UP0, UPT, UR4, 0x7, UPT ;  /* 0x000000070400788c */ /* 0x000fd2000bf05270 */
[----:B------:R-:W-:Y:S05]  /*8f00*/  BRA.U !UP0, `(.L_x_866) ;  /* 0x0000000108347547 */ /* 0x000fea000b800000 */
[----:B------:R-:W-:-:S09]  /*8f10*/  UISETP.NE.AND UP0, UPT, UR4, 0x8, UPT ;  /* 0x000000080400788c */ /* 0x000fd2000bf05270 */
[----:B------:R-:W-:Y:S05]  /*8f20*/  BRA.U !UP0, `(.L_x_867) ;  /* 0x0000000108187547 */ /* 0x000fea000b800000 */
[----:B------:R-:W-:-:S09]  /*8f30*/  UISETP.NE.AND UP0, UPT, UR4, 0x9, UPT ;  /* 0x000000090400788c */ /* 0x000fd2000bf05270 */
[----:B------:R-:W-:Y:S05]  /*8f40*/  BRA.U UP0, `(.L_x_860) ;  /* 0x0000000500fc7547 */ /* 0x000fea000b800000 */
[----:B------:R-:W-:Y:S02]  /*8f50*/  HADD2.F32 R4, -RZ, R0.H0_H0 ;  /* 0x20000000ff047230 */ /* 0x000fe40000004100 */
[----:B------:R-:W-:-:S05]  /*8f60*/  IMAD.MOV.U32 R5, RZ, RZ, RZ ;  /* 0x000000ffff057224 */ /* 0x000fca00078e00ff */
[----:B------:R0:W-:Y:S01]  /*8f70*/  STG.E.64 desc[UR36][R2.64], R4 ;  /* 0x0000000402007986 */ /* 0x0001e2000c101b24 */
[----:B------:R-:W-:Y:S05]  /*8f80*/  BRA `(.L_x_861) ;  /* 0x0000000800d07947 */ /* 0x000fea0003800000 */
.L_x_867:
[----:B------:R-:W-:-:S05]  /*8f90*/  HADD2.F32 R0, -RZ, R0.H0_H0 ;  /* 0x20000000ff007230 */ /* 0x000fca0000004100 */
[----:B------:R-:W-:-:S04]  /*8fa0*/  F2FP.F16.F32.PACK_AB R0, RZ, R0 ;  /* 0x00000000ff00723e */ /* 0x000fc800000000ff */
[----:B------:R-:W-:-:S05]  /*8fb0*/  PRMT R0, R0, 0x5410, RZ ;  /* 0x0000541000007816 */ /* 0x000fca00000000ff */
[----:B------:R0:W-:Y:S01]  /*8fc0*/  STG.E desc[UR36][R2.64], R0 ;  /* 0x0000000002007986 */ /* 0x0001e2000c101924 */
[----:B------:R-:W-:Y:S05]  /*8fd0*/  BRA `(.L_x_861) ;  /* 0x0000000800bc7947 */ /* 0x000fea0003800000 */
.L_x_866:
[----:B------:R-:W-:-:S05]  /*8fe0*/  HADD2.F32 R4, -RZ, R0.H0_H0 ;  /* 0x20000000ff047230 */ /* 0x000fca0000004100 */
[----:B------:R-:W-:-:S06]  /*8ff0*/  FMUL.FTZ R4, R4, 1 ;  /* 0x3f80000004047820 */ /* 0x000fcc0000410000 */
[----:B------:R-:W0:Y:S02]  /*9000*/  F2F.F64.F32 R4, R4 ;  /* 0x0000000400047310 */ /* 0x000e240000201800 */
[----:B0-----:R0:W-:Y:S01]  /*9010*/  STG.E.64 desc[UR36][R2.64], R4 ;  /* 0x0000000402007986 */ /* 0x0011e2000c101b24 */
[----:B------:R-:W-:Y:S05]  /*9020*/  BRA `(.L_x_861) ;  /* 0x0000000800a87947 */ /* 0x000fea0003800000 */
.L_x_856:
        /* <DEDUP_REMOVED lines=14> */
.L_x_871:
        /* <DEDUP_REMOVED lines=18> */
.L_x_874:
[----:B------:R-:W-:-:S04]  /*9230*/  SHF.R.U32.HI R5, RZ, 0x18, R5 ;  /* 0x00000018ff057819 */ /* 0x000fc80000011605 */
[----:B------:R-:W-:-:S07]  /*9240*/  LOP3.LUT R0, R0, 0x80, R5, 0xf8, !PT ;  /* 0x0000008000007812 */ /* 0x000fce00078ef805 */
.L_x_873:
[----:B------:R-:W-:Y:S05]  /*9250*/  BSYNC.RECONVERGENT B0 ;  /* 0x0000000000007941 */ /* 0x000fea0003800200 */
.L_x_872:
[----:B------:R0:W-:Y:S01]  /*9260*/  STG.E.U8 desc[UR36][R2.64], R0 ;  /* 0x0000000002007986 */ /* 0x0001e2000c101124 */
[----:B------:R-:W-:Y:S05]  /*9270*/  BRA `(.L_x_861) ;  /* 0x0000000800147947 */ /* 0x000fea0003800000 */
.L_x_870:
[----:B------:R-:W-:Y:S01]  /*9280*/  HADD2.F32 R5, -RZ, R0.H0_H0 ;  /* 0x20000000ff057230 */ /* 0x000fe20000004100 */
[----:B------:R-:W-:Y:S01]  /*9290*/  BSSY.RECONVERGENT B0, `(.L_x_875) ;  /* 0x0000013000007945 */ /* 0x000fe20003800200 */
[----:B------:R-:W-:-:S03]  /*92a0*/  MOV R0, 0x80 ;  /* 0x0000008000007802 */ /* 0x000fc60000000f00 */
        /* <DEDUP_REMOVED lines=15> */
.L_x_877:
[----:B------:R-:W-:-:S04]  /*93a0*/  SHF.R.U32.HI R5, RZ, 0x18, R5 ;  /* 0x00000018ff057819 */ /* 0x000fc80000011605 */
[----:B------:R-:W-:-:S07]  /*93b0*/  LOP3.LUT R0, R0, 0x80, R5, 0xf8, !PT ;  /* 0x0000008000007812 */ /* 0x000fce00078ef805 */
.L_x_876:
[----:B------:R-:W-:Y:S05]  /*93c0*/  BSYNC.RECONVERGENT B0 ;  /* 0x0000000000007941 */ /* 0x000fea0003800200 */
.L_x_875:
[----:B------:R0:W-:Y:S01]  /*93d0*/  STG.E.U8 desc[UR36][R2.64], R0 ;  /* 0x0000000002007986 */ /* 0x0001e2000c101124 */
[----:B------:R-:W-:Y:S05]  /*93e0*/  BRA `(.L_x_861) ;  /* 0x0000000400b87947 */ /* 0x000fea0003800000 */
.L_x_869:
        /* <DEDUP_REMOVED lines=22> */
.L_x_879:
[----:B------:R-:W-:-:S06]  /*9550*/  HADD2.F32 R4, -RZ, R0.H0_H0 ;  /* 0x20000000ff047230 */ /* 0x000fcc0000004100 */
[----:B------:R-:W0:Y:S02]  /*9560*/  F2I.U64.TRUNC R4, R4 ;  /* 0x0000000400047311 */ /* 0x000e24000020d800 */
[----:B0-----:R0:W-:Y:S01]  /*9570*/  STG.E.64 desc[UR36][R2.64], R4 ;  /* 0x0000000402007986 */ /* 0x0011e2000c101b24 */
[----:B------:R-:W-:Y:S05]  /*9580*/  BRA `(.L_x_861) ;  /* 0x0000000400507947 */ /* 0x000fea0003800000 */
.L_x_878:
[----:B------:R-:W-:-:S04]  /*9590*/  HADD2.F32 R0, -RZ, R0.H0_H0 ;  /* 0x20000000ff007230 */ /* 0x000fc80000004100 */
[----:B------:R-:W0:Y:S02]  /*95a0*/  F2I.FTZ.U32.TRUNC.NTZ R5, R0 ;  /* 0x0000000000057305 */ /* 0x000e24000021f000 */
[----:B0-----:R0:W-:Y:S01]  /*95b0*/  STG.E desc[UR36][R2.64], R5 ;  /* 0x0000000502007986 */ /* 0x0011e2000c101924 */
[----:B------:R-:W-:Y:S05]  /*95c0*/  BRA `(.L_x_861) ;  /* 0x0000000400407947 */ /* 0x000fea0003800000 */
.L_x_868:
        /* <DEDUP_REMOVED lines=11> */
.L_x_881:
[----:B------:R-:W-:Y:S01]  /*9680*/  HADD2.F32 R0, -RZ, R0.H0_H0 ;  /* 0x20000000ff007230 */ /* 0x000fe20000004100 */
[----:B------:R-:W-:-:S04]  /*9690*/  CS2R R6, SRZ ;  /* 0x0000000000067805 */ /* 0x000fc8000001ff00 */
[----:B------:R-:W-:-:S04]  /*96a0*/  FMUL.FTZ R0, R0, 1 ;  /* 0x3f80000000007820 */ /* 0x000fc80000410000 */
[----:B------:R-:W0:Y:S02]  /*96b0*/  F2F.F64.F32 R4, R0 ;  /* 0x0000000000047310 */ /* 0x000e240000201800 */
[----:B0-----:R0:W-:Y:S01]  /*96c0*/  STG.E.128 desc[UR36][R2.64], R4 ;  /* 0x0000000402007986 */ /* 0x0011e2000c101d24 */
[----:B------:R-:W-:Y:S05]  /*96d0*/  BRA `(.L_x_861) ;  /* 0x0000000000fc7947 */ /* 0x000fea0003800000 */
.L_x_880:
[----:B------:R-:W-:-:S09]  /*96e0*/  UISETP.NE.AND UP0, UPT, UR4, 0xf, UPT ;  /* 0x0000000f0400788c */ /* 0x000fd2000bf05270 */
[----:B------:R-:W-:Y:S05]  /*96f0*/  BRA.U !UP0, `(.L_x_882) ;  /* 0x0000000108e87547 */ /* 0x000fea000b800000 */
[----:B------:R-:W-:-:S09]  /*9700*/  UISETP.NE.AND UP0, UPT, UR4, 0x17, UPT ;  /* 0x000000170400788c */ /* 0x000fd2000bf05270 */
[----:B------:R-:W-:Y:S05]  /*9710*/  BRA.U !UP0, `(.L_x_883) ;  /* 0x0000000108907547 */ /* 0x000fea000b800000 */
[----:B------:R-:W-:-:S09]  /*9720*/  UISETP.NE.AND UP0, UPT, UR4, 0x18, UPT ;  /* 0x000000180400788c */ /* 0x000fd2000bf05270 */
[----:B------:R-:W-:Y:S05]  /*9730*/  BRA.U !UP0, `(.L_x_884) ;  /* 0x0000000108447547 */ /* 0x000fea000b800000 */
.L_x_860:
[----:B------:R-:W-:Y:S01]  /*9740*/  MOV R0, 0x0 ;  /* 0x0000000000007802 */ /* 0x000fe20000000f00 */
[----:B------:R-:W0:Y:S01]  /*9750*/  LDCU.64 UR4, c[0x4][0x158] ;  /* 0x01002b00ff0477ac */ /* 0x000e220008000a00 */
[----:B------:R-:W-:Y:S02]  /*9760*/  HFMA2 R8, -RZ, RZ, 0, 6.020069122314453125e-06 ;  /* 0x00000065ff087431 */ /* 0x000fe400000001ff */
[----:B------:R-:W-:Y:S01]  /*9770*/  IMAD.MOV.U32 R12, RZ, RZ, 0x1 ;  /* 0x00000001ff0c7424 */ /* 0x000fe200078e00ff */
[----:B------:R1:W2:Y:S01]  /*9780*/  LDC.64 R2, c[0x4][R0] ;  /* 0x0100000000027b82 */ /* 0x0002a20000000a00 */
        /* <DEDUP_REMOVED lines=11> */
.L_x_885:
[----:B------:R-:W-:Y:S05]  /*9840*/  BRA `(.L_x_861) ;  /* 0x0000000000a07947 */ /* 0x000fea0003800000 */
.L_x_884:
[----:B------:R-:W-:Y:S01]  /*9850*/  HADD2.F32 R7, -RZ, R0.H0_H0 ;  /* 0x20000000ff077230 */ /* 0x000fe20000004100 */
        /* <DEDUP_REMOVED lines=12> */
.L_x_887:
[----:B------:R-:W-:Y:S05]  /*9920*/  BSYNC.RECONVERGENT B0 ;  /* 0x0000000000007941 */ /* 0x000fea0003800200 */
.L_x_886:
[----:B------:R-:W-:-:S05]  /*9930*/  LOP3.LUT R5, R0, 0x80, R5, 0xf8, !PT ;  /* 0x0000008000057812 */ /* 0x000fca00078ef805 */
[----:B------:R0:W-:Y:S01]  /*9940*/  STG.E.U8 desc[UR36][R2.64], R5 ;  /* 0x0000000502007986 */ /* 0x0001e2000c101124 */
[----:B------:R-:W-:Y:S05]  /*9950*/  BRA `(.L_x_861) ;  /* 0x00000000005c7947 */ /* 0x000fea0003800000 */
.L_x_883:
        /* <DEDUP_REMOVED lines=12> */
.L_x_889:
[----:B------:R-:W-:Y:S01]  /*9a20*/  HFMA2 R0, -RZ, RZ, 0, 7.569789886474609375e-06 ;  /* 0x0000007fff007431 */ /* 0x000fe200000001ff */
[----:B------:R-:W-:-:S04]  /*9a30*/  ISETP.GT.U32.AND P0, PT, R4, 0x7f800000, PT ;  /* 0x7f8000000400780c */ /* 0x000fc80003f04070 */
[----:B------:R-:W-:-:S09]  /*9a40*/  SEL R0, R0, 0x7c, P0 ;  /* 0x0000007c00007807 */ /* 0x000fd20000000000 */
.L_x_890:
[----:B------:R-:W-:Y:S05]  /*9a50*/  BSYNC.RECONVERGENT B0 ;  /* 0x0000000000007941 */ /* 0x000fea0003800200 */
.L_x_888:
[----:B------:R-:W-:-:S04]  /*9a60*/  SHF.R.U32.HI R5, RZ, 0x18, R5 ;  /* 0x00000018ff057819 */ /* 0x000fc80000011605 */
[----:B------:R-:W-:-:S05]  /*9a70*/  LOP3.LUT R5, R0, 0x80, R5, 0xf8, !PT ;  /* 0x0000008000057812 */ /* 0x000fca00078ef805 */
[----:B------:R0:W-:Y:S01]  /*9a80*/  STG.E.U8 desc[UR36][R2.64], R5 ;  /* 0x0000000502007986 */ /* 0x0001e2000c101124 */
[----:B------:R-:W-:Y:S05]  /*9a90*/  BRA `(.L_x_861) ;  /* 0x00000000000c7947 */ /* 0x000fea0003800000 */
.L_x_882:
[----:B------:R-:W-:-:S05]  /*9aa0*/  HADD2.F32 R0, -RZ, R0.H0_H0 ;  /* 0x20000000ff007230 */ /* 0x000fca0000004100 */
[----:B------:R-:W-:-:S05]  /*9ab0*/  F2FP.BF16.F32.PACK_AB R0, RZ, R0 ;  /* 0x00000000ff00723e */ /* 0x000fca00000010ff */
[----:B------:R0:W-:Y:S02]  /*9ac0*/  STG.E.U16 desc[UR36][R2.64], R0 ;  /* 0x0000000002007986 */ /* 0x0001e4000c101524 */
.L_x_861:
[----:B------:R-:W-:-:S07]  /*9ad0*/  VIADD R17, R17, 0x80 ;  /* 0x0000008011117836 */ /* 0x000fce0000000000 */
.L_x_821:
[----:B------:R-:W-:Y:S05]  /*9ae0*/  BSYNC.RECONVERGENT B6 ;  /* 0x0000000000067941 */ /* 0x000fea0003800200 */
.L_x_820:
[----:B------:R-:W5:Y:S02]  /*9af0*/  LDCU UR4, c[0x0][0x380] ;  /* 0x00007000ff0477ac */ /* 0x000f640008000800 */
[----:B-----5:R-:W-:-:S13]  /*9b00*/  ISETP.GE.AND P0, PT, R17, UR4, PT ;  /* 0x0000000411007c0c */ /* 0x020fda000bf06270 */
[----:B------:R-:W-:Y:S05]  /*9b10*/  @P0 EXIT ;  /* 0x000000000000094d */ /* 0x000fea0003800000 */
[----:B------:R-:W5:Y:S01]  /*9b20*/  LDCU UR4, c[0x0][0x388] ;  /* 0x00007100ff0477ac */ /* 0x000f620008000800 */
[----:B0-----:R-:W-:Y:S01]  /*9b30*/  MOV R0, RZ ;  /* 0x000000ff00007202 */ /* 0x001fe20000000f00 */
        /* <DEDUP_REMOVED lines=301> */
.L_x_891:
        /* <DEDUP_REMOVED lines=20> */
.L_x_895:
[----:B------:R-:W2:Y:S02]  /*af50*/  LDG.E.U8 R2, desc[UR36][R2.64] ;  /* 0x0000002402027981 */ /* 0x000ea4000c1e1100 */
[----:B--2---:R-:W-:-:S04]  /*af60*/  I2FP.F32.U32 R0, R2 ;  /* 0x0000000200007245 */ /* 0x004fc80000201000 */
[----:B------:R-:W-:Y:S01]  /*af70*/  F2FP.F16.F32.PACK_AB R0, RZ, R0 ;  /* 0x00000000ff00723e */ /* 0x000fe200000000ff */
[----:B------:R-:W-:Y:S06]  /*af80*/  BRA `(.L_x_897) ;  /* 0x0000000c007c7947 */ /* 0x000fec0003800000 */
.L_x_894:
        /* <DEDUP_REMOVED lines=10> */
.L_x_899:
[----:B------:R-:W2:Y:S02]  /*b030*/  LDG.E R2, desc[UR36][R2.64] ;  /* 0x0000002402027981 */ /* 0x000ea4000c1e1900 */
[----:B--2---:R-:W-:-:S04]  /*b040*/  I2FP.F32.S32 R0, R2 ;  /* 0x0000000200007245 */ /* 0x004fc80000201400 */
[----:B------:R-:W-:Y:S01]  /*b050*/  F2FP.F16.F32.PACK_AB R0, RZ, R0 ;  /* 0x00000000ff00723e */ /* 0x000fe200000000ff */
[----:B------:R-:W-:Y:S06]  /*b060*/  BRA `(.L_x_897) ;  /* 0x0000000c00447947 */ /* 0x000fec0003800000 */
.L_x_898:
[----:B------:R-:W2:Y:S02]  /*b070*/  LDG.E.U16 R2, desc[UR36][R2.64] ;  /* 0x0000002402027981 */ /* 0x000ea4000c1e1500 */
[----:B--2---:R-:W0:Y:S02]  /*b080*/  I2F.S16 R0, R2 ;  /* 0x0000000200007306 */ /* 0x004e240000101400 */
[----:B0-----:R-:W-:Y:S01]  /*b090*/  F2FP.F16.F32.PACK_AB R0, RZ, R0 ;  /* 0x00000000ff00723e */ /* 0x001fe200000000ff */
[----:B------:R-:W-:Y:S06]  /*b0a0*/  BRA `(.L_x_897) ;  /* 0x0000000c00347947 */ /* 0x000fec0003800000 */
.L_x_893:
        /* <DEDUP_REMOVED lines=9> */
.L_x_901:
[----:B------:R1:W5:Y:S01]  /*b140*/  LDG.E.U16 R0, desc[UR36][R2.64] ;  /* 0x0000002402007981 */ /* 0x000362000c1e1500 */
[----:B------:R-:W-:Y:S05]  /*b150*/  BRA `(.L_x_897) ;  /* 0x0000000c00087947 */ /* 0x000fea0003800000 */
.L_x_900:
        /* <DEDUP_REMOVED lines=9> */
.L_x_903:
[----:B------:R0:W5:Y:S01]  /*b1f0*/  LDG.E.U16 R0, desc[UR36][R2.64] ;  /* 0x0000002402007981 */ /* 0x000162000c1e1500 */
[----:B------:R-:W-:Y:S05]  /*b200*/  BRA `(.L_x_897) ;  /* 0x0000000800dc7947 */ /* 0x000fea0003800000 */
.L_x_902:
        /* <DEDUP_REMOVED lines=8> */
.L_x_892:
        /* <DEDUP_REMOVED lines=13> */
.L_x_906:
        /* <DEDUP_REMOVED lines=8> */
.L_x_905:
        /* <DEDUP_REMOVED lines=12> */
[----:B0-----:R-:W-:-:S04]  /*b4a0*/  IADD3 R5, PT, PT, -R5, RZ, RZ ;  /* 0x000000ff05057210 */ /* 0x001fc80007ffe1ff */
[----:B------:R-:W-:-:S05]  /*b4b0*/  VIADDMNMX.U32 R5, R5, R6, 0x4, !PT ;  /* 0x0000000405057446 */ /* 0x000fca0007800006 */
[----:B------:R-:W-:-:S05]  /*b4c0*/  VIADD R5, R5, 0xfffffffc ;  /* 0xfffffffc05057836 */ /* 0x000fca0000000000 */
[C---:B------:R-:W-:Y:S02]  /*b4d0*/  SHF.L.U32 R6, R4.reuse, R5, RZ ;  /* 0x0000000504067219 */ /* 0x040fe400000006ff */
[----:B------:R-:W-:Y:S01]  /*b4e0*/  SHF.L.U32 R7, R5, 0x17, RZ ;  /* 0x0000001705077819 */ /* 0x000fe200000006ff */
        /* <DEDUP_REMOVED lines=10> */
.L_x_908:
[----:B------:R-:W2:Y:S02]  /*b590*/  LDG.E.U8 R2, desc[UR36][R2.64] ;  /* 0x0000002402027981 */ /* 0x000ea4000c1e1100 */
[C---:B--2---:R-:W-:Y:S01]  /*b5a0*/  IMAD.SHL.U32 R0, R2.reuse, 0x2000000, RZ ;  /* 0x0200000002007824 */ /* 0x044fe200078e00ff */
[----:B------:R-:W-:-:S04]  /*b5b0*/  SHF.L.U32 R5, R2, 0x8, RZ ;  /* 0x0000000802057819 */ /* 0x000fc800000006ff */
        /* <DEDUP_REMOVED lines=10> */
.L_x_907:
[----:B------:R-:W2:Y:S02]  /*b660*/  LDG.E.U16 R0, desc[UR36][R2.64] ;  /* 0x0000002402007981 */ /* 0x000ea4000c1e1500 */
[----:B--2---:R-:W-:-:S05]  /*b670*/  IMAD.U32 R0, R0, 0x10000, RZ ;  /* 0x0001000000007824 */ /* 0x004fca00078e00ff */
[----:B------:R-:W-:Y:S01]  /*b680*/  F2FP.F16.F32.PACK_AB R0, RZ, R0 ;  /* 0x00000000ff00723e */ /* 0x000fe200000000ff */
[----:B------:R-:W-:Y:S06]  /*b690*/  BRA `(.L_x_897) ;  /* 0x0000000400b87947 */ /* 0x000fec0003800000 */
.L_x_904:
        /* <DEDUP_REMOVED lines=12> */
.L_x_911:
        /* <DEDUP_REMOVED lines=21> */
.L_x_915:
[----:B------:R-:W-:Y:S05]  /*b8b0*/  BSYNC.RECONVERGENT B1 ;  /* 0x0000000000017941 */ /* 0x000fea0003800200 */
.L_x_914:
[----:B------:R-:W-:Y:S02]  /*b8c0*/  SHF.L.U32 R0, R0, 0x14, RZ ;  /* 0x0000001400007819 */ /* 0x000fe400000006ff */
[----:B------:R-:W-:-:S04]  /*b8d0*/  LEA R2, R2, 0x3b800000, 0x17 ;  /* 0x3b80000002027811 */ /* 0x000fc800078eb8ff */
[----:B------:R-:W-:-:S07]  /*b8e0*/  LOP3.LUT R0, R2, R0, R7, 0xfe, !PT ;  /* 0x0000000002007212 */ /* 0x000fce00078efe07 */
.L_x_913:
[----:B------:R-:W-:Y:S05]  /*b8f0*/  BSYNC.RECONVERGENT B0 ;  /* 0x0000000000007941 */ /* 0x000fea0003800200 */
.L_x_912:
[----:B------:R-:W-:Y:S01]  /*b900*/  F2FP.F16.F32.PACK_AB R0, RZ, R0 ;  /* 0x00000000ff00723e */ /* 0x000fe200000000ff */
[----:B------:R-:W-:Y:S06]  /*b910*/  BRA `(.L_x_897) ;  /* 0x0000000400187947 */ /* 0x000fec0003800000 */
.L_x_910:
        /* <DEDUP_REMOVED lines=21> */
.L_x_919:
[----:B------:R-:W-:Y:S05]  /*ba70*/  BSYNC.RECONVERGENT B1 ;  /* 0x0000000000017941 */ /* 0x000fea0003800200 */
.L_x_918:
[----:B------:R-:W-:Y:S01]  /*ba80*/  IMAD.SHL.U32 R0, R0, 0x200000, RZ ;  /* 0x0020000000007824 */ /* 0x000fe200078e00ff */
[----:B------:R-:W-:-:S04]  /*ba90*/  LEA R2, R2, 0x37800000, 0x17 ;  /* 0x3780000002027811 */ /* 0x000fc800078eb8ff */
[----:B------:R-:W-:-:S07]  /*baa0*/  LOP3.LUT R0, R2, R0, R7, 0xfe, !PT ;  /* 0x0000000002007212 */ /* 0x000fce00078efe07 */
.L_x_917:
[----:B------:R-:W-:Y:S05]  /*bab0*/  BSYNC.RECONVERGENT B0 ;  /* 0x0000000000007941 */ /* 0x000fea0003800200 */
.L_x_916:
[----:B------:R-:W-:Y:S01]  /*bac0*/  F2FP.F16.F32.PACK_AB R0, RZ, R0 ;  /* 0x00000000ff00723e */ /* 0x000fe200000000ff */
[----:B------:R-:W-:Y:S06]  /*bad0*/  BRA `(.L_x_897) ;  /* 0x0000000000a87947 */ /* 0x000fec0003800000 */
.L_x_909:
        /* <DEDUP_REMOVED lines=12> */
[----:B------:R-:W-:Y:S01]  /*bba0*/  @!P0 IMAD.MOV.U32 R0, RZ, RZ, 0x7f800001 ;  /* 0x7f800001ff008424 */ /* 0x000fe200078e00ff */
[----:B------:R-:W-:-:S07]  /*bbb0*/  @P0 SHF.L.U32 R0, R2, 0x17, RZ ;  /* 0x0000001702000819 */ /* 0x000fce00000006ff */
.L_x_923:
[----:B------:R-:W-:Y:S05]  /*bbc0*/  BSYNC.RECONVERGENT B0 ;  /* 0x0000000000007941 */ /* 0x000fea0003800200 */
.L_x_922:
[----:B------:R-:W-:Y:S01]  /*bbd0*/  F2FP.F16.F32.PACK_AB R0, RZ, R0 ;  /* 0x00000000ff00723e */ /* 0x000fe200000000ff */
[----:B------:R-:W-:Y:S06]  /*bbe0*/  BRA `(.L_x_897) ;  /* 0x0000000000647947 */ /* 0x000fec0003800000 */
.L_x_896:
        /* <DEDUP_REMOVED lines=10> */
[----:B---3--:R-:W-:Y:S01]  /*bc90*/  IMAD.U32 R6, RZ, RZ, UR6 ;  /* 0x00000006ff067e24 */ /* 0x008fe2000f8e00ff */
[----:B------:R-:W-:Y:S01]  /*bca0*/  MOV R7, UR7 ;  /* 0x0000000700077c02 */ /* 0x000fe20008000f00 */
[----:B----4-:R-:W-:Y:S01]  /*bcb0*/  IMAD.U32 R10, RZ, RZ, UR8 ;  /* 0x00000008ff0a7e24 */ /* 0x010fe2000f8e00ff */
[----:B-1----:R-:W-:-:S07]  /*bcc0*/  MOV R11, UR9 ;  /* 0x00000009000b7c02 */ /* 0x002fce0008000f00 */
[----:B------:R-:W-:-:S07]  /*bcd0*/  LEPC R20, `(.L_x_924) ;  /* 0x000000001014794e */ /* 0x000fce0000000000 */
[----:B--2---:R-:W-:Y:S05]  /*bce0*/  CALL.ABS.NOINC R2 ;  /* 0x0000000002007343 */ /* 0x004fea0003c00000 */
.L_x_924:
[----:B------:R-:W-:Y:S01]  /*bcf0*/  PRMT R0, RZ, 0x7610, R0 ;  /* 0x00007610ff007816 */ /* 0x000fe20000000000 */
[----:B------:R-:W-:Y:S06]  /*bd00*/  BRA `(.L_x_897) ;  /* 0x00000000001c7947 */ /* 0x000fec0003800000 */
.L_x_921:
[----:B------:R-:W2:Y:S02]  /*bd10*/  LDG.E.64 R2, desc[UR36][R2.64] ;  /* 0x0000002402027981 */ /* 0x000ea4000c1e1b00 */
[----:B--2---:R-:W0:Y:S02]  /*bd20*/  I2F.U64 R0, R2 ;  /* 0x0000000200007312 */ /* 0x004e240000301000 */
[----:B0-----:R-:W-:Y:S01]  /*bd30*/  F2FP.F16.F32.PACK_AB R0, RZ, R0 ;  /* 0x00000000ff00723e */ /* 0x001fe200000000ff */
[----:B------:R-:W-:Y:S06]  /*bd40*/  BRA `(.L_x_897) ;  /* 0x00000000000c7947 */ /* 0x000fec0003800000 */
.L_x_920:
[----:B------:R-:W2:Y:S02]  /*bd50*/  LDG.E R2, desc[UR36][R2.64] ;  /* 0x0000002402027981 */ /* 0x000ea4000c1e1900 */
[----:B--2---:R-:W-:-:S04]  /*bd60*/  I2FP.F32.U32 R0, R2 ;  /* 0x0000000200007245 */ /* 0x004fc80000201000 */
[----:B------:R-:W-:-:S07]  /*bd70*/  F2FP.F16.F32.PACK_AB R0, RZ, R0 ;  /* 0x00000000ff00723e */ /* 0x000fce00000000ff */
.L_x_897:
[----:B-----5:R-:W-:Y:S01]  /*bd80*/  HADD2.F32 R0, -RZ, R0.H0_H0 ;  /* 0x20000000ff007230 */ /* 0x020fe20000004100 */
[----:B01----:R-:W-:Y:S01]  /*bd90*/  MOV R3, 0x3f000000 ;  /* 0x3f00000000037802 */ /* 0x003fe20000000f00 */
[----:B------:R-:W-:-:S03]  /*bda0*/  UPRMT UR4, UR42, 0x9910, URZ ;  /* 0x000099102a047896 */ /* 0x000fc600080000ff */
        /* <DEDUP_REMOVED lines=37> */
[----:B0-----:R-:W-:Y:S01]  /*c000*/  STG.E.U8 desc[UR36][R16.64], R3 ;  /* 0x0000000310007986 */ /* 0x001fe2000c101124 */
[----:B------:R-:W-:Y:S05]  /*c010*/  EXIT ;  /* 0x000000000000794d */ /* 0x000fea0003800000 */
.L_x_928:
[----:B------:R-:W-:-:S06]  /*c020*/  HADD2.F32 R3, -RZ, R0.H0_H0 ;  /* 0x20000000ff037230 */ /* 0x000fcc0000004100 */
[----:B------:R-:W0:Y:S02]  /*c030*/  F2I.S64.TRUNC R2, R3 ;  /* 0x0000000300027311 */ /* 0x000e24000020d900 */
[----:B0-----:R-:W-:Y:S01]  /*c040*/  STG.E.U8 desc[UR36][R16.64], R2 ;  /* 0x0000000210007986 */ /* 0x001fe2000c101124 */
[----:B------:R-:W-:Y:S05]  /*c050*/  EXIT ;  /* 0x000000000000794d */ /* 0x000fea0003800000 */
.L_x_927:
        /* <DEDUP_REMOVED lines=8> */
[----:B0-----:R-:W-:Y:S01]  /*c0e0*/  STG.E.64 desc[UR36][R16.64], R2 ;  /* 0x0000000210007986 */ /* 0x001fe2000c101b24 */
[----:B------:R-:W-:Y:S05]  /*c0f0*/  EXIT ;  /* 0x000000000000794d */ /* 0x000fea0003800000 */
.L_x_931:
[----:B------:R-:W-:-:S04]  /*c100*/  HADD2.F32 R0, -RZ, R0.H0_H0 ;  /* 0x20000000ff007230 */ /* 0x000fc80000004100 */
[----:B------:R-:W0:Y:S02]  /*c110*/  F2I.FTZ.TRUNC.NTZ R3, R0 ;  /* 0x0000000000037305 */ /* 0x000e24000021f100 */
[----:B0-----:R-:W-:Y:S01]  /*c120*/  STG.E desc[UR36][R16.64], R3 ;  /* 0x0000000310007986 */ /* 0x001fe2000c101924 */
[----:B------:R-:W-:Y:S05]  /*c130*/  EXIT ;  /* 0x000000000000794d */ /* 0x000fea0003800000 */
.L_x_930:
[----:B------:R-:W-:-:S04]  /*c140*/  HADD2.F32 R0, -RZ, R0.H0_H0 ;  /* 0x20000000ff007230 */ /* 0x000fc80000004100 */
[----:B------:R-:W0:Y:S02]  /*c150*/  F2I.FTZ.TRUNC.NTZ R3, R0 ;  /* 0x0000000000037305 */ /* 0x000e24000021f100 */
[----:B0-----:R-:W-:Y:S01]  /*c160*/  STG.E.U16 desc[UR36][R16.64], R3 ;  /* 0x0000000310007986 */ /* 0x001fe2000c101524 */
[----:B------:R-:W-:Y:S05]  /*c170*/  EXIT ;  /* 0x000000000000794d */ /* 0x000fea0003800000 */
.L_x_926:
[----:B------:R-:W-:-:S09]  /*c180*/  UISETP.GT.AND UP0, UPT, UR4, 0x6, UPT ;  /* 0x000000060400788c */ /* 0x000fd2000bf04270 */
[----:B------:R-:W-:Y:S05]  /*c190*/  BRA.U UP0, `(.L_x_932) ;  /* 0x0000000100247547 */ /* 0x000fea000b800000 */
[----:B------:R-:W-:-:S09]  /*c1a0*/  UISETP.NE.AND UP0, UPT, UR4, 0x5, UPT ;  /* 0x000000050400788c */ /* 0x000fd2000bf05270 */
[----:B------:R-:W-:Y:S05]  /*c1b0*/  BRA.U !UP0, `(.L_x_933) ;  /* 0x0000000108147547 */ /* 0x000fea000b800000 */
[----:B------:R-:W-:-:S09]  /*c1c0*/  UISETP.NE.AND UP0, UPT, UR4, 0x6, UPT ;  /* 0x000000060400788c */ /* 0x000fd2000bf05270 */
[----:B------:R-:W-:Y:S05]  /*c1d0*/  BRA.U UP0, `(.L_x_929) ;  /* 0x0000000900287547 */ /* 0x000fea000b800000 */
[----:B------:R-:W-:-:S05]  /*c1e0*/  HADD2.F32 R3, -RZ, R0.H0_H0 ;  /* 0x20000000ff037230 */ /* 0x000fca0000004100 */
[----:B------:R-:W-:Y:S01]  /*c1f0*/  STG.E desc[UR36][R16.64], R3 ;  /* 0x0000000310007986 */ /* 0x000fe2000c101924 */
[----:B------:R-:W-:Y:S05]  /*c200*/  EXIT ;  /* 0x000000000000794d */ /* 0x000fea0003800000 */
.L_x_933:
[----:B------:R-:W-:Y:S01]  /*c210*/  STG.E.U16 desc[UR36][R16.64], R0 ;  /* 0x0000000010007986 */ /* 0x000fe2000c101524 */
[----:B------:R-:W-:Y:S05]  /*c220*/  EXIT ;  /* 0x000000000000794d */ /* 0x000fea0003800000 */
.L_x_932:
        /* <DEDUP_REMOVED lines=8> */
[----:B------:R-:W-:Y:S01]  /*c2b0*/  STG.E.64 desc[UR36][R16.64], R2 ;  /* 0x0000000210007986 */ /* 0x000fe2000c101b24 */
[----:B------:R-:W-:Y:S05]  /*c2c0*/  EXIT ;  /* 0x000000000000794d */ /* 0x000fea0003800000 */
.L_x_935:
[----:B------:R-:W-:-:S05]  /*c2d0*/  HADD2.F32 R0, -RZ, R0.H0_H0 ;  /* 0x20000000ff007230 */ /* 0x000fca0000004100 */
[----:B------:R-:W-:-:S04]  /*c2e0*/  F2FP.F16.F32.PACK_AB R0, RZ, R0 ;  /* 0x00000000ff00723e */ /* 0x000fc800000000ff */
[----:B------:R-:W-:-:S05]  /*c2f0*/  PRMT R0, R0, 0x5410, RZ ;  /* 0x0000541000007816 */ /* 0x000fca00000000ff */
[----:B------:R-:W-:Y:S01]  /*c300*/  STG.E desc[UR36][R16.64], R0 ;  /* 0x0000000010007986 */ /* 0x000fe2000c101924 */
[----:B------:R-:W-:Y:S05]  /*c310*/  EXIT ;  /* 0x000000000000794d */ /* 0x000fea0003800000 */
.L_x_934:
[----:B------:R-:W-:-:S05]  /*c320*/  HADD2.F32 R2, -RZ, R0.H0_H0 ;  /* 0x20000000ff027230 */ /* 0x000fca0000004100 */
[----:B------:R-:W-:-:S06]  /*c330*/  FMUL.FTZ R2, R2, 1 ;  /* 0x3f80000002027820 */ /* 0x000fcc0000410000 */
[----:B------:R-:W0:Y:S02]  /*c340*/  F2F.F64.F32 R2, R2 ;  /* 0x0000000200027310 */ /* 0x000e240000201800 */
[----:B0-----:R-:W-:Y:S01]  /*c350*/  STG.E.64 desc[UR36][R16.64], R2 ;  /* 0x0000000210007986 */ /* 0x001fe2000c101b24 */
[----:B------:R-:W-:Y:S05]  /*c360*/  EXIT ;  /* 0x000000000000794d */ /* 0x000fea0003800000 */
.L_x_925:
        /* <DEDUP_REMOVED lines=12> */
[----:B0-----:R-:W-:Y:S01]  /*c430*/  STG.E.U16 desc[UR36][R16.64], R3 ;  /* 0x0000000310007986 */ /* 0x001fe2000c101524 */
[----:B------:R-:W-:Y:S05]  /*c440*/  EXIT ;  /* 0x000000000000794d */ /* 0x000fea0003800000 */
.L_x_939:
        /* <DEDUP_REMOVED lines=17> */
.L_x_942:
[----:B------:R-:W-:-:S04]  /*c560*/  SHF.R.U32.HI R3, RZ, 0x18, R3 ;  /* 0x00000018ff037819 */ /* 0x000fc80000011603 */
[----:B------:R-:W-:-:S04]  /*c570*/  LOP3.LUT R0, R0, 0x80, R3, 0xf8, !PT ;  /* 0x0000008000007812 */ /* 0x000fc800078ef803 */
[----:B------:R-:W-:-:S07]  /*c580*/  PRMT R8, R0, 0x7610, R8 ;  /* 0x0000761000087816 */ /* 0x000fce0000000008 */
.L_x_941:
[----:B------:R-:W-:Y:S05]  /*c590*/  BSYNC.RECONVERGENT B0 ;  /* 0x0000000000007941 */ /* 0x000fea0003800200 */
.L_x_940:
[----:B------:R-:W-:Y:S01]  /*c5a0*/  STG.E.U8 desc[UR36][R16.64], R8 ;  /* 0x0000000810007986 */ /* 0x000fe2000c101124 */
[----:B------:R-:W-:Y:S05]  /*c5b0*/  EXIT ;  /* 0x000000000000794d */ /* 0x000fea0003800000 */
.L_x_938:
        /* <DEDUP_REMOVED lines=17> */
.L_x_945:
[----:B------:R-:W-:-:S04]  /*c6d0*/  SHF.R.U32.HI R3, RZ, 0x18, R3 ;  /* 0x00000018ff037819 */ /* 0x000fc80000011603 */
[----:B------:R-:W-:-:S04]  /*c6e0*/  LOP3.LUT R0, R0, 0x80, R3, 0xf8, !PT ;  /* 0x0000008000007812 */ /* 0x000fc800078ef803 */
[----:B------:R-:W-:-:S07]  /*c6f0*/  PRMT R8, R0, 0x7610, R8 ;  /* 0x0000761000087816 */ /* 0x000fce0000000008 */
.L_x_944:
[----:B------:R-:W-:Y:S05]  /*c700*/  BSYNC.RECONVERGENT B0 ;  /* 0x0000000000007941 */ /* 0x000fea0003800200 */
.L_x_943:
[----:B------:R-:W-:Y:S01]  /*c710*/  STG.E.U8 desc[UR36][R16.64], R8 ;  /* 0x0000000810007986 */ /* 0x000fe2000c101124 */
[----:B------:R-:W-:Y:S05]  /*c720*/  EXIT ;  /* 0x000000000000794d */ /* 0x000fea0003800000 */
.L_x_937:
        /* <DEDUP_REMOVED lines=22> */
.L_x_947:
[----:B------:R-:W-:-:S06]  /*c890*/  HADD2.F32 R2, -RZ, R0.H0_H0 ;  /* 0x20000000ff027230 */ /* 0x000fcc0000004100 */
[----:B------:R-:W0:Y:S02]  /*c8a0*/  F2I.U64.TRUNC R2, R2 ;  /* 0x0000000200027311 */ /* 0x000e24000020d800 */
[----:B0-----:R-:W-:Y:S01]  /*c8b0*/  STG.E.64 desc[UR36][R16.64], R2 ;  /* 0x0000000210007986 */ /* 0x001fe2000c101b24 */
[----:B------:R-:W-:Y:S05]  /*c8c0*/  EXIT ;  /* 0x000000000000794d */ /* 0x000fea0003800000 */
.L_x_946:
[----:B------:R-:W-:-:S04]  /*c8d0*/  HADD2.F32 R0, -RZ, R0.H0_H0 ;  /* 0x20000000ff007230 */ /* 0x000fc80000004100 */
[----:B------:R-:W0:Y:S02]  /*c8e0*/  F2I.FTZ.U32.TRUNC.NTZ R3, R0 ;  /* 0x0000000000037305 */ /* 0x000e24000021f000 */
[----:B0-----:R-:W-:Y:S01]  /*c8f0*/  STG.E desc[UR36][R16.64], R3 ;  /* 0x0000000310007986 */ /* 0x001fe2000c101924 */
[----:B------:R-:W-:Y:S05]  /*c900*/  EXIT ;  /* 0x000000000000794d */ /* 0x000fea0003800000 */
.L_x_936:
        /* <DEDUP_REMOVED lines=9> */
[----:B------:R-:W-:Y:S01]  /*c9a0*/  STG.E.U8 desc[UR36][R16.64], R3 ;  /* 0x0000000310007986 */ /* 0x000fe2000c101124 */
[----:B------:R-:W-:Y:S05]  /*c9b0*/  EXIT ;  /* 0x000000000000794d */ /* 0x000fea0003800000 */
.L_x_949:
[----:B------:R-:W-:Y:S01]  /*c9c0*/  HADD2.F32 R0, -RZ, R0.H0_H0 ;  /* 0x20000000ff007230 */ /* 0x000fe20000004100 */
[----:B------:R-:W-:-:S04]  /*c9d0*/  CS2R R6, SRZ ;  /* 0x0000000000067805 */ /* 0x000fc8000001ff00 */
[----:B------:R-:W-:-:S04]  /*c9e0*/  FMUL.FTZ R0, R0, 1 ;  /* 0x3f80000000007820 */ /* 0x000fc80000410000 */
[----:B------:R-:W0:Y:S02]  /*c9f0*/  F2F.F64.F32 R4, R0 ;  /* 0x0000000000047310 */ /* 0x000e240000201800 */
[----:B0-----:R-:W-:Y:S01]  /*ca00*/  STG.E.128 desc[UR36][R16.64], R4 ;  /* 0x0000000410007986 */ /* 0x001fe2000c101d24 */
[----:B------:R-:W-:Y:S05]  /*ca10*/  EXIT ;  /* 0x000000000000794d */ /* 0x000fea0003800000 */
.L_x_948:
[----:B------:R-:W-:-:S09]  /*ca20*/  UISETP.NE.AND UP0, UPT, UR4, 0xf, UPT ;  /* 0x0000000f0400788c */ /* 0x000fd2000bf05270 */
[----:B------:R-:W-:Y:S05]  /*ca30*/  BRA.U !UP0, `(.L_x_950) ;  /* 0x0000000108e87547 */ /* 0x000fea000b800000 */
[----:B------:R-:W-:-:S09]  /*ca40*/  UISETP.NE.AND UP0, UPT, UR4, 0x17, UPT ;  /* 0x000000170400788c */ /* 0x000fd2000bf05270 */
[----:B------:R-:W-:Y:S05]  /*ca50*/  BRA.U !UP0, `(.L_x_951) ;  /* 0x0000000108907547 */ /* 0x000fea000b800000 */
[----:B------:R-:W-:-:S09]  /*ca60*/  UISETP.NE.AND UP0, UPT, UR4, 0x18, UPT ;  /* 0x000000180400788c */ /* 0x000fd2000bf05270 */
[----:B------:R-:W-:Y:S05]  /*ca70*/  BRA.U !UP0, `(.L_x_952) ;  /* 0x0000000108447547 */ /* 0x000fea000b800000 */
.L_x_929:
        /* <DEDUP_REMOVED lines=16> */
.L_x_953:
[----:B------:R-:W-:Y:S05]  /*cb80*/  EXIT ;  /* 0x000000000000794d */ /* 0x000fea0003800000 */
.L_x_952:
        /* <DEDUP_REMOVED lines=13> */
.L_x_955:
[----:B------:R-:W-:Y:S05]  /*cc60*/  BSYNC.RECONVERGENT B0 ;  /* 0x0000000000007941 */ /* 0x000fea0003800200 */
.L_x_954:
[----:B------:R-:W-:-:S05]  /*cc70*/  LOP3.LUT R3, R0, 0x80, R3, 0xf8, !PT ;  /* 0x0000008000037812 */ /* 0x000fca00078ef803 */
[----:B------:R-:W-:Y:S01]  /*cc80*/  STG.E.U8 desc[UR36][R16.64], R3 ;  /* 0x0000000310007986 */ /* 0x000fe2000c101124 */
[----:B------:R-:W-:Y:S05]  /*cc90*/  EXIT ;  /* 0x000000000000794d */ /* 0x000fea0003800000 */
.L_x_951:
        /* <DEDUP_REMOVED lines=12> */
.L_x_957:
[----:B------:R-:W-:Y:S01]  /*cd60*/  HFMA2 R0, -RZ, RZ, 0, 7.569789886474609375e-06 ;  /* 0x0000007fff007431 */ /* 0x000fe200000001ff */
[----:B------:R-:W-:-:S04]  /*cd70*/  ISETP.GT.U32.AND P0, PT, R2, 0x7f800000, PT ;  /* 0x7f8000000200780c */ /* 0x000fc80003f04070 */
[----:B------:R-:W-:-:S09]  /*cd80*/  SEL R0, R0, 0x7c, P0 ;  /* 0x0000007c00007807 */ /* 0x000fd20000000000 */
.L_x_958:
[----:B------:R-:W-:Y:S05]  /*cd90*/  BSYNC.RECONVERGENT B0 ;  /* 0x0000000000007941 */ /* 0x000fea0003800200 */
.L_x_956:
[----:B------:R-:W-:-:S04]  /*cda0*/  SHF.R.U32.HI R3, RZ, 0x18, R3 ;  /* 0x00000018ff037819 */ /* 0x000fc80000011603 */
[----:B------:R-:W-:-:S05]  /*cdb0*/  LOP3.LUT R3, R0, 0x80, R3, 0xf8, !PT ;  /* 0x0000008000037812 */ /* 0x000fca00078ef803 */
[----:B------:R-:W-:Y:S01]  /*cdc0*/  STG.E.U8 desc[UR36][R16.64], R3 ;  /* 0x0000000310007986 */ /* 0x000fe2000c101124 */
[----:B------:R-:W-:Y:S05]  /*cdd0*/  EXIT ;  /* 0x000000000000794d */ /* 0x000fea0003800000 */
.L_x_950:
[----:B------:R-:W-:-:S05]  /*cde0*/  HADD2.F32 R0, -RZ, R0.H0_H0 ;  /* 0x20000000ff007230 */ /* 0x000fca0000004100 */
[----:B------:R-:W-:-:S05]  /*cdf0*/  F2FP.BF16.F32.PACK_AB R0, RZ, R0 ;  /* 0x00000000ff00723e */ /* 0x000fca00000010ff */
[----:B------:R-:W-:Y:S01]  /*ce00*/  STG.E.U16 desc[UR36][R16.64], R0 ;  /* 0x0000000010007986 */ /* 0x000fe2000c101524 */
[----:B------:R-:W-:Y:S05]  /*ce10*/  EXIT ;  /* 0x000000000000794d */ /* 0x000fea0003800000 */
.L_x_959:
        /* <DEDUP_REMOVED lines=14> */
.L_x_18302:


//--------------------- .text._ZN2at6native27unrolled_elementwise_kernelIZZZNS0_16asin_kernel_cudaERNS_18TensorIteratorBaseEENKUlvE0_clEvENKUlvE1_clEvEUlN3c104HalfEE_St5arrayIPcLm2EELi4E23TrivialOffsetCalculatorILi1EjESD_NS0_6memory12LoadWithCastILi1EEENSE_13StoreWithCastILi1EEEEEviT_T0_T2_T3_T4_T5_ --------------------------
	.section	.text._ZN2at6native27unrolled_elementwise_kernelIZZZNS0_16asin_kernel_cudaERNS_18TensorIteratorBaseEENKUlvE0_clEvENKUlvE1_clEvEUlN3c104HalfEE_St5arrayIPcLm2EELi4E23TrivialOffsetCalculatorILi1EjESD_NS0_6memory12LoadWithCastILi1EEENSE_13StoreWithCastILi1EEEEEviT_T0_T2_T3_T4_T5_,"ax",@progbits
	.align	128
        .global         _ZN2at6native27unrolled_elementwise_kernelIZZZNS0_16asin_kernel_cudaERNS_18TensorIteratorBaseEENKUlvE0_clEvENKUlvE1_clEvEUlN3c104HalfEE_St5arrayIPcLm2EELi4E23TrivialOffsetCalculatorILi1EjESD_NS0_6memory12LoadWithCastILi1EEENSE_13StoreWithCastILi1EEEEEviT_T0_T2_T3_T4_T5_
        .type           _ZN2at6native27unrolled_elementwise_kernelIZZZNS0_16asin_kernel_cudaERNS_18TensorIteratorBaseEENKUlvE0_clEvENKUlvE1_clEvEUlN3c104HalfEE_St5arrayIPcLm2EELi4E23TrivialOffsetCalculatorILi1EjESD_NS0_6memory12LoadWithCastILi1EEENSE_13StoreWithCastILi1EEEEEviT_T0_T2_T3_T4_T5_,@function
        .size           _ZN2at6native27unrolled_elementwise_kernelIZZZNS0_16asin_kernel_cudaERNS_18TensorIteratorBaseEENKUlvE0_clEvENKUlvE1_clEvEUlN3c104HalfEE_St5arrayIPcLm2EELi4E23TrivialOffsetCalculatorILi1EjESD_NS0_6memory12LoadWithCastILi1EEENSE_13StoreWithCastILi1EEEEEviT_T0_T2_T3_T4_T5_,(.L_x_18303 - _ZN2at6native27unrolled_elementwise_kernelIZZZNS0_16asin_kernel_cudaERNS_18TensorIteratorBaseEENKUlvE0_clEvENKUlvE1_clEvEUlN3c104HalfEE_St5arrayIPcLm2EELi4E23TrivialOffsetCalculatorILi1EjESD_NS0_6memory12LoadWithCastILi1EEENSE_13StoreWithCastILi1EEEEEviT_T0_T2_T3_T4_T5_)
        .other          _ZN2at6native27unrolled_elementwise_kernelIZZZNS0_16asin_kernel_cudaERNS_18TensorIteratorBaseEENKUlvE0_clEvENKUlvE1_clEvEUlN3c104HalfEE_St5arrayIPcLm2EELi4E23TrivialOffsetCalculatorILi1EjESD_NS0_6memory12LoadWithCastILi1EEENSE_13StoreWithCastILi1EEEEEviT_T0_T2_T3_T4_T5_,@"STO_CUDA_ENTRY STV_DEFAULT"
_ZN2at6native27unrolled_elementwise_kernelIZZZNS0_16asin_kernel_cudaERNS_18TensorIteratorBaseEENKUlvE0_clEvENKUlvE1_clEvEUlN3c104HalfEE_St5arrayIPcLm2EELi4E23TrivialOffsetCalculatorILi1EjESD_NS0_6memory12LoadWithCastILi1EEENSE_13StoreWithCastILi1EEEEEviT_T0_T2_T3_T4_T5_:
.text._ZN2at6native27unrolled_elementwise_kernelIZZZNS0_16asin_kernel_cudaERNS_18TensorIteratorBaseEENKUlvE0_clEvENKUlvE1_clEvEUlN3c104HalfEE_St5arrayIPcLm2EELi4E23TrivialOffsetCalculatorILi1EjESD_NS0_6memory12LoadWithCastILi1EEENSE_13StoreWithCastILi1EEEEEviT_T0_T2_T3_T4_T5_:
        /* <DEDUP_REMOVED lines=31> */
[----:B0-----:R-:W-:-:S04]  /*01f0*/  F2FP.F16.F32.PACK_AB R0, RZ, R0 ;  /* 0x00000000ff00723e */ /* 0x001fc800000000ff */
[----:B------:R-:W-:Y:S01]  /*0200*/  PRMT R24, R0, 0x7610, R24 ;  /* 0x0000761000187816 */ /* 0x000fe20000000018 */
[----:B------:R-:W-:Y:S06]  /*0210*/  BRA `(.L_x_967) ;  /* 0x0000000c00c87947 */ /* 0x000fec0003800000 */
.L_x_965:
[----:B------:R-:W2:Y:S02]  /*0220*/  LDG.E.U8 R2, desc[UR36][R2.64] ;  /* 0x0000002402027981 */ /* 0x000ea4000c1e1100 */
[----:B--2---:R-:W-:-:S04]  /*0230*/  I2FP.F32.U32 R0, R2 ;  /* 0x0000000200007245 */ /* 0x004fc80000201000 */
[----:B------:R-:W-:-:S04]  /*0240*/  F2FP.F16.F32.PACK_AB R0, RZ, R0 ;  /* 0x00000000ff00723e */ /* 0x000fc800000000ff */
[----:B------:R-:W-:Y:S01]  /*0250*/  PRMT R24, R0, 0x7610, R24 ;  /* 0x0000761000187816 */ /* 0x000fe20000000018 */
[----:B------:R-:W-:Y:S06]  /*0260*/  BRA `(.L_x_967) ;  /* 0x0000000c00b47947 */ /* 0x000fec0003800000 */
.L_x_964:
        /* <DEDUP_REMOVED lines=8> */
[----:B0-----:R-:W-:-:S04]  /*02f0*/  F2FP.F16.F32.PACK_AB R0, RZ, R0 ;  /* 0x00000000ff00723e */ /* 0x001fc800000000ff */
[----:B------:R-:W-:Y:S01]  /*0300*/  PRMT R24, R0, 0x7610, R24 ;  /* 0x0000761000187816 */ /* 0x000fe20000000018 */
[----:B------:R-:W-:Y:S06]  /*0310*/  BRA `(.L_x_967) ;  /* 0x0000000c00887947 */ /* 0x000fec0003800000 */
.L_x_969:
[----:B------:R-:W2:Y:S02]  /*0320*/  LDG.E R2, desc[UR36][R2.64] ;  /* 0x0000002402027981 */ /* 0x000ea4000c1e1900 */
[----:B--2---:R-:W-:-:S04]  /*0330*/  I2FP.F32.S32 R0, R2 ;  /* 0x0000000200007245 */ /* 0x004fc80000201400 */
[----:B------:R-:W-:-:S04]  /*0340*/  F2FP.F16.F32.PACK_AB R0, RZ, R0 ;  /* 0x00000000ff00723e */ /* 0x000fc800000000ff */
[----:B------:R-:W-:Y:S01]  /*0350*/  PRMT R24, R0, 0x7610, R24 ;  /* 0x0000761000187816 */ /* 0x000fe20000000018 */
[----:B------:R-:W-:Y:S06]  /*0360*/  BRA `(.L_x_967) ;  /* 0x0000000c00747947 */ /* 0x000fec0003800000 */
.L_x_968:
[----:B------:R-:W2:Y:S02]  /*0370*/  LDG.E.U16 R2, desc[UR36][R2.64] ;  /* 0x0000002402027981 */ /* 0x000ea4000c1e1500 */
[----:B--2---:R-:W0:Y:S02]  /*0380*/  I2F.S16 R0, R2 ;  /* 0x0000000200007306 */ /* 0x004e240000101400 */
[----:B0-----:R-:W-:-:S04]  /*0390*/  F2FP.F16.F32.PACK_AB R0, RZ, R0 ;  /* 0x00000000ff00723e */ /* 0x001fc800000000ff */
[----:B------:R-:W-:Y:S01]  /*03a0*/  PRMT R24, R0, 0x7610, R24 ;  /* 0x0000761000187816 */ /* 0x000fe20000000018 */
[----:B------:R-:W-:Y:S06]  /*03b0*/  BRA `(.L_x_967) ;  /* 0x0000000c00607947 */ /* 0x000fec0003800000 */
.L_x_963:
        /* <DEDUP_REMOVED lines=9> */
.L_x_971:
[----:B------:R1:W5:Y:S01]  /*0450*/  LDG.E.U16 R24, desc[UR36][R2.64] ;  /* 0x0000002402187981 */ /* 0x000362000c1e1500 */
[----:B------:R-:W-:Y:S05]  /*0460*/  BRA `(.L_x_967) ;  /* 0x0000000c00347947 */ /* 0x000fea0003800000 */
.L_x_970:
        /* <DEDUP_REMOVED lines=9> */
.L_x_973:
[----:B------:R0:W5:Y:S01]  /*0500*/  LDG.E.U16 R24, desc[UR36][R2.64] ;  /* 0x0000002402187981 */ /* 0x000162000c1e1500 */
[----:B------:R-:W-:Y:S05]  /*0510*/  BRA `(.L_x_967) ;  /* 0x0000000c00087947 */ /* 0x000fea0003800000 */
.L_x_972:
[----:B------:R-:W2:Y:S01]  /*0520*/  LDG.E.64 R2, desc[UR36][R2.64] ;  /* 0x0000002402027981 */ /* 0x000ea2000c1e1b00 */
[----:B------:R-:W-:Y:S01]  /*0530*/  UMOV UR4, 0xf0000000 ;  /* 0xf000000000047882 */ /* 0x000fe20000000000 */
[----:B------:R-:W-:Y:S01]  /*0540*/  UMOV UR5, 0x380fffff ;  /* 0x380fffff00057882 */ /* 0x000fe20000000000 */
[----:B--2---:R-:W0:Y:S01]  /*0550*/  F2F.F32.F64 R0, R2 ;  /* 0x0000000200007310 */ /* 0x004e220000301000 */
[----:B------:R-:W-:-:S14]  /*0560*/  DSETP.GEU.AND P0, PT, |R2|, UR4, PT ;  /* 0x0000000402007e2a */ /* 0x000fdc000bf0e200 */
[----:B0-----:R-:W-:-:S05]  /*0570*/  @!P0 FMUL R0, R0, 1.175494350822287508e-38 ;  /* 0x0080000000008820 */ /* 0x001fca0000400000 */
[----:B------:R-:W-:-:S04]  /*0580*/  F2FP.F16.F32.PACK_AB R0, RZ, R0 ;  /* 0x00000000ff00723e */ /* 0x000fc800000000ff */
[----:B------:R-:W-:Y:S01]  /*0590*/  PRMT R24, R0, 0x7610, R24 ;  /* 0x0000761000187816 */ /* 0x000fe20000000018 */
[----:B------:R-:W-:Y:S06]  /*05a0*/  BRA `(.L_x_967) ;  /* 0x0000000800e47947 */ /* 0x000fec0003800000 */
.L_x_962:
        /* <DEDUP_REMOVED lines=11> */
[----:B------:R-:W-:-:S04]  /*0660*/  F2FP.F16.F32.PACK_AB R0, RZ, R0 ;  /* 0x00000000ff00723e */ /* 0x000fc800000000ff */
[----:B------:R-:W-:Y:S01]  /*0670*/  PRMT R24, R0, 0x7610, R24 ;  /* 0x0000761000187816 */ /* 0x000fe20000000018 */
[----:B------:R-:W-:Y:S06]  /*0680*/  BRA `(.L_x_967) ;  /* 0x0000000800ac7947 */ /* 0x000fec0003800000 */
.L_x_976:
        /* <DEDUP_REMOVED lines=9> */
.L_x_975:
        /* <DEDUP_REMOVED lines=27> */
.L_x_978:
        /* <DEDUP_REMOVED lines=11> */
[----:B------:R-:W-:-:S04]  /*0980*/  F2FP.F16.F32.PACK_AB R0, RZ, R0 ;  /* 0x00000000ff00723e */ /* 0x000fc800000000ff */
[----:B------:R-:W-:Y:S01]  /*0990*/  PRMT R24, R0, 0x7610, R24 ;  /* 0x0000761000187816 */ /* 0x000fe20000000018 */
[----:B------:R-:W-:Y:S06]  /*09a0*/  BRA `(.L_x_967) ;  /* 0x0000000400e47947 */ /* 0x000fec0003800000 */
.L_x_977:
[----:B------:R-:W2:Y:S02]  /*09b0*/  LDG.E.U16 R0, desc[UR36][R2.64] ;  /* 0x0000002402007981 */ /* 0x000ea4000c1e1500 */
[----:B--2---:R-:W-:-:S05]  /*09c0*/  IMAD.U32 R0, R0, 0x10000, RZ ;  /* 0x0001000000007824 */ /* 0x004fca00078e00ff */
[----:B------:R-:W-:-:S04]  /*09d0*/  F2FP.F16.F32.PACK_AB R0, RZ, R0 ;  /* 0x00000000ff00723e */ /* 0x000fc800000000ff */
[----:B------:R-:W-:Y:S01]  /*09e0*/  PRMT R24, R0, 0x7610, R24 ;  /* 0x0000761000187816 */ /* 0x000fe20000000018 */
[----:B------:R-:W-:Y:S06]  /*09f0*/  BRA `(.L_x_967) ;  /* 0x0000000400d07947 */ /* 0x000fec0003800000 */
.L_x_974:
        /* <DEDUP_REMOVED lines=10> */
[----:B------:R-:W-:-:S04]  /*0aa0*/  F2FP.F16.F32.PACK_AB R0, RZ, R0 ;  /* 0x00000000ff00723e */ /* 0x000fc800000000ff */
[----:B------:R-:W-:Y:S01]  /*0ab0*/  PRMT R24, R0, 0x7610, R24 ;  /* 0x0000761000187816 */ /* 0x000fe20000000018 */
[----:B------:R-:W-:Y:S06]  /*0ac0*/  BRA `(.L_x_967) ;  /* 0x00000004009c7947 */ /* 0x000fec0003800000 */
.L_x_981:
        /* <DEDUP_REMOVED lines=21> */
.L_x_985:
[----:B------:R-:W-:Y:S05]  /*0c20*/  BSYNC.RECONVERGENT B1 ;  /* 0x0000000000017941 */ /* 0x000fea0003800200 */
.L_x_984:
[----:B------:R-:W-:Y:S01]  /*0c30*/  IMAD.SHL.U32 R0, R0, 0x100000, RZ ;  /* 0x0010000000007824 */ /* 0x000fe200078e00ff */
[----:B------:R-:W-:-:S04]  /*0c40*/  LEA R2, R2, 0x3b800000, 0x17 ;  /* 0x3b80000002027811 */ /* 0x000fc800078eb8ff */
[----:B------:R-:W-:-:S07]  /*0c50*/  LOP3.LUT R0, R2, R0, R7, 0xfe, !PT ;  /* 0x0000000002007212 */ /* 0x000fce00078efe07 */
.L_x_983:
[----:B------:R-:W-:Y:S05]  /*0c60*/  BSYNC.RECONVERGENT B0 ;  /* 0x0000000000007941 */ /* 0x000fea0003800200 */
.L_x_982:
[----:B------:R-:W-:-:S04]  /*0c70*/  F2FP.F16.F32.PACK_AB R0, RZ, R0 ;  /* 0x00000000ff00723e */ /* 0x000fc800000000ff */
[----:B------:R-:W-:Y:S01]  /*0c80*/  PRMT R24, R0, 0x7610, R24 ;  /* 0x0000761000187816 */ /* 0x000fe20000000018 */
[----:B------:R-:W-:Y:S06]  /*0c90*/  BRA `(.L_x_967) ;  /* 0x0000000400287947 */ /* 0x000fec0003800000 */
.L_x_980:
        /* <DEDUP_REMOVED lines=21> */
.L_x_989:
[----:B------:R-:W-:Y:S05]  /*0df0*/  BSYNC.RECONVERGENT B1 ;  /* 0x0000000000017941 */ /* 0x000fea0003800200 */
.L_x_988:
[----:B------:R-:W-:Y:S01]  /*0e00*/  IMAD.SHL.U32 R0, R0, 0x200000, RZ ;  /* 0x0020000000007824 */ /* 0x000fe200078e00ff */
[----:B------:R-:W-:-:S04]  /*0e10*/  LEA R2, R2, 0x37800000, 0x17 ;  /* 0x3780000002027811 */ /* 0x000fc800078eb8ff */
[----:B------:R-:W-:-:S07]  /*0e20*/  LOP3.LUT R0, R2, R0, R7, 0xfe, !PT ;  /* 0x0000000002007212 */ /* 0x000fce00078efe07 */
.L_x_987:
[----:B------:R-:W-:Y:S05]  /*0e30*/  BSYNC.RECONVERGENT B0 ;  /* 0x0000000000007941 */ /* 0x000fea0003800200 */
.L_x_986:
[----:B------:R-:W-:-:S04]  /*0e40*/  F2FP.F16.F32.PACK_AB R0, RZ, R0 ;  /* 0x00000000ff00723e */ /* 0x000fc800000000ff */
[----:B------:R-:W-:Y:S01]  /*0e50*/  PRMT R24, R0, 0x7610, R24 ;  /* 0x0000761000187816 */ /* 0x000fe20000000018 */
[----:B------:R-:W-:Y:S06]  /*0e60*/  BRA `(.L_x_967) ;  /* 0x0000000000b47947 */ /* 0x000fec0003800000 */
.L_x_979:
[----:B------:R-:W-:-:S09]  /*0e70*/  UISETP.NE.AND UP0, UPT, UR4, 0x1c, UPT ;  /* 0x0000001c0400788c */ /* 0x000fd2000bf05270 */
[----:B------:R-:W-:Y:S05]  /*0e80*/  BRA.U !UP0, `(.L_x_990) ;  /* 0x00000001089c7547 */ /* 0x000fea000b800000 */
[----:B------:R-:W-:-:S09]  /*0e90*/  UISETP.NE.AND UP0, UPT, UR4, 0x1d, UPT ;  /* 0x0000001d0400788c */ /* 0x000fd2000bf05270 */
[----:B------:R-:W-:Y:S05]  /*0ea0*/  BRA.U !UP0, `(.L_x_991) ;  /* 0x0000000108807547 */ /* 0x000fea000b800000 */
[----:B------:R-:W-:-:S09]  /*0eb0*/  UISETP.NE.AND UP0, UPT, UR4, 0x2c, UPT ;  /* 0x0000002c0400788c */ /* 0x000fd2000bf05270 */
[----:B------:R-:W-:Y:S05]  /*0ec0*/  BRA.U !UP0, `(.L_x_992) ;  /* 0x0000000108487547 */ /* 0x000fea000b800000 */
.L_x_966:
        /* <DEDUP_REMOVED lines=16> */
.L_x_993:
[----:B------:R-:W-:Y:S01]  /*0fd0*/  PRMT R24, RZ, 0x7610, R24 ;  /* 0x00007610ff187816 */ /* 0x000fe20000000018 */
[----:B------:R-:W-:Y:S06]  /*0fe0*/  BRA `(.L_x_967) ;  /* 0x0000000000547947 */ /* 0x000fec0003800000 */
.L_x_992:
        /* <DEDUP_REMOVED lines=8> */
.L_x_995:
[----:B------:R-:W-:Y:S05]  /*1070*/  BSYNC.RECONVERGENT B0 ;  /* 0x0000000000007941 */ /* 0x000fea0003800200 */
.L_x_994:
[----:B------:R-:W-:-:S04]  /*1080*/  F2FP.F16.F32.PACK_AB R0, RZ, R0 ;  /* 0x00000000ff00723e */ /* 0x000fc800000000ff */
[----:B------:R-:W-:Y:S01]  /*1090*/  PRMT R24, R0, 0x7610, R24 ;  /* 0x0000761000187816 */ /* 0x000fe20000000018 */
[----:B------:R-:W-:Y:S06]  /*10a0*/  BRA `(.L_x_967) ;  /* 0x0000000000247947 */ /* 0x000fec0003800000 */
.L_x_991:
[----:B------:R-:W2:Y:S02]  /*10b0*/  LDG.E.64 R2, desc[UR36][R2.64] ;  /* 0x0000002402027981 */ /* 0x000ea4000c1e1b00 */
[----:B--2---:R-:W0:Y:S02]  /*10c0*/  I2F.U64 R0, R2 ;  /* 0x0000000200007312 */ /* 0x004e240000301000 */
[----:B0-----:R-:W-:-:S04]  /*10d0*/  F2FP.F16.F32.PACK_AB R0, RZ, R0 ;  /* 0x00000000ff00723e */ /* 0x001fc800000000ff */
[----:B------:R-:W-:Y:S01]  /*10e0*/  PRMT R24, R0, 0x7610, R24 ;  /* 0x0000761000187816 */ /* 0x000fe20000000018 */
[----:B------:R-:W-:Y:S06]  /*10f0*/  BRA `(.L_x_967) ;  /* 0x0000000000107947 */ /* 0x000fec0003800000 */
.L_x_990:
[----:B------:R-:W2:Y:S02]  /*1100*/  LDG.E R2, desc[UR36][R2.64] ;  /* 0x0000002402027981 */ /* 0x000ea4000c1e1900 */
[----:B--2---:R-:W-:-:S04]  /*1110*/  I2FP.F32.U32 R0, R2 ;  /* 0x0000000200007245 */ /* 0x004fc80000201000 */
[----:B------:R-:W-:-:S04]  /*1120*/  F2FP.F16.F32.PACK_AB R0, RZ, R0 ;  /* 0x00000000ff00723e */ /* 0x000fc800000000ff */
[----:B------:R-:W-:-:S07]  /*1130*/  PRMT R24, R0, 0x7610, R24 ;  /* 0x0000761000187816 */ /* 0x000fce0000000018 */
.L_x_967:
[----:B------:R-:W-:-:S07]  /*1140*/  VIADD R16, R19, 0x80 ;  /* 0x0000008013107836 */ /* 0x000fce0000000000 */
.L_x_961:
[----:B------:R-:W-:Y:S05]  /*1150*/  BSYNC.RECONVERGENT B6 ;  /* 0x0000000000067941 */ /* 0x000fea0003800200 */
.L_x_960:
[----:B------:R-:W-:Y:S01]  /*1160*/  ISETP.GE.AND P0, PT, R16, R17, PT ;  /* 0x000000111000720c */ /* 0x000fe20003f06270 */
[----:B------:R-:W-:Y:S01]  /*1170*/  BSSY.RECONVERGENT B6, `(.L_x_996) ;  /* 0x000010c000067945 */ /* 0x000fe20003800200 */
[----:B------:R-:W-:-:S11]  /*1180*/  PRMT R23, RZ, 0x7610, R23 ;  /* 0x00007610ff177816 */ /* 0x000fd60000000017 */
[----:B------:R-:W-:Y:S05]  /*1190*/  @P0 BRA `(.L_x_997) ;  /* 0x0000001000240947 */ /* 0x000fea0003800000 */
[----:B01----:R-:W0:Y:S01]  /*11a0*/  LDC.64 R2, c[0x0][0x390] ;  /* 0x0000e400ff027b82 */ /* 0x003e220000000a00 */
        /* <DEDUP_REMOVED lines=21> */
.L_x_1001:
[----:B------:R-:W2:Y:S02]  /*1300*/  LDG.E.U8 R2, desc[UR36][R2.64] ;  /* 0x0000002402027981 */ /* 0x000ea4000c1e1100 */
[----:B--2---:R-:W-:-:S04]  /*1310*/  I2FP.F32.U32 R0, R2 ;  /* 0x0000000200007245 */ /* 0x004fc80000201000 */
[----:B------:R-:W-:-:S04]  /*1320*/  F2FP.F16.F32.PACK_AB R0, RZ, R0 ;  /* 0x00000000ff00723e */ /* 0x000fc800000000ff */
[----:B------:R-:W-:Y:S01]  /*1330*/  PRMT R23, R0, 0x7610, R23 ;  /* 0x0000761000177816 */ /* 0x000fe20000000017 */
[----:B------:R-:W-:Y:S06]  /*1340*/  BRA `(.L_x_1003) ;  /* 0x0000000c00b47947 */ /* 0x000fec0003800000 */
.L_x_1000:
        /* <DEDUP_REMOVED lines=11> */
.L_x_1005:
[----:B------:R-:W2:Y:S02]  /*1400*/  LDG.E R2, desc[UR36][R2.64] ;  /* 0x0000002402027981 */ /* 0x000ea4000c1e1900 */
[----:B--2---:R-:W-:-:S04]  /*1410*/  I2FP.F32.S32 R0, R2 ;  /* 0x0000000200007245 */ /* 0x004fc80000201400 */
[----:B------:R-:W-:-:S04]  /*1420*/  F2FP.F16.F32.PACK_AB R0, RZ, R0 ;  /* 0x00000000ff00723e */ /* 0x000fc800000000ff */
[----:B------:R-:W-:Y:S01]  /*1430*/  PRMT R23, R0, 0x7610, R23 ;  /* 0x0000761000177816 */ /* 0x000fe20000000017 */
[----:B------:R-:W-:Y:S06]  /*1440*/  BRA `(.L_x_1003) ;  /* 0x0000000c00747947 */ /* 0x000fec0003800000 */
.L_x_1004:
[----:B------:R-:W2:Y:S02]  /*1450*/  LDG.E.U16 R2, desc[UR36][R2.64] ;  /* 0x0000002402027981 */ /* 0x000ea4000c1e1500 */
[----:B--2---:R-:W0:Y:S02]  /*1460*/  I2F.S16 R0, R2 ;  /* 0x0000000200007306 */ /* 0x004e240000101400 */
[----:B0-----:R-:W-:-:S04]  /*1470*/  F2FP.F16.F32.PACK_AB R0, RZ, R0 ;  /* 0x00000000ff00723e */ /* 0x001fc800000000ff */
[----:B------:R-:W-:Y:S01]  /*1480*/  PRMT R23, R0, 0x7610, R23 ;  /* 0x0000761000177816 */ /* 0x000fe20000000017 */
[----:B------:R-:W-:Y:S06]  /*1490*/  BRA `(.L_x_1003) ;  /* 0x0000000c00607947 */ /* 0x000fec0003800000 */
.L_x_999:
        /* <DEDUP_REMOVED lines=9> */
.L_x_1007:
[----:B------:R0:W5:Y:S01]  /*1530*/  LDG.E.U16 R23, desc[UR36][R2.64] ;  /* 0x0000002402177981 */ /* 0x000162000c1e1500 */
[----:B------:R-:W-:Y:S05]  /*1540*/  BRA `(.L_x_1003) ;  /* 0x0000000c00347947 */ /* 0x000fea0003800000 */
.L_x_1006:
        /* <DEDUP_REMOVED lines=9> */
.L_x_1009:
[----:B------:R1:W5:Y:S01]  /*15e0*/  LDG.E.U16 R23, desc[UR36][R2.64] ;  /* 0x0000002402177981 */ /* 0x000362000c1e1500 */
[----:B------:R-:W-:Y:S05]  /*15f0*/  BRA `(.L_x_1003) ;  /* 0x0000000c00087947 */ /* 0x000fea0003800000 */
.L_x_1008:
        /* <DEDUP_REMOVED lines=9> */
.L_x_998:
        /* <DEDUP_REMOVED lines=14> */
.L_x_1012:
        /* <DEDUP_REMOVED lines=9> */
.L_x_1011:
        /* <DEDUP_REMOVED lines=27> */
.L_x_1014:
        /* <DEDUP_REMOVED lines=11> */
[----:B------:R-:W-:-:S04]  /*1a60*/  F2FP.F16.F32.PACK_AB R0, RZ, R0 ;  /* 0x00000000ff00723e */ /* 0x000fc800000000ff */
[----:B------:R-:W-:Y:S01]  /*1a70*/  PRMT R23, R0, 0x7610, R23 ;  /* 0x0000761000177816 */ /* 0x000fe20000000017 */
[----:B------:R-:W-:Y:S06]  /*1a80*/  BRA `(.L_x_1003) ;  /* 0x0000000400e47947 */ /* 0x000fec0003800000 */
.L_x_1013:
[----:B------:R-:W2:Y:S02]  /*1a90*/  LDG.E.U16 R0, desc[UR36][R2.64] ;  /* 0x0000002402007981 */ /* 0x000ea4000c1e1500 */
[----:B--2---:R-:W-:-:S05]  /*1aa0*/  IMAD.U32 R0, R0, 0x10000, RZ ;  /* 0x0001000000007824 */ /* 0x004fca00078e00ff */
[----:B------:R-:W-:-:S04]  /*1ab0*/  F2FP.F16.F32.PACK_AB R0, RZ, R0 ;  /* 0x00000000ff00723e */ /* 0x000fc800000000ff */
[----:B------:R-:W-:Y:S01]  /*1ac0*/  PRMT R23, R0, 0x7610, R23 ;  /* 0x0000761000177816 */ /* 0x000fe20000000017 */
[----:B------:R-:W-:Y:S06]  /*1ad0*/  BRA `(.L_x_1003) ;  /* 0x0000000400d07947 */ /* 0x000fec0003800000 */
.L_x_1010:
        /* <DEDUP_REMOVED lines=13> */
.L_x_1017:
        /* <DEDUP_REMOVED lines=21> */
.L_x_1021:
[----:B------:R-:W-:Y:S05]  /*1d00*/  BSYNC.RECONVERGENT B1 ;  /* 0x0000000000017941 */ /* 0x000fea0003800200 */
.L_x_1020:
[----:B------:R-:W-:Y:S01]  /*1d10*/  IMAD.SHL.U32 R0, R0, 0x100000, RZ ;  /* 0x0010000000007824 */ /* 0x000fe200078e00ff */
[----:B------:R-:W-:-:S04]  /*1d20*/  LEA R2, R2, 0x3b800000, 0x17 ;  /* 0x3b80000002027811 */ /* 0x000fc800078eb8ff */
[----:B------:R-:W-:-:S07]  /*1d30*/  LOP3.LUT R0, R2, R0, R7, 0xfe, !PT ;  /* 0x0000000002007212 */ /* 0x000fce00078efe07 */
.L_x_1019:
[----:B------:R-:W-:Y:S05]  /*1d40*/  BSYNC.RECONVERGENT B0 ;  /* 0x0000000000007941 */ /* 0x000fea0003800200 */
.L_x_1018:
[----:B------:R-:W-:-:S04]  /*1d50*/  F2FP.F16.F32.PACK_AB R0, RZ, R0 ;  /* 0x00000000ff00723e */ /* 0x000fc800000000ff */
[----:B------:R-:W-:Y:S01]  /*1d60*/  PRMT R23, R0, 0x7610, R23 ;  /* 0x0000761000177816 */ /* 0x000fe20000000017 */
[----:B------:R-:W-:Y:S06]  /*1d70*/  BRA `(.L_x_1003) ;  /* 0x0000000400287947 */ /* 0x000fec0003800000 */
.L_x_1016:
        /* <DEDUP_REMOVED lines=21> */
.L_x_1025:
[----:B------:R-:W-:Y:S05]  /*1ed0*/  BSYNC.RECONVERGENT B1 ;  /* 0x0000000000017941 */ /* 0x000fea0003800200 */
.L_x_1024:
[----:B------:R-:W-:Y:S01]  /*1ee0*/  IMAD.SHL.U32 R0, R0, 0x200000, RZ ;  /* 0x0020000000007824 */ /* 0x000fe200078e00ff */
[----:B------:R-:W-:-:S04]  /*1ef0*/  LEA R2, R2, 0x37800000, 0x17 ;  /* 0x3780000002027811 */ /* 0x000fc800078eb8ff */
[----:B------:R-:W-:-:S07]  /*1f00*/  LOP3.LUT R0, R2, R0, R7, 0xfe, !PT ;  /* 0x0000000002007212 */ /* 0x000fce00078efe07 */
.L_x_1023:
[----:B------:R-:W-:Y:S05]  /*1f10*/  BSYNC.RECONVERGENT B0 ;  /* 0x0000000000007941 */ /* 0x000fea0003800200 */
.L_x_1022:
[----:B------:R-:W-:-:S04]  /*1f20*/  F2FP.F16.F32.PACK_AB R0, RZ, R0 ;  /* 0x00000000ff00723e */ /* 0x000fc800000000ff */
[----:B------:R-:W-:Y:S01]  /*1f30*/  PRMT R23, R0, 0x7610, R23 ;  /* 0x0000761000177816 */ /* 0x000fe20000000017 */
[----:B------:R-:W-:Y:S06]  /*1f40*/  BRA `(.L_x_1003) ;  /* 0x0000000000b47947 */ /* 0x000fec0003800000 */
.L_x_1015:
        /* <DEDUP_REMOVED lines=14> */
.L_x_1029:
[----:B------:R-:W-:Y:S05]  /*2030*/  BSYNC.RECONVERGENT B0 ;  /* 0x0000000000007941 */ /* 0x000fea0003800200 */
.L_x_1028:
[----:B------:R-:W-:-:S04]  /*2040*/  F2FP.F16.F32.PACK_AB R0, RZ, R0 ;  /* 0x00000000ff00723e */ /* 0x000fc800000000ff */
[----:B------:R-:W-:Y:S01]  /*2050*/  PRMT R23, R0, 0x7610, R23 ;  /* 0x0000761000177816 */ /* 0x000fe20000000017 */
[----:B------:R-:W-:Y:S06]  /*2060*/  BRA `(.L_x_1003) ;  /* 0x00000000006c7947 */ /* 0x000fec0003800000 */
.L_x_1002:
        /* <DEDUP_REMOVED lines=16> */
.L_x_1030:
[----:B------:R-:W-:Y:S01]  /*2170*/  PRMT R23, RZ, 0x7610, R23 ;  /* 0x00007610ff177816 */ /* 0x000fe20000000017 */
[----:B------:R-:W-:Y:S06]  /*2180*/  BRA `(.L_x_1003) ;  /* 0x0000000000247947 */ /* 0x000fec0003800000 */
.L_x_1027:
[----:B------:R-:W2:Y:S02]  /*2190*/  LDG.E.64 R2, desc[UR36][R2.64] ;  /* 0x0000002402027981 */ /* 0x000ea4000c1e1b00 */
[----:B--2---:R-:W0:Y:S02]  /*21a0*/  I2F.U64 R0, R2 ;  /* 0x0000000200007312 */ /* 0x004e240000301000 */
[----:B0-----:R-:W-:-:S04]  /*21b0*/  F2FP.F16.F32.PACK_AB R0, RZ, R0 ;  /* 0x00000000ff00723e */ /* 0x001fc800000000ff */
[----:B------:R-:W-:Y:S01]  /*21c0*/  PRMT R23, R0, 0x7610, R23 ;  /* 0x0000761000177816 */ /* 0x000fe20000000017 */
[----:B------:R-:W-:Y:S06]  /*21d0*/  BRA `(.L_x_1003) ;  /* 0x0000000000107947 */ /* 0x000fec0003800000 */
.L_x_1026:
[----:B------:R-:W2:Y:S02]  /*21e0*/  LDG.E R2, desc[UR36][R2.64] ;  /* 0x0000002402027981 */ /* 0x000ea4000c1e1900 */
[----:B--2---:R-:W-:-:S04]  /*21f0*/  I2FP.F32.U32 R0, R2 ;  /* 0x0000000200007245 */ /* 0x004fc80000201000 */
[----:B------:R-:W-:-:S04]  /*2200*/  F2FP.F16.F32.PACK_AB R0, RZ, R0 ;  /* 0x00000000ff00723e */ /* 0x000fc800000000ff */
[----:B------:R-:W-:-:S07]  /*2210*/  PRMT R23, R0, 0x7610, R23 ;  /* 0x0000761000177816 */ /* 0x000fce0000000017 */
.L_x_1003:
[----:B------:R-:W-:-:S07]  /*2220*/  VIADD R16, R16, 0x80 ;  /* 0x0000008010107836 */ /* 0x000fce0000000000 */
.L_x_997:
[----:B------:R-:W-:Y:S05]  /*2230*/  BSYNC.RECONVERGENT B6 ;  /* 0x0000000000067941 */ /* 0x000fea0003800200 */
.L_x_996:
        /* <DEDUP_REMOVED lines=26> */
.L_x_1036:
[----:B------:R-:W2:Y:S02]  /*23e0*/  LDG.E.U8 R2, desc[UR36][R2.64] ;  /* 0x0000002402027981 */ /* 0x000ea4000c1e1100 */
[----:B--2---:R-:W-:-:S04]  /*23f0*/  I2FP.F32.U32 R0, R2 ;  /* 0x0000000200007245 */ /* 0x004fc80000201000 */
[----:B------:R-:W-:-:S04]  /*2400*/  F2FP.F16.F32.PACK_AB R0, RZ, R0 ;  /* 0x00000000ff00723e */ /* 0x000fc800000000ff */
[----:B------:R-:W-:Y:S01]  /*2410*/  PRMT R25, R0, 0x7610, R25 ;  /* 0x0000761000197816 */ /* 0x000fe20000000019 */
[----:B------:R-:W-:Y:S06]  /*2420*/  BRA `(.L_x_1038) ;  /* 0x0000000c00b47947 */ /* 0x000fec0003800000 */
.L_x_1035:
        /* <DEDUP_REMOVED lines=11> */
.L_x_1040:
[----:B------:R-:W2:Y:S02]  /*24e0*/  LDG.E R2, desc[UR36][R2.64] ;  /* 0x0000002402027981 */ /* 0x000ea4000c1e1900 */
[----:B--2---:R-:W-:-:S04]  /*24f0*/  I2FP.F32.S32 R0, R2 ;  /* 0x0000000200007245 */ /* 0x004fc80000201400 */
[----:B------:R-:W-:-:S04]  /*2500*/  F2FP.F16.F32.PACK_AB R0, RZ, R0 ;  /* 0x00000000ff00723e */ /* 0x000fc800000000ff */
[----:B------:R-:W-:Y:S01]  /*2510*/  PRMT R25, R0, 0x7610, R25 ;  /* 0x0000761000197816 */ /* 0x000fe20000000019 */
[----:B------:R-:W-:Y:S06]  /*2520*/  BRA `(.L_x_1038) ;  /* 0x0000000c00747947 */ /* 0x000fec0003800000 */
.L_x_1039:
[----:B------:R-:W2:Y:S02]  /*2530*/  LDG.E.U16 R2, desc[UR36][R2.64] ;  /* 0x0000002402027981 */ /* 0x000ea4000c1e1500 */
[----:B--2---:R-:W0:Y:S02]  /*2540*/  I2F.S16 R0, R2 ;  /* 0x0000000200007306 */ /* 0x004e240000101400 */
[----:B0-----:R-:W-:-:S04]  /*2550*/  F2FP.F16.F32.PACK_AB R0, RZ, R0 ;  /* 0x00000000ff00723e */ /* 0x001fc800000000ff */
[----:B------:R-:W-:Y:S01]  /*2560*/  PRMT R25, R0, 0x7610, R25 ;  /* 0x0000761000197816 */ /* 0x000fe20000000019 */
[----:B------:R-:W-:Y:S06]  /*2570*/  BRA `(.L_x_1038) ;  /* 0x0000000c00607947 */ /* 0x000fec0003800000 */
.L_x_1034:
        /* <DEDUP_REMOVED lines=9> */
.L_x_1042:
[----:B------:R0:W5:Y:S01]  /*2610*/  LDG.E.U16 R25, desc[UR36][R2.64] ;  /* 0x0000002402197981 */ /* 0x000162000c1e1500 */
[----:B------:R-:W-:Y:S05]  /*2620*/  BRA `(.L_x_1038) ;  /* 0x0000000c00347947 */ /* 0x000fea0003800000 */
.L_x_1041:
        /* <DEDUP_REMOVED lines=9> */
.L_x_1044:
[----:B------:R1:W5:Y:S01]  /*26c0*/  LDG.E.U16 R25, desc[UR36][R2.64] ;  /* 0x0000002402197981 */ /* 0x000362000c1e1500 */
[----:B------:R-:W-:Y:S05]  /*26d0*/  BRA `(.L_x_1038) ;  /* 0x0000000c00087947 */ /* 0x000fea0003800000 */
.L_x_1043:
        /* <DEDUP_REMOVED lines=9> */
.L_x_1033:
        /* <DEDUP_REMOVED lines=14> */
.L_x_1047:
        /* <DEDUP_REMOVED lines=9> */
.L_x_1046:
        /* <DEDUP_REMOVED lines=27> */
.L_x_1049:
        /* <DEDUP_REMOVED lines=14> */
.L_x_1048:
[----:B------:R-:W2:Y:S02]  /*2b70*/  LDG.E.U16 R0, desc[UR36][R2.64] ;  /* 0x0000002402007981 */ /* 0x000ea4000c1e1500 */
[----:B--2---:R-:W-:-:S05]  /*2b80*/  IMAD.U32 R0, R0, 0x10000, RZ ;  /* 0x0001000000007824 */ /* 0x004fca00078e00ff */
[----:B------:R-:W-:-:S04]  /*2b90*/  F2FP.F16.F32.PACK_AB R0, RZ, R0 ;  /* 0x00000000ff00723e */ /* 0x000fc800000000ff */
[----:B------:R-:W-:Y:S01]  /*2ba0*/  PRMT R25, R0, 0x7610, R25 ;  /* 0x0000761000197816 */ /* 0x000fe20000000019 */
[----:B------:R-:W-:Y:S06]  /*2bb0*/  BRA `(.L_x_1038) ;  /* 0x0000000400d07947 */ /* 0x000fec0003800000 */
.L_x_1045:
        /* <DEDUP_REMOVED lines=13> */
.L_x_1052:
        /* <DEDUP_REMOVED lines=21> */
.L_x_1056:
[----:B------:R-:W-:Y:S05]  /*2de0*/  BSYNC.RECONVERGENT B1 ;  /* 0x0000000000017941 */ /* 0x000fea0003800200 */
.L_x_1055:
[----:B------:R-:W-:Y:S01]  /*2df0*/  IMAD.SHL.U32 R0, R0, 0x100000, RZ ;  /* 0x0010000000007824 */ /* 0x000fe200078e00ff */
[----:B------:R-:W-:-:S04]  /*2e00*/  LEA R2, R2, 0x3b800000, 0x17 ;  /* 0x3b80000002027811 */ /* 0x000fc800078eb8ff */
[----:B------:R-:W-:-:S07]  /*2e10*/  LOP3.LUT R0, R2, R0, R7, 0xfe, !PT ;  /* 0x0000000002007212 */ /* 0x000fce00078efe07 */
.L_x_1054:
[----:B------:R-:W-:Y:S05]  /*2e20*/  BSYNC.RECONVERGENT B0 ;  /* 0x0000000000007941 */ /* 0x000fea0003800200 */
.L_x_1053:
[----:B------:R-:W-:-:S04]  /*2e30*/  F2FP.F16.F32.PACK_AB R0, RZ, R0 ;  /* 0x00000000ff00723e */ /* 0x000fc800000000ff */
[----:B------:R-:W-:Y:S01]  /*2e40*/  PRMT R25, R0, 0x7610, R25 ;  /* 0x0000761000197816 */ /* 0x000fe20000000019 */
[----:B------:R-:W-:Y:S06]  /*2e50*/  BRA `(.L_x_1038) ;  /* 0x0000000400287947 */ /* 0x000fec0003800000 */
.L_x_1051:
        /* <DEDUP_REMOVED lines=21> */
.L_x_1060:
[----:B------:R-:W-:Y:S05]  /*2fb0*/  BSYNC.RECONVERGENT B1 ;  /* 0x0000000000017941 */ /* 0x000fea0003800200 */
.L_x_1059:
[----:B------:R-:W-:Y:S01]  /*2fc0*/  IMAD.SHL.U32 R0, R0, 0x200000, RZ ;  /* 0x0020000000007824 */ /* 0x000fe200078e00ff */
[----:B------:R-:W-:-:S04]  /*2fd0*/  LEA R2, R2, 0x37800000, 0x17 ;  /* 0x3780000002027811 */ /* 0x000fc800078eb8ff */
[----:B------:R-:W-:-:S07]  /*2fe0*/  LOP3.LUT R0, R2, R0, R7, 0xfe, !PT ;  /* 0x0000000002007212 */ /* 0x000fce00078efe07 */
.L_x_1058:
[----:B------:R-:W-:Y:S05]  /*2ff0*/  BSYNC.RECONVERGENT B0 ;  /* 0x0000000000007941 */ /* 0x000fea0003800200 */
.L_x_1057:
[----:B------:R-:W-:-:S04]  /*3000*/  F2FP.F16.F32.PACK_AB R0, RZ, R0 ;  /* 0x00000000ff00723e */ /* 0x000fc800000000ff */
[----:B------:R-:W-:Y:S01]  /*3010*/  PRMT R25, R0, 0x7610, R25 ;  /* 0x0000761000197816 */ /* 0x000fe20000000019 */
[----:B------:R-:W-:Y:S06]  /*3020*/  BRA `(.L_x_1038) ;  /* 0x0000000000b47947 */ /* 0x000fec0003800000 */
.L_x_1050:
        /* <DEDUP_REMOVED lines=14> */
.L_x_1064:
[----:B------:R-:W-:Y:S05]  /*3110*/  BSYNC.RECONVERGENT B0 ;  /* 0x0000000000007941 */ /* 0x000fea0003800200 */
.L_x_1063:
[----:B------:R-:W-:-:S04]  /*3120*/  F2FP.F16.F32.PACK_AB R0, RZ, R0 ;  /* 0x00000000ff00723e */ /* 0x000fc800000000ff */
[----:B------:R-:W-:Y:S01]  /*3130*/  PRMT R25, R0, 0x7610, R25 ;  /* 0x0000761000197816 */ /* 0x000fe20000000019 */
[----:B------:R-:W-:Y:S06]  /*3140*/  BRA `(.L_x_1038) ;  /* 0x00000000006c7947 */ /* 0x000fec0003800000 */
.L_x_1037:
        /* <DEDUP_REMOVED lines=16> */
.L_x_1065:
[----:B------:R-:W-:Y:S01]  /*3250*/  PRMT R25, RZ, 0x7610, R25 ;  /* 0x00007610ff197816 */ /* 0x000fe20000000019 */
[----:B------:R-:W-:Y:S06]  /*3260*/  BRA `(.L_x_1038) ;  /* 0x0000000000247947 */ /* 0x000fec0003800000 */
.L_x_1062:
[----:B------:R-:W2:Y:S02]  /*3270*/  LDG.E.64 R2, desc[UR36][R2.64] ;  /* 0x0000002402027981 */ /* 0x000ea4000c1e1b00 */
[----:B--2---:R-:W0:Y:S02]  /*3280*/  I2F.U64 R0, R2 ;  /* 0x0000000200007312 */ /* 0x004e240000301000 */
[----:B0-----:R-:W-:-:S04]  /*3290*/  F2FP.F16.F32.PACK_AB R0, RZ, R0 ;  /* 0x00000000ff00723e */ /* 0x001fc800000000ff */
[----:B------:R-:W-:Y:S01]  /*32a0*/  PRMT R25, R0, 0x7610, R25 ;  /* 0x0000761000197816 */ /* 0x000fe20000000019 */
[----:B------:R-:W-:Y:S06]  /*32b0*/  BRA `(.L_x_1038) ;  /* 0x0000000000107947 */ /* 0x000fec0003800000 */
.L_x_1061:
[----:B------:R-:W2:Y:S02]  /*32c0*/  LDG.E R2, desc[UR36][R2.64] ;  /* 0x0000002402027981 */ /* 0x000ea4000c1e1900 */
[----:B--2---:R-:W-:-:S04]  /*32d0*/  I2FP.F32.U32 R0, R2 ;  /* 0x0000000200007245 */ /* 0x004fc80000201000 */
[----:B------:R-:W-:-:S04]  /*32e0*/  F2FP.F16.F32.PACK_AB R0, RZ, R0 ;  /* 0x00000000ff00723e */ /* 0x000fc800000000ff */
[----:B------:R-:W-:-:S07]  /*32f0*/  PRMT R25, R0, 0x7610, R25 ;  /* 0x0000761000197816 */ /* 0x000fce0000000019 */
.L_x_1038:
[----:B------:R-:W-:-:S07]  /*3300*/  VIADD R16, R16, 0x80 ;  /* 0x0000008010107836 */ /* 0x000fce0000000000 */
.L_x_1032:
[----:B------:R-:W-:Y:S05]  /*3310*/  BSYNC.RECONVERGENT B6 ;  /* 0x0000000000067941 */ /* 0x000fea0003800200 */
.L_x_1031:
        /* <DEDUP_REMOVED lines=25> */
.L_x_1071:
[----:B------:R-:W2:Y:S02]  /*34b0*/  LDG.E.U8 R2, desc[UR36][R2.64] ;  /* 0x0000002402027981 */ /* 0x000ea4000c1e1100 */
[----:B--2---:R-:W-:-:S04]  /*34c0*/  I2FP.F32.U32 R0, R2 ;  /* 0x0000000200007245 */ /* 0x004fc80000201000 */
[----:B------:R-:W-:Y:S01]  /*34d0*/  F2FP.F16.F32.PACK_AB R0, RZ, R0 ;  /* 0x00000000ff00723e */ /* 0x000fe200000000ff */
[----:B------:R-:W-:Y:S06]  /*34e0*/  BRA `(.L_x_1067) ;  /* 0x0000000c007c7947 */ /* 0x000fec0003800000 */
.L_x_1070:
        /* <DEDUP_REMOVED lines=10> */
.L_x_1074:
[----:B------:R-:W2:Y:S02]  /*3590*/  LDG.E R2, desc[UR36][R2.64] ;  /* 0x0000002402027981 */ /* 0x000ea4000c1e1900 */
[----:B--2---:R-:W-:-:S04]  /*35a0*/  I2FP.F32.S32 R0, R2 ;  /* 0x0000000200007245 */ /* 0x004fc80000201400 */
[----:B------:R-:W-:Y:S01]  /*35b0*/  F2FP.F16.F32.PACK_AB R0, RZ, R0 ;  /* 0x00000000ff00723e */ /* 0x000fe200000000ff */
[----:B------:R-:W-:Y:S06]  /*35c0*/  BRA `(.L_x_1067) ;  /* 0x0000000c00447947 */ /* 0x000fec0003800000 */
.L_x_1073:
[----:B------:R-:W2:Y:S02]  /*35d0*/  LDG.E.U16 R2, desc[UR36][R2.64] ;  /* 0x0000002402027981 */ /* 0x000ea4000c1e1500 */
[----:B--2---:R-:W0:Y:S02]  /*35e0*/  I2F.S16 R0, R2 ;  /* 0x0000000200007306 */ /* 0x004e240000101400 */
[----:B0-----:R-:W-:Y:S01]  /*35f0*/  F2FP.F16.F32.PACK_AB R0, RZ, R0 ;  /* 0x00000000ff00723e */ /* 0x001fe200000000ff */
[----:B------:R-:W-:Y:S06]  /*3600*/  BRA `(.L_x_1067) ;  /* 0x0000000c00347947 */ /* 0x000fec0003800000 */
.L_x_1069:
        /* <DEDUP_REMOVED lines=9> */
.L_x_1076:
[----:B------:R2:W5:Y:S01]  /*36a0*/  LDG.E.U16 R0, desc[UR36][R2.64] ;  /* 0x0000002402007981 */ /* 0x000562000c1e1500 */
[----:B------:R-:W-:Y:S05]  /*36b0*/  BRA `(.L_x_1067) ;  /* 0x0000000c00087947 */ /* 0x000fea0003800000 */
.L_x_1075:
        /* <DEDUP_REMOVED lines=9> */
.L_x_1078:
[----:B------:R3:W5:Y:S01]  /*3750*/  LDG.E.U16 R0, desc[UR36][R2.64] ;  /* 0x0000002402007981 */ /* 0x000762000c1e1500 */
[----:B------:R-:W-:Y:S05]  /*3760*/  BRA `(.L_x_1067) ;  /* 0x0000000800dc7947 */ /* 0x000fea0003800000 */
.L_x_1077:
        /* <DEDUP_REMOVED lines=8> */
.L_x_1068:
        /* <DEDUP_REMOVED lines=13> */
.L_x_1081:
        /* <DEDUP_REMOVED lines=8> */
.L_x_1080:
        /* <DEDUP_REMOVED lines=27> */
.L_x_1083:
        /* <DEDUP_REMOVED lines=13> */
.L_x_1082:
[----:B------:R-:W2:Y:S02]  /*3bc0*/  LDG.E.U16 R0, desc[UR36][R2.64] ;  /* 0x0000002402007981 */ /* 0x000ea4000c1e1500 */
[----:B--2---:R-:W-:-:S05]  /*3bd0*/  IMAD.U32 R0, R0, 0x10000, RZ ;  /* 0x0001000000007824 */ /* 0x004fca00078e00ff */
[----:B------:R-:W-:Y:S01]  /*3be0*/  F2FP.F16.F32.PACK_AB R0, RZ, R0 ;  /* 0x00000000ff00723e */ /* 0x000fe200000000ff */
[----:B------:R-:W-:Y:S06]  /*3bf0*/  BRA `(.L_x_1067) ;  /* 0x0000000400b87947 */ /* 0x000fec0003800000 */
.L_x_1079:
        /* <DEDUP_REMOVED lines=12> */
.L_x_1086:
        /* <DEDUP_REMOVED lines=21> */
.L_x_1090:
[----:B------:R-:W-:Y:S05]  /*3e10*/  BSYNC.RECONVERGENT B1 ;  /* 0x0000000000017941 */ /* 0x000fea0003800200 */
.L_x_1089:
[----:B------:R-:W-:Y:S01]  /*3e20*/  IMAD.SHL.U32 R0, R0, 0x100000, RZ ;  /* 0x0010000000007824 */ /* 0x000fe200078e00ff */
[----:B------:R-:W-:-:S04]  /*3e30*/  LEA R2, R2, 0x3b800000, 0x17 ;  /* 0x3b80000002027811 */ /* 0x000fc800078eb8ff */
[----:B------:R-:W-:-:S07]  /*3e40*/  LOP3.LUT R0, R2, R0, R7, 0xfe, !PT ;  /* 0x0000000002007212 */ /* 0x000fce00078efe07 */
.L_x_1088:
[----:B------:R-:W-:Y:S05]  /*3e50*/  BSYNC.RECONVERGENT B0 ;  /* 0x0000000000007941 */ /* 0x000fea0003800200 */
.L_x_1087:
[----:B------:R-:W-:Y:S01]  /*3e60*/  F2FP.F16.F32.PACK_AB R0, RZ, R0 ;  /* 0x00000000ff00723e */ /* 0x000fe200000000ff */
[----:B------:R-:W-:Y:S06]  /*3e70*/  BRA `(.L_x_1067) ;  /* 0x0000000400187947 */ /* 0x000fec0003800000 */
.L_x_1085:
        /* <DEDUP_REMOVED lines=21> */
.L_x_1094:
[----:B------:R-:W-:Y:S05]  /*3fd0*/  BSYNC.RECONVERGENT B1 ;  /* 0x0000000000017941 */ /* 0x000fea0003800200 */
.L_x_1093:
[----:B------:R-:W-:Y:S01]  /*3fe0*/  IMAD.SHL.U32 R0, R0, 0x200000, RZ ;  /* 0x0020000000007824 */ /* 0x000fe200078e00ff */
[----:B------:R-:W-:-:S04]  /*3ff0*/  LEA R2, R2, 0x37800000, 0x17 ;  /* 0x3780000002027811 */ /* 0x000fc800078eb8ff */
[----:B------:R-:W-:-:S07]  /*4000*/  LOP3.LUT R0, R2, R0, R7, 0xfe, !PT ;  /* 0x0000000002007212 */ /* 0x000fce00078efe07 */
.L_x_1092:
[----:B------:R-:W-:Y:S05]  /*4010*/  BSYNC.RECONVERGENT B0 ;  /* 0x0000000000007941 */ /* 0x000fea0003800200 */
.L_x_1091:
[----:B------:R-:W-:Y:S01]  /*4020*/  F2FP.F16.F32.PACK_AB R0, RZ, R0 ;  /* 0x00000000ff00723e */ /* 0x000fe200000000ff */
[----:B------:R-:W-:Y:S06]  /*4030*/  BRA `(.L_x_1067) ;  /* 0x0000000000a87947 */ /* 0x000fec0003800000 */
.L_x_1084:
        /* <DEDUP_REMOVED lines=14> */
.L_x_1098:
[----:B------:R-:W-:Y:S05]  /*4120*/  BSYNC.RECONVERGENT B0 ;  /* 0x0000000000007941 */ /* 0x000fea0003800200 */
.L_x_1097:
[----:B------:R-:W-:Y:S01]  /*4130*/  F2FP.F16.F32.PACK_AB R0, RZ, R0 ;  /* 0x00000000ff00723e */ /* 0x000fe200000000ff */
[----:B------:R-:W-:Y:S06]  /*4140*/  BRA `(.L_x_1067) ;  /* 0x0000000000647947 */ /* 0x000fec0003800000 */
.L_x_1072:
        /* <DEDUP_REMOVED lines=16> */
.L_x_1099:
[----:B------:R-:W-:Y:S01]  /*4250*/  PRMT R0, RZ, 0x7610, R0 ;  /* 0x00007610ff007816 */ /* 0x000fe20000000000 */
[----:B------:R-:W-:Y:S06]  /*4260*/  BRA `(.L_x_1067) ;  /* 0x00000000001c7947 */ /* 0x000fec0003800000 */
.L_x_1096:
[----:B------:R-:W2:Y:S02]  /*4270*/  LDG.E.64 R2, desc[UR36][R2.64] ;  /* 0x0000002402027981 */ /* 0x000ea4000c1e1b00 */
[----:B--2---:R-:W0:Y:S02]  /*4280*/  I2F.U64 R0, R2 ;  /* 0x0000000200007312 */ /* 0x004e240000301000 */
[----:B0-----:R-:W-:Y:S01]  /*4290*/  F2FP.F16.F32.PACK_AB R0, RZ, R0 ;  /* 0x00000000ff00723e */ /* 0x001fe200000000ff */
[----:B------:R-:W-:Y:S06]  /*42a0*/  BRA `(.L_x_1067) ;  /* 0x00000000000c7947 */ /* 0x000fec0003800000 */
.L_x_1095:
[----:B------:R-:W2:Y:S02]  /*42b0*/  LDG.E R2, desc[UR36][R2.64] ;  /* 0x0000002402027981 */ /* 0x000ea4000c1e1900 */
[----:B--2---:R-:W-:-:S04]  /*42c0*/  I2FP.F32.U32 R0, R2 ;  /* 0x0000000200007245 */ /* 0x004fc80000201000 */
[----:B------:R-:W-:-:S07]  /*42d0*/  F2FP.F16.F32.PACK_AB R0, RZ, R0 ;  /* 0x00000000ff00723e */ /* 0x000fce00000000ff */
.L_x_1067:
[----:B------:R-:W-:Y:S05]  /*42e0*/  BSYNC.RECONVERGENT B6 ;  /* 0x0000000000067941 */ /* 0x000fea0003800200 */
.L_x_1066:
[----:B------:R-:W4:Y:S01]  /*42f0*/  LDC.U8 R16, c[0x0][0x3a4] ;  /* 0x0000e900ff107b82 */ /* 0x000f220000000000 */
[CC--:B------:R-:W-:Y:S01]  /*4300*/  ISETP.GE.AND P1, PT, R19.reuse, R17.reuse, PT ;  /* 0x000000111300720c */ /* 0x0c0fe20003f26270 */
[C---:B0123--:R-:W-:Y:S01]  /*4310*/  VIADD R2, R19.reuse, 0x100 ;  /* 0x0000010013027836 */ /* 0x04ffe20000000000 */
[----:B------:R-:W-:Y:S01]  /*4320*/  BSSY.RECONVERGENT B0, `(.L_x_1100) ;  /* 0x0000022000007945 */ /* 0x000fe20003800200 */
[C---:B------:R-:W-:Y:S02]  /*4330*/  VIADD R4, R19.reuse, 0x180 ;  /* 0x0000018013047836 */ /* 0x040fe40000000000 */
[----:B------:R-:W-:Y:S01]  /*4340*/  VIADD R22, R19, 0x80 ;  /* 0x0000008013167836 */ /* 0x000fe20000000000 */
[-C--:B------:R-:W-:Y:S02]  /*4350*/  ISETP.GE.AND P2, PT, R2, R17.reuse, PT ;  /* 0x000000110200720c */ /* 0x080fe40003f46270 */
[-C--:B------:R-:W-:Y:S02]  /*4360*/  ISETP.GE.AND P0, PT, R4, R17.reuse, PT ;  /* 0x000000110400720c */ /* 0x080fe40003f06270 */
[----:B------:R-:W-:-:S03]  /*4370*/  ISETP.GE.AND P3, PT, R22, R17, PT ;  /* 0x000000111600720c */ /* 0x000fc60003f66270 */
[----:B------:R-:W-:Y:S10]  /*4380*/  @P1 BRA `(.L_x_1101) ;  /* 0x00000000006c1947 */ /* 0x000ff40003800000 */
[----:B-----5:R-:W-:Y:S02]  /*4390*/  HADD2.F32 R24, -RZ, R24.H0_H0 ;  /* 0x20000018ff187230 */ /* 0x020fe40000004100 */
        /* <DEDUP_REMOVED lines=25> */
[----:B------:R-:W-:-:S07]  /*4530*/  F2FP.F16.F32.PACK_AB R4, RZ, R4 ;  /* 0x00000004ff04723e */ /* 0x000fce00000000ff */
.L_x_1101:
[----:B------:R-:W-:Y:S05]  /*4540*/  BSYNC.RECONVERGENT B0 ;  /* 0x0000000000007941 */ /* 0x000fea0003800200 */
.L_x_1100:
[----:B------:R-:W-:Y:S04]  /*4550*/  BSSY.RECONVERGENT B0, `(.L_x_1102) ;  /* 0x000001d000007945 */ /* 0x000fe80003800200 */
[----:B------:R-:W-:Y:S05]  /*4560*/  @P3 BRA `(.L_x_1103) ;  /* 0x00000000006c3947 */ /* 0x000fea0003800000 */
[----:B-----5:R-:W-:Y:S02]  /*4570*/  HADD2.F32 R23, -RZ, R23.H0_H0 ;  /* 0x20000017ff177230 */ /* 0x020fe40000004100 */
[----:B------:R-:W-:-:S03]  /*4580*/  IMAD.MOV.U32 R2, RZ, RZ, 0x3f000000 ;  /* 0x3f000000ff027424 */ /* 0x000fc600078e00ff */
[C---:B------:R-:W-:Y:S01]  /*4590*/  FSETP.GT.FTZ.AND P3, PT, |R23|.reuse, 0.56000000238418579102, PT ;  /* 0x3f0f5c291700780b */ /* 0x040fe20003f74200 */
[C---:B------:R-:W-:Y:S01]  /*45a0*/  FFMA.FTZ R2, |R23|.reuse, -R2, 0.5 ;  /* 0x3f00000017027423 */ /* 0x040fe20000010a02 */
[----:B------:R-:W-:-:S03]  /*45b0*/  FSETP.NEU.FTZ.AND P4, PT, |R23|, 1, PT ;  /* 0x3f8000001700780b */ /* 0x000fc60003f9d200 */
[----:B------:R-:W0:Y:S02]  /*45c0*/  MUFU.RSQ R3, R2 ;  /* 0x0000000200037308 */ /* 0x000e240000001400 */
[----:B0-----:R-:W-:Y:S01]  /*45d0*/  FMUL.FTZ R5, R2, R3 ;  /* 0x0000000302057220 */ /* 0x001fe20000410000 */
[----:B------:R-:W-:Y:S01]  /*45e0*/  FMUL.FTZ R6, R3, -0.5 ;  /* 0xbf00000003067820 */ /* 0x000fe20000410000 */
[----:B------:R-:W-:-:S03]  /*45f0*/  FADD.FTZ R3, |R23|, -RZ ;  /* 0x800000ff17037221 */ /* 0x000fc60000010200 */
[----:B------:R-:W-:-:S04]  /*4600*/  FFMA.FTZ R6, R5, R6, 0.5 ;  /* 0x3f00000005067423 */ /* 0x000fc80000010006 */
[----:B------:R-:W-:-:S05]  /*4610*/  FFMA.FTZ R6, R5, R6, R5 ;  /* 0x0000000605067223 */ /* 0x000fca0000010005 */
[----:B------:R-:W-:Y:S01]  /*4620*/  @P3 FSEL R3, R6, RZ, P4 ;  /* 0x000000ff06033208 */ /* 0x000fe20002000000 */
[----:B------:R-:W-:-:S04]  /*4630*/  IMAD.MOV.U32 R6, RZ, RZ, 0x3d4dd2f7 ;  /* 0x3d4dd2f7ff067424 */ /* 0x000fc800078e00ff */
        /* <DEDUP_REMOVED lines=13> */
[----:B------:R-:W-:-:S07]  /*4710*/  F2FP.F16.F32.PACK_AB R26, RZ, R26 ;  /* 0x0000001aff1a723e */ /* 0x000fce00000000ff */
.L_x_1103:
[----:B------:R-:W-:Y:S05]  /*4720*/  BSYNC.RECONVERGENT B0 ;  /* 0x0000000000007941 */ /* 0x000fea0003800200 */
.L_x_1102:
        /* <DEDUP_REMOVED lines=29> */
.L_x_1105:
[----:B------:R-:W-:Y:S05]  /*4900*/  BSYNC.RECONVERGENT B0 ;  /* 0x0000000000007941 */ /* 0x000fea0003800200 */
.L_x_1104:
        /* <DEDUP_REMOVED lines=29> */
.L_x_1107:
[----:B------:R-:W-:Y:S05]  /*4ae0*/  BSYNC.RECONVERGENT B0 ;  /* 0x0000000000007941 */ /* 0x000fea0003800200 */
.L_x_1106:
[----:B------:R-:W-:Y:S04]  /*4af0*/  BSSY.RECONVERGENT B6, `(.L_x_1108) ;  /* 0x000010e000067945 */ /* 0x000fe80003800200 */
[----:B------:R-:W-:Y:S05]  /*4b00*/  @P1 BRA `(.L_x_1109) ;  /* 0x0000001000301947 */ /* 0x000fea0003800000 */
[----:B------:R-:W0:Y:S01]  /*4b10*/  LDCU UR4, c[0x0][0x3a8] ;  /* 0x00007500ff0477ac */ /* 0x000e220008000800 */
[----:B------:R-:W1:Y:S01]  /*4b20*/  LDC.64 R2, c[0x0][0x388] ;  /* 0x0000e200ff027b82 */ /* 0x000e620000000a00 */
[----:B-----5:R-:W-:Y:S01]  /*4b30*/  IMAD R0, R18, 0x200, R19 ;  /* 0x0000020012007824 */ /* 0x020fe200078e0213 */
[----:B----4-:R-:W-:-:S03]  /*4b40*/  PRMT R6, R16, 0x9910, RZ ;  /* 0x0000991010067816 */ /* 0x010fc600000000ff */
[----:B0-----:R-:W-:Y:S02]  /*4b50*/  IMAD R5, R0, UR4, RZ ;  /* 0x0000000400057c24 */ /* 0x001fe4000f8e02ff */
[----:B------:R-:W-:-:S05]  /*4b60*/  IMAD.MOV.U32 R0, RZ, RZ, R6 ;  /* 0x000000ffff007224 */ /* 0x000fca00078e0006 */
[----:B------:R-:W-:Y:S02]  /*4b70*/  ISETP.GT.AND P0, PT, R0, 0x9, PT ;  /* 0x000000090000780c */ /* 0x000fe40003f04270 */
[----:B-1----:R-:W-:-:S05]  /*4b80*/  IADD3 R2, P1, PT, R5, R2, RZ ;  /* 0x0000000205027210 */ /* 0x002fca0007f3e0ff */
        /* <DEDUP_REMOVED lines=10> */
[----:B------:R-:W-:Y:S02]  /*4c30*/  HADD2.F32 R4, -RZ, R4.H0_H0 ;  /* 0x20000004ff047230 */ /* 0x000fe40000004100 */
[----:B------:R-:W-:Y:S02]  /*4c40*/  IMAD.MOV.U32 R19, RZ, RZ, R22 ;  /* 0x000000ffff137224 */ /* 0x000fe400078e0016 */
[----:B------:R-:W0:Y:S02]  /*4c50*/  F2I.FTZ.TRUNC.NTZ R5, R4 ;  /* 0x0000000400057305 */ /* 0x000e24000021f100 */
[----:B0-----:R3:W-:Y:S01]  /*4c60*/  STG.E.U8 desc[UR36][R2.64], R5 ;  /* 0x0000000502007986 */ /* 0x0017e2000c101124 */
[----:B------:R-:W-:Y:S05]  /*4c70*/  BRA `(.L_x_1109) ;  /* 0x0000000c00d47947 */ /* 0x000fea0003800000 */
.L_x_1113:
[----:B------:R-:W-:Y:S02]  /*4c80*/  HADD2.F32 R5, -RZ, R4.H0_H0 ;  /* 0x20000004ff057230 */ /* 0x000fe40000004100 */
[----:B------:R-:W-:-:S04]  /*4c90*/  IMAD.MOV.U32 R19, RZ, RZ, R22 ;  /* 0x000000ffff137224 */ /* 0x000fc800078e0016 */
[----:B------:R-:W0:Y:S02]  /*4ca0*/  F2I.S64.TRUNC R4, R5 ;  /* 0x0000000500047311 */ /* 0x000e24000020d900 */
[----:B0-----:R0:W-:Y:S01]  /*4cb0*/  STG.E.U8 desc[UR36][R2.64], R4 ;  /* 0x0000000402007986 */ /* 0x0011e2000c101124 */
[----:B------:R-:W-:Y:S05]  /*4cc0*/  BRA `(.L_x_1109) ;  /* 0x0000000c00c07947 */ /* 0x000fea0003800000 */
.L_x_1112:
[----:B------:R-:W-:-:S13]  /*4cd0*/  ISETP.NE.AND P0, PT, R0, 0x2, PT ;  /* 0x000000020000780c */ /* 0x000fda0003f05270 */
[----:B------:R-:W-:Y:S05]  /*4ce0*/  @!P0 BRA `(.L_x_1115) ;  /* 0x0000000000388947 */ /* 0x000fea0003800000 */
[----:B------:R-:W-:-:S13]  /*4cf0*/  ISETP.NE.AND P0, PT, R0, 0x3, PT ;  /* 0x000000030000780c */ /* 0x000fda0003f05270 */
[----:B------:R-:W-:Y:S05]  /*4d00*/  @!P0 BRA `(.L_x_1116) ;  /* 0x00000000001c8947 */ /* 0x000fea0003800000 */
[----:B------:R-:W-:-:S13]  /*4d10*/  ISETP.NE.AND P0, PT, R0, 0x4, PT ;  /* 0x000000040000780c */ /* 0x000fda0003f05270 */
[----:B------:R-:W-:Y:S05]  /*4d20*/  @P0 BRA `(.L_x_1114) ;  /* 0x0000000800f80947 */ /* 0x000fea0003800000 */
[----:B------:R-:W-:Y:S02]  /*4d30*/  HADD2.F32 R4, -RZ, R4.H0_H0 ;  /* 0x20000004ff047230 */ /* 0x000fe40000004100 */
[----:B------:R-:W-:-:S04]  /*4d40*/  IMAD.MOV.U32 R19, RZ, RZ, R22 ;  /* 0x000000ffff137224 */ /* 0x000fc800078e0016 */
[----:B------:R-:W0:Y:S02]  /*4d50*/  F2I.S64.TRUNC R4, R4 ;  /* 0x0000000400047311 */ /* 0x000e24000020d900 */
[----:B0-----:R1:W-:Y:S01]  /*4d60*/  STG.E.64 desc[UR36][R2.64], R4 ;  /* 0x0000000402007986 */ /* 0x0013e2000c101b24 */
[----:B------:R-:W-:Y:S05]  /*4d70*/  BRA `(.L_x_1109) ;  /* 0x0000000c00947947 */ /* 0x000fea0003800000 */
.L_x_1116:
[----:B------:R-:W-:Y:S02]  /*4d80*/  HADD2.F32 R4, -RZ, R4.H0_H0 ;  /* 0x20000004ff047230 */ /* 0x000fe40000004100 */
[----:B------:R-:W-:Y:S02]  /*4d90*/  IMAD.MOV.U32 R19, RZ, RZ, R22 ;  /* 0x000000ffff137224 */ /* 0x000fe400078e0016 */
[----:B------:R-:W0:Y:S02]  /*4da0*/  F2I.FTZ.TRUNC.NTZ R5, R4 ;  /* 0x0000000400057305 */ /* 0x000e24000021f100 */
[----:B0-----:R2:W-:Y:S01]  /*4db0*/  STG.E desc[UR36][R2.64], R5 ;  /* 0x0000000502007986 */ /* 0x0015e2000c101924 */
[----:B------:R-:W-:Y:S05]  /*4dc0*/  BRA `(.L_x_1109) ;  /* 0x0000000c00807947 */ /* 0x000fea0003800000 */
.L_x_1115:
[----:B------:R-:W-:Y:S02]  /*4dd0*/  HADD2.F32 R4, -RZ, R4.H0_H0 ;  /* 0x20000004ff047230 */ /* 0x000fe40000004100 */
[----:B------:R-:W-:Y:S02]  /*4de0*/  IMAD.MOV.U32 R19, RZ, RZ, R22 ;  /* 0x000000ffff137224 */ /* 0x000fe400078e0016 */
[----:B------:R-:W0:Y:S02]  /*4df0*/  F2I.FTZ.TRUNC.NTZ R5, R4 ;  /* 0x0000000400057305 */ /* 0x000e24000021f100 */
[----:B0-----:R0:W-:Y:S01]  /*4e00*/  STG.E.U16 desc[UR36][R2.64], R5 ;  /* 0x0000000502007986 */ /* 0x0011e2000c101524 */
[----:B------:R-:W-:Y:S05]  /*4e10*/  BRA `(.L_x_1109) ;  /* 0x0000000c006c7947 */ /* 0x000fea0003800000 */
.L_x_1111:
[----:B------:R-:W-:-:S13]  /*4e20*/  ISETP.GT.AND P0, PT, R0, 0x6, PT ;  /* 0x000000060000780c */ /* 0x000fda0003f04270 */
[----:B------:R-:W-:Y:S05]  /*4e30*/  @P0 BRA `(.L_x_1117) ;  /* 0x00000000002c0947 */ /* 0x000fea0003800000 */
[----:B------:R-:W-:-:S13]  /*4e40*/  ISETP.NE.AND P0, PT, R0, 0x5, PT ;  /* 0x000000050000780c */ /* 0x000fda0003f05270 */
[----:B------:R-:W-:Y:S05]  /*4e50*/  @!P0 BRA `(.L_x_1118) ;  /* 0x0000000000188947 */ /* 0x000fea0003800000 */
[----:B------:R-:W-:-:S13]  /*4e60*/  ISETP.NE.AND P0, PT, R0, 0x6, PT ;  /* 0x000000060000780c */ /* 0x000fda0003f05270 */
[----:B------:R-:W-:Y:S05]  /*4e70*/  @P0 BRA `(.L_x_1114) ;  /* 0x0000000800a40947 */ /* 0x000fea0003800000 */
[----:B------:R-:W-:Y:S02]  /*4e80*/  HADD2.F32 R5, -RZ, R4.H0_H0 ;  /* 0x20000004ff057230 */ /* 0x000fe40000004100 */
[----:B------:R-:W-:-:S03]  /*4e90*/  IMAD.MOV.U32 R19, RZ, RZ, R22 ;  /* 0x000000ffff137224 */ /* 0x000fc600078e0016 */
[----:B------:R0:W-:Y:S01]  /*4ea0*/  STG.E desc[UR36][R2.64], R5 ;  /* 0x0000000502007986 */ /* 0x0001e2000c101924 */
[----:B------:R-:W-:Y:S05]  /*4eb0*/  BRA `(.L_x_1109) ;  /* 0x0000000c00447947 */ /* 0x000fea0003800000 */
.L_x_1118:
[----:B------:R0:W-:Y:S01]  /*4ec0*/  STG.E.U16 desc[UR36][R2.64], R4 ;  /* 0x0000000402007986 */ /* 0x0001e2000c101524 */
[----:B------:R-:W-:Y:S01]  /*4ed0*/  IMAD.MOV.U32 R19, RZ, RZ, R22 ;  /* 0x000000ffff137224 */ /* 0x000fe200078e0016 */
[----:B------:R-:W-:Y:S06]  /*4ee0*/  BRA `(.L_x_1109) ;  /* 0x0000000c00387947 */ /* 0x000fec0003800000 */
.L_x_1117:
[----:B------:R-:W-:-:S13]  /*4ef0*/  ISETP.NE.AND P0, PT, R0, 0x7, PT ;  /* 0x000000070000780c */ /* 0x000fda0003f05270 */
[----:B------:R-:W-:Y:S05]  /*4f00*/  @!P0 BRA `(.L_x_1119) ;  /* 0x00000000003c8947 */ /* 0x000fea0003800000 */
[----:B------:R-:W-:-:S13]  /*4f10*/  ISETP.NE.AND P0, PT, R0, 0x8, PT ;  /* 0x000000080000780c */ /* 0x000fda0003f05270 */
[----:B------:R-:W-:Y:S05]  /*4f20*/  @!P0 BRA `(.L_x_1120) ;  /* 0x00000000001c8947 */ /* 0x000fea0003800000 */
[----:B------:R-:W-:-:S13]  /*4f30*/  ISETP.NE.AND P0, PT, R0, 0x9, PT ;  /* 0x000000090000780c */ /* 0x000fda0003f05270 */
[----:B------:R-:W-:Y:S05]  /*4f40*/  @P0 BRA `(.L_x_1114) ;  /* 0x0000000800700947 */ /* 0x000fea0003800000 */
[----:B------:R-:W-:Y:S02]  /*4f50*/  HADD2.F32 R4, -RZ, R4.H0_H0 ;  /* 0x20000004ff047230 */ /* 0x000fe40000004100 */
[----:B------:R-:W-:Y:S02]  /*4f60*/  IMAD.MOV.U32 R5, RZ, RZ, RZ ;  /* 0x000000ffff057224 */ /* 0x000fe400078e00ff */
[----:B------:R-:W-:-:S03]  /*4f70*/  IMAD.MOV.U32 R19, RZ, RZ, R22 ;  /* 0x000000ffff137224 */ /* 0x000fc600078e0016 */
[----:B------:R0:W-:Y:S01]  /*4f80*/  STG.E.64 desc[UR36][R2.64], R4 ;  /* 0x0000000402007986 */ /* 0x0001e2000c101b24 */
[----:B------:R-:W-:Y:S05]  /*4f90*/  BRA `(.L_x_1109) ;  /* 0x0000000c000c7947 */ /* 0x000fea0003800000 */
.L_x_1120:
[----:B------:R-:W-:Y:S02]  /*4fa0*/  HADD2.F32 R0, -RZ, R4.H0_H0 ;  /* 0x20000004ff007230 */ /* 0x000fe40000004100 */
[----:B------:R-:W-:-:S03]  /*4fb0*/  IMAD.MOV.U32 R19, RZ, RZ, R22 ;  /* 0x000000ffff137224 */ /* 0x000fc600078e0016 */
[----:B------:R-:W-:-:S04]  /*4fc0*/  F2FP.F16.F32.PACK_AB R0, RZ, R0 ;  /* 0x00000000ff00723e */ /* 0x000fc800000000ff */
[----:B------:R-:W-:-:S05]  /*4fd0*/  PRMT R0, R0, 0x5410, RZ ;  /* 0x0000541000007816 */ /* 0x000fca00000000ff */
[----:B------:R0:W-:Y:S01]  /*4fe0*/  STG.E desc[UR36][R2.64], R0 ;  /* 0x0000000002007986 */ /* 0x0001e2000c101924 */
[----:B------:R-:W-:Y:S05]  /*4ff0*/  BRA `(.L_x_1109) ;  /* 0x0000000800f47947 */ /* 0x000fea0003800000 */
.L_x_1119:
[----:B------:R-:W-:Y:S02]  /*5000*/  HADD2.F32 R4, -RZ, R4.H0_H0 ;  /* 0x20000004ff047230 */ /* 0x000fe40000004100 */
[----:B------:R-:W-:-:S03]  /*5010*/  IMAD.MOV.U32 R19, RZ, RZ, R22 ;  /* 0x000000ffff137224 */ /* 0x000fc600078e0016 */
[----:B------:R-:W-:-:S06]  /*5020*/  FMUL.FTZ R4, R4, 1 ;  /* 0x3f80000004047820 */ /* 0x000fcc0000410000 */
[----:B------:R-:W0:Y:S02]  /*5030*/  F2F.F64.F32 R4, R4 ;  /* 0x0000000400047310 */ /* 0x000e240000201800 */
[----:B0-----:R0:W-:Y:S01]  /*5040*/  STG.E.64 desc[UR36][R2.64], R4 ;  /* 0x0000000402007986 */ /* 0x0011e2000c101b24 */
[----:B------:R-:W-:Y:S05]  /*5050*/  BRA `(.L_x_1109) ;  /* 0x0000000800dc7947 */ /* 0x000fea0003800000 */
.L_x_1110:
        /* <DEDUP_REMOVED lines=10> */
[----:B------:R-:W-:-:S04]  /*5100*/  FSETP.NEU.FTZ.AND P0, PT, R4, RZ, PT ;  /* 0x000000ff0400720b */ /* 0x000fc80003f1d000 */
[----:B------:R-:W-:-:S05]  /*5110*/  SEL R5, RZ, 0x1, !P0 ;  /* 0x00000001ff057807 */ /* 0x000fca0004000000 */
[----:B------:R0:W-:Y:S01]  /*5120*/  STG.E.U8 desc[UR36][R2.64], R5 ;  /* 0x0000000502007986 */ /* 0x0001e2000c101124 */
[----:B------:R-:W-:Y:S05]  /*5130*/  BRA `(.L_x_1109) ;  /* 0x0000000800a47947 */ /* 0x000fea0003800000 */
.L_x_1123:
[----:B------:R-:W-:Y:S01]  /*5140*/  HADD2.F32 R4, -RZ, R4.H0_H0 ;  /* 0x20000004ff047230 */ /* 0x000fe20000004100 */
[----:B------:R-:W-:Y:S01]  /*5150*/  CS2R R6, SRZ ;  /* 0x0000000000067805 */ /* 0x000fe2000001ff00 */
[----:B------:R-:W-:-:S03]  /*5160*/  IMAD.MOV.U32 R19, RZ, RZ, R22 ;  /* 0x000000ffff137224 */ /* 0x000fc600078e0016 */
[----:B------:R-:W-:-:S06]  /*5170*/  FMUL.FTZ R4, R4, 1 ;  /* 0x3f80000004047820 */ /* 0x000fcc0000410000 */
[----:B------:R-:W0:Y:S02]  /*5180*/  F2F.F64.F32 R4, R4 ;  /* 0x0000000400047310 */ /* 0x000e240000201800 */
[----:B0-----:R0:W-:Y:S01]  /*5190*/  STG.E.128 desc[UR36][R2.64], R4 ;  /* 0x0000000402007986 */ /* 0x0011e2000c101d24 */
[----:B------:R-:W-:Y:S05]  /*51a0*/  BRA `(.L_x_1109) ;  /* 0x0000000800887947 */ /* 0x000fea0003800000 */
.L_x_1122:
[----:B------:R-:W-:-:S13]  /*51b0*/  ISETP.NE.AND P0, PT, R0, 0xf, PT ;  /* 0x0000000f0000780c */ /* 0x000fda0003f05270 */
[----:B------:R-:W-:Y:S05]  /*51c0*/  @!P0 BRA `(.L_x_1124) ;  /* 0x0000000000a88947 */ /* 0x000fea0003800000 */
[----:B------:R-:W-:-:S13]  /*51d0*/  ISETP.NE.AND P0, PT, R0, 0x17, PT ;  /* 0x000000170000780c */ /* 0x000fda0003f05270 */
[----:B------:R-:W-:Y:S05]  /*51e0*/  @!P0 BRA `(.L_x_1125) ;  /* 0x0000000000508947 */ /* 0x000fea0003800000 */
[----:B------:R-:W-:-:S13]  /*51f0*/  ISETP.NE.AND P0, PT, R0, 0x18, PT ;  /* 0x000000180000780c */ /* 0x000fda0003f05270 */
[----:B------:R-:W-:Y:S05]  /*5200*/  @P0 BRA `(.L_x_1114) ;  /* 0x0000000400c00947 */ /* 0x000fea0003800000 */
        /* <DEDUP_REMOVED lines=13> */
.L_x_1127:
[----:B------:R-:W-:Y:S05]  /*52e0*/  BSYNC.RECONVERGENT B0 ;  /* 0x0000000000007941 */ /* 0x000fea0003800200 */
.L_x_1126:
[----:B------:R-:W-:Y:S01]  /*52f0*/  LOP3.LUT R5, R0, 0x80, R5, 0xf8, !PT ;  /* 0x0000008000057812 */ /* 0x000fe200078ef805 */
[----:B------:R-:W-:-:S04]  /*5300*/  IMAD.MOV.U32 R19, RZ, RZ, R22 ;  /* 0x000000ffff137224 */ /* 0x000fc800078e0016 */
[----:B------:R0:W-:Y:S01]  /*5310*/  STG.E.U8 desc[UR36][R2.64], R5 ;  /* 0x0000000502007986 */ /* 0x0001e2000c101124 */
[----:B------:R-:W-:Y:S05]  /*5320*/  BRA `(.L_x_1109) ;  /* 0x0000000800287947 */ /* 0x000fea0003800000 */
.L_x_1125:
        /* <DEDUP_REMOVED lines=15> */
.L_x_1129:
[----:B------:R-:W-:Y:S05]  /*5420*/  BSYNC.RECONVERGENT B0 ;  /* 0x0000000000007941 */ /* 0x000fea0003800200 */
.L_x_1128:
[----:B------:R-:W-:Y:S01]  /*5430*/  LOP3.LUT R5, R0, 0x80, R5, 0xf8, !PT ;  /* 0x0000008000057812 */ /* 0x000fe200078ef805 */
[----:B------:R-:W-:-:S04]  /*5440*/  IMAD.MOV.U32 R19, RZ, RZ, R22 ;  /* 0x000000ffff137224 */ /* 0x000fc800078e0016 */
[----:B------:R0:W-:Y:S01]  /*5450*/  STG.E.U8 desc[UR36][R2.64], R5 ;  /* 0x0000000502007986 */ /* 0x0001e2000c101124 */
[----:B------:R-:W-:Y:S05]  /*5460*/  BRA `(.L_x_1109) ;  /* 0x0000000400d87947 */ /* 0x000fea0003800000 */
.L_x_1124:
[----:B------:R-:W-:Y:S02]  /*5470*/  HADD2.F32 R0, -RZ, R4.H0_H0 ;  /* 0x20000004ff007230 */ /* 0x000fe40000004100 */
[----:B------:R-:W-:-:S03]  /*5480*/  IMAD.MOV.U32 R19, RZ, RZ, R22 ;  /* 0x000000ffff137224 */ /* 0x000fc600078e0016 */
[----:B------:R-:W-:-:S05]  /*5490*/  F2FP.BF16.F32.PACK_AB R0, RZ, R0 ;  /* 0x00000000ff00723e */ /* 0x000fca00000010ff */
[----:B------:R0:W-:Y:S01]  /*54a0*/  STG.E.U16 desc[UR36][R2.64], R0 ;  /* 0x0000000002007986 */ /* 0x0001e2000c101524 */
[----:B------:R-:W-:Y:S05]  /*54b0*/  BRA `(.L_x_1109) ;  /* 0x0000000400c47947 */ /* 0x000fea0003800000 */
.L_x_1121:
        /* <DEDUP_REMOVED lines=10> */
[----:B------:R-:W0:Y:S02]  /*5560*/  F2I.FTZ.U32.TRUNC.NTZ R5, R5 ;  /* 0x0000000500057305 */ /* 0x000e24000021f000 */
[----:B0-----:R0:W-:Y:S01]  /*5570*/  STG.E.U16 desc[UR36][R2.64], R5 ;  /* 0x0000000502007986 */ /* 0x0011e2000c101524 */
[----:B------:R-:W-:Y:S05]  /*5580*/  BRA `(.L_x_1109) ;  /* 0x0000000400907947 */ /* 0x000fea0003800000 */
.L_x_1132:
        /* <DEDUP_REMOVED lines=13> */
.L_x_1135:
[----:B------:R-:W-:-:S04]  /*5660*/  SHF.R.U32.HI R0, RZ, 0x14, R5 ;  /* 0x00000014ff007819 */ /* 0x000fc80000011605 */
[----:B------:R-:W-:-:S04]  /*5670*/  LOP3.LUT R0, R0, 0x1, RZ, 0xc0, !PT ;  /* 0x0000000100007812 */ /* 0x000fc800078ec0ff */
[----:B------:R-:W-:-:S04]  /*5680*/  IADD3 R0, PT, PT, R5, 0x487ffff, R0 ;  /* 0x0487ffff05007810 */ /* 0x000fc80007ffe000 */
[----:B------:R-:W-:-:S04]  /*5690*/  SHF.R.U32.HI R0, RZ, 0x14, R0 ;  /* 0x00000014ff007819 */ /* 0x000fc80000011600 */
[----:B------:R-:W-:-:S07]  /*56a0*/  LOP3.LUT R4, R0, 0xff, RZ, 0xc0, !PT ;  /* 0x000000ff00047812 */ /* 0x000fce00078ec0ff */
.L_x_1136:
[----:B------:R-:W-:-:S04]  /*56b0*/  SHF.R.U32.HI R5, RZ, 0x18, R5 ;  /* 0x00000018ff057819 */ /* 0x000fc80000011605 */
[----:B------:R-:W-:-:S04]  /*56c0*/  LOP3.LUT R4, R4, 0x80, R5, 0xf8, !PT ;  /* 0x0000008004047812 */ /* 0x000fc800078ef805 */
[----:B------:R-:W-:-:S07]  /*56d0*/  PRMT R0, R4, 0x7610, R0 ;  /* 0x0000761004007816 */ /* 0x000fce0000000000 */
.L_x_1134:
[----:B------:R-:W-:Y:S05]  /*56e0*/  BSYNC.RECONVERGENT B0 ;  /* 0x0000000000007941 */ /* 0x000fea0003800200 */
.L_x_1133:
[----:B------:R0:W-:Y:S01]  /*56f0*/  STG.E.U8 desc[UR36][R2.64], R0 ;  /* 0x0000000002007986 */ /* 0x0001e2000c101124 */
[----:B------:R-:W-:Y:S01]  /*5700*/  IMAD.MOV.U32 R19, RZ, RZ, R22 ;  /* 0x000000ffff137224 */ /* 0x000fe200078e0016 */
[----:B------:R-:W-:Y:S06]  /*5710*/  BRA `(.L_x_1109) ;  /* 0x00000004002c7947 */ /* 0x000fec0003800000 */
.L_x_1131:
        /* <DEDUP_REMOVED lines=13> */
.L_x_1139:
[----:B------:R-:W-:-:S04]  /*57f0*/  SHF.R.U32.HI R0, RZ, 0x15, R5 ;  /* 0x00000015ff007819 */ /* 0x000fc80000011605 */
[----:B------:R-:W-:-:S04]  /*5800*/  LOP3.LUT R0, R0, 0x1, RZ, 0xc0, !PT ;  /* 0x0000000100007812 */ /* 0x000fc800078ec0ff */
[----:B------:R-:W-:-:S04]  /*5810*/  IADD3 R0, PT, PT, R5, 0x88fffff, R0 ;  /* 0x088fffff05007810 */ /* 0x000fc80007ffe000 */
[----:B------:R-:W-:-:S04]  /*5820*/  SHF.R.U32.HI R0, RZ, 0x15, R0 ;  /* 0x00000015ff007819 */ /* 0x000fc80000011600 */
[----:B------:R-:W-:-:S07]  /*5830*/  LOP3.LUT R4, R0, 0xff, RZ, 0xc0, !PT ;  /* 0x000000ff00047812 */ /* 0x000fce00078ec0ff */
.L_x_1140:
[----:B------:R-:W-:-:S04]  /*5840*/  SHF.R.U32.HI R5, RZ, 0x18, R5 ;  /* 0x00000018ff057819 */ /* 0x000fc80000011605 */
[----:B------:R-:W-:-:S04]  /*5850*/  LOP3.LUT R4, R4, 0x80, R5, 0xf8, !PT ;  /* 0x0000008004047812 */ /* 0x000fc800078ef805 */
[----:B------:R-:W-:-:S07]  /*5860*/  PRMT R0, R4, 0x7610, R0 ;  /* 0x0000761004007816 */ /* 0x000fce0000000000 */
.L_x_1138:
[----:B------:R-:W-:Y:S05]  /*5870*/  BSYNC.RECONVERGENT B0 ;  /* 0x0000000000007941 */ /* 0x000fea0003800200 */
.L_x_1137:
[----:B------:R0:W-:Y:S01]  /*5880*/  STG.E.U8 desc[UR36][R2.64], R0 ;  /* 0x0000000002007986 */ /* 0x0001e2000c101124 */
[----:B------:R-:W-:Y:S01]  /*5890*/  IMAD.MOV.U32 R19, RZ, RZ, R22 ;  /* 0x000000ffff137224 */ /* 0x000fe200078e0016 */
[----:B------:R-:W-:Y:S06]  /*58a0*/  BRA `(.L_x_1109) ;  /* 0x0000000000c87947 */ /* 0x000fec0003800000 */
.L_x_1130:
[----:B------:R-:W-:-:S13]  /*58b0*/  ISETP.NE.AND P0, PT, R0, 0x1c, PT ;  /* 0x0000001c0000780c */ /* 0x000fda0003f05270 */
[----:B------:R-:W-:Y:S05]  /*58c0*/  @!P0 BRA `(.L_x_1141) ;  /* 0x0000000000b08947 */ /* 0x000fea0003800000 */
[----:B------:R-:W-:-:S13]  /*58d0*/  ISETP.NE.AND P0, PT, R0, 0x1d, PT ;  /* 0x0000001d0000780c */ /* 0x000fda0003f05270 */
[----:B------:R-:W-:Y:S05]  /*58e0*/  @!P0 BRA `(.L_x_1142) ;  /* 0x0000000000948947 */ /* 0x000fea0003800000 */
[----:B------:R-:W-:-:S13]  /*58f0*/  ISETP.NE.AND P0, PT, R0, 0x2c, PT ;  /* 0x0000002c0000780c */ /* 0x000fda0003f05270 */
[----:B------:R-:W-:Y:S05]  /*5900*/  @!P0 BRA `(.L_x_1143) ;  /* 0x0000000000488947 */ /* 0x000fea0003800000 */
.L_x_1114:
        /* <DEDUP_REMOVED lines=16> */
.L_x_1144:
[----:B------:R-:W-:Y:S01]  /*5a10*/  IMAD.MOV.U32 R19, RZ, RZ, R22 ;  /* 0x000000ffff137224 */ /* 0x000fe200078e0016 */
[----:B------:R-:W-:Y:S06]  /*5a20*/  BRA `(.L_x_1109) ;  /* 0x0000000000687947 */ /* 0x000fec0003800000 */
.L_x_1143:
[----:B------:R-:W-:Y:S02]  /*5a30*/  HADD2.F32 R5, -RZ, R4.H0_H0 ;  /* 0x20000004ff057230 */ /* 0x000fe40000004100 */
        /* <DEDUP_REMOVED lines=16> */
.L_x_1142:
[----:B------:R-:W-:Y:S02]  /*5b40*/  HADD2.F32 R4, -RZ, R4.H0_H0 ;  /* 0x20000004ff047230 */ /* 0x000fe40000004100 */
[----:B------:R-:W-:-:S04]  /*5b50*/  IMAD.MOV.U32 R19, RZ, RZ, R22 ;  /* 0x000000ffff137224 */ /* 0x000fc800078e0016 */
[----:B------:R-:W0:Y:S02]  /*5b60*/  F2I.U64.TRUNC R4, R4 ;  /* 0x0000000400047311 */ /* 0x000e24000020d800 */
[----:B0-----:R0:W-:Y:S01]  /*5b70*/  STG.E.64 desc[UR36][R2.64], R4 ;  /* 0x0000000402007986 */ /* 0x0011e2000c101b24 */
[----:B------:R-:W-:Y:S05]  /*5b80*/  BRA `(.L_x_1109) ;  /* 0x0000000000107947 */ /* 0x000fea0003800000 */
.L_x_1141:
[----:B------:R-:W-:Y:S02]  /*5b90*/  HADD2.F32 R4, -RZ, R4.H0_H0 ;  /* 0x20000004ff047230 */ /* 0x000fe40000004100 */
[----:B------:R-:W-:Y:S02]  /*5ba0*/  IMAD.MOV.U32 R19, RZ, RZ, R22 ;  /* 0x000000ffff137224 */ /* 0x000fe400078e0016 */
[----:B------:R-:W0:Y:S02]  /*5bb0*/  F2I.FTZ.U32.TRUNC.NTZ R5, R4 ;  /* 0x0000000400057305 */ /* 0x000e24000021f000 */
[----:B0-----:R0:W-:Y:S03]  /*5bc0*/  STG.E desc[UR36][R2.64], R5 ;  /* 0x0000000502007986 */ /* 0x0011e6000c101924 */
.L_x_1109:
[----:B------:R-:W-:Y:S05]  /*5bd0*/  BSYNC.RECONVERGENT B6 ;  /* 0x0000000000067941 */ /* 0x000fea0003800200 */
.L_x_1108:
[----:B------:R-:W-:Y:S01]  /*5be0*/  ISETP.GE.AND P0, PT, R19, R17, PT ;  /* 0x000000111300720c */ /* 0x000fe20003f06270 */
[----:B------:R-:W-:-:S12]  /*5bf0*/  BSSY.RECONVERGENT B6, `(.L_x_1145) ;  /* 0x00001f0000067945 */ /* 0x000fd80003800200 */
[----:B------:R-:W-:Y:S05]  /*5c00*/  @P0 BRA `(.L_x_1146) ;  /* 0x0000001c00b80947 */ /* 0x000fea0003800000 */
[----:B------:R-:W4:Y:S01]  /*5c10*/  LDCU UR4, c[0x0][0x3a8] ;  /* 0x00007500ff0477ac */ /* 0x000f220008000800 */
[----:B0123--:R-:W0:Y:S01]  /*5c20*/  LDC.64 R2, c[0x0][0x388] ;  /* 0x0000e200ff027b82 */ /* 0x00fe220000000a00 */
[----:B-----5:R-:W-:Y:S01]  /*5c30*/  IMAD R0, R18, 0x200, R19 ;  /* 0x0000020012007824 */ /* 0x020fe200078e0213 */
[----:B----4-:R-:W-:-:S03]  /*5c40*/  PRMT R4, R16, 0x9910, RZ ;  /* 0x0000991010047816 */ /* 0x010fc600000000ff */
[----:B------:R-:W-:Y:S02]  /*5c50*/  IMAD R5, R0, UR4, RZ ;  /* 0x0000000400057c24 */ /* 0x000fe4000f8e02ff */
        /* <DEDUP_REMOVED lines=13> */
[----:B------:R-:W-:-:S04]  /*5d30*/  HADD2.F32 R26, -RZ, R26.H0_H0 ;  /* 0x2000001aff1a7230 */ /* 0x000fc80000004100 */
[----:B------:R-:W0:Y:S02]  /*5d40*/  F2I.FTZ.TRUNC.NTZ R5, R26 ;  /* 0x0000001a00057305 */ /* 0x000e24000021f100 */
[----:B0-----:R4:W-:Y:S01]  /*5d50*/  STG.E.U8 desc[UR36][R2.64], R5 ;  /* 0x0000000502007986 */ /* 0x0019e2000c101124 */
[----:B------:R-:W-:Y:S05]  /*5d60*/  BRA `(.L_x_1152) ;  /* 0x0000000c007c7947 */ /* 0x000fea0003800000 */
.L_x_1150:
[----:B------:R-:W-:-:S06]  /*5d70*/  HADD2.F32 R5, -RZ, R26.H0_H0 ;  /* 0x2000001aff057230 */ /* 0x000fcc0000004100 */
[----:B------:R-:W0:Y:S02]  /*5d80*/  F2I.S64.TRUNC R4, R5 ;  /* 0x0000000500047311 */ /* 0x000e24000020d900 */
[----:B0-----:R3:W-:Y:S01]  /*5d90*/  STG.E.U8 desc[UR36][R2.64], R4 ;  /* 0x0000000402007986 */ /* 0x0017e2000c101124 */
[----:B------:R-:W-:Y:S05]  /*5da0*/  BRA `(.L_x_1152) ;  /* 0x0000000c006c7947 */ /* 0x000fea0003800000 */
.L_x_1149:
[----:B------:R-:W-:-:S13]  /*5db0*/  ISETP.NE.AND P0, PT, R0, 0x2, PT ;  /* 0x000000020000780c */ /* 0x000fda0003f05270 */
[----:B------:R-:W-:Y:S05]  /*5dc0*/  @!P0 BRA `(.L_x_1153) ;  /* 0x0000000000308947 */ /* 0x000fea0003800000 */
[----:B------:R-:W-:-:S13]  /*5dd0*/  ISETP.NE.AND P0, PT, R0, 0x3, PT ;  /* 0x000000030000780c */ /* 0x000fda0003f05270 */
[----:B------:R-:W-:Y:S05]  /*5de0*/  @!P0 BRA `(.L_x_1154) ;  /* 0x0000000000188947 */ /* 0x000fea0003800000 */
[----:B------:R-:W-:-:S13]  /*5df0*/  ISETP.NE.AND P0, PT, R0, 0x4, PT ;  /* 0x000000040000780c */ /* 0x000fda0003f05270 */
[----:B------:R-:W-:Y:S05]  /*5e00*/  @P0 BRA `(.L_x_1151) ;  /* 0x0000000800700947 */ /* 0x000fea0003800000 */
[----:B------:R-:W-:-:S06]  /*5e10*/  HADD2.F32 R4, -RZ, R26.H0_H0 ;  /* 0x2000001aff047230 */ /* 0x000fcc0000004100 */
[----:B------:R-:W0:Y:S02]  /*5e20*/  F2I.S64.TRUNC R4, R4 ;  /* 0x0000000400047311 */ /* 0x000e24000020d900 */
[----:B0-----:R1:W-:Y:S01]  /*5e30*/  STG.E.64 desc[UR36][R2.64], R4 ;  /* 0x0000000402007986 */ /* 0x0013e2000c101b24 */
[----:B------:R-:W-:Y:S05]  /*5e40*/  BRA `(.L_x_1152) ;  /* 0x0000000c00447947 */ /* 0x000fea0003800000 */
.L_x_1154:
[----:B------:R-:W-:-:S04]  /*5e50*/  HADD2.F32 R26, -RZ, R26.H0_H0 ;  /* 0x2000001aff1a7230 */ /* 0x000fc80000004100 */
[----:B------:R-:W0:Y:S02]  /*5e60*/  F2I.FTZ.TRUNC.NTZ R5, R26 ;  /* 0x0000001a00057305 */ /* 0x000e24000021f100 */
[----:B0-----:R2:W-:Y:S01]  /*5e70*/  STG.E desc[UR36][R2.64], R5 ;  /* 0x0000000502007986 */ /* 0x0015e2000c101924 */
[----:B------:R-:W-:Y:S05]  /*5e80*/  BRA `(.L_x_1152) ;  /* 0x0000000c00347947 */ /* 0x000fea0003800000 */
.L_x_1153:
[----:B------:R-:W-:-:S04]  /*5e90*/  HADD2.F32 R26, -RZ, R26.H0_H0 ;  /* 0x2000001aff1a7230 */ /* 0x000fc80000004100 */
[----:B------:R-:W0:Y:S02]  /*5ea0*/  F2I.FTZ.TRUNC.NTZ R5, R26 ;  /* 0x0000001a00057305 */ /* 0x000e24000021f100 */
[----:B0-----:R0:W-:Y:S01]  /*5eb0*/  STG.E.U16 desc[UR36][R2.64], R5 ;  /* 0x0000000502007986 */ /* 0x0011e2000c101524 */
[----:B------:R-:W-:Y:S05]  /*5ec0*/  BRA `(.L_x_1152) ;  /* 0x0000000c00247947 */ /* 0x000fea0003800000 */
.L_x_1148:
[----:B------:R-:W-:-:S13]  /*5ed0*/  ISETP.GT.AND P0, PT, R0, 0x6, PT ;  /* 0x000000060000780c */ /* 0x000fda0003f04270 */
[----:B------:R-:W-:Y:S05]  /*5ee0*/  @P0 BRA `(.L_x_1155) ;  /* 0x0000000000240947 */ /* 0x000fea0003800000 */
[----:B------:R-:W-:-:S13]  /*5ef0*/  ISETP.NE.AND P0, PT, R0, 0x5, PT ;  /* 0x000000050000780c */ /* 0x000fda0003f05270 */
[----:B------:R-:W-:Y:S05]  /*5f00*/  @!P0 BRA `(.L_x_1156) ;  /* 0x0000000000148947 */ /* 0x000fea0003800000 */
[----:B------:R-:W-:-:S13]  /*5f10*/  ISETP.NE.AND P0, PT, R0, 0x6, PT ;  /* 0x000000060000780c */ /* 0x000fda0003f05270 */
[----:B------:R-:W-:Y:S05]  /*5f20*/  @P0 BRA `(.L_x_1151) ;  /* 0x0000000800280947 */ /* 0x000fea0003800000 */
[----:B------:R-:W-:-:S05]  /*5f30*/  HADD2.F32 R5, -RZ, R26.H0_H0 ;  /* 0x2000001aff057230 */ /* 0x000fca0000004100 */
[----:B------:R0:W-:Y:S01]  /*5f40*/  STG.E desc[UR36][R2.64], R5 ;  /* 0x0000000502007986 */ /* 0x0001e2000c101924 */
[----:B------:R-:W-:Y:S05]  /*5f50*/  BRA `(.L_x_1152) ;  /* 0x0000000c00007947 */ /* 0x000fea0003800000 */
.L_x_1156:
[----:B------:R0:W-:Y:S01]  /*5f60*/  STG.E.U16 desc[UR36][R2.64], R26 ;  /* 0x0000001a02007986 */ /* 0x0001e2000c101524 */
[----:B------:R-:W-:Y:S05]  /*5f70*/  BRA `(.L_x_1152) ;  /* 0x0000000800f87947 */ /* 0x000fea0003800000 */
.L_x_1155:
[----:B------:R-:W-:-:S13]  /*5f80*/  ISETP.NE.AND P0, PT, R0, 0x7, PT ;  /* 0x000000070000780c */ /* 0x000fda0003f05270 */
[----:B------:R-:W-:Y:S05]  /*5f90*/  @!P0 BRA `(.L_x_1157) ;  /* 0x0000000000348947 */ /* 0x000fea0003800000 */
[----:B------:R-:W-:-:S13]  /*5fa0*/  ISETP.NE.AND P0, PT, R0, 0x8, PT ;  /* 0x000000080000780c */ /* 0x000fda0003f05270 */
[----:B------:R-:W-:Y:S05]  /*5fb0*/  @!P0 BRA `(.L_x_1158) ;  /* 0x0000000000188947 */ /* 0x000fea0003800000 */
[----:B------:R-:W-:-:S13]  /*5fc0*/  ISETP.NE.AND P0, PT, R0, 0x9, PT ;  /* 0x000000090000780c */ /* 0x000fda0003f05270 */
[----:B------:R-:W-:Y:S05]  /*5fd0*/  @P0 BRA `(.L_x_1151) ;  /* 0x0000000400fc0947 */ /* 0x000fea0003800000 */
[----:B------:R-:W-:Y:S02]  /*5fe0*/  HADD2.F32 R26, -RZ, R26.H0_H0 ;  /* 0x2000001aff1a7230 */ /* 0x000fe40000004100 */
[----:B------:R-:W-:-:S05]  /*5ff0*/  IMAD.MOV.U32 R27, RZ, RZ, RZ ;  /* 0x000000ffff1b7224 */ /* 0x000fca00078e00ff */
[----:B------:R0:W-:Y:S01]  /*6000*/  STG.E.64 desc[UR36][R2.64], R26 ;  /* 0x0000001a02007986 */ /* 0x0001e2000c101b24 */
[----:B------:R-:W-:Y:S05]  /*6010*/  BRA `(.L_x_1152) ;  /* 0x0000000800d07947 */ /* 0x000fea0003800000 */
.L_x_1158:
[----:B------:R-:W-:-:S05]  /*6020*/  HADD2.F32 R0, -RZ, R26.H0_H0 ;  /* 0x2000001aff007230 */ /* 0x000fca0000004100 */
[----:B------:R-:W-:-:S04]  /*6030*/  F2FP.F16.F32.PACK_AB R0, RZ, R0 ;  /* 0x00000000ff00723e */ /* 0x000fc800000000ff */
[----:B------:R-:W-:-:S05]  /*6040*/  PRMT R0, R0, 0x5410, RZ ;  /* 0x0000541000007816 */ /* 0x000fca00000000ff */
[----:B------:R0:W-:Y:S01]  /*6050*/  STG.E desc[UR36][R2.64], R0 ;  /* 0x0000000002007986 */ /* 0x0001e2000c101924 */
[----:B------:R-:W-:Y:S05]  /*6060*/  BRA `(.L_x_1152) ;  /* 0x0000000800bc7947 */ /* 0x000fea0003800000 */
.L_x_1157:
[----:B------:R-:W-:-:S05]  /*6070*/  HADD2.F32 R4, -RZ, R26.H0_H0 ;  /* 0x2000001aff047230 */ /* 0x000fca0000004100 */
[----:B------:R-:W-:-:S06]  /*6080*/  FMUL.FTZ R4, R4, 1 ;  /* 0x3f80000004047820 */ /* 0x000fcc0000410000 */
[----:B------:R-:W0:Y:S02]  /*6090*/  F2F.F64.F32 R4, R4 ;  /* 0x0000000400047310 */ /* 0x000e240000201800 */
[----:B0-----:R0:W-:Y:S01]  /*60a0*/  STG.E.64 desc[UR36][R2.64], R4 ;  /* 0x0000000402007986 */ /* 0x0011e2000c101b24 */
[----:B------:R-:W-:Y:S05]  /*60b0*/  BRA `(.L_x_1152) ;  /* 0x0000000800a87947 */ /* 0x000fea0003800000 */
.L_x_1147:
        /* <DEDUP_REMOVED lines=10> */
[----:B------:R-:W-:-:S06]  /*6160*/  HADD2.F32 R5, -RZ, R26.H0_H0 ;  /* 0x2000001aff057230 */ /* 0x000fcc0000004100 */
[----:B------:R-:W0:Y:S02]  /*6170*/  F2I.FTZ.U32.TRUNC.NTZ R5, R5 ;  /* 0x0000000500057305 */ /* 0x000e24000021f000 */
[----:B0-----:R0:W-:Y:S01]  /*6180*/  STG.E.U16 desc[UR36][R2.64], R5 ;  /* 0x0000000502007986 */ /* 0x0011e2000c101524 */
[----:B------:R-:W-:Y:S05]  /*6190*/  BRA `(.L_x_1152) ;  /* 0x0000000800707947 */ /* 0x000fea0003800000 */
.L_x_1162:
        /* <DEDUP_REMOVED lines=18> */
.L_x_1165:
[----:B------:R-:W-:-:S04]  /*62c0*/  SHF.R.U32.HI R5, RZ, 0x18, R5 ;  /* 0x00000018ff057819 */ /* 0x000fc80000011605 */
[----:B------:R-:W-:-:S07]  /*62d0*/  LOP3.LUT R0, R0, 0x80, R5, 0xf8, !PT ;  /* 0x0000008000007812 */ /* 0x000fce00078ef805 */
.L_x_1164:
[----:B------:R-:W-:Y:S05]  /*62e0*/  BSYNC.RECONVERGENT B0 ;  /* 0x0000000000007941 */ /* 0x000fea0003800200 */
.L_x_1163:
[----:B------:R0:W-:Y:S01]  /*62f0*/  STG.E.U8 desc[UR36][R2.64], R0 ;  /* 0x0000000002007986 */ /* 0x0001e2000c101124 */
[----:B------:R-:W-:Y:S05]  /*6300*/  BRA `(.L_x_1152) ;  /* 0x0000000800147947 */ /* 0x000fea0003800000 */
.L_x_1161:
        /* <DEDUP_REMOVED lines=18> */
.L_x_1168:
[----:B------:R-:W-:-:S04]  /*6430*/  SHF.R.U32.HI R5, RZ, 0x18, R5 ;  /* 0x00000018ff057819 */ /* 0x000fc80000011605 */
[----:B------:R-:W-:-:S07]  /*6440*/  LOP3.LUT R0, R0, 0x80, R5, 0xf8, !PT ;  /* 0x0000008000007812 */ /* 0x000fce00078ef805 */
.L_x_1167:
[----:B------:R-:W-:Y:S05]  /*6450*/  BSYNC.RECONVERGENT B0 ;  /* 0x0000000000007941 */ /* 0x000fea0003800200 */
.L_x_1166:
[----:B------:R0:W-:Y:S01]  /*6460*/  STG.E.U8 desc[UR36][R2.64], R0 ;  /* 0x0000000002007986 */ /* 0x0001e2000c101124 */
[----:B------:R-:W-:Y:S05]  /*6470*/  BRA `(.L_x_1152) ;  /* 0x0000000400b87947 */ /* 0x000fea0003800000 */
.L_x_1160:
[----:B------:R-:W-:-:S13]  /*6480*/  ISETP.NE.AND P0, PT, R0, 0x1c, PT ;  /* 0x0000001c0000780c */ /* 0x000fda0003f05270 */
[----:B------:R-:W-:Y:S05]  /*6490*/  @!P0 BRA `(.L_x_1169) ;  /* 0x0000000000608947 */ /* 0x000fea0003800000 */
[----:B------:R-:W-:-:S13]  /*64a0*/  ISETP.NE.AND P0, PT, R0, 0x1d, PT ;  /* 0x0000001d0000780c */ /* 0x000fda0003f05270 */
[----:B------:R-:W-:Y:S05]  /*64b0*/  @!P0 BRA `(.L_x_1170) ;  /* 0x0000000000488947 */ /* 0x000fea0003800000 */
[----:B------:R-:W-:-:S13]  /*64c0*/  ISETP.NE.AND P0, PT, R0, 0x2c, PT ;  /* 0x0000002c0000780c */ /* 0x000fda0003f05270 */
[----:B------:R-:W-:Y:S05]  /*64d0*/  @P0 BRA `(.L_x_1151) ;  /* 0x0000000000bc0947 */ /* 0x000fea0003800000 */
        /* <DEDUP_REMOVED lines=16> */
.L_x_1170:
[----:B------:R-:W-:-:S06]  /*65e0*/  HADD2.F32 R4, -RZ, R26.H0_H0 ;  /* 0x2000001aff047230 */ /* 0x000fcc0000004100 */
[----:B------:R-:W0:Y:S02]  /*65f0*/  F2I.U64.TRUNC R4, R4 ;  /* 0x0000000400047311 */ /* 0x000e24000020d800 */
[----:B0-----:R0:W-:Y:S01]  /*6600*/  STG.E.64 desc[UR36][R2.64], R4 ;  /* 0x0000000402007986 */ /* 0x0011e2000c101b24 */
[----:B------:R-:W-:Y:S05]  /*6610*/  BRA `(.L_x_1152) ;  /* 0x0000000400507947 */ /* 0x000fea0003800000 */
.L_x_1169:
[----:B------:R-:W-:-:S04]  /*6620*/  HADD2.F32 R26, -RZ, R26.H0_H0 ;  /* 0x2000001aff1a7230 */ /* 0x000fc80000004100 */
[----:B------:R-:W0:Y:S02]  /*6630*/  F2I.FTZ.U32.TRUNC.NTZ R5, R26 ;  /* 0x0000001a00057305 */ /* 0x000e24000021f000 */
[----:B0-----:R0:W-:Y:S01]  /*6640*/  STG.E desc[UR36][R2.64], R5 ;  /* 0x0000000502007986 */ /* 0x0011e2000c101924 */
[----:B------:R-:W-:Y:S05]  /*6650*/  BRA `(.L_x_1152) ;  /* 0x0000000400407947 */ /* 0x000fea0003800000 */
.L_x_1159:
[----:B------:R-:W-:-:S13]  /*6660*/  ISETP.GT.AND P0, PT, R0, 0xe, PT ;  /* 0x0000000e0000780c */ /* 0x000fda0003f04270 */
[----:B------:R-:W-:Y:S05]  /*6670*/  @P0 BRA `(.L_x_1171) ;  /* 0x00000000003c0947 */ /* 0x000fea0003800000 */
[----:B------:R-:W-:-:S13]  /*6680*/  ISETP.NE.AND P0, PT, R0, 0xa, PT ;  /* 0x0000000a0000780c */ /* 0x000fda0003f05270 */
[----:B------:R-:W-:Y:S05]  /*6690*/  @!P0 BRA `(.L_x_1172) ;  /* 0x00000000001c8947 */ /* 0x000fea0003800000 */
[----:B------:R-:W-:-:S13]  /*66a0*/  ISETP.NE.AND P0, PT, R0, 0xb, PT ;  /* 0x0000000b0000780c */ /* 0x000fda0003f05270 */
[----:B------:R-:W-:Y:S05]  /*66b0*/  @P0 BRA `(.L_x_1151) ;  /* 0x0000000000440947 */ /* 0x000fea0003800000 */
[----:B------:R-:W-:-:S05]  /*66c0*/  HADD2.F32 R26, -RZ, R26.H0_H0 ;  /* 0x2000001aff1a7230 */ /* 0x000fca0000004100 */
[----:B------:R-:W-:-:S04]  /*66d0*/  FSETP.NEU.FTZ.AND P0, PT, R26, RZ, PT ;  /* 0x000000ff1a00720b */ /* 0x000fc80003f1d000 */
[----:B------:R-:W-:-:S05]  /*66e0*/  SEL R5, RZ, 0x1, !P0 ;  /* 0x00000001ff057807 */ /* 0x000fca0004000000 */
[----:B------:R0:W-:Y:S01]  /*66f0*/  STG.E.U8 desc[UR36][R2.64], R5 ;  /* 0x0000000502007986 */ /* 0x0001e2000c101124 */
[----:B------:R-:W-:Y:S05]  /*6700*/  BRA `(.L_x_1152) ;  /* 0x0000000400147947 */ /* 0x000fea0003800000 */
.L_x_1172:
[----:B------:R-:W-:Y:S01]  /*6710*/  HADD2.F32 R26, -RZ, R26.H0_H0 ;  /* 0x2000001aff1a7230 */ /* 0x000fe20000004100 */
[----:B------:R-:W-:-:S04]  /*6720*/  CS2R R6, SRZ ;  /* 0x0000000000067805 */ /* 0x000fc8000001ff00 */
[----:B------:R-:W-:-:S06]  /*6730*/  FMUL.FTZ R4, R26, 1 ;  /* 0x3f8000001a047820 */ /* 0x000fcc0000410000 */
[----:B------:R-:W0:Y:S02]  /*6740*/  F2F.F64.F32 R4, R4 ;  /* 0x0000000400047310 */ /* 0x000e240000201800 */
[----:B0-----:R0:W-:Y:S01]  /*6750*/  STG.E.128 desc[UR36][R2.64], R4 ;  /* 0x0000000402007986 */ /* 0x0011e2000c101d24 */
[----:B------:R-:W-:Y:S05]  /*6760*/  BRA `(.L_x_1152) ;  /* 0x0000000000fc7947 */ /* 0x000fea0003800000 */
.L_x_1171:
[----:B------:R-:W-:-:S13]  /*6770*/  ISETP.NE.AND P0, PT, R0, 0xf, PT ;  /* 0x0000000f0000780c */ /* 0x000fda0003f05270 */
[----:B------:R-:W-:Y:S05]  /*6780*/  @!P0 BRA `(.L_x_1173) ;  /* 0x0000000000e88947 */ /* 0x000fea0003800000 */
[----:B------:R-:W-:-:S13]  /*6790*/  ISETP.NE.AND P0, PT, R0, 0x17, PT ;  /* 0x000000170000780c */ /* 0x000fda0003f05270 */
[----:B------:R-:W-:Y:S05]  /*67a0*/  @!P0 BRA `(.L_x_1174) ;  /* 0x0000000000908947 */ /* 0x000fea0003800000 */
[----:B------:R-:W-:-:S13]  /*67b0*/  ISETP.NE.AND P0, PT, R0, 0x18, PT ;  /* 0x000000180000780c */ /* 0x000fda0003f05270 */
[----:B------:R-:W-:Y:S05]  /*67c0*/  @!P0 BRA `(.L_x_1175) ;  /* 0x0000000000448947 */ /* 0x000fea0003800000 */
.L_x_1151:
        /* <DEDUP_REMOVED lines=16> */
.L_x_1176:
[----:B------:R-:W-:Y:S05]  /*68d0*/  BRA `(.L_x_1152) ;  /* 0x0000000000a07947 */ /* 0x000fea0003800000 */
.L_x_1175:
        /* <DEDUP_REMOVED lines=13> */
.L_x_1178:
[----:B------:R-:W-:Y:S05]  /*69b0*/  BSYNC.RECONVERGENT B0 ;  /* 0x0000000000007941 */ /* 0x000fea0003800200 */
.L_x_1177:
[----:B------:R-:W-:-:S05]  /*69c0*/  LOP3.LUT R5, R0, 0x80, R5, 0xf8, !PT ;  /* 0x0000008000057812 */ /* 0x000fca00078ef805 */
[----:B------:R0:W-:Y:S01]  /*69d0*/  STG.E.U8 desc[UR36][R2.64], R5 ;  /* 0x0000000502007986 */ /* 0x0001e2000c101124 */
[----:B------:R-:W-:Y:S05]  /*69e0*/  BRA `(.L_x_1152) ;  /* 0x00000000005c7947 */ /* 0x000fea0003800000 */
.L_x_1174:
        /* <DEDUP_REMOVED lines=12> */
.L_x_1180:
[----:B------:R-:W-:Y:S01]  /*6ab0*/  IMAD.MOV.U32 R0, RZ, RZ, 0x7f ;  /* 0x0000007fff007424 */ /* 0x000fe200078e00ff */
[----:B------:R-:W-:-:S04]  /*6ac0*/  ISETP.GT.U32.AND P0, PT, R4, 0x7f800000, PT ;  /* 0x7f8000000400780c */ /* 0x000fc80003f04070 */
[----:B------:R-:W-:-:S09]  /*6ad0*/  SEL R0, R0, 0x7c, P0 ;  /* 0x0000007c00007807 */ /* 0x000fd20000000000 */
.L_x_1181:
[----:B------:R-:W-:Y:S05]  /*6ae0*/  BSYNC.RECONVERGENT B0 ;  /* 0x0000000000007941 */ /* 0x000fea0003800200 */
.L_x_1179:
[----:B------:R-:W-:-:S04]  /*6af0*/  SHF.R.U32.HI R5, RZ, 0x18, R5 ;  /* 0x00000018ff057819 */ /* 0x000fc80000011605 */
[----:B------:R-:W-:-:S05]  /*6b00*/  LOP3.LUT R5, R0, 0x80, R5, 0xf8, !PT ;  /* 0x0000008000057812 */ /* 0x000fca00078ef805 */
[----:B------:R0:W-:Y:S01]  /*6b10*/  STG.E.U8 desc[UR36][R2.64], R5 ;  /* 0x0000000502007986 */ /* 0x0001e2000c101124 */
[----:B------:R-:W-:Y:S05]  /*6b20*/  BRA `(.L_x_1152) ;  /* 0x00000000000c7947 */ /* 0x000fea0003800000 */
.L_x_1173:
[----:B------:R-:W-:-:S05]  /*6b30*/  HADD2.F32 R0, -RZ, R26.H0_H0 ;  /* 0x2000001aff007230 */ /* 0x000fca0000004100 */
[----:B------:R-:W-:-:S05]  /*6b40*/  F2FP.BF16.F32.PACK_AB R0, RZ, R0 ;  /* 0x00000000ff00723e */ /* 0x000fca00000010ff */
[----:B------:R0:W-:Y:S02]  /*6b50*/  STG.E.U16 desc[UR36][R2.64], R0 ;  /* 0x0000000002007986 */ /* 0x0001e4000c101524 */
.L_x_1152:
[----:B------:R-:W-:-:S05]  /*6b60*/  VIADD R19, R19, 0x80 ;  /* 0x0000008013137836 */ /* 0x000fca0000000000 */
[----:B------:R-:W-:-:S13]  /*6b70*/  ISETP.GE.AND P0, PT, R19, R17, PT ;  /* 0x000000111300720c */ /* 0x000fda0003f06270 */
[----:B------:R-:W-:Y:S05]  /*6b80*/  @P0 BRA `(.L_x_1146) ;  /* 0x0000000c00d80947 */ /* 0x000fea0003800000 */
[----:B------:R-:W5:Y:S01]  /*6b90*/  LDCU UR4, c[0x0][0x3a8] ;  /* 0x00007500ff0477ac */ /* 0x000f620008000800 */
[----:B01234-:R-:W0:Y:S01]  /*6ba0*/  LDC.64 R2, c[0x0][0x388] ;  /* 0x0000e200ff027b82 */ /* 0x01fe220000000a00 */
        /* <DEDUP_REMOVED lines=20> */
.L_x_1185:
[----:B------:R-:W-:-:S06]  /*6cf0*/  HADD2.F32 R5, -RZ, R24.H0_H0 ;  /* 0x20000018ff057230 */ /* 0x000fcc0000004100 */
[----:B------:R-:W0:Y:S02]  /*6d00*/  F2I.S64.TRUNC R4, R5 ;  /* 0x0000000500047311 */ /* 0x000e24000020d900 */
[----:B0-----:R0:W-:Y:S01]  /*6d10*/  STG.E.U8 desc[UR36][R2.64], R4 ;  /* 0x0000000402007986 */ /* 0x0011e2000c101124 */
[----:B------:R-:W-:Y:S05]  /*6d20*/  BRA `(.L_x_1187) ;  /* 0x0000000c006c7947 */ /* 0x000fea0003800000 */
.L_x_1184:
        /* <DEDUP_REMOVED lines=10> */
.L_x_1189:
[----:B------:R-:W-:-:S04]  /*6dd0*/  HADD2.F32 R24, -RZ, R24.H0_H0 ;  /* 0x20000018ff187230 */ /* 0x000fc80000004100 */
[----:B------:R-:W0:Y:S02]  /*6de0*/  F2I.FTZ.TRUNC.NTZ R5, R24 ;  /* 0x0000001800057305 */ /* 0x000e24000021f100 */
[----:B0-----:R0:W-:Y:S01]  /*6df0*/  STG.E desc[UR36][R2.64], R5 ;  /* 0x0000000502007986 */ /* 0x0011e2000c101924 */
[----:B------:R-:W-:Y:S05]  /*6e00*/  BRA `(.L_x_1187) ;  /* 0x0000000c00347947 */ /* 0x000fea0003800000 */
.L_x_1188:
[----:B------:R-:W-:-:S04]  /*6e10*/  HADD2.F32 R24, -RZ, R24.H0_H0 ;  /* 0x20000018ff187230 */ /* 0x000fc80000004100 */
[----:B------:R-:W0:Y:S02]  /*6e20*/  F2I.FTZ.TRUNC.NTZ R5, R24 ;  /* 0x0000001800057305 */ /* 0x000e24000021f100 */
[----:B0-----:R0:W-:Y:S01]  /*6e30*/  STG.E.U16 desc[UR36][R2.64], R5 ;  /* 0x0000000502007986 */ /* 0x0011e2000c101524 */
[----:B------:R-:W-:Y:S05]  /*6e40*/  BRA `(.L_x_1187) ;  /* 0x0000000c00247947 */ /* 0x000fea0003800000 */
.L_x_1183:
        /* <DEDUP_REMOVED lines=9> */
.L_x_1191:
[----:B------:R0:W-:Y:S01]  /*6ee0*/  STG.E.U16 desc[UR36][R2.64], R24 ;  /* 0x0000001802007986 */ /* 0x0001e2000c101524 */
[----:B------:R-:W-:Y:S05]  /*6ef0*/  BRA `(.L_x_1187) ;  /* 0x0000000800f87947 */ /* 0x000fea0003800000 */
.L_x_1190:
        /* <DEDUP_REMOVED lines=10> */
.L_x_1193:
[----:B------:R-:W-:-:S05]  /*6fa0*/  HADD2.F32 R0, -RZ, R24.H0_H0 ;  /* 0x20000018ff007230 */ /* 0x000fca0000004100 */
[----:B------:R-:W-:-:S04]  /*6fb0*/  F2FP.F16.F32.PACK_AB R0, RZ, R0 ;  /* 0x00000000ff00723e */ /* 0x000fc800000000ff */
[----:B------:R-:W-:-:S05]  /*6fc0*/  PRMT R0, R0, 0x5410, RZ ;  /* 0x0000541000007816 */ /* 0x000fca00000000ff */
[----:B------:R0:W-:Y:S01]  /*6fd0*/  STG.E desc[UR36][R2.64], R0 ;  /* 0x0000000002007986 */ /* 0x0001e2000c101924 */
[----:B------:R-:W-:Y:S05]  /*6fe0*/  BRA `(.L_x_1187) ;  /* 0x0000000800bc7947 */ /* 0x000fea0003800000 */
.L_x_1192:
[----:B------:R-:W-:-:S05]  /*6ff0*/  HADD2.F32 R4, -RZ, R24.H0_H0 ;  /* 0x20000018ff047230 */ /* 0x000fca0000004100 */
[----:B------:R-:W-:-:S06]  /*7000*/  FMUL.FTZ R4, R4, 1 ;  /* 0x3f80000004047820 */ /* 0x000fcc0000410000 */
[----:B------:R-:W0:Y:S02]  /*7010*/  F2F.F64.F32 R4, R4 ;  /* 0x0000000400047310 */ /* 0x000e240000201800 */
[----:B0-----:R0:W-:Y:S01]  /*7020*/  STG.E.64 desc[UR36][R2.64], R4 ;  /* 0x0000000402007986 */ /* 0x0011e2000c101b24 */
[----:B------:R-:W-:Y:S05]  /*7030*/  BRA `(.L_x_1187) ;  /* 0x0000000800a87947 */ /* 0x000fea0003800000 */
.L_x_1182:
        /* <DEDUP_REMOVED lines=14> */
.L_x_1197:
        /* <DEDUP_REMOVED lines=18> */
.L_x_1200:
[----:B------:R-:W-:-:S04]  /*7240*/  SHF.R.U32.HI R5, RZ, 0x18, R5 ;  /* 0x00000018ff057819 */ /* 0x000fc80000011605 */
[----:B------:R-:W-:-:S07]  /*7250*/  LOP3.LUT R0, R0, 0x80, R5, 0xf8, !PT ;  /* 0x0000008000007812 */ /* 0x000fce00078ef805 */
.L_x_1199:
[----:B------:R-:W-:Y:S05]  /*7260*/  BSYNC.RECONVERGENT B0 ;  /* 0x0000000000007941 */ /* 0x000fea0003800200 */
.L_x_1198:
[----:B------:R4:W-:Y:S01]  /*7270*/  STG.E.U8 desc[UR36][R2.64], R0 ;  /* 0x0000000002007986 */ /* 0x0009e2000c101124 */
[----:B------:R-:W-:Y:S05]  /*7280*/  BRA `(.L_x_1187) ;  /* 0x0000000800147947 */ /* 0x000fea0003800000 */
.L_x_1196:
        /* <DEDUP_REMOVED lines=18> */
.L_x_1203:
[----:B------:R-:W-:-:S04]  /*73b0*/  SHF.R.U32.HI R5, RZ, 0x18, R5 ;  /* 0x00000018ff057819 */ /* 0x000fc80000011605 */
[----:B------:R-:W-:-:S07]  /*73c0*/  LOP3.LUT R0, R0, 0x80, R5, 0xf8, !PT ;  /* 0x0000008000007812 */ /* 0x000fce00078ef805 */
.L_x_1202:
[----:B------:R-:W-:Y:S05]  /*73d0*/  BSYNC.RECONVERGENT B0 ;  /* 0x0000000000007941 */ /* 0x000fea0003800200 */
.L_x_1201:
[----:B------:R3:W-:Y:S01]  /*73e0*/  STG.E.U8 desc[UR36][R2.64], R0 ;  /* 0x0000000002007986 */ /* 0x0007e2000c101124 */
[----:B------:R-:W-:Y:S05]  /*73f0*/  BRA `(.L_x_1187) ;  /* 0x0000000400b87947 */ /* 0x000fea0003800000 */
.L_x_1195:
        /* <DEDUP_REMOVED lines=22> */
.L_x_1205:
[----:B------:R-:W-:-:S06]  /*7560*/  HADD2.F32 R4, -RZ, R24.H0_H0 ;  /* 0x20000018ff047230 */ /* 0x000fcc0000004100 */
[----:B------:R-:W0:Y:S02]  /*7570*/  F2I.U64.TRUNC R4, R4 ;  /* 0x0000000400047311 */ /* 0x000e24000020d800 */
[----:B0-----:R0:W-:Y:S01]  /*7580*/  STG.E.64 desc[UR36][R2.64], R4 ;  /* 0x0000000402007986 */ /* 0x0011e2000c101b24 */
[----:B------:R-:W-:Y:S05]  /*7590*/  BRA `(.L_x_1187) ;  /* 0x0000000400507947 */ /* 0x000fea0003800000 */
.L_x_1204:
[----:B------:R-:W-:-:S04]  /*75a0*/  HADD2.F32 R24, -RZ, R24.H0_H0 ;  /* 0x20000018ff187230 */ /* 0x000fc80000004100 */
[----:B------:R-:W0:Y:S02]  /*75b0*/  F2I.FTZ.U32.TRUNC.NTZ R5, R24 ;  /* 0x0000001800057305 */ /* 0x000e24000021f000 */
[----:B0-----:R2:W-:Y:S01]  /*75c0*/  STG.E desc[UR36][R2.64], R5 ;  /* 0x0000000502007986 */ /* 0x0015e2000c101924 */
[----:B------:R-:W-:Y:S05]  /*75d0*/  BRA `(.L_x_1187) ;  /* 0x0000000400407947 */ /* 0x000fea0003800000 */
.L_x_1194:
        /* <DEDUP_REMOVED lines=11> */
.L_x_1207:
[----:B------:R-:W-:Y:S01]  /*7690*/  HADD2.F32 R24, -RZ, R24.H0_H0 ;  /* 0x20000018ff187230 */ /* 0x000fe20000004100 */
[----:B------:R-:W-:-:S04]  /*76a0*/  CS2R R6, SRZ ;  /* 0x0000000000067805 */ /* 0x000fc8000001ff00 */
[----:B------:R-:W-:-:S06]  /*76b0*/  FMUL.FTZ R4, R24, 1 ;  /* 0x3f80000018047820 */ /* 0x000fcc0000410000 */
[----:B------:R-:W0:Y:S02]  /*76c0*/  F2F.F64.F32 R4, R4 ;  /* 0x0000000400047310 */ /* 0x000e240000201800 */
[----:B0-----:R0:W-:Y:S01]  /*76d0*/  STG.E.128 desc[UR36][R2.64], R4 ;  /* 0x0000000402007986 */ /* 0x0011e2000c101d24 */
[----:B------:R-:W-:Y:S05]  /*76e0*/  BRA `(.L_x_1187) ;  /* 0x0000000000fc7947 */ /* 0x000fea0003800000 */
.L_x_1206:
[----:B------:R-:W-:-:S13]  /*76f0*/  ISETP.NE.AND P0, PT, R0, 0xf, PT ;  /* 0x0000000f0000780c */ /* 0x000fda0003f05270 */
[----:B------:R-:W-:Y:S05]  /*7700*/  @!P0 BRA `(.L_x_1208) ;  /* 0x0000000000e88947 */ /* 0x000fea0003800000 */
[----:B------:R-:W-:-:S13]  /*7710*/  ISETP.NE.AND P0, PT, R0, 0x17, PT ;  /* 0x000000170000780c */ /* 0x000fda0003f05270 */
[----:B------:R-:W-:Y:S05]  /*7720*/  @!P0 BRA `(.L_x_1209) ;  /* 0x0000000000908947 */ /* 0x000fea0003800000 */
[----:B------:R-:W-:-:S13]  /*7730*/  ISETP.NE.AND P0, PT, R0, 0x18, PT ;  /* 0x000000180000780c */ /* 0x000fda0003f05270 */
[----:B------:R-:W-:Y:S05]  /*7740*/  @!P0 BRA `(.L_x_1210) ;  /* 0x0000000000448947 */ /* 0x000fea0003800000 */
.L_x_1186:
        /* <DEDUP_REMOVED lines=16> */
.L_x_1211:
[----:B------:R-:W-:Y:S05]  /*7850*/  BRA `(.L_x_1187) ;  /* 0x0000000000a07947 */ /* 0x000fea0003800000 */
.L_x_1210:
        /* <DEDUP_REMOVED lines=13> */
.L_x_1213:
[----:B------:R-:W-:Y:S05]  /*7930*/  BSYNC.RECONVERGENT B0 ;  /* 0x0000000000007941 */ /* 0x000fea0003800200 */
.L_x_1212:
[----:B------:R-:W-:-:S05]  /*7940*/  LOP3.LUT R5, R0, 0x80, R5, 0xf8, !PT ;  /* 0x0000008000057812 */ /* 0x000fca00078ef805 */
[----:B------:R0:W-:Y:S01]  /*7950*/  STG.E.U8 desc[UR36][R2.64], R5 ;  /* 0x0000000502007986 */ /* 0x0001e2000c101124 */
[----:B------:R-:W-:Y:S05]  /*7960*/  BRA `(.L_x_1187) ;  /* 0x00000000005c7947 */ /* 0x000fea0003800000 */
.L_x_1209:
        /* <DEDUP_REMOVED lines=12> */
.L_x_1215:
[----:B------:R-:W-:Y:S01]  /*7a30*/  IMAD.MOV.U32 R0, RZ, RZ, 0x7f ;  /* 0x0000007fff007424 */ /* 0x000fe200078e00ff */
[----:B------:R-:W-:-:S04]  /*7a40*/  ISETP.GT.U32.AND P0, PT, R4, 0x7f800000, PT ;  /* 0x7f8000000400780c */ /* 0x000fc80003f04070 */
[----:B------:R-:W-:-:S09]  /*7a50*/  SEL R0, R0, 0x7c, P0 ;  /* 0x0000007c00007807 */ /* 0x000fd20000000000 */
.L_x_1216:
[----:B------:R-:W-:Y:S05]  /*7a60*/  BSYNC.RECONVERGENT B0 ;  /* 0x0000000000007941 */ /* 0x000fea0003800200 */
.L_x_1214:
[----:B------:R-:W-:-:S04]  /*7a70*/  SHF.R.U32.HI R5, RZ, 0x18, R5 ;  /* 0x00000018ff057819 */ /* 0x000fc80000011605 */
[----:B------:R-:W-:-:S05]  /*7a80*/  LOP3.LUT R5, R0, 0x80, R5, 0xf8, !PT ;  /* 0x0000008000057812 */ /* 0x000fca00078ef805 */
[----:B------:R0:W-:Y:S01]  /*7a90*/  STG.E.U8 desc[UR36][R2.64], R5 ;  /* 0x0000000502007986 */ /* 0x0001e2000c101124 */
[----:B------:R-:W-:Y:S05]  /*7aa0*/  BRA `(.L_x_1187) ;  /* 0x00000000000c7947 */ /* 0x000fea0003800000 */
.L_x_1208:
[----:B------:R-:W-:-:S05]  /*7ab0*/  HADD2.F32 R0, -RZ, R24.H0_H0 ;  /* 0x20000018ff007230 */ /* 0x000fca0000004100 */
[----:B------:R-:W-:-:S05]  /*7ac0*/  F2FP.BF16.F32.PACK_AB R0, RZ, R0 ;  /* 0x00000000ff00723e */ /* 0x000fca00000010ff */
[----:B------:R0:W-:Y:S02]  /*7ad0*/  STG.E.U16 desc[UR36][R2.64], R0 ;  /* 0x0000000002007986 */ /* 0x0001e4000c101524 */
.L_x_1187:
[----:B------:R-:W-:-:S07]  /*7ae0*/  VIADD R19, R19, 0x80 ;  /* 0x0000008013137836 */ /* 0x000fce0000000000 */
.L_x_1146:
[----:B------:R-:W-:Y:S05]  /*7af0*/  BSYNC.RECONVERGENT B6 ;  /* 0x0000000000067941 */ /* 0x000fea0003800200 */
.L_x_1145:
[----:B------:R-:W-:-:S13]  /*7b00*/  ISETP.GE.AND P0, PT, R19, R17, PT ;  /* 0x000000111300720c */ /* 0x000fda0003f06270 */
[----:B------:R-:W-:Y:S05]  /*7b10*/  @P0 EXIT ;  /* 0x000000000000094d */ /* 0x000fea0003800000 */
[----:B01234-:R-:W0:Y:S01]  /*7b20*/  LDC.64 R2, c[0x0][0x388] ;  /* 0x0000e200ff027b82 */ /* 0x01fe220000000a00 */
[----:B------:R-:W1:Y:S01]  /*7b30*/  LDCU UR4, c[0x0][0x3a8] ;  /* 0x00007500ff0477ac */ /* 0x000e620008000800 */
[----:B-----5:R-:W-:Y:S01]  /*7b40*/  PRMT R0, R16, 0x9910, RZ ;  /* 0x0000991010007816 */ /* 0x020fe200000000ff */
        /* <DEDUP_REMOVED lines=14> */
[----:B------:R-:W-:-:S06]  /*7c30*/  HADD2.F32 R23, -RZ, R23.H0_H0 ;  /* 0x20000017ff177230 */ /* 0x000fcc0000004100 */
[----:B------:R-:W0:Y:S02]  /*7c40*/  F2I.FTZ.TRUNC.NTZ R23, R23 ;  /* 0x0000001700177305 */ /* 0x000e24000021f100 */
[----:B0-----:R-:W-:Y:S01]  /*7c50*/  STG.E.U8 desc[UR36][R2.64], R23 ;  /* 0x0000001702007986 */ /* 0x001fe2000c101124 */
[----:B------:R-:W-:Y:S05]  /*7c60*/  EXIT ;  /* 0x000000000000794d */ /* 0x000fea0003800000 */
.L_x_1220:
[----:B------:R-:W-:-:S06]  /*7c70*/  HADD2.F32 R5, -RZ, R23.H0_H0 ;  /* 0x20000017ff057230 */ /* 0x000fcc0000004100 */
[----:B------:R-:W0:Y:S02]  /*7c80*/  F2I.S64.TRUNC R4, R5 ;  /* 0x0000000500047311 */ /* 0x000e24000020d900 */
[----:B0-----:R-:W-:Y:S01]  /*7c90*/  STG.E.U8 desc[UR36][R2.64], R4 ;  /* 0x0000000402007986 */ /* 0x001fe2000c101124 */
[----:B------:R-:W-:Y:S05]  /*7ca0*/  EXIT ;  /* 0x000000000000794d */ /* 0x000fea0003800000 */
.L_x_1219:
        /* <DEDUP_REMOVED lines=8> */
[----:B0-----:R-:W-:Y:S01]  /*7d30*/  STG.E.64 desc[UR36][R2.64], R4 ;  /* 0x0000000402007986 */ /* 0x001fe2000c101b24 */
[----:B------:R-:W-:Y:S05]  /*7d40*/  EXIT ;  /* 0x000000000000794d */ /* 0x000fea0003800000 */
.L_x_1223:
[----:B------:R-:W-:-:S06]  /*7d50*/  HADD2.F32 R23, -RZ, R23.H0_H0 ;  /* 0x20000017ff177230 */ /* 0x000fcc0000004100 */
[----:B------:R-:W0:Y:S02]  /*7d60*/  F2I.FTZ.TRUNC.NTZ R23, R23 ;  /* 0x0000001700177305 */ /* 0x000e24000021f100 */
[----:B0-----:R-:W-:Y:S01]  /*7d70*/  STG.E desc[UR36][R2.64], R23 ;  /* 0x0000001702007986 */ /* 0x001fe2000c101924 */
[----:B------:R-:W-:Y:S05]  /*7d80*/  EXIT ;  /* 0x000000000000794d */ /* 0x000fea0003800000 */
.L_x_1222:
[----:B------:R-:W-:-:S06]  /*7d90*/  HADD2.F32 R23, -RZ, R23.H0_H0 ;  /* 0x20000017ff177230 */ /* 0x000fcc0000004100 */
[----:B------:R-:W0:Y:S02]  /*7da0*/  F2I.FTZ.TRUNC.NTZ R23, R23 ;  /* 0x0000001700177305 */ /* 0x000e24000021f100 */
[----:B0-----:R-:W-:Y:S01]  /*7db0*/  STG.E.U16 desc[UR36][R2.64], R23 ;  /* 0x0000001702007986 */ /* 0x001fe2000c101524 */
[----:B------:R-:W-:Y:S05]  /*7dc0*/  EXIT ;  /* 0x000000000000794d */ /* 0x000fea0003800000 */
.L_x_1218:
[----:B------:R-:W-:-:S13]  /*7dd0*/  ISETP.GT.AND P0, PT, R0, 0x6, PT ;  /* 0x000000060000780c */ /* 0x000fda0003f04270 */
[----:B------:R-:W-:Y:S05]  /*7de0*/  @P0 BRA `(.L_x_1224) ;  /* 0x0000000000240947 */ /* 0x000fea0003800000 */
[----:B------:R-:W-:-:S13]  /*7df0*/  ISETP.NE.AND P0, PT, R0, 0x5, PT ;  /* 0x000000050000780c */ /* 0x000fda0003f05270 */
[----:B------:R-:W-:Y:S05]  /*7e00*/  @!P0 BRA `(.L_x_1225) ;  /* 0x0000000000148947 */ /* 0x000fea0003800000 */
[----:B------:R-:W-:-:S13]  /*7e10*/  ISETP.NE.AND P0, PT, R0, 0x6, PT ;  /* 0x000000060000780c */ /* 0x000fda0003f05270 */
[----:B------:R-:W-:Y:S05]  /*7e20*/  @P0 BRA `(.L_x_1221) ;  /* 0x0000000800280947 */ /* 0x000fea0003800000 */
[----:B------:R-:W-:-:S05]  /*7e30*/  HADD2.F32 R23, -RZ, R23.H0_H0 ;  /* 0x20000017ff177230 */ /* 0x000fca0000004100 */
[----:B------:R-:W-:Y:S01]  /*7e40*/  STG.E desc[UR36][R2.64], R23 ;  /* 0x0000001702007986 */ /* 0x000fe2000c101924 */
[----:B------:R-:W-:Y:S05]  /*7e50*/  EXIT ;  /* 0x000000000000794d */ /* 0x000fea0003800000 */
.L_x_1225:
[----:B------:R-:W-:Y:S01]  /*7e60*/  STG.E.U16 desc[UR36][R2.64], R23 ;  /* 0x0000001702007986 */ /* 0x000fe2000c101524 */
[----:B------:R-:W-:Y:S05]  /*7e70*/  EXIT ;  /* 0x000000000000794d */ /* 0x000fea0003800000 */
.L_x_1224:
        /* <DEDUP_REMOVED lines=8> */
[----:B------:R-:W-:Y:S01]  /*7f00*/  STG.E.64 desc[UR36][R2.64], R4 ;  /* 0x0000000402007986 */ /* 0x000fe2000c101b24 */
[----:B------:R-:W-:Y:S05]  /*7f10*/  EXIT ;  /* 0x000000000000794d */ /* 0x000fea0003800000 */
.L_x_1227:
[----:B------:R-:W-:-:S05]  /*7f20*/  HADD2.F32 R0, -RZ, R23.H0_H0 ;  /* 0x20000017ff007230 */ /* 0x000fca0000004100 */
[----:B------:R-:W-:-:S04]  /*7f30*/  F2FP.F16.F32.PACK_AB R0, RZ, R0 ;  /* 0x00000000ff00723e */ /* 0x000fc800000000ff */
[----:B------:R-:W-:-:S05]  /*7f40*/  PRMT R0, R0, 0x5410, RZ ;  /* 0x0000541000007816 */ /* 0x000fca00000000ff */
[----:B------:R-:W-:Y:S01]  /*7f50*/  STG.E desc[UR36][R2.64], R0 ;  /* 0x0000000002007986 */ /* 0x000fe2000c101924 */
[----:B------:R-:W-:Y:S05]  /*7f60*/  EXIT ;  /* 0x000000000000794d */ /* 0x000fea0003800000 */
.L_x_1226:
[----:B------:R-:W-:-:S05]  /*7f70*/  HADD2.F32 R4, -RZ, R23.H0_H0 ;  /* 0x20000017ff047230 */ /* 0x000fca0000004100 */
[----:B------:R-:W-:-:S06]  /*7f80*/  FMUL.FTZ R4, R4, 1 ;  /* 0x3f80000004047820 */ /* 0x000fcc0000410000 */
[----:B------:R-:W0:Y:S02]  /*7f90*/  F2F.F64.F32 R4, R4 ;  /* 0x0000000400047310 */ /* 0x000e240000201800 */
[----:B0-----:R-:W-:Y:S01]  /*7fa0*/  STG.E.64 desc[UR36][R2.64], R4 ;  /* 0x0000000402007986 */ /* 0x001fe2000c101b24 */
[----:B------:R-:W-:Y:S05]  /*7fb0*/  EXIT ;  /* 0x000000000000794d */ /* 0x000fea0003800000 */
.L_x_1217:
        /* <DEDUP_REMOVED lines=12> */
[----:B0-----:R-:W-:Y:S01]  /*8080*/  STG.E.U16 desc[UR36][R2.64], R5 ;  /* 0x0000000502007986 */ /* 0x001fe2000c101524 */
[----:B------:R-:W-:Y:S05]  /*8090*/  EXIT ;  /* 0x000000000000794d */ /* 0x000fea0003800000 */
.L_x_1231:
        /* <DEDUP_REMOVED lines=18> */
.L_x_1234:
[----:B------:R-:W-:-:S04]  /*81c0*/  SHF.R.U32.HI R5, RZ, 0x18, R5 ;  /* 0x00000018ff057819 */ /* 0x000fc80000011605 */
[----:B------:R-:W-:-:S07]  /*81d0*/  LOP3.LUT R0, R0, 0x80, R5, 0xf8, !PT ;  /* 0x0000008000007812 */ /* 0x000fce00078ef805 */
.L_x_1233:
[----:B------:R-:W-:Y:S05]  /*81e0*/  BSYNC.RECONVERGENT B0 ;  /* 0x0000000000007941 */ /* 0x000fea0003800200 */
.L_x_1232:
[----:B------:R-:W-:Y:S01]  /*81f0*/  STG.E.U8 desc[UR36][R2.64], R0 ;  /* 0x0000000002007986 */ /* 0x000fe2000c101124 */
[----:B------:R-:W-:Y:S05]  /*8200*/  EXIT ;  /* 0x000000000000794d */ /* 0x000fea0003800000 */
.L_x_1230:
        /* <DEDUP_REMOVED lines=18> */
.L_x_1237:
[----:B------:R-:W-:-:S04]  /*8330*/  SHF.R.U32.HI R5, RZ, 0x18, R5 ;  /* 0x00000018ff057819 */ /* 0x000fc80000011605 */
[----:B------:R-:W-:-:S07]  /*8340*/  LOP3.LUT R0, R0, 0x80, R5, 0xf8, !PT ;  /* 0x0000008000007812 */ /* 0x000fce00078ef805 */
.L_x_1236:
[----:B------:R-:W-:Y:S05]  /*8350*/  BSYNC.RECONVERGENT B0 ;  /* 0x0000000000007941 */ /* 0x000fea0003800200 */
.L_x_1235:
[----:B------:R-:W-:Y:S01]  /*8360*/  STG.E.U8 desc[UR36][R2.64], R0 ;  /* 0x0000000002007986 */ /* 0x000fe2000c101124 */
[----:B------:R-:W-:Y:S05]  /*8370*/  EXIT ;  /* 0x000000000000794d */ /* 0x000fea0003800000 */
.L_x_1229:
[----:B------:R-:W-:-:S13]  /*8380*/  ISETP.NE.AND P0, PT, R0, 0x1c, PT ;  /* 0x0000001c0000780c */ /* 0x000fda0003f05270 */
[----:B------:R-:W-:Y:S05]  /*8390*/  @!P0 BRA `(.L_x_1238) ;  /* 0x0000000000608947 */ /* 0x000fea0003800000 */
[----:B------:R-:W-:-:S13]  /*83a0*/  ISETP.NE.AND P0, PT, R0, 0x1d, PT ;  /* 0x0000001d0000780c */ /* 0x000fda0003f05270 */
[----:B------:R-:W-:Y:S05]  /*83b0*/  @!P0 BRA `(.L_x_1239) ;  /* 0x0000000000488947 */ /* 0x000fea0003800000 */
[----:B------:R-:W-:-:S13]  /*83c0*/  ISETP.NE.AND P0, PT, R0, 0x2c, PT ;  /* 0x0000002c0000780c */ /* 0x000fda0003f05270 */
[----:B------:R-:W-:Y:S05]  /*83d0*/  @P0 BRA `(.L_x_1221) ;  /* 0x0000000000bc0947 */ /* 0x000fea0003800000 */
[----:B------:R-:W-:Y:S02]  /*83e0*/  HADD2.F32 R23, -RZ, R23.H0_H0 ;  /* 0x20000017ff177230 */ /* 0x000fe40000004100 */
        /* <DEDUP_REMOVED lines=15> */
.L_x_1239:
[----:B------:R-:W-:-:S06]  /*84e0*/  HADD2.F32 R4, -RZ, R23.H0_H0 ;  /* 0x20000017ff047230 */ /* 0x000fcc0000004100 */
[----:B------:R-:W0:Y:S02]  /*84f0*/  F2I.U64.TRUNC R4, R4 ;  /* 0x0000000400047311 */ /* 0x000e24000020d800 */
[----:B0-----:R-:W-:Y:S01]  /*8500*/  STG.E.64 desc[UR36][R2.64], R4 ;  /* 0x0000000402007986 */ /* 0x001fe2000c101b24 */
[----:B------:R-:W-:Y:S05]  /*8510*/  EXIT ;  /* 0x000000000000794d */ /* 0x000fea0003800000 */
.L_x_1238:
[----:B------:R-:W-:-:S06]  /*8520*/  HADD2.F32 R23, -RZ, R23.H0_H0 ;  /* 0x20000017ff177230 */ /* 0x000fcc0000004100 */
[----:B------:R-:W0:Y:S02]  /*8530*/  F2I.FTZ.U32.TRUNC.NTZ R23, R23 ;  /* 0x0000001700177305 */ /* 0x000e24000021f000 */
[----:B0-----:R-:W-:Y:S01]  /*8540*/  STG.E desc[UR36][R2.64], R23 ;  /* 0x0000001702007986 */ /* 0x001fe2000c101924 */
[----:B------:R-:W-:Y:S05]  /*8550*/  EXIT ;  /* 0x000000000000794d */ /* 0x000fea0003800000 */
.L_x_1228:
        /* <DEDUP_REMOVED lines=9> */
[----:B------:R-:W-:Y:S01]  /*85f0*/  STG.E.U8 desc[UR36][R2.64], R5 ;  /* 0x0000000502007986 */ /* 0x000fe2000c101124 */
[----:B------:R-:W-:Y:S05]  /*8600*/  EXIT ;  /* 0x000000000000794d */ /* 0x000fea0003800000 */
.L_x_1241:
[----:B------:R-:W-:Y:S01]  /*8610*/  HADD2.F32 R23, -RZ, R23.H0_H0 ;  /* 0x20000017ff177230 */ /* 0x000fe20000004100 */
[----:B------:R-:W-:-:S04]  /*8620*/  CS2R R6, SRZ ;  /* 0x0000000000067805 */ /* 0x000fc8000001ff00 */
[----:B------:R-:W-:-:S06]  /*8630*/  FMUL.FTZ R4, R23, 1 ;  /* 0x3f80000017047820 */ /* 0x000fcc0000410000 */
[----:B------:R-:W0:Y:S02]  /*8640*/  F2F.F64.F32 R4, R4 ;  /* 0x0000000400047310 */ /* 0x000e240000201800 */
[----:B0-----:R-:W-:Y:S01]  /*8650*/  STG.E.128 desc[UR36][R2.64], R4 ;  /* 0x0000000402007986 */ /* 0x001fe2000c101d24 */
[----:B------:R-:W-:Y:S05]  /*8660*/  EXIT ;  /* 0x000000000000794d */ /* 0x000fea0003800000 */
.L_x_1240:
[----:B------:R-:W-:-:S13]  /*8670*/  ISETP.NE.AND P0, PT, R0, 0xf, PT ;  /* 0x0000000f0000780c */ /* 0x000fda0003f05270 */
[----:B------:R-:W-:Y:S05]  /*8680*/  @!P0 BRA `(.L_x_1242) ;  /* 0x0000000000e88947 */ /* 0x000fea0003800000 */
[----:B------:R-:W-:-:S13]  /*8690*/  ISETP.NE.AND P0, PT, R0, 0x17, PT ;  /* 0x000000170000780c */ /* 0x000fda0003f05270 */
[----:B------:R-:W-:Y:S05]  /*86a0*/  @!P0 BRA `(.L_x_1243) ;  /* 0x0000000000908947 */ /* 0x000fea0003800000 */
[----:B------:R-:W-:-:S13]  /*86b0*/  ISETP.NE.AND P0, PT, R0, 0x18, PT ;  /* 0x000000180000780c */ /* 0x000fda0003f05270 */
[----:B------:R-:W-:Y:S05]  /*86c0*/  @!P0 BRA `(.L_x_1244) ;  /* 0x0000000000448947 */ /* 0x000fea0003800000 */
.L_x_1221:
        /* <DEDUP_REMOVED lines=16> */
.L_x_1245:
[----:B------:R-:W-:Y:S05]  /*87d0*/  EXIT ;  /* 0x000000000000794d */ /* 0x000fea0003800000 */
.L_x_1244:
        /* <DEDUP_REMOVED lines=13> */
.L_x_1247:
[----:B------:R-:W-:Y:S05]  /*88b0*/  BSYNC.RECONVERGENT B0 ;  /* 0x0000000000007941 */ /* 0x000fea0003800200 */
.L_x_1246:
[----:B------:R-:W-:-:S05]  /*88c0*/  LOP3.LUT R5, R0, 0x80, R5, 0xf8, !PT ;  /* 0x0000008000057812 */ /* 0x000fca00078ef805 */
[----:B------:R-:W-:Y:S01]  /*88d0*/  STG.E.U8 desc[UR36][R2.64], R5 ;  /* 0x0000000502007986 */ /* 0x000fe2000c101124 */
[----:B------:R-:W-:Y:S05]  /*88e0*/  EXIT ;  /* 0x000000000000794d */ /* 0x000fea0003800000 */
.L_x_1243:
        /* <DEDUP_REMOVED lines=12> */
.L_x_1249:
[----:B------:R-:W-:Y:S01]  /*89b0*/  IMAD.MOV.U32 R0, RZ, RZ, 0x7f ;  /* 0x0000007fff007424 */ /* 0x000fe200078e00ff */
[----:B------:R-:W-:-:S04]  /*89c0*/  ISETP.GT.U32.AND P0, PT, R4, 0x7f800000, PT ;  /* 0x7f8000000400780c */ /* 0x000fc80003f04070 */
[----:B------:R-:W-:-:S09]  /*89d0*/  SEL R0, R0, 0x7c, P0 ;  /* 0x0000007c00007807 */ /* 0x000fd20000000000 */
.L_x_1250:
[----:B------:R-:W-:Y:S05]  /*89e0*/  BSYNC.RECONVERGENT B0 ;  /* 0x0000000000007941 */ /* 0x000fea0003800200 */
.L_x_1248:
[----:B------:R-:W-:-:S04]  /*89f0*/  SHF.R.U32.HI R5, RZ, 0x18, R5 ;  /* 0x00000018ff057819 */ /* 0x000fc80000011605 */
[----:B------:R-:W-:-:S05]  /*8a00*/  LOP3.LUT R5, R0, 0x80, R5, 0xf8, !PT ;  /* 0x0000008000057812 */ /* 0x000fca00078ef805 */
[----:B------:R-:W-:Y:S01]  /*8a10*/  STG.E.U8 desc[UR36][R2.64], R5 ;  /* 0x0000000502007986 */ /* 0x000fe2000c101124 */
[----:B------:R-:W-:Y:S05]  /*8a20*/  EXIT ;  /* 0x000000000000794d */ /* 0x000fea0003800000 */
.L_x_1242:
[----:B------:R-:W-:-:S05]  /*8a30*/  HADD2.F32 R0, -RZ, R23.H0_H0 ;  /* 0x20000017ff007230 */ /* 0x000fca0000004100 */
[----:B------:R-:W-:-:S05]  /*8a40*/  F2FP.BF16.F32.PACK_AB R0, RZ, R0 ;  /* 0x00000000ff00723e */ /* 0x000fca00000010ff */
[----:B------:R-:W-:Y:S01]  /*8a50*/  STG.E.U16 desc[UR36][R2.64], R0 ;  /* 0x0000000002007986 */ /* 0x000fe2000c101524 */
[----:B------:R-:W-:Y:S05]  /*8a60*/  EXIT ;  /* 0x000000000000794d */ /* 0x000fea0003800000 */
.L_x_1251:
        /* <DEDUP_REMOVED lines=9> */
.L_x_18303:


//--------------------- .text._ZN2at6native18elementwise_kernelILi128ELi4EZNS0_22gpu_kernel_impl_nocastIZZZNS0_16asin_kernel_cudaERNS_18TensorIteratorBaseEENKUlvE0_clEvENKUlvE1_clEvEUlN3c104HalfEE_EEvS4_RKT_EUliE_EEviT1_ --------------------------
	.section	.text._ZN2at6native18elementwise_kernelILi128ELi4EZNS0_22gpu_kernel_impl_nocastIZZZNS0_16asin_kernel_cudaERNS_18TensorIteratorBaseEENKUlvE0_clEvENKUlvE1_clEvEUlN3c104HalfEE_EEvS4_RKT_EUliE_EEviT1_,"ax",@progbits
	.align	128
        .global         _ZN2at6native18elementwise_kernelILi128ELi4EZNS0_22gpu_kernel_impl_nocastIZZZNS0_16asin_kernel_cudaERNS_18TensorIteratorBaseEENKUlvE0_clEvENKUlvE1_clEvEUlN3c104HalfEE_EEvS4_RKT_EUliE_EEviT1_
        .type           _ZN2at6native18elementwise_kernelILi128ELi4EZNS0_22gpu_kernel_impl_nocastIZZZNS0_16asin_kernel_cudaERNS_18TensorIteratorBaseEENKUlvE0_clEvENKUlvE1_clEvEUlN3c104HalfEE_EEvS4_RKT_EUliE_EEviT1_,@function
        .size           _ZN2at6native18elementwise_kernelILi128ELi4EZNS0_22gpu_kernel_impl_nocastIZZZNS0_16asin_kernel_cudaERNS_18TensorIteratorBaseEENKUlvE0_clEvENKUlvE1_clEvEUlN3c104HalfEE_EEvS4_RKT_EUliE_EEviT1_,(.L_x_18304 - _ZN2at6native18elementwise_kernelILi128ELi4EZNS0_22gpu_kernel_impl_nocastIZZZNS0_16asin_kernel_cudaERNS_18TensorIteratorBaseEENKUlvE0_clEvENKUlvE1_clEvEUlN3c104HalfEE_EEvS4_RKT_EUliE_EEviT1_)
        .other          _ZN2at6native18elementwise_kernelILi128ELi4EZNS0_22gpu_kernel_impl_nocastIZZZNS0_16asin_kernel_cudaERNS_18TensorIteratorBaseEENKUlvE0_clEvENKUlvE1_clEvEUlN3c104HalfEE_EEvS4_RKT_EUliE_EEviT1_,@"STO_CUDA_ENTRY STV_DEFAULT"
_ZN2at6native18elementwise_kernelILi128ELi4EZNS0_22gpu_kernel_impl_nocastIZZZNS0_16asin_kernel_cudaERNS_18TensorIteratorBaseEENKUlvE0_clEvENKUlvE1_clEvEUlN3c104HalfEE_EEvS4_RKT_EUliE_EEviT1_:
.text._ZN2at6native18elementwise_kernelILi128ELi4EZNS0_22gpu_kernel_impl_nocastIZZZNS0_16asin_kernel_cudaERNS_18TensorIteratorBaseEENKUlvE0_clEvENKUlvE1_clEvEUlN3c104HalfEE_EEvS4_RKT_EUliE_EEviT1_:
        /* <DEDUP_REMOVED lines=19> */
[----:B0-----:R-:W-:Y:S01]  /*0130*/  MOV R5, 0x3d4dd2f7 ;  /* 0x3d4dd2f700057802 */ /* 0x001fe20000000f00 */
[----:B--2---:R-:W-:-:S05]  /*0140*/  HADD2.F32 R0, -RZ, R4.H0_H0 ;  /* 0x20000004ff007230 */ /* 0x004fca0000004100 */
[C---:B------:R-:W-:Y:S01]  /*0150*/  FFMA.FTZ R2, |R0|.reuse, -R7, 0.5 ;  /* 0x3f00000000027423 */ /* 0x040fe20000010a07 */
[C---:B------:R-:W-:Y:S01]  /*0160*/  FSETP.GT.FTZ.AND P0, PT, |R0|.reuse, 0.56000000238418579102, PT ;  /* 0x3f0f5c290000780b */ /* 0x040fe20003f14200 */
[C---:B------:R-:W-:Y:S01]  /*0170*/  FADD.FTZ R8, |R0|.reuse, -RZ ;  /* 0x800000ff00087221 */ /* 0x040fe20000010200 */
[----:B------:R-:W-:Y:S01]  /*0180*/  FSETP.NEU.FTZ.AND P1, PT, |R0|, 1, PT ;  /* 0x3f8000000000780b */ /* 0x000fe20003f3d200 */
        /* <DEDUP_REMOVED lines=20> */
[----:B------:R-:W-:-:S05]  /*02d0*/  F2FP.F16.F32.PACK_AB R0, RZ, R0 ;  /* 0x00000000ff00723e */ /* 0x000fca00000000ff */
        /* <DEDUP_REMOVED lines=33> */
[----:B------:R-:W-:-:S05]  /*04f0*/  F2FP.F16.F32.PACK_AB R0, RZ, R0 ;  /* 0x00000000ff00723e */ /* 0x000fca00000000ff */
[----:B0-----:R0:W-:Y:S02]  /*0500*/  STG.E.U16 desc[UR6][R4.64], R0 ;  /* 0x0000000004007986 */ /* 0x0011e4000c101506 */
.L_x_1255:
[----:B------:R-:W-:-:S13]  /*0510*/  ISETP.GE.AND P0, PT, R3, UR4, PT ;  /* 0x0000000403007c0c */ /* 0x000fda000bf06270 */
[----:B------:R-:W-:Y:S05]  /*0520*/  @P0 BREAK.RELIABLE B1 ;  /* 0x0000000000010942 */ /* 0x000fea0003800100 */
[----:B------:R-:W-:Y:S05]  /*0530*/  @P0 BRA `(.L_x_1256) ;  /* 0x0000000000840947 */ /* 0x000fea0003800000 */
[----:B------:R-:W-:Y:S05]  /*0540*/  BSYNC.RELIABLE B1 ;  /* 0x0000000000017941 */ /* 0x000fea0003800100 */
.L_x_1254:
[----:B0-----:R-:W0:Y:S02]  /*0550*/  LDC.64 R4, c[0x0][0x588] ;  /* 0x00016200ff047b82 */ /* 0x001e240000000a00 */
        /* <DEDUP_REMOVED lines=31> */
.L_x_1256:
[----:B------:R-:W-:Y:S05]  /*0750*/  BSYNC.RECONVERGENT B0 ;  /* 0x0000000000007941 */ /* 0x000fea0003800200 */
.L_x_1253:
[----:B------:R-:W-:Y:S05]  /*0760*/  WARPSYNC.ALL ;  /* 0x0000000000007948 */ /* 0x000fea0003800000 */
[----:B------:R-:W-:-:S13]  /*0770*/  ISETP.GE.AND P0, PT, R3, UR4, PT ;  /* 0x0000000403007c0c */ /* 0x000fda000bf06270 */
[----:B------:R-:W-:Y:S05]  /*0780*/  @P0 EXIT ;  /* 0x000000000000094d */ /* 0x000fea0003800000 */
[----:B------:R-:W2:Y:S02]  /*0790*/  LDC.64 R2, c[0x0][0x588] ;  /* 0x00016200ff027b82 */ /* 0x000ea40000000a00 */
[----:B--2---:R2:W3:Y:S01]  /*07a0*/  LDG.E.U16 R2, desc[UR6][R2.64] ;  /* 0x0000000602027981 */ /* 0x0044e2000c1e1500 */
[----:B01----:R-:W-:Y:S01]  /*07b0*/  HFMA2 R5, -RZ, RZ, 1.75, 0 ;  /* 0x3f000000ff057431 */ /* 0x003fe200000001ff */
[----:B--2---:R-:W-:Y:S01]  /*07c0*/  MOV R3, 0x3d4dd2f7 ;  /* 0x3d4dd2f700037802 */ /* 0x004fe20000000f00 */
[----:B---3--:R-:W-:-:S05]  /*07d0*/  HADD2.F32 R0, -RZ, R2.H0_H0 ;  /* 0x20000002ff007230 */ /* 0x008fca0000004100 */
        /* <DEDUP_REMOVED lines=25> */
[----:B0-----:R-:W-:Y:S01]  /*0970*/  STG.E.U16 desc[UR6][R2.64], R0 ;  /* 0x0000000002007986 */ /* 0x001fe2000c101506 */
[----:B------:R-:W-:Y:S05]  /*0980*/  EXIT ;  /* 0x000000000000794d */ /* 0x000fea0003800000 */
.L_x_1252:
        /* <DEDUP_REMOVED lines=306> */
.L_x_1260:
[----:B------:R-:W0:Y:S02]  /*1cb0*/  LDCU.128 UR8, c[0x0][0x580] ;  /* 0x0000b000ff0877ac */ /* 0x000e240008000c00 */
[----:B0-----:R-:W-:-:S04]  /*1cc0*/  IADD3 R6, P0, PT, R4, UR10, RZ ;  /* 0x0000000a04067c10 */ /* 0x001fc8000ff1e0ff */
[----:B------:R-:W-:-:S05]  /*1cd0*/  IADD3.X R7, PT, PT, RZ, UR11, RZ, P0, !PT ;  /* 0x0000000bff077c10 */ /* 0x000fca00087fe4ff */
[----:B------:R0:W2:Y:S01]  /*1ce0*/  LDG.E.U16 R6, desc[UR6][R6.64] ;  /* 0x0000000606067981 */ /* 0x0000a2000c1e1500 */
        /* <DEDUP_REMOVED lines=28> */
[----:B------:R-:W-:Y:S02]  /*1eb0*/  F2FP.F16.F32.PACK_AB R11, RZ, R11 ;  /* 0x0000000bff0b723e */ /* 0x000fe400000000ff */
        /* <DEDUP_REMOVED lines=303> */
.L_x_1262:
        /* <DEDUP_REMOVED lines=33> */
[----:B------:R-:W-:-:S05]  /*33c0*/  IADD3.X R5, PT, PT, RZ, UR9, RZ, P0, !PT ;  /* 0x00000009ff057c10 */ /* 0x000fca00087fe4ff */
[----:B------:R0:W-:Y:S04]  /*33d0*/  STG.E.U16 desc[UR6][R4.64], R11 ;  /* 0x0000000b04007986 */ /* 0x0001e8000c101506 */
.L_x_1259:
[----:B------:R-:W-:-:S13]  /*33e0*/  ISETP.GE.AND P0, PT, R3, UR4, PT ;  /* 0x0000000403007c0c */ /* 0x000fda000bf06270 */
[----:B------:R-:W-:Y:S05]  /*33f0*/  @P0 BREAK.RELIABLE B1 ;  /* 0x0000000000010942 */ /* 0x000fea0003800100 */
[----:B------:R-:W-:Y:S05]  /*3400*/  @P0 BRA `(.L_x_1261) ;  /* 0x0000001400380947 */ /* 0x000fea0003800000 */
[----:B------:R-:W-:Y:S05]  /*3410*/  BSYNC.RELIABLE B1 ;  /* 0x0000000000017941 */ /* 0x000fea0003800100 */
.L_x_1258:
        /* <DEDUP_REMOVED lines=298> */
.L_x_1263:
        /* <DEDUP_REMOVED lines=35> */
.L_x_1261:
[----:B------:R-:W-:Y:S05]  /*48f0*/  BSYNC.RECONVERGENT B0 ;  /* 0x0000000000007941 */ /* 0x000fea0003800200 */
.L_x_1257:
        /* <DEDUP_REMOVED lines=301> */
.L_x_1264:
[----:B------:R-:W0:Y:S02]  /*5bd0*/  LDCU.128 UR8, c[0x0][0x580] ;  /* 0x0000b000ff0877ac */ /* 0x000e240008000c00 */
[----:B0-----:R-:W-:-:S04]  /*5be0*/  IADD3 R4, P0, PT, R2, UR10, RZ ;  /* 0x0000000a02047c10 */ /* 0x001fc8000ff1e0ff */
[----:B------:R-:W-:-:S05]  /*5bf0*/  IADD3.X R5, PT, PT, RZ, UR11, RZ, P0, !PT ;  /* 0x0000000bff057c10 */ /* 0x000fca00087fe4ff */
[----:B------:R0:W2:Y:S01]  /*5c00*/  LDG.E.U16 R4, desc[UR6][R4.64] ;  /* 0x0000000604047981 */ /* 0x0000a2000c1e1500 */
[----:B------:R-:W-:Y:S02]  /*5c10*/  MOV R7, 0x3f000000 ;  /* 0x3f00000000077802 */ /* 0x000fe40000000f00 */
        /* <DEDUP_REMOVED lines=28> */
[----:B------:R-:W-:Y:S01]  /*5de0*/  STG.E.U16 desc[UR6][R2.64], R0 ;  /* 0x0000000002007986 */ /* 0x000fe2000c101506 */
[----:B------:R-:W-:Y:S05]  /*5df0*/  EXIT ;  /* 0x000000000000794d */ /* 0x000fea0003800000 */
.L_x_1265:
        /* <DEDUP_REMOVED lines=16> */
.L_x_18304:


//--------------------- .text._ZN2at6native27unrolled_elementwise_kernelIZZZNS0_16asin_kernel_cudaERNS_18TensorIteratorBaseEENKUlvE0_clEvENKUlvE1_clEvEUlN3c104HalfEE_St5arrayIPcLm2EELi4E23TrivialOffsetCalculatorILi1EjESD_NS0_6memory15LoadWithoutCastENSE_16StoreWithoutCastEEEviT_T0_T2_T3_T4_T5_ --------------------------
	.section	.text._ZN2at6native27unrolled_elementwise_kernelIZZZNS0_16asin_kernel_cudaERNS_18TensorIteratorBaseEENKUlvE0_clEvENKUlvE1_clEvEUlN3c104HalfEE_St5arrayIPcLm2EELi4E23TrivialOffsetCalculatorILi1EjESD_NS0_6memory15LoadWithoutCastENSE_16StoreWithoutCastEEEviT_T0_T2_T3_T4_T5_,"ax",@progbits
	.align	128
        .global         _ZN2at6native27unrolled_elementwise_kernelIZZZNS0_16asin_kernel_cudaERNS_18TensorIteratorBaseEENKUlvE0_clEvENKUlvE1_clEvEUlN3c104HalfEE_St5arrayIPcLm2EELi4E23TrivialOffsetCalculatorILi1EjESD_NS0_6memory15LoadWithoutCastENSE_16StoreWithoutCastEEEviT_T0_T2_T3_T4_T5_
        .type           _ZN2at6native27unrolled_elementwise_kernelIZZZNS0_16asin_kernel_cudaERNS_18TensorIteratorBaseEENKUlvE0_clEvENKUlvE1_clEvEUlN3c104HalfEE_St5arrayIPcLm2EELi4E23TrivialOffsetCalculatorILi1EjESD_NS0_6memory15LoadWithoutCastENSE_16StoreWithoutCastEEEviT_T0_T2_T3_T4_T5_,@function
        .size           _ZN2at6native27unrolled_elementwise_kernelIZZZNS0_16asin_kernel_cudaERNS_18TensorIteratorBaseEENKUlvE0_clEvENKUlvE1_clEvEUlN3c104HalfEE_St5arrayIPcLm2EELi4E23TrivialOffsetCalculatorILi1EjESD_NS0_6memory15LoadWithoutCastENSE_16StoreWithoutCastEEEviT_T0_T2_T3_T4_T5_,(.L_x_18305 - _ZN2at6native27unrolled_elementwise_kernelIZZZNS0_16asin_kernel_cudaERNS_18TensorIteratorBaseEENKUlvE0_clEvENKUlvE1_clEvEUlN3c104HalfEE_St5arrayIPcLm2EELi4E23TrivialOffsetCalculatorILi1EjESD_NS0_6memory15LoadWithoutCastENSE_16StoreWithoutCastEEEviT_T0_T2_T3_T4_T5_)
        .other          _ZN2at6native27unrolled_elementwise_kernelIZZZNS0_16asin_kernel_cudaERNS_18TensorIteratorBaseEENKUlvE0_clEvENKUlvE1_clEvEUlN3c104HalfEE_St5arrayIPcLm2EELi4E23TrivialOffsetCalculatorILi1EjESD_NS0_6memory15LoadWithoutCastENSE_16StoreWithoutCastEEEviT_T0_T2_T3_T4_T5_,@"STO_CUDA_ENTRY STV_DEFAULT"
_ZN2at6native27unrolled_elementwise_kernelIZZZNS0_16asin_kernel_cudaERNS_18TensorIteratorBaseEENKUlvE0_clEvENKUlvE1_clEvEUlN3c104HalfEE_St5arrayIPcLm2EELi4E23TrivialOffsetCalculatorILi1EjESD_NS0_6memory15LoadWithoutCastENSE_16StoreWithoutCastEEEviT_T0_T2_T3_T4_T5_:
.text._ZN2at6native27unrolled_elementwise_kernelIZZZNS0_16asin_kernel_cudaERNS_18TensorIteratorBaseEENKUlvE0_clEvENKUlvE1_clEvEUlN3c104HalfEE_St5arrayIPcLm2EELi4E23TrivialOffsetCalculatorILi1EjESD_NS0_6memory15LoadWithoutCastENSE_16StoreWithoutCastEEEviT_T0_T2_T3_T4_T5_:
        /* <DEDUP_REMOVED lines=17> */
[----:B------:R-:W-:Y:S02]  /*0110*/  @!P3 LEA R17, R3, R2, 0x9 ;  /* 0x000000020311b211 */ /* 0x000fe400078e48ff */
[----:B------:R-:W-:Y:S01]  /*0120*/  @!P3 IADD3 R2, PT, PT, R2, 0x80, RZ ;  /* 0x000000800202b810 */ /* 0x000fe20007ffe0ff */
        /* <DEDUP_REMOVED lines=16> */
[C---:B-1----:R-:W-:Y:S02]  /*0230*/  IADD3 R10, PT, PT, R0.reuse, 0x100, RZ ;  /* 0x00000100000a7810 */ /* 0x042fe40007ffe0ff */
[----:B--2---:R-:W-:Y:S01]  /*0240*/  IADD3 R16, PT, PT, R0, 0x180, RZ ;  /* 0x0000018000107810 */ /* 0x004fe20007ffe0ff */
[----:B------:R-:W-:Y:S01]  /*0250*/  BSSY.RECONVERGENT B0, `(.L_x_1266) ;  /* 0x0000026000007945 */ /* 0x000fe20003800200 */
        /* <DEDUP_REMOVED lines=10> */
[----:B------:R-:W-:Y:S02]  /*0300*/  HFMA2 R10, -RZ, RZ, 1.75, 0 ;  /* 0x3f000000ff0a7431 */ /* 0x000fe400000001ff */
[----:B-----5:R-:W-:-:S05]  /*0310*/  HADD2.F32 R9, -RZ, R9.H0_H0 ;  /* 0x20000009ff097230 */ /* 0x020fca0000004100 */
        /* <DEDUP_REMOVED lines=25> */
.L_x_1267:
[----:B------:R-:W-:Y:S05]  /*04b0*/  BSYNC.RECONVERGENT B0 ;  /* 0x0000000000007941 */ /* 0x000fea0003800200 */
.L_x_1266:
[----:B------:R-:W-:Y:S04]  /*04c0*/  BSSY.RECONVERGENT B0, `(.L_x_1268) ;  /* 0x000001d000007945 */ /* 0x000fe80003800200 */
[----:B------:R-:W-:Y:S05]  /*04d0*/  @P4 BRA `(.L_x_1269) ;  /* 0x00000000006c4947 */ /* 0x000fea0003800000 */
[----:B-----5:R-:W-:Y:S01]  /*04e0*/  HADD2.F32 R8, -RZ, R8.H0_H0 ;  /* 0x20000008ff087230 */ /* 0x020fe20000004100 */
[----:B------:R-:W-:-:S04]  /*04f0*/  MOV R11, 0x3f000000 ;  /* 0x3f000000000b7802 */ /* 0x000fc80000000f00 */
        /* <DEDUP_REMOVED lines=24> */
[----:B------:R-:W-:-:S07]  /*0680*/  F2FP.F16.F32.PACK_AB R8, RZ, R8 ;  /* 0x00000008ff08723e */ /* 0x000fce00000000ff */
.L_x_1269:
[----:B------:R-:W-:Y:S05]  /*0690*/  BSYNC.RECONVERGENT B0 ;  /* 0x0000000000007941 */ /* 0x000fea0003800200 */
.L_x_1268:
[----:B------:R-:W-:Y:S04]  /*06a0*/  BSSY.RECONVERGENT B0, `(.L_x_1270) ;  /* 0x000001d000007945 */ /* 0x000fe80003800200 */
[----:B------:R-:W-:Y:S05]  /*06b0*/  @P3 BRA `(.L_x_1271) ;  /* 0x00000000006c3947 */ /* 0x000fea0003800000 */
        /* <DEDUP_REMOVED lines=26> */
[----:B------:R-:W-:-:S07]  /*0860*/  F2FP.F16.F32.PACK_AB R4, RZ, R4 ;  /* 0x00000004ff04723e */ /* 0x000fce00000000ff */
.L_x_1271:
[----:B------:R-:W-:Y:S05]  /*0870*/  BSYNC.RECONVERGENT B0 ;  /* 0x0000000000007941 */ /* 0x000fea0003800200 */
.L_x_1270:
        /* <DEDUP_REMOVED lines=29> */
.L_x_1273:
[----:B------:R-:W-:Y:S05]  /*0a50*/  BSYNC.RECONVERGENT B0 ;  /* 0x0000000000007941 */ /* 0x000fea0003800200 */
.L_x_1272:
        /* <DEDUP_REMOVED lines=14> */
.L_x_1275:
[----:B------:R-:W-:Y:S05]  /*0b40*/  BSYNC.RECONVERGENT B0 ;  /* 0x0000000000007941 */ /* 0x000fea0003800200 */
.L_x_1274:
        /* <DEDUP_REMOVED lines=8> */
.L_x_1276:
        /* <DEDUP_REMOVED lines=11> */
.L_x_18305:


//--------------------- .text._ZN2at6native29vectorized_elementwise_kernelILi2EZZZNS0_16asin_kernel_cudaERNS_18TensorIteratorBaseEENKUlvE0_clEvENKUlvE1_clEvEUlN3c104HalfEE_St5arrayIPcLm2EEEEviT0_T1_ --------------------------
	.section	.text._ZN2at6native29vectorized_elementwise_kernelILi2EZZZNS0_16asin_kernel_cudaERNS_18TensorIteratorBaseEENKUlvE0_clEvENKUlvE1_clEvEUlN3c104HalfEE_St5arrayIPcLm2EEEEviT0_T1_,"ax",@progbits
	.align	128
        .global         _ZN2at6native29vectorized_elementwise_kernelILi2EZZZNS0_16asin_kernel_cudaERNS_18TensorIteratorBaseEENKUlvE0_clEvENKUlvE1_clEvEUlN3c104HalfEE_St5arrayIPcLm2EEEEviT0_T1_
        .type           _ZN2at6native29vectorized_elementwise_kernelILi2EZZZNS0_16asin_kernel_cudaERNS_18TensorIteratorBaseEENKUlvE0_clEvENKUlvE1_clEvEUlN3c104HalfEE_St5arrayIPcLm2EEEEviT0_T1_,@function
        .size           _ZN2at6native29vectorized_elementwise_kernelILi2EZZZNS0_16asin_kernel_cudaERNS_18TensorIteratorBaseEENKUlvE0_clEvENKUlvE1_clEvEUlN3c104HalfEE_St5arrayIPcLm2EEEEviT0_T1_,(.L_x_18306 - _ZN2at6native29vectorized_elementwise_kernelILi2EZZZNS0_16asin_kernel_cudaERNS_18TensorIteratorBaseEENKUlvE0_clEvENKUlvE1_clEvEUlN3c104HalfEE_St5arrayIPcLm2EEEEviT0_T1_)
        .other          _ZN2at6native29vectorized_elementwise_kernelILi2EZZZNS0_16asin_kernel_cudaERNS_18TensorIteratorBaseEENKUlvE0_clEvENKUlvE1_clEvEUlN3c104HalfEE_St5arrayIPcLm2EEEEviT0_T1_,@"STO_CUDA_ENTRY STV_DEFAULT"
_ZN2at6native29vectorized_elementwise_kernelILi2EZZZNS0_16asin_kernel_cudaERNS_18TensorIteratorBaseEENKUlvE0_clEvENKUlvE1_clEvEUlN3c104HalfEE_St5arrayIPcLm2EEEEviT0_T1_:
.text._ZN2at6native29vectorized_elementwise_kernelILi2EZZZNS0_16asin_kernel_cudaERNS_18TensorIteratorBaseEENKUlvE0_clEvENKUlvE1_clEvEUlN3c104HalfEE_St5arrayIPcLm2EEEEviT0_T1_:
        /* <DEDUP_REMOVED lines=77> */
[----:B------:R-:W-:Y:S02]  /*04d0*/  HFMA2 R13, -RZ, RZ, 1.75, 0 ;  /* 0x3f000000ff0d7431 */ /* 0x000fe400000001ff */
[----:B-----5:R-:W-:Y:S02]  /*04e0*/  HADD2.F32 R6, -RZ, R23.H0_H0 ;  /* 0x20000017ff067230 */ /* 0x020fe40000004100 */
        /* <DEDUP_REMOVED lines=25> */
.L_x_1279:
[----:B------:R-:W-:Y:S05]  /*0680*/  BSYNC.RECONVERGENT B0 ;  /* 0x0000000000007941 */ /* 0x000fea0003800200 */
.L_x_1278:
[-C--:B------:R-:W-:Y:S01]  /*0690*/  ISETP.GE.U32.AND P5, PT, R7, R2.reuse, PT ;  /* 0x000000020700720c */ /* 0x080fe20003fa6070 */
[----:B------:R-:W-:Y:S01]  /*06a0*/  BSSY.RECONVERGENT B0, `(.L_x_1280) ;  /* 0x000001f000007945 */ /* 0x000fe20003800200 */
[----:B------:R-:W-:Y:S02]  /*06b0*/  ISETP.GE.U32.AND P4, PT, R11, R2, PT ;  /* 0x000000020b00720c */ /* 0x000fe40003f86070 */
[----:B------:R-:W-:-:S09]  /*06c0*/  IADD3 R11, PT, PT, R3, 0x300, RZ ;  /* 0x00000300030b7810 */ /* 0x000fd20007ffe0ff */
[----:B------:R-:W-:Y:S05]  /*06d0*/  @P5 BRA `(.L_x_1281) ;  /* 0x00000000006c5947 */ /* 0x000fea0003800000 */
[----:B-----5:R-:W-:Y:S01]  /*06e0*/  HADD2.F32 R9, -RZ, R9.H0_H0 ;  /* 0x20000009ff097230 */ /* 0x020fe20000004100 */
[----:B------:R-:W-:-:S04]  /*06f0*/  MOV R10, 0x3f000000 ;  /* 0x3f000000000a7802 */ /* 0x000fc80000000f00 */
[C---:B------:R-:W-:Y:S01]  /*0700*/  FSETP.GT.FTZ.AND P5, PT, |R9|.reuse, 0.56000000238418579102, PT ;  /* 0x3f0f5c290900780b */ /* 0x040fe20003fb4200 */
[C---:B------:R-:W-:Y:S01]  /*0710*/  FFMA.FTZ R10, |R9|.reuse, -R10, 0.5 ;  /* 0x3f000000090a7423 */ /* 0x040fe20000010a0a */
[C---:B------:R-:W-:Y:S01]  /*0720*/  FSETP.NEU.FTZ.AND P6, PT, |R9|.reuse, 1, PT ;  /* 0x3f8000000900780b */ /* 0x040fe20003fdd200 */
[----:B------:R-:W-:Y:S02]  /*0730*/  FADD.FTZ R14, |R9|, -RZ ;  /* 0x800000ff090e7221 */ /* 0x000fe40000010200 */
        /* <DEDUP_REMOVED lines=20> */
[----:B------:R-:W-:-:S07]  /*0880*/  F2FP.F16.F32.PACK_AB R9, RZ, R9 ;  /* 0x00000009ff09723e */ /* 0x000fce00000000ff */
.L_x_1281:
[----:B------:R-:W-:Y:S05]  /*0890*/  BSYNC.RECONVERGENT B0 ;  /* 0x0000000000007941 */ /* 0x000fea0003800200 */
.L_x_1280:
[----:B------:R-:W-:Y:S01]  /*08a0*/  BSSY.RECONVERGENT B0, `(.L_x_1282) ;  /* 0x000001f000007945 */ /* 0x000fe20003800200 */
[----:B------:R-:W-:Y:S02]  /*08b0*/  ISETP.GE.U32.AND P5, PT, R11, R2, PT ;  /* 0x000000020b00720c */ /* 0x000fe40003fa6070 */
[----:B------:R-:W-:Y:S01]  /*08c0*/  IADD3 R11, PT, PT, R3, 0x380, RZ ;  /* 0x00000380030b7810 */ /* 0x000fe20007ffe0ff */
[----:B------:R-:W-:Y:S10]  /*08d0*/  @P3 BRA `(.L_x_1283) ;  /* 0x00000000006c3947 */ /* 0x000ff40003800000 */
        /* <DEDUP_REMOVED lines=27> */
.L_x_1283:
[----:B------:R-:W-:Y:S05]  /*0a90*/  BSYNC.RECONVERGENT B0 ;  /* 0x0000000000007941 */ /* 0x000fea0003800200 */
.L_x_1282:
[----:B------:R-:W-:Y:S01]  /*0aa0*/  ISETP.GE.U32.AND P3, PT, R11, R2, PT ;  /* 0x000000020b00720c */ /* 0x000fe20003f66070 */
[----:B------:R-:W-:Y:S01]  /*0ab0*/  BSSY.RECONVERGENT B0, `(.L_x_1284) ;  /* 0x000001f000007945 */ /* 0x000fe20003800200 */
[----:B------:R-:W-:-:S05]  /*0ac0*/  @!P0 IADD3 R11, PT, PT, R0, R3, RZ ;  /* 0x00000003000b8210 */ /* 0x000fca0007ffe0ff */
[----:B0-----:R-:W-:Y:S01]  /*0ad0*/  @!P0 IMAD.WIDE.U32 R4, R11, 0x2, R4 ;  /* 0x000000020b048825 */ /* 0x001fe200078e0004 */
[----:B------:R-:W-:Y:S06]  /*0ae0*/  @P1 BRA `(.L_x_1285) ;  /* 0x00000000006c1947 */ /* 0x000fec0003800000 */
        /* <DEDUP_REMOVED lines=27> */
.L_x_1285:
[----:B------:R-:W-:Y:S05]  /*0ca0*/  BSYNC.RECONVERGENT B0 ;  /* 0x0000000000007941 */ /* 0x000fea0003800200 */
.L_x_1284:
        /* <DEDUP_REMOVED lines=29> */
.L_x_1287:
[----:B------:R-:W-:Y:S05]  /*0e80*/  BSYNC.RECONVERGENT B0 ;  /* 0x0000000000007941 */ /* 0x000fea0003800200 */
.L_x_1286:
        /* <DEDUP_REMOVED lines=29> */
.L_x_1289:
[----:B------:R-:W-:Y:S05]  /*1060*/  BSYNC.RECONVERGENT B0 ;  /* 0x0000000000007941 */ /* 0x000fea0003800200 */
.L_x_1288:
        /* <DEDUP_REMOVED lines=29> */
.L_x_1291:
[----:B------:R-:W-:Y:S05]  /*1240*/  BSYNC.RECONVERGENT B0 ;  /* 0x0000000000007941 */ /* 0x000fea0003800200 */
.L_x_1290:
[----:B------:R-:W-:Y:S04]  /*1250*/  BSSY.RECONVERGENT B0, `(.L_x_1292) ;  /* 0x000001d000007945 */ /* 0x000fe80003800200 */
[----:B------:R-:W-:Y:S05]  /*1260*/  @P3 BRA `(.L_x_1293) ;  /* 0x00000000006c3947 */ /* 0x000fea0003800000 */
[----:B-----5:R-:W-:Y:S01]  /*1270*/  HADD2.F32 R16, -RZ, R16.H0_H0 ;  /* 0x20000010ff107230 */ /* 0x020fe20000004100 */
[----:B------:R-:W-:-:S04]  /*1280*/  MOV R15, 0x3f000000 ;  /* 0x3f000000000f7802 */ /* 0x000fc80000000f00 */
        /* <DEDUP_REMOVED lines=25> */
.L_x_1293:
[----:B------:R-:W-:Y:S05]  /*1420*/  BSYNC.RECONVERGENT B0 ;  /* 0x0000000000007941 */ /* 0x000fea0003800200 */
.L_x_1292:
        /* <DEDUP_REMOVED lines=18> */
.L_x_1296:
[----:B------:R-:W-:-:S13]  /*1550*/  ISETP.GE.U32.AND P0, PT, R3, R2, PT ;  /* 0x000000020300720c */ /* 0x000fda0003f06070 */
[----:B------:R-:W-:Y:S05]  /*1560*/  @P0 BRA `(.L_x_1298) ;  /* 0x0000000000300947 */ /* 0x000fea0003800000 */
[----:B0-----:R-:W0:Y:S01]  /*1570*/  LDC.64 R4, c[0x0][0x388] ;  /* 0x0000e200ff047b82 */ /* 0x001e220000000a00 */
[----:B------:R-:W-:Y:S02]  /*1580*/  IADD3 R7, PT, PT, R0, R3, RZ ;  /* 0x0000000300077210 */ /* 0x000fe40007ffe0ff */
[----:B------:R-:W-:-:S03]  /*1590*/  IADD3 R3, PT, PT, R3, 0x80, RZ ;  /* 0x0000008003037810 */ /* 0x000fc60007ffe0ff */
[----:B0-----:R-:W-:-:S05]  /*15a0*/  IMAD.WIDE.U32 R4, R7, 0x2, R4 ;  /* 0x0000000207047825 */ /* 0x001fca00078e0004 */
[----:B------:R1:W-:Y:S02]  /*15b0*/  STG.E.U16 desc[UR4][R4.64], R10 ;  /* 0x0000000a04007986 */ /* 0x0003e4000c101504 */
.L_x_1297:
[----:B------:R-:W-:-:S13]  /*15c0*/  ISETP.GE.U32.AND P0, PT, R3, R2, PT ;  /* 0x000000020300720c */ /* 0x000fda0003f06070 */
[----:B------:R-:W-:Y:S05]  /*15d0*/  @P0 BRA `(.L_x_1299) ;  /* 0x0000000000340947 */ /* 0x000fea0003800000 */
[----:B01----:R-:W0:Y:S01]  /*15e0*/  LDC.64 R4, c[0x0][0x388] ;  /* 0x0000e200ff047b82 */ /* 0x003e220000000a00 */
[----:B------:R-:W-:Y:S02]  /*15f0*/  IADD3 R7, PT, PT, R0, R3, RZ ;  /* 0x0000000300077210 */ /* 0x000fe40007ffe0ff */
[----:B------:R-:W-:-:S03]  /*1600*/  IADD3 R3, PT, PT, R3, 0x80, RZ ;  /* 0x0000008003037810 */ /* 0x000fc60007ffe0ff */
[----:B0-----:R-:W-:-:S05]  /*1610*/  IMAD.WIDE.U32 R4, R7, 0x2, R4 ;  /* 0x0000000207047825 */ /* 0x001fca00078e0004 */
[----:B------:R1:W-:Y:S02]  /*1620*/  STG.E.U16 desc[UR4][R4.64], R11 ;  /* 0x0000000b04007986 */ /* 0x0003e4000c101504 */
.L_x_1298:
        /* <DEDUP_REMOVED lines=8> */
.L_x_1299:
[----:B------:R-:W-:Y:S05]  /*16b0*/  BSYNC.RELIABLE B1 ;  /* 0x0000000000017941 */ /* 0x000fea0003800100 */
.L_x_1295:
[----:B------:R-:W-:-:S13]  /*16c0*/  ISETP.GE.U32.AND P0, PT, R3, R2, PT ;  /* 0x000000020300720c */ /* 0x000fda0003f06070 */
[----:B012---:R-:W0:Y:S01]  /*16d0*/  @!P0 LDC.64 R4, c[0x0][0x388] ;  /* 0x0000e200ff048b82 */ /* 0x007e220000000a00 */
[----:B------:R-:W-:Y:S02]  /*16e0*/  @!P0 IADD3 R7, PT, PT, R0, R3, RZ ;  /* 0x0000000300078210 */ /* 0x000fe40007ffe0ff */
[----:B------:R-:W-:-:S03]  /*16f0*/  @!P0 IADD3 R3, PT, PT, R3, 0x80, RZ ;  /* 0x0000008003038810 */ /* 0x000fc60007ffe0ff */
[----:B0-----:R-:W-:-:S05]  /*1700*/  @!P0 IMAD.WIDE.U32 R4, R7, 0x2, R4 ;  /* 0x0000000207048825 */ /* 0x001fca00078e0004 */
[----:B------:R2:W-:Y:S02]  /*1710*/  @!P0 STG.E.U16 desc[UR4][R4.64], R13 ;  /* 0x0000000d04008986 */ /* 0x0005e4000c101504 */
.L_x_1300:
[----:B------:R-:W-:Y:S05]  /*1720*/  BSYNC.RECONVERGENT B0 ;  /* 0x0000000000007941 */ /* 0x000fea0003800200 */
.L_x_1294:
        /* <DEDUP_REMOVED lines=8> */
.L_x_1277:
        /* <DEDUP_REMOVED lines=8> */
[----:B------:R-:W-:-:S02]  /*1830*/  HFMA2 R4, -RZ, RZ, 1.75, 0 ;  /* 0x3f000000ff047431 */ /* 0x000fc400000001ff */
[--C-:B--2---:R-:W-:Y:S02]  /*1840*/  HADD2.F32 R15, -RZ, R17.reuse.H0_H0 ;  /* 0x20000011ff0f7230 */ /* 0x104fe40000004100 */
[----:B------:R-:W-:-:S03]  /*1850*/  HADD2.F32 R17, -RZ, R17.H1_H1 ;  /* 0x30000011ff117230 */ /* 0x000fc60000004100 */
[CC--:B------:R-:W-:Y:S01]  /*1860*/  FFMA.FTZ R6, |R15|.reuse, -R4.reuse, 0.5 ;  /* 0x3f0000000f067423 */ /* 0x0c0fe20000010a04 */
[----:B------:R-:W-:Y:S01]  /*1870*/  FSETP.GT.FTZ.AND P3, PT, |R15|, 0.56000000238418579102, PT ;  /* 0x3f0f5c290f00780b */ /* 0x000fe20003f74200 */
[C---:B------:R-:W-:Y:S01]  /*1880*/  FFMA.FTZ R11, |R17|.reuse, -R4, 0.5 ;  /* 0x3f000000110b7423 */ /* 0x040fe20000010a04 */
[----:B------:R-:W-:Y:S01]  /*1890*/  FSETP.GT.FTZ.AND P2, PT, |R17|, 0.56000000238418579102, PT ;  /* 0x3f0f5c291100780b */ /* 0x000fe20003f54200 */
[----:B------:R-:W1:Y:S01]  /*18a0*/  MUFU.RSQ R7, R6 ;  /* 0x0000000600077308 */ /* 0x000e620000001400 */
[C---:B------:R-:W-:Y:S01]  /*18b0*/  FSETP.NEU.FTZ.AND P0, PT, |R15|.reuse, 1, PT ;  /* 0x3f8000000f00780b */ /* 0x040fe20003f1d200 */
[----:B0-----:R-:W-:Y:S01]  /*18c0*/  FADD.FTZ R3, |R15|, -RZ ;  /* 0x800000ff0f037221 */ /* 0x001fe20000010200 */
[C---:B------:R-:W-:Y:S01]  /*18d0*/  FSETP.NEU.FTZ.AND P1, PT, |R17|.reuse, 1, PT ;  /* 0x3f8000001100780b */ /* 0x040fe20003f3d200 */
[----:B------:R-:W-:-:S04]  /*18e0*/  FADD.FTZ R2, |R17|, -RZ ;  /* 0x800000ff11027221 */ /* 0x000fc80000010200 */
        /* <DEDUP_REMOVED lines=8> */
[--C-:B---3--:R-:W-:Y:S02]  /*1970*/  HADD2.F32 R7, -RZ, R9.reuse.H0_H0 ;  /* 0x20000009ff077230 */ /* 0x108fe40000004100 */
[----:B------:R-:W-:Y:S01]  /*1980*/  FFMA.FTZ R12, R13, R12, 0.5 ;  /* 0x3f0000000d0c7423 */ /* 0x000fe2000001000c */
[----:B------:R-:W-:Y:S01]  /*1990*/  HADD2.F32 R9, -RZ, R9.H1_H1 ;  /* 0x30000009ff097230 */ /* 0x000fe20000004100 */
[----:B------:R-:W-:Y:S01]  /*19a0*/  @P3 FSEL R3, R10, RZ, P0 ;  /* 0x000000ff0a033208 */ /* 0x000fe20000000000 */
[----:B------:R-:W-:Y:S01]  /*19b0*/  FFMA.FTZ R10, |R7|, -R4, 0.5 ;  /* 0x3f000000070a7423 */ /* 0x000fe20000010a04 */
[----:B------:R-:W-:Y:S01]  /*19c0*/  FFMA.FTZ R12, R13, R12, R13 ;  /* 0x0000000c0d0c7223 */ /* 0x000fe2000001000d */
[----:B------:R-:W-:-:S02]  /*19d0*/  FSETP.NEU.FTZ.AND P4, PT, |R7|, 1, PT ;  /* 0x3f8000000700780b */ /* 0x000fc40003f9d200 */
[----:B------:R-:W0:Y:S01]  /*19e0*/  MUFU.RSQ R23, R10 ;  /* 0x0000000a00177308 */ /* 0x000e220000001400 */
[----:B------:R-:W-:Y:S01]  /*19f0*/  FMUL.FTZ R13, R3, R3 ;  /* 0x00000003030d7220 */ /* 0x000fe20000410000 */
[----:B------:R-:W-:Y:S01]  /*1a00*/  @P2 FSEL R2, R12, RZ, P1 ;  /* 0x000000ff0c022208 */ /* 0x000fe20000800000 */
[----:B------:R-:W-:Y:S01]  /*1a10*/  FFMA.FTZ R12, |R9|, -R4, 0.5 ;  /* 0x3f000000090c7423 */ /* 0x000fe20000010a04 */
[----:B------:R-:W-:Y:S01]  /*1a20*/  FSETP.GT.FTZ.AND P1, PT, |R7|, 0.56000000238418579102, PT ;  /* 0x3f0f5c290700780b */ /* 0x000fe20003f34200 */
[----:B------:R-:W-:Y:S01]  /*1a30*/  FFMA.FTZ R14, R13, R6, 0.018773360177874565125 ;  /* 0x3c99ca970d0e7423 */ /* 0x000fe20000010006 */
[----:B------:R-:W-:Y:S01]  /*1a40*/  FSETP.GT.FTZ.AND P0, PT, |R9|, 0.56000000238418579102, PT ;  /* 0x3f0f5c290900780b */ /* 0x000fe20003f14200 */
[----:B------:R-:W-:Y:S01]  /*1a50*/  FMUL.FTZ R21, R2, R2 ;  /* 0x0000000202157220 */ /* 0x000fe20000410000 */
[----:B------:R-:W1:Y:S01]  /*1a60*/  MUFU.RSQ R11, R12 ;  /* 0x0000000c000b7308 */ /* 0x000e620000001400 */
[----:B------:R-:W-:Y:S01]  /*1a70*/  FFMA.FTZ R14, R13, R14, 0.046769052743911743164 ;  /* 0x3d3f90e80d0e7423 */ /* 0x000fe2000001000e */
[----:B------:R-:W-:Y:S01]  /*1a80*/  FSETP.NEU.FTZ.AND P5, PT, |R9|, 1, PT ;  /* 0x3f8000000900780b */ /* 0x000fe20003fbd200 */
[----:B------:R-:W-:-:S02]  /*1a90*/  FFMA.FTZ R16, R21, R6, 0.018773360177874565125 ;  /* 0x3c99ca9715107423 */ /* 0x000fc40000010006 */
[----:B------:R-:W-:Y:S02]  /*1aa0*/  FFMA.FTZ R14, R13, R14, 0.074823014438152313232 ;  /* 0x3d993ccf0d0e7423 */ /* 0x000fe4000001000e */
[----:B------:R-:W-:Y:S01]  /*1ab0*/  FFMA.FTZ R16, R21, R16, 0.046769052743911743164 ;  /* 0x3d3f90e815107423 */ /* 0x000fe20000010010 */
[----:B0-----:R-:W-:Y:S01]  /*1ac0*/  FMUL.FTZ R10, R10, R23 ;  /* 0x000000170a0a7220 */ /* 0x001fe20000410000 */
[----:B------:R-:W-:Y:S02]  /*1ad0*/  FMUL.FTZ R23, R23, -0.5 ;  /* 0xbf00000017177820 */ /* 0x000fe40000410000 */
[----:B------:R-:W-:Y:S01]  /*1ae0*/  FFMA.FTZ R16, R21, R16, 0.074823014438152313232 ;  /* 0x3d993ccf15107423 */ /* 0x000fe20000010010 */
[----:B------:R-:W-:Y:S01]  /*1af0*/  FFMA.FTZ R14, R13, R14, 0.16667181253433227539 ;  /* 0x3e2aac040d0e7423 */ /* 0x000fe2000001000e */
[----:B------:R-:W-:Y:S02]  /*1b00*/  FFMA.FTZ R23, R10, R23, 0.5 ;  /* 0x3f0000000a177423 */ /* 0x000fe40000010017 */
[----:B------:R-:W-:Y:S01]  /*1b10*/  FFMA.FTZ R16, R21, R16, 0.16667181253433227539 ;  /* 0x3e2aac0415107423 */ /* 0x000fe20000010010 */
[----:B------:R-:W-:Y:S01]  /*1b20*/  FMUL.FTZ R14, R13, R14 ;  /* 0x0000000e0d0e7220 */ /* 0x000fe20000410000 */
[----:B-1----:R-:W-:Y:S01]  /*1b30*/  FMUL.FTZ R12, R12, R11 ;  /* 0x0000000b0c0c7220 */ /* 0x002fe20000410000 */
[----:B------:R-:W-:Y:S01]  /*1b40*/  FMUL.FTZ R11, R11, -0.5 ;  /* 0xbf0000000b0b7820 */ /* 0x000fe20000410000 */
[----:B------:R-:W-:Y:S01]  /*1b50*/  FMUL.FTZ R21, R21, R16 ;  /* 0x0000001015157220 */ /* 0x000fe20000410000 */
[----:B------:R-:W-:Y:S01]  /*1b60*/  FFMA.FTZ R23, R10, R23, R10 ;  /* 0x000000170a177223 */ /* 0x000fe2000001000a */
[----:B------:R-:W-:-:S02]  /*1b70*/  HFMA2 R10, -RZ, RZ, 1.9599609375, 20144 ;  /* 0x3fd774ebff0a7431 */ /* 0x000fc400000001ff */
[----:B------:R-:W-:Y:S01]  /*1b80*/  FFMA.FTZ R11, R12, R11, 0.5 ;  /* 0x3f0000000c0b7423 */ /* 0x000fe2000001000b */
[----:B------:R-:W-:Y:S01]  /*1b90*/  FFMA.FTZ R16, R2, R21, R2 ;  /* 0x0000001502107223 */ /* 0x000fe20000010002 */
[----:B------:R-:W-:Y:S01]  /*1ba0*/  FFMA.FTZ R14, R3, R14, R3 ;  /* 0x0000000e030e7223 */ /* 0x000fe20000010003 */
[----:B------:R-:W-:Y:S01]  /*1bb0*/  FADD.FTZ R13, |R7|, -RZ ;  /* 0x800000ff070d7221 */ /* 0x000fe20000010200 */
[----:B------:R-:W-:Y:S01]  /*1bc0*/  FFMA.FTZ R2, R12, R11, R12 ;  /* 0x0000000b0c027223 */ /* 0x000fe2000001000c */
[----:B------:R-:W-:Y:S01]  /*1bd0*/  @P1 FSEL R13, R23, RZ, P4 ;  /* 0x000000ff170d1208 */ /* 0x000fe20002000000 */
[----:B------:R-:W-:Y:S01]  /*1be0*/  FADD.FTZ R12, |R9|, -RZ ;  /* 0x800000ff090c7221 */ /* 0x000fe20000010200 */
[----:B------:R-:W-:Y:S01]  /*1bf0*/  FMUL.FTZ R3, R14, -2 ;  /* 0xc00000000e037820 */ /* 0x000fe20000410000 */
[----:B------:R-:W-:Y:S01]  /*1c00*/  FMUL.FTZ R11, R16, -2 ;  /* 0xc0000000100b7820 */ /* 0x000fe20000410000 */
[----:B------:R-:W-:Y:S01]  /*1c10*/  @P0 FSEL R12, R2, RZ, P5 ;  /* 0x000000ff020c0208 */ /* 0x000fe20002800000 */
[----:B------:R-:W-:Y:S01]  /*1c20*/  FMUL.FTZ R21, R13, R13 ;  /* 0x0000000d0d157220 */ /* 0x000fe20000410000 */
[C---:B------:R-:W-:Y:S01]  /*1c30*/  @P3 FFMA.FTZ R14, R10.reuse, 0.93318945169448852539, R3 ;  /* 0x3f6ee5810a0e3823 */ /* 0x040fe20000010003 */
[----:B------:R-:W-:Y:S01]  /*1c40*/  @P2 FFMA.FTZ R16, R10, 0.93318945169448852539, R11 ;  /* 0x3f6ee5810a102823 */ /* 0x000fe2000001000b */
[----:B------:R-:W0:Y:S01]  /*1c50*/  LDC.64 R2, c[0x0][0x388] ;  /* 0x0000e200ff027b82 */ /* 0x000e220000000a00 */
[----:B------:R-:W-:Y:S01]  /*1c60*/  FMUL.FTZ R27, R12, R12 ;  /* 0x0000000c0c1b7220 */ /* 0x000fe20000410000 */
[-C--:B------:R-:W-:Y:S01]  /*1c70*/  FFMA.FTZ R18, R21, R6.reuse, 0.018773360177874565125 ;  /* 0x3c99ca9715127423 */ /* 0x080fe20000010006 */
[--C-:B----4-:R-:W-:Y:S01]  /*1c80*/  HADD2.F32 R11, -RZ, R19.reuse.H0_H0 ;  /* 0x20000013ff0b7230 */ /* 0x110fe20000004100 */
[C---:B------:R-:W-:Y:S01]  /*1c90*/  LOP3.LUT R15, R14.reuse, 0x80000000, R15, 0xb8, !PT ;  /* 0x800000000e0f7812 */ /* 0x040fe200078eb80f */
[----:B------:R-:W-:Y:S01]  /*1ca0*/  FFMA.FTZ R20, R27, R6, 0.018773360177874565125 ;  /* 0x3c99ca971b147423 */ /* 0x000fe20000010006 */
[----:B------:R-:W-:Y:S01]  /*1cb0*/  FSETP.NAN.FTZ.AND P2, PT, R14, R14, PT ;  /* 0x0000000e0e00720b */ /* 0x000fe20003f58000 */
[----:B------:R-:W-:Y:S01]  /*1cc0*/  FFMA.FTZ R18, R21, R18, 0.046769052743911743164 ;  /* 0x3d3f90e815127423 */ /* 0x000fe20000010012 */
[C---:B------:R-:W-:Y:S01]  /*1cd0*/  LOP3.LUT R17, R16.reuse, 0x80000000, R17, 0xb8, !PT ;  /* 0x8000000010117812 */ /* 0x040fe200078eb811 */
[----:B------:R-:W-:Y:S01]  /*1ce0*/  FFMA.FTZ R20, R27, R20, 0.046769052743911743164 ;  /* 0x3d3f90e81b147423 */ /* 0x000fe20000010014 */
[----:B------:R-:W-:Y:S01]  /*1cf0*/  FSETP.NAN.FTZ.AND P3, PT, R16, R16, PT ;  /* 0x000000101000720b */ /* 0x000fe20003f78000 */
[----:B------:R-:W-:Y:S01]  /*1d00*/  FFMA.FTZ R18, R21, R18, 0.074823014438152313232 ;  /* 0x3d993ccf15127423 */ /* 0x000fe20000010012 */
[----:B------:R-:W-:Y:S01]  /*1d10*/  FSEL R15, R15, R14, !P2 ;  /* 0x0000000e0f0f7208 */ /* 0x000fe20005000000 */
[----:B------:R-:W-:Y:S01]  /*1d20*/  FFMA.FTZ R14, |R11|, -R4, 0.5 ;  /* 0x3f0000000b0e7423 */ /* 0x000fe20000010a04 */
[----:B------:R-:W-:Y:S01]  /*1d30*/  FSEL R16, R17, R16, !P3 ;  /* 0x0000001011107208 */ /* 0x000fe20005800000 */
[----:B------:R-:W-:-:S02]  /*1d40*/  HADD2.F32 R19, -RZ, R19.H1_H1 ;  /* 0x30000013ff137230 */ /* 0x000fc40000004100 */
[----:B------:R-:W-:Y:S01]  /*1d50*/  FFMA.FTZ R20, R27, R20, 0.074823014438152313232 ;  /* 0x3d993ccf1b147423 */ /* 0x000fe20000010014 */
[----:B------:R-:W-:Y:S01]  /*1d60*/  FFMA.FTZ R18, R21, R18, 0.16667181253433227539 ;  /* 0x3e2aac0415127423 */ /* 0x000fe20000010012 */
[----:B------:R-:W1:Y:S01]  /*1d70*/  MUFU.RSQ R25, R14 ;  /* 0x0000000e00197308 */ /* 0x000e620000001400 */
[----:B------:R-:W-:Y:S01]  /*1d80*/  F2FP.F16.F32.PACK_AB R15, R16, R15 ;  /* 0x0000000f100f723e */ /* 0x000fe200000000ff */
[----:B------:R-:W-:Y:S01]  /*1d90*/  FFMA.FTZ R16, |R19|, -R4, 0.5 ;  /* 0x3f00000013107423 */ /* 0x000fe20000010a04 */
[----:B------:R-:W-:Y:S01]  /*1da0*/  FFMA.FTZ R22, R27, R20, 0.16667181253433227539 ;  /* 0x3e2aac041b167423 */ /* 0x000fe20000010014 */
[--C-:B-----5:R-:W-:Y:S02]  /*1db0*/  HADD2.F32 R17, -RZ, R8.reuse.H0_H0 ;  /* 0x20000008ff117230 */ /* 0x120fe40000004100 */
[----:B------:R-:W-:Y:S01]  /*1dc0*/  FMUL.FTZ R20, R21, R18 ;  /* 0x0000001215147220 */ /* 0x000fe20000410000 */
[----:B------:R-:W-:Y:S02]  /*1dd0*/  HADD2.F32 R21, -RZ, R8.H1_H1 ;  /* 0x30000008ff157230 */ /* 0x000fe40000004100 */
[----:B------:R-:W-:Y:S01]  /*1de0*/  FMUL.FTZ R29, R27, R22 ;  /* 0x000000161b1d7220 */ /* 0x000fe20000410000 */
[----:B------:R-:W2:Y:S01]  /*1df0*/  MUFU.RSQ R23, R16 ;  /* 0x0000001000177308 */ /* 0x000ea20000001400 */
[----:B------:R-:W-:Y:S01]  /*1e00*/  FFMA.FTZ R18, |R17|, -R4, 0.5 ;  /* 0x3f00000011127423 */ /* 0x000fe20000010a04 */
[----:B0-----:R-:W-:-:S04]  /*1e10*/  IMAD.WIDE.U32 R2, R0, 0x2, R2 ;  /* 0x0000000200027825 */ /* 0x001fc800078e0002 */
[----:B------:R-:W-:Y:S01]  /*1e20*/  FFMA.FTZ R8, |R21|, -R4, 0.5 ;  /* 0x3f00000015087423 */ /* 0x000fe20000010a04 */
[----:B------:R-:W-:Y:S01]  /*1e30*/  FFMA.FTZ R0, R13, R20, R13 ;  /* 0x000000140d007223 */ /* 0x000fe2000001000d */
[----:B------:R-:W-:Y:S01]  /*1e40*/  FFMA.FTZ R12, R12, R29, R12 ;  /* 0x0000001d0c0c7223 */ /* 0x000fe2000001000c */
[C---:B------:R-:W-:Y:S01]  /*1e50*/  FSETP.GT.FTZ.AND P2, PT, |R11|.reuse, 0.56000000238418579102, PT ;  /* 0x3f0f5c290b00780b */ /* 0x040fe20003f54200 */
[----:B------:R-:W-:Y:S01]  /*1e60*/  FADD.FTZ R4, |R11|, -RZ ;  /* 0x800000ff0b047221 */ /* 0x000fe20000010200 */
[----:B------:R-:W0:Y:S01]  /*1e70*/  MUFU.RSQ R27, R18 ;  /* 0x00000012001b7308 */ /* 0x000e220000001400 */
[----:B-1----:R-:W-:Y:S01]  /*1e80*/  FMUL.FTZ R14, R14, R25 ;  /* 0x000000190e0e7220 */ /* 0x002fe20000410000 */
[----:B------:R-:W-:Y:S01]  /*1e90*/  FMUL.FTZ R29, R25, -0.5 ;  /* 0xbf000000191d7820 */ /* 0x000fe20000410000 */
[----:B------:R-:W-:Y:S01]  /*1ea0*/  FMUL.FTZ R25, R0, -2 ;  /* 0xc000000000197820 */ /* 0x000fe20000410000 */
[----:B------:R-:W-:Y:S01]  /*1eb0*/  FSETP.GT.FTZ.AND P3, PT, |R17|, 0.56000000238418579102, PT ;  /* 0x3f0f5c291100780b */ /* 0x000fe20003f74200 */
[----:B------:R-:W-:-:S04]  /*1ec0*/  IMAD.WIDE.U32 R2, R5, 0x4, R2 ;  /* 0x0000000405027825 */ /* 0x000fc800078e0002 */
[----:B------:R-:W-:Y:S01]  /*1ed0*/  FFMA.FTZ R29, R14, R29, 0.5 ;  /* 0x3f0000000e1d7423 */ /* 0x000fe2000001001d */
[----:B------:R-:W-:Y:S01]  /*1ee0*/  @P1 FFMA.FTZ R0, R10, 0.93318945169448852539, R25 ;  /* 0x3f6ee5810a001823 */ /* 0x000fe20000010019 */
[----:B------:R-:W1:Y:S01]  /*1ef0*/  MUFU.RSQ R13, R8 ;  /* 0x00000008000d7308 */ /* 0x000e620000001400 */
[----:B--2---:R-:W-:Y:S01]  /*1f00*/  FMUL.FTZ R16, R16, R23 ;  /* 0x0000001710107220 */ /* 0x004fe20000410000 */
[----:B------:R-:W-:Y:S01]  /*1f10*/  FMUL.FTZ R25, R23, -0.5 ;  /* 0xbf00000017197820 */ /* 0x000fe20000410000 */
[----:B------:R-:W-:Y:S01]  /*1f20*/  FMUL.FTZ R23, R12, -2 ;  /* 0xc00000000c177820 */ /* 0x000fe20000410000 */
[----:B------:R-:W-:Y:S01]  /*1f30*/  FFMA.FTZ R29, R14, R29, R14 ;  /* 0x0000001d0e1d7223 */ /* 0x000fe2000001000e */
[----:B------:R-:W-:Y:S01]  /*1f40*/  FSETP.NEU.FTZ.AND P1, PT, |R11|, 1, PT ;  /* 0x3f8000000b00780b */ /* 0x000fe20003f3d200 */
[----:B------:R-:W-:Y:S01]  /*1f50*/  FFMA.FTZ R25, R16, R25, 0.5 ;  /* 0x3f00000010197423 */ /* 0x000fe20000010019 */
[----:B------:R-:W-:Y:S01]  /*1f60*/  @P0 FFMA.FTZ R12, R10, 0.93318945169448852539, R23 ;  /* 0x3f6ee5810a0c0823 */ /* 0x000fe20000010017 */
[----:B------:R-:W-:Y:S01]  /*1f70*/  FSETP.GT.FTZ.AND P0, PT, |R19|, 0.56000000238418579102, PT ;  /* 0x3f0f5c291300780b */ /* 0x000fe20003f14200 */
[----:B0-----:R-:W-:Y:S01]  /*1f80*/  FMUL.FTZ R18, R18, R27 ;  /* 0x0000001b12127220 */ /* 0x001fe20000410000 */
[----:B------:R-:W-:Y:S01]  /*1f90*/  @P2 FSEL R4, R29, RZ, P1 ;  /* 0x000000ff1d042208 */ /* 0x000fe20000800000 */
[----:B------:R-:W-:Y:S01]  /*1fa0*/  FMUL.FTZ R27, R27, -0.5 ;  /* 0xbf0000001b1b7820 */ /* 0x000fe20000410000 */
[----:B------:R-:W-:Y:S01]  /*1fb0*/  FSETP.GT.FTZ.AND P1, PT, |R21|, 0.56000000238418579102, PT ;  /* 0x3f0f5c291500780b */ /* 0x000fe20003f34200 */
[----:B------:R-:W-:Y:S01]  /*1fc0*/  FFMA.FTZ R25, R16, R25, R16 ;  /* 0x0000001910197223 */ /* 0x000fe20000010010 */
[----:B------:R-:W-:Y:S01]  /*1fd0*/  FSETP.NEU.FTZ.AND P4, PT, |R19|, 1, PT ;  /* 0x3f8000001300780b */ /* 0x000fe20003f9d200 */
[----:B------:R-:W-:Y:S01]  /*1fe0*/  FFMA.FTZ R27, R18, R27, 0.5 ;  /* 0x3f000000121b7423 */ /* 0x000fe2000001001b */
[----:B------:R-:W-:Y:S01]  /*1ff0*/  FSETP.NEU.FTZ.AND P5, PT, |R17|, 1, PT ;  /* 0x3f8000001100780b */ /* 0x000fe20003fbd200 */
[----:B-1----:R-:W-:Y:S01]  /*2000*/  FMUL.FTZ R8, R8, R13 ;  /* 0x0000000d08087220 */ /* 0x002fe20000410000 */
[----:B------:R-:W-:Y:S01]  /*2010*/  FMUL.FTZ R13, R13, -0.5 ;  /* 0xbf0000000d0d7820 */ /* 0x000fe20000410000 */
[----:B------:R-:W-:Y:S01]  /*2020*/  FFMA.FTZ R27, R18, R27, R18 ;  /* 0x0000001b121b7223 */ /* 0x000fe20000010012 */
[----:B------:R-:W-:Y:S01]  /*2030*/  FSETP.NEU.FTZ.AND P6, PT, |R21|, 1, PT ;  /* 0x3f8000001500780b */ /* 0x000fe20003fdd200 */
[----:B------:R-:W-:Y:S01]  /*2040*/  FADD.FTZ R14, |R19|, -RZ ;  /* 0x800000ff130e7221 */ /* 0x000fe20000010200 */
[----:B------:R-:W-:Y:S01]  /*2050*/  FFMA.FTZ R13, R8, R13, 0.5 ;  /* 0x3f000000080d7423 */ /* 0x000fe2000001000d */
[----:B------:R-:W-:Y:S01]  /*2060*/  @P0 FSEL R14, R25, RZ, P4 ;  /* 0x000000ff190e0208 */ /* 0x000fe20002000000 */
[----:B------:R-:W-:Y:S01]  /*2070*/  FMUL.FTZ R23, R4, R4 ;  /* 0x0000000404177220 */ /* 0x000fe20000410000 */
[----:B------:R-:W-:Y:S01]  /*2080*/  LOP3.LUT R7, R0, 0x80000000, R7, 0xb8, !PT ;  /* 0x8000000000077812 */ /* 0x000fe200078eb807 */
[----:B------:R-:W-:Y:S01]  /*2090*/  FFMA.FTZ R18, R8, R13, R8 ;  /* 0x0000000d08127223 */ /* 0x000fe20000010008 */
[----:B------:R-:W-:Y:S01]  /*20a0*/  FADD.FTZ R13, |R17|, -RZ ;  /* 0x800000ff110d7221 */ /* 0x000fe20000010200 */
[----:B------:R-:W-:Y:S01]  /*20b0*/  FADD.FTZ R8, |R21|, -RZ ;  /* 0x800000ff15087221 */ /* 0x000fe20000010200 */
[----:B------:R-:W-:Y:S01]  /*20c0*/  FSETP.NAN.FTZ.AND P4, PT, R0, R0, PT ;  /* 0x000000000000720b */ /* 0x000fe20003f98000 */
[----:B------:R-:W-:Y:S01]  /*20d0*/  FFMA.FTZ R16, R23, R6, 0.018773360177874565125 ;  /* 0x3c99ca9717107423 */ /* 0x000fe20000010006 */
[----:B------:R-:W-:Y:S01]  /*20e0*/  @P3 FSEL R13, R27, RZ, P5 ;  /* 0x000000ff1b0d3208 */ /* 0x000fe20002800000 */
[----:B------:R-:W-:Y:S01]  /*20f0*/  FMUL.FTZ R27, R14, R14 ;  /* 0x0000000e0e1b7220 */ /* 0x000fe20000410000 */
[----:B------:R-:W-:Y:S01]  /*2100*/  @P1 FSEL R8, R18, RZ, P6 ;  /* 0x000000ff12081208 */ /* 0x000fe20003000000 */
[----:B------:R-:W-:Y:S01]  /*2110*/  FFMA.FTZ R16, R23, R16, 0.046769052743911743164 ;  /* 0x3d3f90e817107423 */ /* 0x000fe20000010010 */
[----:B------:R-:W-:Y:S01]  /*2120*/  FSEL R0, R7, R0, !P4 ;  /* 0x0000000007007208 */ /* 0x000fe20006000000 */
[----:B------:R-:W-:Y:S01]  /*2130*/  FMUL.FTZ R7, R13, R13 ;  /* 0x0000000d0d077220 */ /* 0x000fe20000410000 */
[----:B------:R-:W-:Y:S01]  /*2140*/  FFMA.FTZ R18, R27, R6, 0.018773360177874565125 ;  /* 0x3c99ca971b127423 */ /* 0x000fe20000010006 */
[----:B------:R-:W-:Y:S01]  /*2150*/  FMUL.FTZ R25, R8, R8 ;  /* 0x0000000808197220 */ /* 0x000fe20000410000 */
[----:B------:R-:W-:Y:S01]  /*2160*/  FFMA.FTZ R16, R23, R16, 0.074823014438152313232 ;  /* 0x3d993ccf17107423 */ /* 0x000fe20000010010 */
[----:B------:R-:W-:Y:S01]  /*2170*/  FFMA.FTZ R20, R7, R6, 0.018773360177874565125 ;  /* 0x3c99ca9707147423 */ /* 0x000fe20000010006 */
[----:B------:R-:W-:Y:S01]  /*2180*/  FFMA.FTZ R18, R27, R18, 0.046769052743911743164 ;  /* 0x3d3f90e81b127423 */ /* 0x000fe20000010012 */
[----:B------:R-:W-:Y:S01]  /*2190*/  FFMA.FTZ R6, R25, R6, 0.018773360177874565125 ;  /* 0x3c99ca9719067423 */ /* 0x000fe20000010006 */
[----:B------:R-:W-:Y:S01]  /*21a0*/  FFMA.FTZ R16, R23, R16, 0.16667181253433227539 ;  /* 0x3e2aac0417107423 */ /* 0x000fe20000010010 */
[----:B------:R-:W-:Y:S01]  /*21b0*/  FFMA.FTZ R20, R7, R20, 0.046769052743911743164 ;  /* 0x3d3f90e807147423 */ /* 0x000fe20000010014 */
[----:B------:R-:W-:Y:S01]  /*21c0*/  FFMA.FTZ R18, R27, R18, 0.074823014438152313232 ;  /* 0x3d993ccf1b127423 */ /* 0x000fe20000010012 */
[----:B------:R-:W-:Y:S01]  /*21d0*/  FFMA.FTZ R6, R25, R6, 0.046769052743911743164 ;  /* 0x3d3f90e819067423 */ /* 0x000fe20000010006 */
[----:B------:R-:W-:Y:S01]  /*21e0*/  FMUL.FTZ R23, R23, R16 ;  /* 0x0000001017177220 */ /* 0x000fe20000410000 */
[----:B------:R-:W-:Y:S01]  /*21f0*/  FFMA.FTZ R20, R7, R20, 0.074823014438152313232 ;  /* 0x3d993ccf07147423 */ /* 0x000fe20000010014 */
[----:B------:R-:W-:Y:S01]  /*2200*/  FFMA.FTZ R18, R27, R18, 0.16667181253433227539 ;  /* 0x3e2aac041b127423 */ /* 0x000fe20000010012 */
[----:B------:R-:W-:Y:S01]  /*2210*/  FFMA.FTZ R6, R25, R6, 0.074823014438152313232 ;  /* 0x3d993ccf19067423 */ /* 0x000fe20000010006 */
[----:B------:R-:W-:Y:S01]  /*2220*/  FFMA.FTZ R4, R4, R23, R4 ;  /* 0x0000001704047223 */ /* 0x000fe20000010004 */
[----:B------:R-:W-:Y:S01]  /*2230*/  FFMA.FTZ R20, R7, R20, 0.16667181253433227539 ;  /* 0x3e2aac0407147423 */ /* 0x000fe20000010014 */
[----:B------:R-:W-:Y:S01]  /*2240*/  FMUL.FTZ R27, R27, R18 ;  /* 0x000000121b1b7220 */ /* 0x000fe20000410000 */
[----:B------:R-:W-:Y:S01]  /*2250*/  FFMA.FTZ R6, R25, R6, 0.16667181253433227539 ;  /* 0x3e2aac0419067423 */ /* 0x000fe20000010006 */
[----:B------:R-:W-:Y:S01]  /*2260*/  FMUL.FTZ R23, R4, -2 ;  /* 0xc000000004177820 */ /* 0x000fe20000410000 */
[----:B------:R-:W-:Y:S01]  /*2270*/  FMUL.FTZ R20, R7, R20 ;  /* 0x0000001407147220 */ /* 0x000fe20000410000 */
[----:B------:R-:W-:Y:S01]  /*2280*/  FFMA.FTZ R14, R14, R27, R14 ;  /* 0x0000001b0e0e7223 */ /* 0x000fe2000001000e */
[----:B------:R-:W-:Y:S01]  /*2290*/  FMUL.FTZ R25, R25, R6 ;  /* 0x0000000619197220 */ /* 0x000fe20000410000 */
[----:B------:R-:W-:Y:S01]  /*22a0*/  @P2 FFMA.FTZ R4, R10, 0.93318945169448852539, R23 ;  /* 0x3f6ee5810a042823 */ /* 0x000fe20000010017 */
[----:B------:R-:W-:Y:S01]  /*22b0*/  FFMA.FTZ R20, R13, R20, R13 ;  /* 0x000000140d147223 */ /* 0x000fe2000001000d */
[----:B------:R-:W-:Y:S01]  /*22c0*/  FMUL.FTZ R7, R14, -2 ;  /* 0xc00000000e077820 */ /* 0x000fe20000410000 */
[----:B------:R-:W-:Y:S01]  /*22d0*/  FFMA.FTZ R8, R8, R25, R8 ;  /* 0x0000001908087223 */ /* 0x000fe20000010008 */
[----:B------:R-:W-:Y:S01]  /*22e0*/  LOP3.LUT R9, R12, 0x80000000, R9, 0xb8, !PT ;  /* 0x800000000c097812 */ /* 0x000fe200078eb809 */
[----:B------:R-:W-:Y:S01]  /*22f0*/  FMUL.FTZ R13, R20, -2 ;  /* 0xc0000000140d7820 */ /* 0x000fe20000410000 */
[-C--:B------:R-:W-:Y:S01]  /*2300*/  FSETP.NAN.FTZ.AND P2, PT, R12, R12.reuse, PT ;  /* 0x0000000c0c00720b */ /* 0x080fe20003f58000 */
[----:B------:R-:W-:Y:S01]  /*2310*/  FMUL.FTZ R23, R8, -2 ;  /* 0xc000000008177820 */ /* 0x000fe20000410000 */
[C---:B------:R-:W-:Y:S01]  /*2320*/  @P0 FFMA.FTZ R14, R10.reuse, 0.93318945169448852539, R7 ;  /* 0x3f6ee5810a0e0823 */ /* 0x040fe20000010007 */
[C---:B------:R-:W-:Y:S01]  /*2330*/  @P3 FFMA.FTZ R20, R10.reuse, 0.93318945169448852539, R13 ;  /* 0x3f6ee5810a143823 */ /* 0x040fe2000001000d */
[----:B------:R-:W-:Y:S01]  /*2340*/  FSEL R9, R9, R12, !P2 ;  /* 0x0000000c09097208 */ /* 0x000fe20005000000 */
[----:B------:R-:W-:Y:S01]  /*2350*/  @P1 FFMA.FTZ R8, R10, 0.93318945169448852539, R23 ;  /* 0x3f6ee5810a081823 */ /* 0x000fe20000010017 */
[C---:B------:R-:W-:Y:S01]  /*2360*/  LOP3.LUT R11, R4.reuse, 0x80000000, R11, 0xb8, !PT ;  /* 0x80000000040b7812 */ /* 0x040fe200078eb80b */
[----:B------:R-:W-:Y:S01]  /*2370*/  STG.E desc[UR4][R2.64], R15 ;  /* 0x0000000f02007986 */ /* 0x000fe2000c101904 */
        /* <DEDUP_REMOVED lines=11> */
[----:B------:R-:W-:Y:S02]  /*2430*/  F2FP.F16.F32.PACK_AB R9, R9, R0 ;  /* 0x000000000909723e */ /* 0x000fe400000000ff */
[----:B------:R-:W-:-:S02]  /*2440*/  F2FP.F16.F32.PACK_AB R11, R14, R11 ;  /* 0x0000000b0e0b723e */ /* 0x000fc400000000ff */
[----:B------:R-:W-:Y:S01]  /*2450*/  F2FP.F16.F32.PACK_AB R17, R8, R17 ;  /* 0x000000110811723e */ /* 0x000fe200000000ff */
[----:B------:R-:W-:Y:S04]  /*2460*/  STG.E desc[UR4][R2.64+0x200], R9 ;  /* 0x0002000902007986 */ /* 0x000fe8000c101904 */
[----:B------:R-:W-:Y:S04]  /*2470*/  STG.E desc[UR4][R2.64+0x400], R11 ;  /* 0x0004000b02007986 */ /* 0x000fe8000c101904 */
[----:B------:R-:W-:Y:S01]  /*2480*/  STG.E desc[UR4][R2.64+0x600], R17 ;  /* 0x0006001102007986 */ /* 0x000fe2000c101904 */
[----:B------:R-:W-:Y:S05]  /*2490*/  EXIT ;  /* 0x000000000000794d */ /* 0x000fea0003800000 */
.L_x_1301:
        /* <DEDUP_REMOVED lines=14> */
.L_x_18306:


//--------------------- .text._ZN2at6native29vectorized_elementwise_kernelILi4EZZZNS0_16asin_kernel_cudaERNS_18TensorIteratorBaseEENKUlvE0_clEvENKUlvE1_clEvEUlN3c104HalfEE_St5arrayIPcLm2EEEEviT0_T1_ --------------------------
	.section	.text._ZN2at6native29vectorized_elementwise_kernelILi4EZZZNS0_16asin_kernel_cudaERNS_18TensorIteratorBaseEENKUlvE0_clEvENKUlvE1_clEvEUlN3c104HalfEE_St5arrayIPcLm2EEEEviT0_T1_,"ax",@progbits
	.align	128
        .global         _ZN2at6native29vectorized_elementwise_kernelILi4EZZZNS0_16asin_kernel_cudaERNS_18TensorIteratorBaseEENKUlvE0_clEvENKUlvE1_clEvEUlN3c104HalfEE_St5arrayIPcLm2EEEEviT0_T1_
        .type           _ZN2at6native29vectorized_elementwise_kernelILi4EZZZNS0_16asin_kernel_cudaERNS_18TensorIteratorBaseEENKUlvE0_clEvENKUlvE1_clEvEUlN3c104HalfEE_St5arrayIPcLm2EEEEviT0_T1_,@function
        .size           _ZN2at6native29vectorized_elementwise_kernelILi4EZZZNS0_16asin_kernel_cudaERNS_18TensorIteratorBaseEENKUlvE0_clEvENKUlvE1_clEvEUlN3c104HalfEE_St5arrayIPcLm2EEEEviT0_T1_,(.L_x_18307 - _ZN2at6native29vectorized_elementwise_kernelILi4EZZZNS0_16asin_kernel_cudaERNS_18TensorIteratorBaseEENKUlvE0_clEvENKUlvE1_clEvEUlN3c104HalfEE_St5arrayIPcLm2EEEEviT0_T1_)
        .other          _ZN2at6native29vectorized_elementwise_kernelILi4EZZZNS0_16asin_kernel_cudaERNS_18TensorIteratorBaseEENKUlvE0_clEvENKUlvE1_clEvEUlN3c104HalfEE_St5arrayIPcLm2EEEEviT0_T1_,@"STO_CUDA_ENTRY STV_DEFAULT"
_ZN2at6native29vectorized_elementwise_kernelILi4EZZZNS0_16asin_kernel_cudaERNS_18TensorIteratorBaseEENKUlvE0_clEvENKUlvE1_clEvEUlN3c104HalfEE_St5arrayIPcLm2EEEEviT0_T1_:
.text._ZN2at6native29vectorized_elementwise_kernelILi4EZZZNS0_16asin_kernel_cudaERNS_18TensorIteratorBaseEENKUlvE0_clEvENKUlvE1_clEvEUlN3c104HalfEE_St5arrayIPcLm2EEEEviT0_T1_:
        /* <DEDUP_REMOVED lines=104> */
.L_x_1304:
[----:B------:R-:W-:Y:S05]  /*0680*/  BSYNC.RECONVERGENT B0 ;  /* 0x0000000000007941 */ /* 0x000fea0003800200 */
.L_x_1303:
        /* <DEDUP_REMOVED lines=32> */
.L_x_1306:
[----:B------:R-:W-:Y:S05]  /*0890*/  BSYNC.RECONVERGENT B0 ;  /* 0x0000000000007941 */ /* 0x000fea0003800200 */
.L_x_1305:
        /* <DEDUP_REMOVED lines=31> */
.L_x_1308:
[----:B------:R-:W-:Y:S05]  /*0a90*/  BSYNC.RECONVERGENT B0 ;  /* 0x0000000000007941 */ /* 0x000fea0003800200 */
.L_x_1307:
        /* <DEDUP_REMOVED lines=32> */
.L_x_1310:
[----:B------:R-:W-:Y:S05]  /*0ca0*/  BSYNC.RECONVERGENT B0 ;  /* 0x0000000000007941 */ /* 0x000fea0003800200 */
.L_x_1309:
        /* <DEDUP_REMOVED lines=29> */
.L_x_1312:
[----:B------:R-:W-:Y:S05]  /*0e80*/  BSYNC.RECONVERGENT B0 ;  /* 0x0000000000007941 */ /* 0x000fea0003800200 */
.L_x_1311:
        /* <DEDUP_REMOVED lines=29> */
.L_x_1314:
[----:B------:R-:W-:Y:S05]  /*1060*/  BSYNC.RECONVERGENT B0 ;  /* 0x0000000000007941 */ /* 0x000fea0003800200 */
.L_x_1313:
        /* <DEDUP_REMOVED lines=29> */
.L_x_1316:
[----:B------:R-:W-:Y:S05]  /*1240*/  BSYNC.RECONVERGENT B0 ;  /* 0x0000000000007941 */ /* 0x000fea0003800200 */
.L_x_1315:
        /* <DEDUP_REMOVED lines=29> */
.L_x_1318:
[----:B------:R-:W-:Y:S05]  /*1420*/  BSYNC.RECONVERGENT B0 ;  /* 0x0000000000007941 */ /* 0x000fea0003800200 */
.L_x_1317:
        /* <DEDUP_REMOVED lines=18> */
.L_x_1321:
[----:B------:R-:W-:-:S13]  /*1550*/  ISETP.GE.U32.AND P0, PT, R3, R2, PT ;  /* 0x000000020300720c */ /* 0x000fda0003f06070 */
[----:B------:R-:W-:Y:S05]  /*1560*/  @P0 BRA `(.L_x_1323) ;  /* 0x0000000000300947 */ /* 0x000fea0003800000 */
[----:B0-----:R-:W0:Y:S01]  /*1570*/  LDC.64 R4, c[0x0][0x388] ;  /* 0x0000e200ff047b82 */ /* 0x001e220000000a00 */
[----:B------:R-:W-:Y:S02]  /*1580*/  IADD3 R7, PT, PT, R0, R3, RZ ;  /* 0x0000000300077210 */ /* 0x000fe40007ffe0ff */
[----:B------:R-:W-:-:S03]  /*1590*/  IADD3 R3, PT, PT, R3, 0x80, RZ ;  /* 0x0000008003037810 */ /* 0x000fc60007ffe0ff */
[----:B0-----:R-:W-:-:S05]  /*15a0*/  IMAD.WIDE.U32 R4, R7, 0x2, R4 ;  /* 0x0000000207047825 */ /* 0x001fca00078e0004 */
[----:B------:R1:W-:Y:S02]  /*15b0*/  STG.E.U16 desc[UR4][R4.64], R10 ;  /* 0x0000000a04007986 */ /* 0x0003e4000c101504 */
.L_x_1322:
[----:B------:R-:W-:-:S13]  /*15c0*/  ISETP.GE.U32.AND P0, PT, R3, R2, PT ;  /* 0x000000020300720c */ /* 0x000fda0003f06070 */
[----:B------:R-:W-:Y:S05]  /*15d0*/  @P0 BRA `(.L_x_1324) ;  /* 0x0000000000340947 */ /* 0x000fea0003800000 */
[----:B01----:R-:W0:Y:S01]  /*15e0*/  LDC.64 R4, c[0x0][0x388] ;  /* 0x0000e200ff047b82 */ /* 0x003e220000000a00 */
[----:B------:R-:W-:Y:S02]  /*15f0*/  IADD3 R7, PT, PT, R0, R3, RZ ;  /* 0x0000000300077210 */ /* 0x000fe40007ffe0ff */
[----:B------:R-:W-:-:S03]  /*1600*/  IADD3 R3, PT, PT, R3, 0x80, RZ ;  /* 0x0000008003037810 */ /* 0x000fc60007ffe0ff */
[----:B0-----:R-:W-:-:S05]  /*1610*/  IMAD.WIDE.U32 R4, R7, 0x2, R4 ;  /* 0x0000000207047825 */ /* 0x001fca00078e0004 */
[----:B------:R1:W-:Y:S02]  /*1620*/  STG.E.U16 desc[UR4][R4.64], R11 ;  /* 0x0000000b04007986 */ /* 0x0003e4000c101504 */
.L_x_1323:
        /* <DEDUP_REMOVED lines=8> */
.L_x_1324:
[----:B------:R-:W-:Y:S05]  /*16b0*/  BSYNC.RELIABLE B1 ;  /* 0x0000000000017941 */ /* 0x000fea0003800100 */
.L_x_1320:
[----:B------:R-:W-:-:S13]  /*16c0*/  ISETP.GE.U32.AND P0, PT, R3, R2, PT ;  /* 0x000000020300720c */ /* 0x000fda0003f06070 */
[----:B012---:R-:W0:Y:S01]  /*16d0*/  @!P0 LDC.64 R4, c[0x0][0x388] ;  /* 0x0000e200ff048b82 */ /* 0x007e220000000a00 */
[----:B------:R-:W-:Y:S02]  /*16e0*/  @!P0 IADD3 R7, PT, PT, R0, R3, RZ ;  /* 0x0000000300078210 */ /* 0x000fe40007ffe0ff */
[----:B------:R-:W-:-:S03]  /*16f0*/  @!P0 IADD3 R3, PT, PT, R3, 0x80, RZ ;  /* 0x0000008003038810 */ /* 0x000fc60007ffe0ff */
[----:B0-----:R-:W-:-:S05]  /*1700*/  @!P0 IMAD.WIDE.U32 R4, R7, 0x2, R4 ;  /* 0x0000000207048825 */ /* 0x001fca00078e0004 */
[----:B------:R2:W-:Y:S02]  /*1710*/  @!P0 STG.E.U16 desc[UR4][R4.64], R13 ;  /* 0x0000000d04008986 */ /* 0x0005e4000c101504 */
.L_x_1325:
[----:B------:R-:W-:Y:S05]  /*1720*/  BSYNC.RECONVERGENT B0 ;  /* 0x0000000000007941 */ /* 0x000fea0003800200 */
.L_x_1319:
        /* <DEDUP_REMOVED lines=8> */
.L_x_1302:
[----:B------:R-:W0:Y:S01]  /*17b0*/  S2R R5, SR_TID.X ;  /* 0x0000000000057919 */ /* 0x000e220000002100 */
[----:B------:R-:W1:Y:S02]  /*17c0*/  LDC.64 R2, c[0x0][0x390] ;  /* 0x0000e400ff027b82 */ /* 0x000e640000000a00 */
[----:B-1----:R-:W-:-:S04]  /*17d0*/  IMAD.WIDE.U32 R2, R0, 0x2, R2 ;  /* 0x0000000200027825 */ /* 0x002fc800078e0002 */
[----:B0-----:R-:W-:-:S05]  /*17e0*/  IMAD.WIDE.U32 R16, R5, 0x8, R2 ;  /* 0x0000000805107825 */ /* 0x001fca00078e0002 */
[----:B------:R-:W2:Y:S04]  /*17f0*/  LDG.E.64 R6, desc[UR4][R16.64] ;  /* 0x0000000410067981 */ /* 0x000ea8000c1e1b00 */
[----:B------:R0:W3:Y:S01]  /*1800*/  LDG.E.64 R2, desc[UR4][R16.64+0x400] ;  /* 0x0004000410027981 */ /* 0x0000e2000c1e1b00 */
[----:B------:R-:W-:Y:S02]  /*1810*/  HFMA2 R13, -RZ, RZ, 1.75, 0 ;  /* 0x3f000000ff0d7431 */ /* 0x000fe400000001ff */
[--C-:B--2---:R-:W-:Y:S02]  /*1820*/  HADD2.F32 R11, -RZ, R6.reuse.H0_H0 ;  /* 0x20000006ff0b7230 */ /* 0x104fe40000004100 */
[----:B------:R-:W-:Y:S02]  /*1830*/  HADD2.F32 R8, -RZ, R7.H0_H0 ;  /* 0x20000007ff087230 */ /* 0x000fe40000004100 */
[----:B------:R-:W-:-:S02]  /*1840*/  HADD2.F32 R14, -RZ, R6.H1_H1 ;  /* 0x30000006ff0e7230 */ /* 0x000fc40000004100 */
[CC--:B------:R-:W-:Y:S01]  /*1850*/  FFMA.FTZ R4, |R11|.reuse, -R13.reuse, 0.5 ;  /* 0x3f0000000b047423 */ /* 0x0c0fe20000010a0d */
[----:B------:R-:W-:Y:S02]  /*1860*/  HADD2.F32 R7, -RZ, R7.H1_H1 ;  /* 0x30000007ff077230 */ /* 0x000fe40000004100 */
[-C--:B------:R-:W-:Y:S01]  /*1870*/  FFMA.FTZ R12, |R8|, -R13.reuse, 0.5 ;  /* 0x3f000000080c7423 */ /* 0x080fe20000010a0d */
[----:B------:R-:W-:Y:S01]  /*1880*/  FSETP.GT.FTZ.AND P3, PT, |R11|, 0.56000000238418579102, PT ;  /* 0x3f0f5c290b00780b */ /* 0x000fe20003f74200 */
[----:B------:R-:W1:Y:S01]  /*1890*/  MUFU.RSQ R9, R4 ;  /* 0x0000000400097308 */ /* 0x000e620000001400 */
[-C--:B------:R-:W-:Y:S01]  /*18a0*/  FFMA.FTZ R10, |R14|, -R13.reuse, 0.5 ;  /* 0x3f0000000e0a7423 */ /* 0x080fe20000010a0d */
[----:B0-----:R-:W-:Y:S01]  /*18b0*/  FFMA.FTZ R16, |R7|, -R13, 0.5 ;  /* 0x3f00000007107423 */ /* 0x001fe20000010a0d */
[----:B------:R-:W-:Y:S01]  /*18c0*/  FSETP.GT.FTZ.AND P1, PT, |R8|, 0.56000000238418579102, PT ;  /* 0x3f0f5c290800780b */ /* 0x000fe20003f34200 */
[----:B------:R-:W-:Y:S01]  /*18d0*/  FADD.FTZ R22, |R11|, -RZ ;  /* 0x800000ff0b167221 */ /* 0x000fe20000010200 */
[C---:B------:R-:W-:Y:S01]  /*18e0*/  FSETP.GT.FTZ.AND P0, PT, |R7|.reuse, 0.56000000238418579102, PT ;  /* 0x3f0f5c290700780b */ /* 0x040fe20003f14200 */
[----:B------:R-:W-:Y:S01]  /*18f0*/  FADD.FTZ R20, |R7|, -RZ ;  /* 0x800000ff07147221 */ /* 0x000fe20000010200 */
[C---:B------:R-:W-:Y:S01]  /*1900*/  FSETP.GT.FTZ.AND P2, PT, |R14|.reuse, 0.56000000238418579102, PT ;  /* 0x3f0f5c290e00780b */ /* 0x040fe20003f54200 */
[----:B------:R-:W0:Y:S01]  /*1910*/  MUFU.RSQ R17, R12 ;  /* 0x0000000c00117308 */ /* 0x000e220000001400 */
[----:B------:R-:W-:Y:S01]  /*1920*/  FSETP.NEU.FTZ.AND P4, PT, |R11|, 1, PT ;  /* 0x3f8000000b00780b */ /* 0x000fe20003f9d200 */
[----:B------:R-:W-:Y:S01]  /*1930*/  FADD.FTZ R21, |R14|, -RZ ;  /* 0x800000ff0e157221 */ /* 0x000fe20000010200 */
[----:B------:R-:W-:-:S02]  /*1940*/  FSETP.NEU.FTZ.AND P5, PT, |R8|, 1, PT ;  /* 0x3f8000000800780b */ /* 0x000fc40003fbd200 */
[----:B------:R-:W-:-:S03]  /*1950*/  FSETP.NEU.FTZ.AND P6, PT, |R7|, 1, PT ;  /* 0x3f8000000700780b */ /* 0x000fc60003fdd200 */
[----:B------:R-:W2:Y:S01]  /*1960*/  MUFU.RSQ R15, R10 ;  /* 0x0000000a000f7308 */ /* 0x000ea20000001400 */
[----:B-1----:R-:W-:Y:S01]  /*1970*/  FMUL.FTZ R6, R4, R9 ;  /* 0x0000000904067220 */ /* 0x002fe20000410000 */
[----:B------:R-:W-:-:S04]  /*1980*/  FMUL.FTZ R9, R9, -0.5 ;  /* 0xbf00000009097820 */ /* 0x000fc80000410000 */
[----:B------:R-:W-:Y:S02]  /*1990*/  FFMA.FTZ R9, R6, R9, 0.5 ;  /* 0x3f00000006097423 */ /* 0x000fe40000010009 */
[----:B------:R-:W1:Y:S01]  /*19a0*/  MUFU.RSQ R19, R16 ;  /* 0x0000001000137308 */ /* 0x000e620000001400 */
[----:B0-----:R-:W-:Y:S01]  /*19b0*/  FMUL.FTZ R12, R12, R17 ;  /* 0x000000110c0c7220 */ /* 0x001fe20000410000 */
[----:B------:R-:W-:Y:S01]  /*19c0*/  FMUL.FTZ R17, R17, -0.5 ;  /* 0xbf00000011117820 */ /* 0x000fe20000410000 */
[----:B------:R-:W-:Y:S01]  /*19d0*/  FFMA.FTZ R9, R6, R9, R6 ;  /* 0x0000000906097223 */ /* 0x000fe20000010006 */
[----:B------:R-:W-:Y:S02]  /*19e0*/  MOV R6, 0x3d4dd2f7 ;  /* 0x3d4dd2f700067802 */ /* 0x000fe40000000f00 */
[----:B------:R-:W-:Y:S02]  /*19f0*/  FFMA.FTZ R17, R12, R17, 0.5 ;  /* 0x3f0000000c117423 */ /* 0x000fe40000010011 */
[----:B------:R-:W-:Y:S01]  /*1a00*/  @P3 FSEL R22, R9, RZ, P4 ;  /* 0x000000ff09163208 */ /* 0x000fe20002000000 */
[----:B--2---:R-:W-:Y:S01]  /*1a10*/  FMUL.FTZ R4, R10, R15 ;  /* 0x0000000f0a047220 */ /* 0x004fe20000410000 */
[----:B------:R-:W-:Y:S01]  /*1a20*/  FMUL.FTZ R15, R15, -0.5 ;  /* 0xbf0000000f0f7820 */ /* 0x000fe20000410000 */
[----:B------:R-:W-:Y:S01]  /*1a30*/  FFMA.FTZ R17, R12, R17, R12 ;  /* 0x000000110c117223 */ /* 0x000fe2000001000c */
[----:B------:R-:W-:Y:S01]  /*1a40*/  FSETP.NEU.FTZ.AND P4, PT, |R14|, 1, PT ;  /* 0x3f8000000e00780b */ /* 0x000fe20003f9d200 */
[----:B------:R-:W-:Y:S01]  /*1a50*/  FMUL.FTZ R23, R22, R22 ;  /* 0x0000001616177220 */ /* 0x000fe20000410000 */
[----:B------:R-:W-:Y:S01]  /*1a60*/  FFMA.FTZ R15, R4, R15, 0.5 ;  /* 0x3f000000040f7423 */ /* 0x000fe2000001000f */
[----:B-1----:R-:W-:Y:S01]  /*1a70*/  FMUL.FTZ R16, R16, R19 ;  /* 0x0000001310107220 */ /* 0x002fe20000410000 */
[----:B------:R-:W-:-:S02]  /*1a80*/  FMUL.FTZ R19, R19, -0.5 ;  /* 0xbf00000013137820 */ /* 0x000fc40000410000 */
[----:B------:R-:W-:Y:S01]  /*1a90*/  FFMA.FTZ R4, R4, R15, R4 ;  /* 0x0000000f04047223 */ /* 0x000fe20000010004 */
[----:B------:R-:W-:Y:S01]  /*1aa0*/  FADD.FTZ R15, |R8|, -RZ ;  /* 0x800000ff080f7221 */ /* 0x000fe20000010200 */
[----:B------:R-:W-:Y:S01]  /*1ab0*/  @P1 FSEL R15, R17, RZ, P5 ;  /* 0x000000ff110f1208 */ /* 0x000fe20002800000 */
[----:B------:R-:W-:Y:S01]  /*1ac0*/  FFMA.FTZ R19, R16, R19, 0.5 ;  /* 0x3f00000010137423 */ /* 0x000fe20000010013 */
[----:B------:R-:W-:Y:S01]  /*1ad0*/  FFMA.FTZ R10, R23, R6, 0.018773360177874565125 ;  /* 0x3c99ca97170a7423 */ /* 0x000fe20000010006 */
[----:B------:R-:W-:Y:S01]  /*1ae0*/  @P2 FSEL R21, R4, RZ, P4 ;  /* 0x000000ff04152208 */ /* 0x000fe20002000000 */
[--C-:B---3--:R-:W-:Y:S02]  /*1af0*/  HADD2.F32 R4, -RZ, R2.reuse.H0_H0 ;  /* 0x20000002ff047230 */ /* 0x108fe40000004100 */
[----:B------:R-:W-:Y:S01]  /*1b00*/  FFMA.FTZ R19, R16, R19, R16 ;  /* 0x0000001310137223 */ /* 0x000fe20000010010 */
[----:B------:R-:W-:Y:S01]  /*1b10*/  FMUL.FTZ R9, R15, R15 ;  /* 0x0000000f0f097220 */ /* 0x000fe20000410000 */
[----:B------:R-:W-:Y:S01]  /*1b20*/  FFMA.FTZ R10, R23, R10, 0.046769052743911743164 ;  /* 0x3d3f90e8170a7423 */ /* 0x000fe2000001000a */
[----:B------:R-:W-:-:S02]  /*1b30*/  HADD2.F32 R2, -RZ, R2.H1_H1 ;  /* 0x30000002ff027230 */ /* 0x000fc40000004100 */
[----:B------:R-:W-:Y:S01]  /*1b40*/  @P0 FSEL R20, R19, RZ, P6 ;  /* 0x000000ff13140208 */ /* 0x000fe20003000000 */
[----:B------:R-:W-:Y:S01]  /*1b50*/  FMUL.FTZ R19, R21, R21 ;  /* 0x0000001515137220 */ /* 0x000fe20000410000 */
[----:B------:R-:W-:Y:S01]  /*1b60*/  FFMA.FTZ R16, R9, R6, 0.018773360177874565125 ;  /* 0x3c99ca9709107423 */ /* 0x000fe20000010006 */
[----:B------:R-:W-:Y:S01]  /*1b70*/  FFMA.FTZ R10, R23, R10, 0.074823014438152313232 ;  /* 0x3d993ccf170a7423 */ /* 0x000fe2000001000a */
[----:B------:R-:W-:Y:S01]  /*1b80*/  FSETP.NEU.FTZ.AND P4, PT, |R2|, 1, PT ;  /* 0x3f8000000200780b */ /* 0x000fe20003f9d200 */
[----:B------:R-:W-:Y:S01]  /*1b90*/  FMUL.FTZ R17, R20, R20 ;  /* 0x0000001414117220 */ /* 0x000fe20000410000 */
[----:B------:R-:W-:Y:S01]  /*1ba0*/  FFMA.FTZ R12, R19, R6, 0.018773360177874565125 ;  /* 0x3c99ca97130c7423 */ /* 0x000fe20000010006 */
[----:B------:R-:W-:Y:S01]  /*1bb0*/  FFMA.FTZ R16, R9, R16, 0.046769052743911743164 ;  /* 0x3d3f90e809107423 */ /* 0x000fe20000010010 */
[----:B------:R-:W-:Y:S01]  /*1bc0*/  FFMA.FTZ R10, R23, R10, 0.16667181253433227539 ;  /* 0x3e2aac04170a7423 */ /* 0x000fe2000001000a */
[----:B------:R-:W-:Y:S01]  /*1bd0*/  FFMA.FTZ R18, R17, R6, 0.018773360177874565125 ;  /* 0x3c99ca9711127423 */ /* 0x000fe20000010006 */
[----:B------:R-:W-:Y:S01]  /*1be0*/  FFMA.FTZ R12, R19, R12, 0.046769052743911743164 ;  /* 0x3d3f90e8130c7423 */ /* 0x000fe2000001000c */
[----:B------:R-:W-:Y:S01]  /*1bf0*/  FFMA.FTZ R16, R9, R16, 0.074823014438152313232 ;  /* 0x3d993ccf09107423 */ /* 0x000fe20000010010 */
[----:B------:R-:W-:Y:S01]  /*1c00*/  FMUL.FTZ R23, R23, R10 ;  /* 0x0000000a17177220 */ /* 0x000fe20000410000 */
[----:B------:R-:W-:Y:S01]  /*1c10*/  FFMA.FTZ R18, R17, R18, 0.046769052743911743164 ;  /* 0x3d3f90e811127423 */ /* 0x000fe20000010012 */
[----:B------:R-:W-:Y:S01]  /*1c20*/  FFMA.FTZ R12, R19, R12, 0.074823014438152313232 ;  /* 0x3d993ccf130c7423 */ /* 0x000fe2000001000c */
[----:B------:R-:W-:Y:S01]  /*1c30*/  FFMA.FTZ R16, R9, R16, 0.16667181253433227539 ;  /* 0x3e2aac0409107423 */ /* 0x000fe20000010010 */
[----:B------:R-:W-:-:S02]  /*1c40*/  HFMA2 R10, -RZ, RZ, 1.9599609375, 20144 ;  /* 0x3fd774ebff0a7431 */ /* 0x000fc400000001ff */
[----:B------:R-:W-:Y:S01]  /*1c50*/  FFMA.FTZ R18, R17, R18, 0.074823014438152313232 ;  /* 0x3d993ccf11127423 */ /* 0x000fe20000010012 */
[----:B------:R-:W-:Y:S01]  /*1c60*/  FFMA.FTZ R12, R19, R12, 0.16667181253433227539 ;  /* 0x3e2aac04130c7423 */ /* 0x000fe2000001000c */
[----:B------:R-:W-:Y:S01]  /*1c70*/  FMUL.FTZ R16, R9, R16 ;  /* 0x0000001009107220 */ /* 0x000fe20000410000 */
[----:B------:R-:W-:Y:S01]  /*1c80*/  FFMA.FTZ R9, |R4|, -R13, 0.5 ;  /* 0x3f00000004097423 */ /* 0x000fe20000010a0d */
[----:B------:R-:W-:Y:S01]  /*1c90*/  FFMA.FTZ R18, R17, R18, 0.16667181253433227539 ;  /* 0x3e2aac0411127423 */ /* 0x000fe20000010012 */
[----:B------:R-:W-:Y:S01]  /*1ca0*/  FFMA.FTZ R22, R22, R23, R22 ;  /* 0x0000001716167223 */ /* 0x000fe20000010016 */
[----:B------:R-:W-:Y:S01]  /*1cb0*/  FMUL.FTZ R12, R19, R12 ;  /* 0x0000000c130c7220 */ /* 0x000fe20000410000 */
[----:B------:R-:W-:Y:S01]  /*1cc0*/  FFMA.FTZ R15, R15, R16, R15 ;  /* 0x000000100f0f7223 */ /* 0x000fe2000001000f */
[----:B------:R-:W-:Y:S01]  /*1cd0*/  FMUL.FTZ R17, R17, R18 ;  /* 0x0000001211117220 */ /* 0x000fe20000410000 */
[----:B------:R-:W-:Y:S01]  /*1ce0*/  FMUL.FTZ R19, R22, -2 ;  /* 0xc000000016137820 */ /* 0x000fe20000410000 */
[----:B------:R-:W0:Y:S01]  /*1cf0*/  MUFU.RSQ R18, R9 ;  /* 0x0000000900127308 */ /* 0x000e220000001400 */
[----:B------:R-:W-:Y:S01]  /*1d00*/  FFMA.FTZ R21, R21, R12, R21 ;  /* 0x0000000c15157223 */ /* 0x000fe20000010015 */
[----:B------:R-:W-:-:S02]  /*1d10*/  HADD2.F32 R12, -RZ, R3.H0_H0 ;  /* 0x20000003ff0c7230 */ /* 0x000fc40000004100 */
[----:B------:R-:W-:Y:S01]  /*1d20*/  FMUL.FTZ R25, R15, -2 ;  /* 0xc00000000f197820 */ /* 0x000fe20000410000 */
[----:B------:R-:W-:Y:S01]  /*1d30*/  @P3 FFMA.FTZ R22, R10, 0.93318945169448852539, R19 ;  /* 0x3f6ee5810a163823 */ /* 0x000fe20000010013 */
[----:B------:R-:W-:Y:S02]  /*1d40*/  HADD2.F32 R16, -RZ, R3.H1_H1 ;  /* 0x30000003ff107230 */ /* 0x000fe40000004100 */
[----:B------:R-:W-:Y:S01]  /*1d50*/  FFMA.FTZ R20, R20, R17, R20 ;  /* 0x0000001114147223 */ /* 0x000fe20000010014 */
[----:B------:R-:W-:Y:S01]  /*1d60*/  @P1 FFMA.FTZ R15, R10, 0.93318945169448852539, R25 ;  /* 0x3f6ee5810a0f1823 */ /* 0x000fe20000010019 */
[-C--:B------:R-:W-:Y:S01]  /*1d70*/  FFMA.FTZ R17, |R2|, -R13.reuse, 0.5 ;  /* 0x3f00000002117423 */ /* 0x080fe20000010a0d */
[-C--:B------:R-:W-:Y:S01]  /*1d80*/  FFMA.FTZ R19, |R12|, -R13.reuse, 0.5 ;  /* 0x3f0000000c137423 */ /* 0x080fe20000010a0d */
[----:B------:R-:W-:Y:S01]  /*1d90*/  LOP3.LUT R3, R22, 0x80000000, R11, 0xb8, !PT ;  /* 0x8000000016037812 */ /* 0x000fe200078eb80b */
[----:B------:R-:W-:Y:S01]  /*1da0*/  FFMA.FTZ R13, |R16|, -R13, 0.5 ;  /* 0x3f000000100d7423 */ /* 0x000fe20000010a0d */
[-C--:B------:R-:W-:Y:S01]  /*1db0*/  FSETP.NAN.FTZ.AND P1, PT, R22, R22.reuse, PT ;  /* 0x000000161600720b */ /* 0x080fe20003f38000 */
[----:B------:R-:W1:Y:S01]  /*1dc0*/  MUFU.RSQ R24, R17 ;  /* 0x0000001100187308 */ /* 0x000e620000001400 */
[----:B------:R-:W-:Y:S01]  /*1dd0*/  FMUL.FTZ R23, R21, -2 ;  /* 0xc000000015177820 */ /* 0x000fe20000410000 */
[----:B------:R-:W-:Y:S01]  /*1de0*/  LOP3.LUT R8, R15, 0x80000000, R8, 0xb8, !PT ;  /* 0x800000000f087812 */ /* 0x000fe200078eb808 */
[----:B------:R-:W-:Y:S01]  /*1df0*/  FADD.FTZ R11, |R4|, -RZ ;  /* 0x800000ff040b7221 */ /* 0x000fe20000010200 */
[----:B------:R-:W-:Y:S01]  /*1e00*/  FSEL R3, R3, R22, !P1 ;  /* 0x0000001603037208 */ /* 0x000fe20004800000 */
[----:B------:R-:W-:Y:S01]  /*1e10*/  @P2 FFMA.FTZ R21, R10, 0.93318945169448852539, R23 ;  /* 0x3f6ee5810a152823 */ /* 0x000fe20000010017 */
[----:B0-----:R-:W-:Y:S01]  /*1e20*/  FMUL.FTZ R9, R9, R18 ;  /* 0x0000001209097220 */ /* 0x001fe20000410000 */
[----:B------:R-:W-:Y:S01]  /*1e30*/  FMUL.FTZ R18, R18, -0.5 ;  /* 0xbf00000012127820 */ /* 0x000fe20000410000 */
[----:B------:R-:W0:Y:S01]  /*1e40*/  MUFU.RSQ R26, R19 ;  /* 0x00000013001a7308 */ /* 0x000e220000001400 */
[----:B------:R-:W-:Y:S01]  /*1e50*/  FSETP.GT.FTZ.AND P1, PT, |R4|, 0.56000000238418579102, PT ;  /* 0x3f0f5c290400780b */ /* 0x000fe20003f34200 */
[----:B------:R-:W-:Y:S01]  /*1e60*/  FMUL.FTZ R23, R20, -2 ;  /* 0xc000000014177820 */ /* 0x000fe20000410000 */
[----:B------:R-:W-:Y:S01]  /*1e70*/  LOP3.LUT R14, R21, 0x80000000, R14, 0xb8, !PT ;  /* 0x80000000150e7812 */ /* 0x000fe200078eb80e */
[----:B------:R-:W-:Y:S01]  /*1e80*/  FFMA.FTZ R18, R9, R18, 0.5 ;  /* 0x3f00000009127423 */ /* 0x000fe20000010012 */
[----:B------:R-:W-:Y:S01]  /*1e90*/  FSETP.NAN.FTZ.AND P2, PT, R21, R21, PT ;  /* 0x000000151500720b */ /* 0x000fe20003f58000 */
[----:B------:R-:W-:Y:S01]  /*1ea0*/  @P0 FFMA.FTZ R20, R10, 0.93318945169448852539, R23 ;  /* 0x3f6ee5810a140823 */ /* 0x000fe20000010017 */
[----:B------:R-:W-:Y:S01]  /*1eb0*/  FSETP.NAN.FTZ.AND P0, PT, R15, R15, PT ;  /* 0x0000000f0f00720b */ /* 0x000fe20003f18000 */
[----:B------:R-:W2:Y:S01]  /*1ec0*/  MUFU.RSQ R22, R13 ;  /* 0x0000000d00167308 */ /* 0x000ea20000001400 */
[----:B------:R-:W-:Y:S01]  /*1ed0*/  FSEL R14, R14, R21, !P2 ;  /* 0x000000150e0e7208 */ /* 0x000fe20005000000 */
[----:B------:R-:W-:Y:S01]  /*1ee0*/  FFMA.FTZ R18, R9, R18, R9 ;  /* 0x0000001209127223 */ /* 0x000fe20000010009 */
[----:B------:R-:W-:Y:S01]  /*1ef0*/  FSETP.NEU.FTZ.AND P2, PT, |R4|, 1, PT ;  /* 0x3f8000000400780b */ /* 0x000fe20003f5d200 */
[----:B-1----:R-:W-:Y:S01]  /*1f00*/  FMUL.FTZ R17, R17, R24 ;  /* 0x0000001811117220 */ /* 0x002fe20000410000 */
[----:B------:R-:W-:Y:S01]  /*1f10*/  FSEL R8, R8, R15, !P0 ;  /* 0x0000000f08087208 */ /* 0x000fe20004000000 */
[----:B------:R-:W-:Y:S01]  /*1f20*/  FMUL.FTZ R24, R24, -0.5 ;  /* 0xbf00000018187820 */ /* 0x000fe20000410000 */
[----:B------:R-:W-:Y:S01]  /*1f30*/  FSETP.GT.FTZ.AND P0, PT, |R2|, 0.56000000238418579102, PT ;  /* 0x3f0f5c290200780b */ /* 0x000fe20003f14200 */
[----:B------:R-:W-:Y:S01]  /*1f40*/  FADD.FTZ R15, |R12|, -RZ ;  /* 0x800000ff0c0f7221 */ /* 0x000fe20000010200 */
[----:B0-----:R-:W-:Y:S01]  /*1f50*/  FMUL.FTZ R19, R19, R26 ;  /* 0x0000001a13137220 */ /* 0x001fe20000410000 */
[----:B------:R-:W-:Y:S01]  /*1f60*/  FMUL.FTZ R26, R26, -0.5 ;  /* 0xbf0000001a1a7820 */ /* 0x000fe20000410000 */
[----:B------:R-:W-:Y:S01]  /*1f70*/  @P1 FSEL R11, R18, RZ, P2 ;  /* 0x000000ff120b1208 */ /* 0x000fe20001000000 */
[----:B------:R-:W-:Y:S01]  /*1f80*/  FFMA.FTZ R24, R17, R24, 0.5 ;  /* 0x3f00000011187423 */ /* 0x000fe20000010018 */
[----:B------:R-:W-:Y:S01]  /*1f90*/  FSETP.GT.FTZ.AND P3, PT, |R12|, 0.56000000238418579102, PT ;  /* 0x3f0f5c290c00780b */ /* 0x000fe20003f74200 */
[----:B------:R-:W-:Y:S01]  /*1fa0*/  FFMA.FTZ R26, R19, R26, 0.5 ;  /* 0x3f000000131a7423 */ /* 0x000fe2000001001a */
[----:B------:R-:W-:Y:S01]  /*1fb0*/  FSETP.GT.FTZ.AND P2, PT, |R16|, 0.56000000238418579102, PT ;  /* 0x3f0f5c291000780b */ /* 0x000fe20003f54200 */
[----:B------:R-:W-:Y:S01]  /*1fc0*/  FFMA.FTZ R24, R17, R24, R17 ;  /* 0x0000001811187223 */ /* 0x000fe20000010011 */
[----:B--2---:R-:W-:Y:S01]  /*1fd0*/  FMUL.FTZ R13, R13, R22 ;  /* 0x000000160d0d7220 */ /* 0x004fe20000410000 */
[----:B------:R-:W-:Y:S01]  /*1fe0*/  FMUL.FTZ R22, R22, -0.5 ;  /* 0xbf00000016167820 */ /* 0x000fe20000410000 */
[----:B------:R-:W-:Y:S01]  /*1ff0*/  FFMA.FTZ R26, R19, R26, R19 ;  /* 0x0000001a131a7223 */ /* 0x000fe20000010013 */
[----:B------:R-:W-:Y:S01]  /*2000*/  FSETP.NEU.FTZ.AND P5, PT, |R12|, 1, PT ;  /* 0x3f8000000c00780b */ /* 0x000fe20003fbd200 */
[----:B------:R-:W-:Y:S01]  /*2010*/  FADD.FTZ R17, |R2|, -RZ ;  /* 0x800000ff02117221 */ /* 0x000fe20000010200 */
[----:B------:R-:W-:Y:S01]  /*2020*/  FFMA.FTZ R22, R13, R22, 0.5 ;  /* 0x3f0000000d167423 */ /* 0x000fe20000010016 */
[----:B------:R-:W-:Y:S01]  /*2030*/  FSETP.NEU.FTZ.AND P6, PT, |R16|, 1, PT ;  /* 0x3f8000001000780b */ /* 0x000fe20003fdd200 */
[----:B------:R-:W-:Y:S01]  /*2040*/  FMUL.FTZ R25, R11, R11 ;  /* 0x0000000b0b197220 */ /* 0x000fe20000410000 */
[----:B------:R-:W-:Y:S01]  /*2050*/  @P0 FSEL R17, R24, RZ, P4 ;  /* 0x000000ff18110208 */ /* 0x000fe20002000000 */
[----:B------:R-:W-:Y:S01]  /*2060*/  FFMA.FTZ R22, R13, R22, R13 ;  /* 0x000000160d167223 */ /* 0x000fe2000001000d */
[----:B------:R-:W-:Y:S01]  /*2070*/  FADD.FTZ R13, |R16|, -RZ ;  /* 0x800000ff100d7221 */ /* 0x000fe20000010200 */
[----:B------:R-:W-:Y:S01]  /*2080*/  @P3 FSEL R15, R26, RZ, P5 ;  /* 0x000000ff1a0f3208 */ /* 0x000fe20002800000 */
[----:B------:R-:W-:Y:S01]  /*2090*/  FFMA.FTZ R18, R25, R6, 0.018773360177874565125 ;  /* 0x3c99ca9719127423 */ /* 0x000fe20000010006 */
[----:B------:R-:W-:Y:S01]  /*20a0*/  LOP3.LUT R9, R20, 0x80000000, R7, 0xb8, !PT ;  /* 0x8000000014097812 */ /* 0x000fe200078eb807 */
[----:B------:R-:W-:Y:S01]  /*20b0*/  FMUL.FTZ R23, R17, R17 ;  /* 0x0000001111177220 */ /* 0x000fe20000410000 */
[----:B------:R-:W-:Y:S01]  /*20c0*/  @P2 FSEL R13, R22, RZ, P6 ;  /* 0x000000ff160d2208 */ /* 0x000fe20003000000 */
[----:B------:R-:W-:Y:S01]  /*20d0*/  FMUL.FTZ R21, R15, R15 ;  /* 0x0000000f0f157220 */ /* 0x000fe20000410000 */
[----:B------:R-:W-:Y:S01]  /*20e0*/  FSETP.NAN.FTZ.AND P4, PT, R20, R20, PT ;  /* 0x000000141400720b */ /* 0x000fe20003f98000 */
[----:B------:R-:W-:Y:S01]  /*20f0*/  FFMA.FTZ R18, R25, R18, 0.046769052743911743164 ;  /* 0x3d3f90e819127423 */ /* 0x000fe20000010012 */
[----:B------:R-:W-:Y:S01]  /*2100*/  F2FP.F16.F32.PACK_AB R14, R14, R3 ;  /* 0x000000030e0e723e */ /* 0x000fe200000000ff */
[----:B------:R-:W-:Y:S01]  /*2110*/  FMUL.FTZ R19, R13, R13 ;  /* 0x0000000d0d137220 */ /* 0x000fe20000410000 */
[----:B------:R-:W-:Y:S01]  /*2120*/  FSEL R9, R9, R20, !P4 ;  /* 0x0000001409097208 */ /* 0x000fe20006000000 */
[-C--:B------:R-:W-:Y:S01]  /*2130*/  FFMA.FTZ R20, R23, R6.reuse, 0.018773360177874565125 ;  /* 0x3c99ca9717147423 */ /* 0x080fe20000010006 */
[-C--:B------:R-:W-:Y:S01]  /*2140*/  FFMA.FTZ R22, R21, R6.reuse, 0.018773360177874565125 ;  /* 0x3c99ca9715167423 */ /* 0x080fe20000010006 */
[----:B------:R-:W-:Y:S01]  /*2150*/  FFMA.FTZ R6, R19, R6, 0.018773360177874565125 ;  /* 0x3c99ca9713067423 */ /* 0x000fe20000010006 */
[----:B------:R-:W-:Y:S01]  /*2160*/  FFMA.FTZ R18, R25, R18, 0.074823014438152313232 ;  /* 0x3d993ccf19127423 */ /* 0x000fe20000010012 */
[----:B------:R-:W-:Y:S01]  /*2170*/  FFMA.FTZ R20, R23, R20, 0.046769052743911743164 ;  /* 0x3d3f90e817147423 */ /* 0x000fe20000010014 */
[----:B------:R-:W-:Y:S01]  /*2180*/  FFMA.FTZ R22, R21, R22, 0.046769052743911743164 ;  /* 0x3d3f90e815167423 */ /* 0x000fe20000010016 */
[----:B------:R-:W-:Y:S01]  /*2190*/  FFMA.FTZ R24, R19, R6, 0.046769052743911743164 ;  /* 0x3d3f90e813187423 */ /* 0x000fe20000010006 */
[----:B------:R-:W-:Y:S01]  /*21a0*/  FFMA.FTZ R18, R25, R18, 0.16667181253433227539 ;  /* 0x3e2aac0419127423 */ /* 0x000fe20000010012 */
[----:B------:R-:W-:Y:S01]  /*21b0*/  FFMA.FTZ R20, R23, R20, 0.074823014438152313232 ;  /* 0x3d993ccf17147423 */ /* 0x000fe20000010014 */
[----:B------:R-:W-:Y:S01]  /*21c0*/  FFMA.FTZ R22, R21, R22, 0.074823014438152313232 ;  /* 0x3d993ccf15167423 */ /* 0x000fe20000010016 */
[----:B------:R-:W-:Y:S01]  /*21d0*/  FFMA.FTZ R24, R19, R24, 0.074823014438152313232 ;  /* 0x3d993ccf13187423 */ /* 0x000fe20000010018 */
[----:B------:R-:W0:Y:S01]  /*21e0*/  LDC.64 R6, c[0x0][0x388] ;  /* 0x0000e200ff067b82 */ /* 0x000e220000000a00 */
[----:B------:R-:W-:Y:S01]  /*21f0*/  FFMA.FTZ R20, R23, R20, 0.16667181253433227539 ;  /* 0x3e2aac0417147423 */ /* 0x000fe20000010014 */
[----:B------:R-:W-:Y:S01]  /*2200*/  FFMA.FTZ R22, R21, R22, 0.16667181253433227539 ;  /* 0x3e2aac0415167423 */ /* 0x000fe20000010016 */
[----:B------:R-:W-:Y:S01]  /*2210*/  FFMA.FTZ R24, R19, R24, 0.16667181253433227539 ;  /* 0x3e2aac0413187423 */ /* 0x000fe20000010018 */
[----:B------:R-:W-:Y:S01]  /*2220*/  FMUL.FTZ R18, R25, R18 ;  /* 0x0000001219127220 */ /* 0x000fe20000410000 */
[----:B------:R-:W-:Y:S01]  /*2230*/  FMUL.FTZ R20, R23, R20 ;  /* 0x0000001417147220 */ /* 0x000fe20000410000 */
[----:B------:R-:W-:Y:S01]  /*2240*/  FMUL.FTZ R22, R21, R22 ;  /* 0x0000001615167220 */ /* 0x000fe20000410000 */
[----:B------:R-:W-:Y:S01]  /*2250*/  FMUL.FTZ R24, R19, R24 ;  /* 0x0000001813187220 */ /* 0x000fe20000410000 */
[----:B------:R-:W-:Y:S01]  /*2260*/  FFMA.FTZ R11, R11, R18, R11 ;  /* 0x000000120b0b7223 */ /* 0x000fe2000001000b */
        /* <DEDUP_REMOVED lines=10> */
[----:B------:R-:W-:-:S02]  /*2310*/  @P2 FFMA.FTZ R13, R10, 0.93318945169448852539, R25 ;  /* 0x3f6ee5810a0d2823 */ /* 0x000fc40000010019 */
        /* <DEDUP_REMOVED lines=9> */
[----:B------:R-:W-:Y:S02]  /*23b0*/  FSETP.NAN.FTZ.AND P3, PT, R13, R13, PT ;  /* 0x0000000d0d00720b */ /* 0x000fe40003f78000 */
[----:B------:R-:W-:Y:S02]  /*23c0*/  FSEL R4, R4, R11, !P0 ;  /* 0x0000000b04047208 */ /* 0x000fe40004000000 */
[----:B------:R-:W-:Y:S02]  /*23d0*/  FSEL R17, R2, R17, !P1 ;  /* 0x0000001102117208 */ /* 0x000fe40004800000 */
[----:B------:R-:W-:Y:S02]  /*23e0*/  FSEL R12, R12, R15, !P2 ;  /* 0x0000000f0c0c7208 */ /* 0x000fe40005000000 */
[----:B------:R-:W-:-:S02]  /*23f0*/  FSEL R13, R16, R13, !P3 ;  /* 0x0000000d100d7208 */ /* 0x000fc40005800000 */
[----:B------:R-:W-:Y:S02]  /*2400*/  F2FP.F16.F32.PACK_AB R15, R9, R8 ;  /* 0x00000008090f723e */ /* 0x000fe400000000ff */
[----:B------:R-:W-:Y:S02]  /*2410*/  F2FP.F16.F32.PACK_AB R4, R17, R4 ;  /* 0x000000041104723e */ /* 0x000fe400000000ff */
[----:B------:R-:W-:Y:S01]  /*2420*/  F2FP.F16.F32.PACK_AB R5, R13, R12 ;  /* 0x0000000c0d05723e */ /* 0x000fe200000000ff */
[----:B------:R-:W-:Y:S04]  /*2430*/  STG.E.64 desc[UR4][R6.64], R14 ;  /* 0x0000000e06007986 */ /* 0x000fe8000c101b04 */
[----:B------:R-:W-:Y:S01]  /*2440*/  STG.E.64 desc[UR4][R6.64+0x400], R4 ;  /* 0x0004000406007986 */ /* 0x000fe2000c101b04 */
[----:B------:R-:W-:Y:S05]  /*2450*/  EXIT ;  /* 0x000000000000794d */ /* 0x000fea0003800000 */
.L_x_1326:
        /* <DEDUP_REMOVED lines=10> */
.L_x_18307:


//--------------------- .text._ZN2at6native29vectorized_elementwise_kernelILi8EZZZNS0_16asin_kernel_cudaERNS_18TensorIteratorBaseEENKUlvE0_clEvENKUlvE1_clEvEUlN3c104HalfEE_St5arrayIPcLm2EEEEviT0_T1_ --------------------------
	.section	.text._ZN2at6native29vectorized_elementwise_kernelILi8EZZZNS0_16asin_kernel_cudaERNS_18TensorIteratorBaseEENKUlvE0_clEvENKUlvE1_clEvEUlN3c104HalfEE_St5arrayIPcLm2EEEEviT0_T1_,"ax",@progbits
	.align	128
        .global         _ZN2at6native29vectorized_elementwise_kernelILi8EZZZNS0_16asin_kernel_cudaERNS_18TensorIteratorBaseEENKUlvE0_clEvENKUlvE1_clEvEUlN3c104HalfEE_St5arrayIPcLm2EEEEviT0_T1_
        .type           _ZN2at6native29vectorized_elementwise_kernelILi8EZZZNS0_16asin_kernel_cudaERNS_18TensorIteratorBaseEENKUlvE0_clEvENKUlvE1_clEvEUlN3c104HalfEE_St5arrayIPcLm2EEEEviT0_T1_,@function
        .size           _ZN2at6native29vectorized_elementwise_kernelILi8EZZZNS0_16asin_kernel_cudaERNS_18TensorIteratorBaseEENKUlvE0_clEvENKUlvE1_clEvEUlN3c104HalfEE_St5arrayIPcLm2EEEEviT0_T1_,(.L_x_18308 - _ZN2at6native29vectorized_elementwise_kernelILi8EZZZNS0_16asin_kernel_cudaERNS_18TensorIteratorBaseEENKUlvE0_clEvENKUlvE1_clEvEUlN3c104HalfEE_St5arrayIPcLm2EEEEviT0_T1_)
        .other          _ZN2at6native29vectorized_elementwise_kernelILi8EZZZNS0_16asin_kernel_cudaERNS_18TensorIteratorBaseEENKUlvE0_clEvENKUlvE1_clEvEUlN3c104HalfEE_St5arrayIPcLm2EEEEviT0_T1_,@"STO_CUDA_ENTRY STV_DEFAULT"
_ZN2at6native29vectorized_elementwise_kernelILi8EZZZNS0_16asin_kernel_cudaERNS_18TensorIteratorBaseEENKUlvE0_clEvENKUlvE1_clEvEUlN3c104HalfEE_St5arrayIPcLm2EEEEviT0_T1_:
.text._ZN2at6native29vectorized_elementwise_kernelILi8EZZZNS0_16asin_kernel_cudaERNS_18TensorIteratorBaseEENKUlvE0_clEvENKUlvE1_clEvEUlN3c104HalfEE_St5arrayIPcLm2EEEEviT0_T1_:
        /* <DEDUP_REMOVED lines=104> */
.L_x_1329:
[----:B------:R-:W-:Y:S05]  /*0680*/  BSYNC.RECONVERGENT B0 ;  /* 0x0000000000007941 */ /* 0x000fea0003800200 */
.L_x_1328:
        /* <DEDUP_REMOVED lines=32> */
.L_x_1331:
[----:B------:R-:W-:Y:S05]  /*0890*/  BSYNC.RECONVERGENT B0 ;  /* 0x0000000000007941 */ /* 0x000fea0003800200 */
.L_x_1330:
        /* <DEDUP_REMOVED lines=31> */
.L_x_1333:
[----:B------:R-:W-:Y:S05]  /*0a90*/  BSYNC.RECONVERGENT B0 ;  /* 0x0000000000007941 */ /* 0x000fea0003800200 */
.L_x_1332:
        /* <DEDUP_REMOVED lines=32> */
.L_x_1335:
[----:B------:R-:W-:Y:S05]  /*0ca0*/  BSYNC.RECONVERGENT B0 ;  /* 0x0000000000007941 */ /* 0x000fea0003800200 */
.L_x_1334:
        /* <DEDUP_REMOVED lines=29> */
.L_x_1337:
[----:B------:R-:W-:Y:S05]  /*0e80*/  BSYNC.RECONVERGENT B0 ;  /* 0x0000000000007941 */ /* 0x000fea0003800200 */
.L_x_1336:
        /* <DEDUP_REMOVED lines=29> */
.L_x_1339:
[----:B------:R-:W-:Y:S05]  /*1060*/  BSYNC.RECONVERGENT B0 ;  /* 0x0000000000007941 */ /* 0x000fea0003800200 */
.L_x_1338:
        /* <DEDUP_REMOVED lines=29> */
.L_x_1341:
[----:B------:R-:W-:Y:S05]  /*1240*/  BSYNC.RECONVERGENT B0 ;  /* 0x0000000000007941 */ /* 0x000fea0003800200 */
.L_x_1340:
        /* <DEDUP_REMOVED lines=29> */
.L_x_1343:
[----:B------:R-:W-:Y:S05]  /*1420*/  BSYNC.RECONVERGENT B0 ;  /* 0x0000000000007941 */ /* 0x000fea0003800200 */
.L_x_1342:
        /* <DEDUP_REMOVED lines=18> */
.L_x_1346:
[----:B------:R-:W-:-:S13]  /*1550*/  ISETP.GE.U32.AND P0, PT, R3, R2, PT ;  /* 0x000000020300720c */ /* 0x000fda0003f06070 */
[----:B------:R-:W-:Y:S05]  /*1560*/  @P0 BRA `(.L_x_1348) ;  /* 0x0000000000300947 */ /* 0x000fea0003800000 */
[----:B0-----:R-:W0:Y:S01]  /*1570*/  LDC.64 R4, c[0x0][0x388] ;  /* 0x0000e200ff047b82 */ /* 0x001e220000000a00 */
[----:B------:R-:W-:Y:S02]  /*1580*/  IADD3 R7, PT, PT, R0, R3, RZ ;  /* 0x0000000300077210 */ /* 0x000fe40007ffe0ff */
[----:B------:R-:W-:-:S03]  /*1590*/  IADD3 R3, PT, PT, R3, 0x80, RZ ;  /* 0x0000008003037810 */ /* 0x000fc60007ffe0ff */
[----:B0-----:R-:W-:-:S05]  /*15a0*/  IMAD.WIDE.U32 R4, R7, 0x2, R4 ;  /* 0x0000000207047825 */ /* 0x001fca00078e0004 */
[----:B------:R1:W-:Y:S02]  /*15b0*/  STG.E.U16 desc[UR4][R4.64], R10 ;  /* 0x0000000a04007986 */ /* 0x0003e4000c101504 */
.L_x_1347:
[----:B------:R-:W-:-:S13]  /*15c0*/  ISETP.GE.U32.AND P0, PT, R3, R2, PT ;  /* 0x000000020300720c */ /* 0x000fda0003f06070 */
[----:B------:R-:W-:Y:S05]  /*15d0*/  @P0 BRA `(.L_x_1349) ;  /* 0x0000000000340947 */ /* 0x000fea0003800000 */
[----:B01----:R-:W0:Y:S01]  /*15e0*/  LDC.64 R4, c[0x0][0x388] ;  /* 0x0000e200ff047b82 */ /* 0x003e220000000a00 */
[----:B------:R-:W-:Y:S02]  /*15f0*/  IADD3 R7, PT, PT, R0, R3, RZ ;  /* 0x0000000300077210 */ /* 0x000fe40007ffe0ff */
[----:B------:R-:W-:-:S03]  /*1600*/  IADD3 R3, PT, PT, R3, 0x80, RZ ;  /* 0x0000008003037810 */ /* 0x000fc60007ffe0ff */
[----:B0-----:R-:W-:-:S05]  /*1610*/  IMAD.WIDE.U32 R4, R7, 0x2, R4 ;  /* 0x0000000207047825 */ /* 0x001fca00078e0004 */
[----:B------:R1:W-:Y:S02]  /*1620*/  STG.E.U16 desc[UR4][R4.64], R11 ;  /* 0x0000000b04007986 */ /* 0x0003e4000c101504 */
.L_x_1348:
        /* <DEDUP_REMOVED lines=8> */
.L_x_1349:
[----:B------:R-:W-:Y:S05]  /*16b0*/  BSYNC.RELIABLE B1 ;  /* 0x0000000000017941 */ /* 0x000fea0003800100 */
.L_x_1345:
[----:B------:R-:W-:-:S13]  /*16c0*/  ISETP.GE.U32.AND P0, PT, R3, R2, PT ;  /* 0x000000020300720c */ /* 0x000fda0003f06070 */
[----:B012---:R-:W0:Y:S01]  /*16d0*/  @!P0 LDC.64 R4, c[0x0][0x388] ;  /* 0x0000e200ff048b82 */ /* 0x007e220000000a00 */
[----:B------:R-:W-:Y:S02]  /*16e0*/  @!P0 IADD3 R7, PT, PT, R0, R3, RZ ;  /* 0x0000000300078210 */ /* 0x000fe40007ffe0ff */
[----:B------:R-:W-:-:S03]  /*16f0*/  @!P0 IADD3 R3, PT, PT, R3, 0x80, RZ ;  /* 0x0000008003038810 */ /* 0x000fc60007ffe0ff */
[----:B0-----:R-:W-:-:S05]  /*1700*/  @!P0 IMAD.WIDE.U32 R4, R7, 0x2, R4 ;  /* 0x0000000207048825 */ /* 0x001fca00078e0004 */
[----:B------:R2:W-:Y:S02]  /*1710*/  @!P0 STG.E.U16 desc[UR4][R4.64], R13 ;  /* 0x0000000d04008986 */ /* 0x0005e4000c101504 */
.L_x_1350:
[----:B------:R-:W-:Y:S05]  /*1720*/  BSYNC.RECONVERGENT B0 ;  /* 0x0000000000007941 */ /* 0x000fea0003800200 */
.L_x_1344:
        /* <DEDUP_REMOVED lines=8> */
.L_x_1327:
[----:B------:R-:W0:Y:S01]  /*17b0*/  S2R R3, SR_TID.X ;  /* 0x0000000000037919 */ /* 0x000e220000002100 */
[----:B------:R-:W1:Y:S02]  /*17c0*/  LDC.64 R4, c[0x0][0x390] ;  /* 0x0000e400ff047b82 */ /* 0x000e640000000a00 */
[----:B-1----:R-:W-:-:S04]  /*17d0*/  IMAD.WIDE.U32 R4, R0, 0x2, R4 ;  /* 0x0000000200047825 */ /* 0x002fc800078e0004 */
[----:B0-----:R-:W-:-:S06]  /*17e0*/  IMAD.WIDE.U32 R6, R3, 0x10, R4 ;  /* 0x0000001003067825 */ /* 0x001fcc00078e0004 */
[----:B------:R-:W2:Y:S01]  /*17f0*/  LDG.E.128 R4, desc[UR4][R6.64] ;  /* 0x0000000406047981 */ /* 0x000ea2000c1e1d00 */
[----:B------:R-:W-:Y:S02]  /*1800*/  HFMA2 R23, -RZ, RZ, 1.75, 0 ;  /* 0x3f000000ff177431 */ /* 0x000fe400000001ff */
[--C-:B--2---:R-:W-:Y:S02]  /*1810*/  HADD2.F32 R2, -RZ, R4.reuse.H0_H0 ;  /* 0x20000004ff027230 */ /* 0x104fe40000004100 */
[----:B------:R-:W-:Y:S02]  /*1820*/  HADD2.F32 R8, -RZ, R4.H1_H1 ;  /* 0x30000004ff087230 */ /* 0x000fe40000004100 */
[--C-:B------:R-:W-:Y:S02]  /*1830*/  HADD2.F32 R4, -RZ, R5.reuse.H0_H0 ;  /* 0x20000005ff047230 */ /* 0x100fe40000004100 */
[----:B------:R-:W-:Y:S01]  /*1840*/  FFMA.FTZ R9, |R2|, -R23, 0.5 ;  /* 0x3f00000002097423 */ /* 0x000fe20000010a17 */
[----:B------:R-:W-:-:S02]  /*1850*/  HADD2.F32 R10, -RZ, R5.H1_H1 ;  /* 0x30000005ff0a7230 */ /* 0x000fc40000004100 */
[-C--:B------:R-:W-:Y:S01]  /*1860*/  FFMA.FTZ R15, |R8|, -R23.reuse, 0.5 ;  /* 0x3f000000080f7423 */ /* 0x080fe20000010a17 */
[----:B------:R-:W-:Y:S01]  /*1870*/  HADD2.F32 R5, -RZ, R6.H0_H0 ;  /* 0x20000006ff057230 */ /* 0x000fe20000004100 */
[----:B------:R-:W0:Y:S01]  /*1880*/  MUFU.RSQ R12, R9 ;  /* 0x00000009000c7308 */ /* 0x000e220000001400 */
[-C--:B------:R-:W-:Y:S01]  /*1890*/  FFMA.FTZ R13, |R4|, -R23.reuse, 0.5 ;  /* 0x3f000000040d7423 */ /* 0x080fe20000010a17 */
[----:B------:R-:W-:Y:S01]  /*18a0*/  FFMA.FTZ R11, |R10|, -R23, 0.5 ;  /* 0x3f0000000a0b7423 */ /* 0x000fe20000010a17 */
[----:B------:R-:W-:Y:S01]  /*18b0*/  FSETP.GT.FTZ.AND P0, PT, |R2|, 0.56000000238418579102, PT ;  /* 0x3f0f5c290200780b */ /* 0x000fe20003f14200 */
[----:B------:R-:W-:Y:S01]  /*18c0*/  FADD.FTZ R22, |R8|, -RZ ;  /* 0x800000ff08167221 */ /* 0x000fe20000010200 */
[----:B------:R-:W-:Y:S02]  /*18d0*/  FSETP.NEU.FTZ.AND P1, PT, |R2|, 1, PT ;  /* 0x3f8000000200780b */ /* 0x000fe40003f3d200 */
[----:B------:R-:W-:Y:S01]  /*18e0*/  FSETP.GT.FTZ.AND P4, PT, |R10|, 0.56000000238418579102, PT ;  /* 0x3f0f5c290a00780b */ /* 0x000fe20003f94200 */
[----:B------:R-:W1:Y:S01]  /*18f0*/  MUFU.RSQ R18, R15 ;  /* 0x0000000f00127308 */ /* 0x000e620000001400 */
[----:B------:R-:W-:-:S02]  /*1900*/  FSETP.GT.FTZ.AND P5, PT, |R4|, 0.56000000238418579102, PT ;  /* 0x3f0f5c290400780b */ /* 0x000fc40003fb4200 */
[----:B------:R-:W-:Y:S02]  /*1910*/  FSETP.GT.FTZ.AND P6, PT, |R8|, 0.56000000238418579102, PT ;  /* 0x3f0f5c290800780b */ /* 0x000fe40003fd4200 */
[----:B------:R-:W-:Y:S02]  /*1920*/  FSETP.NEU.FTZ.AND P3, PT, |R10|, 1, PT ;  /* 0x3f8000000a00780b */ /* 0x000fe40003f7d200 */
[----:B------:R-:W-:Y:S01]  /*1930*/  FSETP.NEU.FTZ.AND P2, PT, |R4|, 1, PT ;  /* 0x3f8000000400780b */ /* 0x000fe20003f5d200 */
[----:B------:R-:W2:Y:S01]  /*1940*/  MUFU.RSQ R16, R13 ;  /* 0x0000000d00107308 */ /* 0x000ea20000001400 */
[----:B0-----:R-:W-:Y:S01]  /*1950*/  FMUL.FTZ R17, R9, R12 ;  /* 0x0000000c09117220 */ /* 0x001fe20000410000 */
[----:B------:R-:W-:Y:S01]  /*1960*/  FMUL.FTZ R12, R12, -0.5 ;  /* 0xbf0000000c0c7820 */ /* 0x000fe20000410000 */
[----:B------:R-:W-:-:S03]  /*1970*/  P2R R27, PR, RZ, 0x40 ;  /* 0x00000040ff1b7803 */ /* 0x000fc60000000000 */
[----:B------:R-:W-:Y:S02]  /*1980*/  FFMA.FTZ R12, R17, R12, 0.5 ;  /* 0x3f000000110c7423 */ /* 0x000fe4000001000c */
[----:B------:R-:W0:Y:S01]  /*1990*/  MUFU.RSQ R14, R11 ;  /* 0x0000000b000e7308 */ /* 0x000e220000001400 */
[----:B-1----:R-:W-:Y:S01]  /*19a0*/  FMUL.FTZ R9, R15, R18 ;  /* 0x000000120f097220 */ /* 0x002fe20000410000 */
[----:B------:R-:W-:Y:S01]  /*19b0*/  FMUL.FTZ R18, R18, -0.5 ;  /* 0xbf00000012127820 */ /* 0x000fe20000410000 */
[----:B------:R-:W-:Y:S01]  /*19c0*/  FFMA.FTZ R17, R17, R12, R17 ;  /* 0x0000000c11117223 */ /* 0x000fe20000010011 */
[----:B------:R-:W-:Y:S02]  /*19d0*/  FFMA.FTZ R15, |R5|, -R23, 0.5 ;  /* 0x3f000000050f7423 */ /* 0x000fe40000010a17 */
[----:B------:R-:W-:Y:S01]  /*19e0*/  FFMA.FTZ R18, R9, R18, 0.5 ;  /* 0x3f00000009127423 */ /* 0x000fe20000010012 */
[----:B--2---:R-:W-:-:S03]  /*19f0*/  FMUL.FTZ R19, R13, R16 ;  /* 0x000000100d137220 */ /* 0x004fc60000410000 */
[----:B------:R-:W-:Y:S01]  /*1a00*/  FFMA.FTZ R12, R9, R18, R9 ;  /* 0x00000012090c7223 */ /* 0x000fe20000010009 */
[----:B------:R-:W-:Y:S01]  /*1a10*/  HADD2.F32 R9, -RZ, R6.H1_H1 ;  /* 0x30000006ff097230 */ /* 0x000fe20000004100 */
[----:B------:R-:W1:Y:S01]  /*1a20*/  MUFU.RSQ R18, R15 ;  /* 0x0000000f00127308 */ /* 0x000e620000001400 */
[--C-:B------:R-:W-:Y:S02]  /*1a30*/  HADD2.F32 R6, -RZ, R7.reuse.H0_H0 ;  /* 0x20000007ff067230 */ /* 0x100fe40000004100 */
[----:B------:R-:W-:Y:S01]  /*1a40*/  FMUL.FTZ R16, R16, -0.5 ;  /* 0xbf00000010107820 */ /* 0x000fe20000410000 */
[----:B------:R-:W-:Y:S02]  /*1a50*/  HADD2.F32 R7, -RZ, R7.H1_H1 ;  /* 0x30000007ff077230 */ /* 0x000fe40000004100 */
[-C--:B------:R-:W-:Y:S01]  /*1a60*/  FFMA.FTZ R13, |R9|, -R23.reuse, 0.5 ;  /* 0x3f000000090d7423 */ /* 0x080fe20000010a17 */
[----:B0-----:R-:W-:Y:S01]  /*1a70*/  FMUL.FTZ R20, R11, R14 ;  /* 0x0000000e0b147220 */ /* 0x001fe20000410000 */
[----:B------:R-:W-:Y:S01]  /*1a80*/  FMUL.FTZ R21, R14, -0.5 ;  /* 0xbf0000000e157820 */ /* 0x000fe20000410000 */
[----:B------:R-:W-:Y:S01]  /*1a90*/  FADD.FTZ R11, |R2|, -RZ ;  /* 0x800000ff020b7221 */ /* 0x000fe20000010200 */
[----:B------:R-:W0:Y:S01]  /*1aa0*/  MUFU.RSQ R14, R13 ;  /* 0x0000000d000e7308 */ /* 0x000e220000001400 */
[----:B------:R-:W-:Y:S01]  /*1ab0*/  @P0 FSEL R11, R17, RZ, P1 ;  /* 0x000000ff110b0208 */ /* 0x000fe20000800000 */
[----:B------:R-:W-:Y:S01]  /*1ac0*/  FFMA.FTZ R17, |R6|, -R23, 0.5 ;  /* 0x3f00000006117423 */ /* 0x000fe20000010a17 */
[----:B------:R-:W-:Y:S01]  /*1ad0*/  FFMA.FTZ R16, R19, R16, 0.5 ;  /* 0x3f00000013107423 */ /* 0x000fe20000010010 */
[----:B------:R-:W-:Y:S01]  /*1ae0*/  FFMA.FTZ R21, R20, R21, 0.5 ;  /* 0x3f00000014157423 */ /* 0x000fe20000010015 */
[----:B------:R-:W-:Y:S01]  /*1af0*/  FSETP.NEU.FTZ.AND P1, PT, |R8|, 1, PT ;  /* 0x3f8000000800780b */ /* 0x000fe20003f3d200 */
[----:B------:R-:W-:Y:S01]  /*1b00*/  FFMA.FTZ R28, |R7|, -R23, 0.5 ;  /* 0x3f000000071c7423 */ /* 0x000fe20000010a17 */
[----:B------:R-:W-:Y:S01]  /*1b10*/  FFMA.FTZ R16, R19, R16, R19 ;  /* 0x0000001013107223 */ /* 0x000fe20000010013 */
[----:B------:R-:W2:Y:S01]  /*1b20*/  MUFU.RSQ R24, R17 ;  /* 0x0000001100187308 */ /* 0x000ea20000001400 */
[----:B-1----:R-:W-:Y:S01]  /*1b30*/  FMUL.FTZ R15, R15, R18 ;  /* 0x000000120f0f7220 */ /* 0x002fe20000410000 */
[----:B------:R-:W-:Y:S01]  /*1b40*/  FMUL.FTZ R18, R18, -0.5 ;  /* 0xbf00000012127820 */ /* 0x000fe20000410000 */
[----:B------:R-:W-:Y:S01]  /*1b50*/  FFMA.FTZ R19, R20, R21, R20 ;  /* 0x0000001514137223 */ /* 0x000fe20000010014 */
[----:B------:R-:W-:Y:S01]  /*1b60*/  FADD.FTZ R20, |R4|, -RZ ;  /* 0x800000ff04147221 */ /* 0x000fe20000010200 */
[----:B------:R-:W-:Y:S01]  /*1b70*/  @P5 FSEL R20, R16, RZ, P2 ;  /* 0x000000ff10145208 */ /* 0x000fe20001000000 */
[----:B------:R-:W-:Y:S01]  /*1b80*/  FFMA.FTZ R26, R15, R18, 0.5 ;  /* 0x3f0000000f1a7423 */ /* 0x000fe20000010012 */
[----:B------:R-:W-:Y:S01]  /*1b90*/  FADD.FTZ R18, |R10|, -RZ ;  /* 0x800000ff0a127221 */ /* 0x000fe20000010200 */
[----:B------:R-:W-:Y:S01]  /*1ba0*/  @P4 FSEL R18, R19, RZ, P3 ;  /* 0x000000ff13124208 */ /* 0x000fe20001800000 */
[----:B0-----:R-:W-:Y:S01]  /*1bb0*/  FMUL.FTZ R13, R13, R14 ;  /* 0x0000000e0d0d7220 */ /* 0x001fe20000410000 */
[----:B------:R-:W-:Y:S01]  /*1bc0*/  FMUL.FTZ R14, R14, -0.5 ;  /* 0xbf0000000e0e7820 */ /* 0x000fe20000410000 */
[----:B------:R-:W-:Y:S01]  /*1bd0*/  FSETP.GT.FTZ.AND P3, PT, |R5|, 0.56000000238418579102, PT ;  /* 0x3f0f5c290500780b */ /* 0x000fe20003f74200 */
[----:B------:R-:W-:Y:S01]  /*1be0*/  FFMA.FTZ R15, R15, R26, R15 ;  /* 0x0000001a0f0f7223 */ /* 0x000fe2000001000f */
[----:B------:R-:W-:Y:S01]  /*1bf0*/  FSETP.GT.FTZ.AND P2, PT, |R9|, 0.56000000238418579102, PT ;  /* 0x3f0f5c290900780b */ /* 0x000fe20003f54200 */
[----:B------:R-:W-:Y:S01]  /*1c00*/  FFMA.FTZ R14, R13, R14, 0.5 ;  /* 0x3f0000000d0e7423 */ /* 0x000fe2000001000e */
[----:B------:R-:W-:Y:S01]  /*1c10*/  @P6 FSEL R22, R12, RZ, P1 ;  /* 0x000000ff0c166208 */ /* 0x000fe20000800000 */
[----:B------:R-:W-:Y:S01]  /*1c20*/  FADD.FTZ R21, |R5|, -RZ ;  /* 0x800000ff05157221 */ /* 0x000fe20000010200 */
[----:B--2---:R-:W-:Y:S01]  /*1c30*/  FMUL.FTZ R16, R17, R24 ;  /* 0x0000001811107220 */ /* 0x004fe20000410000 */
[----:B------:R-:W-:Y:S01]  /*1c40*/  FMUL.FTZ R17, R24, -0.5 ;  /* 0xbf00000018117820 */ /* 0x000fe20000410000 */
[----:B------:R-:W-:Y:S01]  /*1c50*/  FFMA.FTZ R14, R13, R14, R13 ;  /* 0x0000000e0d0e7223 */ /* 0x000fe2000001000d */
[----:B------:R-:W-:Y:S01]  /*1c60*/  MOV R24, 0x3d4dd2f7 ;  /* 0x3d4dd2f700187802 */ /* 0x000fe20000000f00 */
[----:B------:R-:W-:Y:S01]  /*1c70*/  FMUL.FTZ R13, R11, R11 ;  /* 0x0000000b0b0d7220 */ /* 0x000fe20000410000 */
[----:B------:R-:W-:Y:S01]  /*1c80*/  FSETP.NEU.FTZ.AND P1, PT, |R5|, 1, PT ;  /* 0x3f8000000500780b */ /* 0x000fe20003f3d200 */
[----:B------:R-:W-:Y:S01]  /*1c90*/  FMUL.FTZ R25, R22, R22 ;  /* 0x0000001616197220 */ /* 0x000fe20000410000 */
[----:B------:R-:W-:Y:S01]  /*1ca0*/  FADD.FTZ R19, |R9|, -RZ ;  /* 0x800000ff09137221 */ /* 0x000fe20000010200 */
[----:B------:R-:W-:Y:S01]  /*1cb0*/  FFMA.FTZ R12, R13, R24, 0.018773360177874565125 ;  /* 0x3c99ca970d0c7423 */ /* 0x000fe20000010018 */
[----:B------:R-:W-:Y:S01]  /*1cc0*/  @P3 FSEL R21, R15, RZ, P1 ;  /* 0x000000ff0f153208 */ /* 0x000fe20000800000 */
[----:B------:R-:W-:Y:S01]  /*1cd0*/  FFMA.FTZ R17, R16, R17, 0.5 ;  /* 0x3f00000010117423 */ /* 0x000fe20000010011 */
[----:B------:R-:W-:Y:S01]  /*1ce0*/  FSETP.NEU.FTZ.AND P1, PT, |R9|, 1, PT ;  /* 0x3f8000000900780b */ /* 0x000fe20003f3d200 */
[C---:B------:R-:W-:Y:S01]  /*1cf0*/  FFMA.FTZ R12, R13.reuse, R12, 0.046769052743911743164 ;  /* 0x3d3f90e80d0c7423 */ /* 0x040fe2000001000c */
[----:B------:R-:W-:Y:S01]  /*1d00*/  FMUL.FTZ R15, R20, R20 ;  /* 0x00000014140f7220 */ /* 0x000fe20000410000 */
[----:B------:R-:W-:Y:S01]  /*1d10*/  FFMA.FTZ R16, R16, R17, R16 ;  /* 0x0000001110107223 */ /* 0x000fe20000010010 */
[----:B------:R-:W-:Y:S01]  /*1d20*/  @P2 FSEL R19, R14, RZ, P1 ;  /* 0x000000ff0e132208 */ /* 0x000fe20000800000 */
[----:B------:R-:W-:Y:S01]  /*1d30*/  FFMA.FTZ R12, R13, R12, 0.074823014438152313232 ;  /* 0x3d993ccf0d0c7423 */ /* 0x000fe2000001000c */
[-C--:B------:R-:W-:Y:S01]  /*1d40*/  FFMA.FTZ R14, R25, R24.reuse, 0.018773360177874565125 ;  /* 0x3c99ca97190e7423 */ /* 0x080fe20000010018 */
[----:B------:R-:W-:Y:S01]  /*1d50*/  FMUL.FTZ R17, R21, R21 ;  /* 0x0000001515117220 */ /* 0x000fe20000410000 */
[----:B------:R-:W-:Y:S01]  /*1d60*/  FFMA.FTZ R26, R15, R24, 0.018773360177874565125 ;  /* 0x3c99ca970f1a7423 */ /* 0x000fe20000010018 */
[----:B------:R-:W-:Y:S01]  /*1d70*/  FFMA.FTZ R12, R13, R12, 0.16667181253433227539 ;  /* 0x3e2aac040d0c7423 */ /* 0x000fe2000001000c */
[----:B------:R-:W-:Y:S01]  /*1d80*/  FFMA.FTZ R14, R25, R14, 0.046769052743911743164 ;  /* 0x3d3f90e8190e7423 */ /* 0x000fe2000001000e */
[----:B------:R-:W-:Y:S01]  /*1d90*/  FMUL.FTZ R29, R19, R19 ;  /* 0x00000013131d7220 */ /* 0x000fe20000410000 */
[----:B------:R-:W-:Y:S01]  /*1da0*/  FFMA.FTZ R26, R15, R26, 0.046769052743911743164 ;  /* 0x3d3f90e80f1a7423 */ /* 0x000fe2000001001a */
[----:B------:R-:W-:Y:S01]  /*1db0*/  FMUL.FTZ R12, R13, R12 ;  /* 0x0000000c0d0c7220 */ /* 0x000fe20000410000 */
[----:B------:R-:W-:Y:S01]  /*1dc0*/  FMUL.FTZ R13, R18, R18 ;  /* 0x00000012120d7220 */ /* 0x000fe20000410000 */
[----:B------:R-:W-:Y:S01]  /*1dd0*/  FFMA.FTZ R14, R25, R14, 0.074823014438152313232 ;  /* 0x3d993ccf190e7423 */ /* 0x000fe2000001000e */
[----:B------:R-:W-:Y:S01]  /*1de0*/  FFMA.FTZ R26, R15, R26, 0.074823014438152313232 ;  /* 0x3d993ccf0f1a7423 */ /* 0x000fe2000001001a */
[----:B------:R-:W-:Y:S01]  /*1df0*/  FFMA.FTZ R11, R11, R12, R11 ;  /* 0x0000000c0b0b7223 */ /* 0x000fe2000001000b */
[----:B------:R-:W-:Y:S01]  /*1e00*/  FFMA.FTZ R12, R13, R24, 0.018773360177874565125 ;  /* 0x3c99ca970d0c7423 */ /* 0x000fe20000010018 */
[----:B------:R-:W-:Y:S01]  /*1e10*/  FFMA.FTZ R14, R25, R14, 0.16667181253433227539 ;  /* 0x3e2aac04190e7423 */ /* 0x000fe2000001000e */
[----:B------:R-:W-:Y:S01]  /*1e20*/  FFMA.FTZ R26, R15, R26, 0.16667181253433227539 ;  /* 0x3e2aac040f1a7423 */ /* 0x000fe2000001001a */
[----:B------:R-:W-:Y:S01]  /*1e30*/  FSETP.GT.FTZ.AND P1, PT, |R6|, 0.56000000238418579102, PT ;  /* 0x3f0f5c290600780b */ /* 0x000fe20003f34200 */
[----:B------:R-:W-:Y:S01]  /*1e40*/  FFMA.FTZ R12, R13, R12, 0.046769052743911743164 ;  /* 0x3d3f90e80d0c7423 */ /* 0x000fe2000001000c */
[----:B------:R-:W-:Y:S01]  /*1e50*/  FMUL.FTZ R25, R25, R14 ;  /* 0x0000000e19197220 */ /* 0x000fe20000410000 */
[----:B------:R-:W-:Y:S01]  /*1e60*/  FFMA.FTZ R14, R17, R24, 0.018773360177874565125 ;  /* 0x3c99ca97110e7423 */ /* 0x000fe20000010018 */
[----:B------:R-:W-:Y:S01]  /*1e70*/  FMUL.FTZ R15, R15, R26 ;  /* 0x0000001a0f0f7220 */ /* 0x000fe20000410000 */
[----:B------:R-:W-:Y:S01]  /*1e80*/  FFMA.FTZ R12, R13, R12, 0.074823014438152313232 ;  /* 0x3d993ccf0d0c7423 */ /* 0x000fe2000001000c */
[----:B------:R-:W-:Y:S01]  /*1e90*/  FFMA.FTZ R26, R29, R24, 0.018773360177874565125 ;  /* 0x3c99ca971d1a7423 */ /* 0x000fe20000010018 */
[----:B------:R-:W-:Y:S01]  /*1ea0*/  FFMA.FTZ R14, R17, R14, 0.046769052743911743164 ;  /* 0x3d3f90e8110e7423 */ /* 0x000fe2000001000e */
[----:B------:R-:W-:Y:S01]  /*1eb0*/  FSETP.NEU.FTZ.AND P6, PT, |R7|, 1, PT ;  /* 0x3f8000000700780b */ /* 0x000fe20003fdd200 */
[----:B------:R-:W-:Y:S01]  /*1ec0*/  FFMA.FTZ R12, R13, R12, 0.16667181253433227539 ;  /* 0x3e2aac040d0c7423 */ /* 0x000fe2000001000c */
[----:B------:R-:W-:Y:S01]  /*1ed0*/  FFMA.FTZ R26, R29, R26, 0.046769052743911743164 ;  /* 0x3d3f90e81d1a7423 */ /* 0x000fe2000001001a */
[----:B------:R-:W-:Y:S01]  /*1ee0*/  FFMA.FTZ R14, R17, R14, 0.074823014438152313232 ;  /* 0x3d993ccf110e7423 */ /* 0x000fe2000001000e */
[----:B------:R-:W-:Y:S01]  /*1ef0*/  FFMA.FTZ R25, R22, R25, R22 ;  /* 0x0000001916197223 */ /* 0x000fe20000010016 */
[----:B------:R-:W-:Y:S01]  /*1f00*/  FMUL.FTZ R13, R13, R12 ;  /* 0x0000000c0d0d7220 */ /* 0x000fe20000410000 */
[----:B------:R-:W-:-:S02]  /*1f10*/  HFMA2 R12, -RZ, RZ, 1.9599609375, 20144 ;  /* 0x3fd774ebff0c7431 */ /* 0x000fc400000001ff */
[----:B------:R-:W-:Y:S01]  /*1f20*/  FFMA.FTZ R14, R17, R14, 0.16667181253433227539 ;  /* 0x3e2aac04110e7423 */ /* 0x000fe2000001000e */
[----:B------:R-:W-:Y:S01]  /*1f30*/  FFMA.FTZ R26, R29, R26, 0.074823014438152313232 ;  /* 0x3d993ccf1d1a7423 */ /* 0x000fe2000001001a */
[----:B------:R-:W-:Y:S02]  /*1f40*/  FFMA.FTZ R13, R18, R13, R18 ;  /* 0x0000000d120d7223 */ /* 0x000fe40000010012 */
[----:B------:R-:W-:Y:S01]  /*1f50*/  FMUL.FTZ R14, R17, R14 ;  /* 0x0000000e110e7220 */ /* 0x000fe20000410000 */
[----:B------:R-:W-:-:S03]  /*1f60*/  FMUL.FTZ R17, R11, -2 ;  /* 0xc00000000b117820 */ /* 0x000fc60000410000 */
[----:B------:R-:W-:Y:S01]  /*1f70*/  FFMA.FTZ R18, R21, R14, R21 ;  /* 0x0000000e15127223 */ /* 0x000fe20000010015 */
[----:B------:R-:W-:Y:S01]  /*1f80*/  @P0 FFMA.FTZ R11, R12, 0.93318945169448852539, R17 ;  /* 0x3f6ee5810c0b0823 */ /* 0x000fe20000010011 */
[C---:B------:R-:W-:Y:S01]  /*1f90*/  FSETP.NEU.FTZ.AND P0, PT, |R6|.reuse, 1, PT ;  /* 0x3f8000000600780b */ /* 0x040fe20003f1d200 */
[----:B------:R-:W-:-:S03]  /*1fa0*/  FADD.FTZ R17, |R6|, -RZ ;  /* 0x800000ff06117221 */ /* 0x000fc60000010200 */
[----:B------:R-:W-:Y:S01]  /*1fb0*/  @P1 FSEL R17, R16, RZ, P0 ;  /* 0x000000ff10111208 */ /* 0x000fe20000000000 */
[----:B------:R-:W-:Y:S01]  /*1fc0*/  FFMA.FTZ R16, R29, R26, 0.16667181253433227539 ;  /* 0x3e2aac041d107423 */ /* 0x000fe2000001001a */
[----:B------:R-:W-:Y:S02]  /*1fd0*/  FSETP.GT.FTZ.AND P0, PT, |R7|, 0.56000000238418579102, PT ;  /* 0x3f0f5c290700780b */ /* 0x000fe40003f14200 */
[----:B------:R-:W-:Y:S01]  /*1fe0*/  LOP3.LUT R2, R11, 0x80000000, R2, 0xb8, !PT ;  /* 0x800000000b027812 */ /* 0x000fe200078eb802 */
[----:B------:R-:W-:Y:S01]  /*1ff0*/  FMUL.FTZ R16, R29, R16 ;  /* 0x000000101d107220 */ /* 0x000fe20000410000 */
[----:B------:R-:W-:-:S03]  /*2000*/  FMUL.FTZ R29, R17, R17 ;  /* 0x00000011111d7220 */ /* 0x000fc60000410000 */
[----:B------:R-:W-:Y:S01]  /*2010*/  FFMA.FTZ R16, R19, R16, R19 ;  /* 0x0000001013107223 */ /* 0x000fe20000010013 */
[----:B------:R-:W-:Y:S01]  /*2020*/  FFMA.FTZ R26, R29, R24, 0.018773360177874565125 ;  /* 0x3c99ca971d1a7423 */ /* 0x000fe20000010018 */
[----:B------:R-:W-:-:S03]  /*2030*/  FMUL.FTZ R19, R25, -2 ;  /* 0xc000000019137820 */ /* 0x000fc60000410000 */
[----:B------:R-:W-:-:S04]  /*2040*/  FFMA.FTZ R26, R29, R26, 0.046769052743911743164 ;  /* 0x3d3f90e81d1a7423 */ /* 0x000fc8000001001a */
[----:B------:R-:W-:-:S04]  /*2050*/  FFMA.FTZ R26, R29, R26, 0.074823014438152313232 ;  /* 0x3d993ccf1d1a7423 */ /* 0x000fc8000001001a */
[----:B------:R-:W-:-:S04]  /*2060*/  FFMA.FTZ R26, R29, R26, 0.16667181253433227539 ;  /* 0x3e2aac041d1a7423 */ /* 0x000fc8000001001a */
[----:B------:R-:W-:Y:S02]  /*2070*/  FMUL.FTZ R26, R29, R26 ;  /* 0x0000001a1d1a7220 */ /* 0x000fe40000410000 */
[----:B------:R-:W0:Y:S02]  /*2080*/  MUFU.RSQ R29, R28 ;  /* 0x0000001c001d7308 */ /* 0x000e240000001400 */
[----:B------:R-:W-:Y:S01]  /*2090*/  FFMA.FTZ R17, R17, R26, R17 ;  /* 0x0000001a11117223 */ /* 0x000fe20000010011 */
[----:B0-----:R-:W-:Y:S01]  /*20a0*/  FMUL.FTZ R23, R28, R29 ;  /* 0x0000001d1c177220 */ /* 0x001fe20000410000 */
[----:B------:R-:W-:-:S04]  /*20b0*/  FMUL.FTZ R29, R29, -0.5 ;  /* 0xbf0000001d1d7820 */ /* 0x000fc80000410000 */
[----:B------:R-:W-:-:S04]  /*20c0*/  FFMA.FTZ R29, R23, R29, 0.5 ;  /* 0x3f000000171d7423 */ /* 0x000fc8000001001d */
[----:B------:R-:W-:Y:S01]  /*20d0*/  FFMA.FTZ R29, R23, R29, R23 ;  /* 0x0000001d171d7223 */ /* 0x000fe20000010017 */
[----:B------:R-:W-:-:S04]  /*20e0*/  FADD.FTZ R23, |R7|, -RZ ;  /* 0x800000ff07177221 */ /* 0x000fc80000010200 */
[----:B------:R-:W-:Y:S02]  /*20f0*/  @P0 FSEL R23, R29, RZ, P6 ;  /* 0x000000ff1d170208 */ /* 0x000fe40003000000 */
[----:B------:R-:W-:-:S03]  /*2100*/  ISETP.NE.AND P6, PT, R27, RZ, PT ;  /* 0x000000ff1b00720c */ /* 0x000fc60003fc5270 */
[----:B------:R-:W-:-:S04]  /*2110*/  FMUL.FTZ R27, R23, R23 ;  /* 0x00000017171b7220 */ /* 0x000fc80000410000 */
[----:B------:R-:W-:-:S04]  /*2120*/  FFMA.FTZ R24, R27, R24, 0.018773360177874565125 ;  /* 0x3c99ca971b187423 */ /* 0x000fc80000010018 */
[C---:B------:R-:W-:Y:S02]  /*2130*/  FFMA.FTZ R24, R27.reuse, R24, 0.046769052743911743164 ;  /* 0x3d3f90e81b187423 */ /* 0x040fe40000010018 */
[----:B------:R-:W-:Y:S01]  /*2140*/  @P6 FFMA.FTZ R25, R12, 0.93318945169448852539, R19 ;  /* 0x3f6ee5810c196823 */ /* 0x000fe20000010013 */
[----:B------:R-:W-:Y:S01]  /*2150*/  FMUL.FTZ R19, R18, -2 ;  /* 0xc000000012137820 */ /* 0x000fe20000410000 */
[----:B------:R-:W-:-:S03]  /*2160*/  FFMA.FTZ R24, R27, R24, 0.074823014438152313232 ;  /* 0x3d993ccf1b187423 */ /* 0x000fc60000010018 */
[----:B------:R-:W-:Y:S01]  /*2170*/  @P3 FFMA.FTZ R18, R12, 0.93318945169448852539, R19 ;  /* 0x3f6ee5810c123823 */ /* 0x000fe20000010013 */
[----:B------:R-:W-:Y:S01]  /*2180*/  FFMA.FTZ R24, R27, R24, 0.16667181253433227539 ;  /* 0x3e2aac041b187423 */ /* 0x000fe20000010018 */
[----:B------:R-:W-:-:S03]  /*2190*/  LOP3.LUT R8, R25, 0x80000000, R8, 0xb8, !PT ;  /* 0x8000000019087812 */ /* 0x000fc600078eb808 */
[----:B------:R-:W-:Y:S01]  /*21a0*/  FMUL.FTZ R24, R27, R24 ;  /* 0x000000181b187220 */ /* 0x000fe20000410000 */
[----:B------:R-:W-:Y:S01]  /*21b0*/  FFMA.FTZ R27, R20, R15, R20 ;  /* 0x0000000f141b7223 */ /* 0x000fe20000010014 */
[----:B------:R-:W-:Y:S01]  /*21c0*/  LOP3.LUT R5, R18, 0x80000000, R5, 0xb8, !PT ;  /* 0x8000000012057812 */ /* 0x000fe200078eb805 */
[----:B------:R-:W0:Y:S01]  /*21d0*/  LDC.64 R14, c[0x0][0x388] ;  /* 0x0000e200ff0e7b82 */ /* 0x000e220000000a00 */
[----:B------:R-:W-:Y:S01]  /*21e0*/  FFMA.FTZ R24, R23, R24, R23 ;  /* 0x0000001817187223 */ /* 0x000fe20000010017 */
[----:B------:R-:W-:Y:S01]  /*21f0*/  FMUL.FTZ R21, R27, -2 ;  /* 0xc00000001b157820 */ /* 0x000fe20000410000 */
[----:B------:R-:W-:Y:S02]  /*2200*/  FMUL.FTZ R23, R13, -2 ;  /* 0xc00000000d177820 */ /* 0x000fe40000410000 */
[----:B------:R-:W-:Y:S01]  /*2210*/  FMUL.FTZ R29, R24, -2 ;  /* 0xc0000000181d7820 */ /* 0x000fe20000410000 */
[C---:B------:R-:W-:Y:S01]  /*2220*/  @P5 FFMA.FTZ R27, R12.reuse, 0.93318945169448852539, R21 ;  /* 0x3f6ee5810c1b5823 */ /* 0x040fe20000010015 */
[----:B------:R-:W-:Y:S01]  /*2230*/  @P4 FFMA.FTZ R13, R12, 0.93318945169448852539, R23 ;  /* 0x3f6ee5810c0d4823 */ /* 0x000fe20000010017 */
[----:B------:R-:W-:Y:S01]  /*2240*/  FMUL.FTZ R21, R16, -2 ;  /* 0xc000000010157820 */ /* 0x000fe20000410000 */
[----:B------:R-:W-:Y:S01]  /*2250*/  FMUL.FTZ R23, R17, -2 ;  /* 0xc000000011177820 */ /* 0x000fe20000410000 */
[C---:B------:R-:W-:Y:S01]  /*2260*/  @P0 FFMA.FTZ R24, R12.reuse, 0.93318945169448852539, R29 ;  /* 0x3f6ee5810c180823 */ /* 0x040fe2000001001d */
[----:B------:R-:W-:Y:S01]  /*2270*/  FSETP.NAN.FTZ.AND P0, PT, R11, R11, PT ;  /* 0x0000000b0b00720b */ /* 0x000fe20003f18000 */
[C---:B------:R-:W-:Y:S01]  /*2280*/  @P2 FFMA.FTZ R16, R12.reuse, 0.93318945169448852539, R21 ;  /* 0x3f6ee5810c102823 */ /* 0x040fe20000010015 */
[----:B------:R-:W-:Y:S01]  /*2290*/  @P1 FFMA.FTZ R17, R12, 0.93318945169448852539, R23 ;  /* 0x3f6ee5810c111823 */ /* 0x000fe20000010017 */
[----:B------:R-:W-:-:S02]  /*22a0*/  FSETP.NAN.FTZ.AND P1, PT, R25, R25, PT ;  /* 0x000000191900720b */ /* 0x000fc40003f38000 */
[C---:B------:R-:W-:Y:S02]  /*22b0*/  LOP3.LUT R4, R27.reuse, 0x80000000, R4, 0xb8, !PT ;  /* 0x800000001b047812 */ /* 0x040fe400078eb804 */
[----:B------:R-:W-:Y:S02]  /*22c0*/  FSETP.NAN.FTZ.AND P2, PT, R27, R27, PT ;  /* 0x0000001b1b00720b */ /* 0x000fe40003f58000 */
[C---:B------:R-:W-:Y:S02]  /*22d0*/  LOP3.LUT R10, R13.reuse, 0x80000000, R10, 0xb8, !PT ;  /* 0x800000000d0a7812 */ /* 0x040fe400078eb80a */
[----:B------:R-:W-:Y:S02]  /*22e0*/  FSETP.NAN.FTZ.AND P3, PT, R13, R13, PT ;  /* 0x0000000d0d00720b */ /* 0x000fe40003f78000 */
[----:B------:R-:W-:Y:S01]  /*22f0*/  FSEL R11, R2, R11, !P0 ;  /* 0x0000000b020b7208 */ /* 0x000fe20004000000 */
[----:B0-----:R-:W-:Y:S01]  /*2300*/  IMAD.WIDE.U32 R14, R0, 0x2, R14 ;  /* 0x00000002000e7825 */ /* 0x001fe200078e000e */
[----:B------:R-:W-:-:S02]  /*2310*/  FSEL R2, R8, R25, !P1 ;  /* 0x0000001908027208 */ /* 0x000fc40004800000 */
[----:B------:R-:W-:Y:S02]  /*2320*/  FSEL R27, R4, R27, !P2 ;  /* 0x0000001b041b7208 */ /* 0x000fe40005000000 */
[----:B------:R-:W-:Y:S01]  /*2330*/  FSEL R10, R10, R13, !P3 ;  /* 0x0000000d0a0a7208 */ /* 0x000fe20005800000 */
[----:B------:R-:W-:Y:S01]  /*2340*/  IMAD.WIDE.U32 R14, R3, 0x10, R14 ;  /* 0x00000010030e7825 */ /* 0x000fe200078e000e */
[----:B------:R-:W-:Y:S02]  /*2350*/  FSETP.NAN.FTZ.AND P0, PT, R18, R18, PT ;  /* 0x000000121200720b */ /* 0x000fe40003f18000 */
[C---:B------:R-:W-:Y:S02]  /*2360*/  LOP3.LUT R9, R16.reuse, 0x80000000, R9, 0xb8, !PT ;  /* 0x8000000010097812 */ /* 0x040fe400078eb809 */
[----:B------:R-:W-:Y:S02]  /*2370*/  FSETP.NAN.FTZ.AND P1, PT, R16, R16, PT ;  /* 0x000000101000720b */ /* 0x000fe40003f38000 */
[----:B------:R-:W-:-:S02]  /*2380*/  LOP3.LUT R0, R17, 0x80000000, R6, 0xb8, !PT ;  /* 0x8000000011007812 */ /* 0x000fc400078eb806 */
[C---:B------:R-:W-:Y:S02]  /*2390*/  LOP3.LUT R7, R24.reuse, 0x80000000, R7, 0xb8, !PT ;  /* 0x8000000018077812 */ /* 0x040fe400078eb807 */
[-C--:B------:R-:W-:Y:S02]  /*23a0*/  FSETP.NAN.FTZ.AND P2, PT, R17, R17.reuse, PT ;  /* 0x000000111100720b */ /* 0x080fe40003f58000 */
[----:B------:R-:W-:Y:S02]  /*23b0*/  FSETP.NAN.FTZ.AND P3, PT, R24, R24, PT ;  /* 0x000000181800720b */ /* 0x000fe40003f78000 */
[----:B------:R-:W-:Y:S02]  /*23c0*/  FSEL R6, R5, R18, !P0 ;  /* 0x0000001205067208 */ /* 0x000fe40004000000 */
[----:B------:R-:W-:Y:S02]  /*23d0*/  FSEL R9, R9, R16, !P1 ;  /* 0x0000001009097208 */ /* 0x000fe40004800000 */
[----:B------:R-:W-:-:S02]  /*23e0*/  FSEL R0, R0, R17, !P2 ;  /* 0x0000001100007208 */ /* 0x000fc40005000000 */
[----:B------:R-:W-:Y:S02]  /*23f0*/  FSEL R7, R7, R24, !P3 ;  /* 0x0000001807077208 */ /* 0x000fe40005800000 */
[----:B------:R-:W-:Y:S02]  /*2400*/  F2FP.F16.F32.PACK_AB R4, R2, R11 ;  /* 0x0000000b0204723e */ /* 0x000fe400000000ff */
[----:B------:R-:W-:Y:S02]  /*2410*/  F2FP.F16.F32.PACK_AB R5, R10, R27 ;  /* 0x0000001b0a05723e */ /* 0x000fe400000000ff */
[----:B------:R-:W-:Y:S02]  /*2420*/  F2FP.F16.F32.PACK_AB R6, R9, R6 ;  /* 0x000000060906723e */ /* 0x000fe400000000ff */
[----:B------:R-:W-:-:S05]  /*2430*/  F2FP.F16.F32.PACK_AB R7, R7, R0 ;  /* 0x000000000707723e */ /* 0x000fca00000000ff */
[----:B------:R-:W-:Y:S01]  /*2440*/  STG.E.128 desc[UR4][R14.64], R4 ;  /* 0x000000040e007986 */ /* 0x000fe2000c101d04 */
[----:B------:R-:W-:Y:S05]  /*2450*/  EXIT ;  /* 0x000000000000794d */ /* 0x000fea0003800000 */
.L_x_1351:
        /* <DEDUP_REMOVED lines=10> */
.L_x_18308:


//--------------------- .text._ZN2at6native18elementwise_kernelILi128ELi4EZNS0_15gpu_kernel_implIZZZNS0_16asin_kernel_cudaERNS_18TensorIteratorBaseEENKUlvE0_clEvENKUlvE0_clEvEUlfE_EEvS4_RKT_EUliE_EEviT1_ --------------------------
	.section	.text._ZN2at6native18elementwise_kernelILi128ELi4EZNS0_15gpu_kernel_implIZZZNS0_16asin_kernel_cudaERNS_18TensorIteratorBaseEENKUlvE0_clEvENKUlvE0_clEvEUlfE_EEvS4_RKT_EUliE_EEviT1_,"ax",@progbits
	.align	128
        .global         _ZN2at6native18elementwise_kernelILi128ELi4EZNS0_15gpu_kernel_implIZZZNS0_16asin_kernel_cudaERNS_18TensorIteratorBaseEENKUlvE0_clEvENKUlvE0_clEvEUlfE_EEvS4_RKT_EUliE_EEviT1_
        .type           _ZN2at6native18elementwise_kernelILi128ELi4EZNS0_15gpu_kernel_implIZZZNS0_16asin_kernel_cudaERNS_18TensorIteratorBaseEENKUlvE0_clEvENKUlvE0_clEvEUlfE_EEvS4_RKT_EUliE_EEviT1_,@function
        .size           _ZN2at6native18elementwise_kernelILi128ELi4EZNS0_15gpu_kernel_implIZZZNS0_16asin_kernel_cudaERNS_18TensorIteratorBaseEENKUlvE0_clEvENKUlvE0_clEvEUlfE_EEvS4_RKT_EUliE_EEviT1_,(.L_x_18309 - _ZN2at6native18elementwise_kernelILi128ELi4EZNS0_15gpu_kernel_implIZZZNS0_16asin_kernel_cudaERNS_18TensorIteratorBaseEENKUlvE0_clEvENKUlvE0_clEvEUlfE_EEvS4_RKT_EUliE_EEviT1_)
        .other          _ZN2at6native18elementwise_kernelILi128ELi4EZNS0_15gpu_kernel_implIZZZNS0_16asin_kernel_cudaERNS_18TensorIteratorBaseEENKUlvE0_clEvENKUlvE0_clEvEUlfE_EEvS4_RKT_EUliE_EEviT1_,@"STO_CUDA_ENTRY STV_DEFAULT"
_ZN2at6native18elementwise_kernelILi128ELi4EZNS0_15gpu_kernel_implIZZZNS0_16asin_kernel_cudaERNS_18TensorIteratorBaseEENKUlvE0_clEvENKUlvE0_clEvEUlfE_EEvS4_RKT_EUliE_EEviT1_:
.text._ZN2at6native18elementwise_kernelILi128ELi4EZNS0_15gpu_kernel_implIZZZNS0_16asin_kernel_cudaERNS_18TensorIteratorBaseEENKUlvE0_clEvENKUlvE0_clEvEUlfE_EEvS4_RKT_EUliE_EEviT1_:
        /* <DEDUP_REMOVED lines=319> */
.L_x_1354:
[----:B------:R-:W0:Y:S01]  /*13f0*/  LDCU.64 UR6, c[0x0][0x588] ;  /* 0x0000b100ff0677ac */ /* 0x000e220008000a00 */
[----:B------:R-:W-:Y:S01]  /*1400*/  BSSY.RECONVERGENT B6, `(.L_x_1355) ;  /* 0x00000dd000067945 */ /* 0x000fe20003800200 */
        /* <DEDUP_REMOVED lines=14> */
[----:B--2---:R-:W0:Y:S01]  /*14f0*/  I2F.S16 R0, R0 ;  /* 0x0000000000007306 */ /* 0x004e220000101400 */
[----:B------:R-:W-:Y:S05]  /*1500*/  BRA `(.L_x_1361) ;  /* 0x0000000c00307947 */ /* 0x000fea0003800000 */
.L_x_1359:
[----:B------:R-:W2:Y:S02]  /*1510*/  LDG.E.U8 R0, desc[UR36][R2.64] ;  /* 0x0000002402007981 */ /* 0x000ea4000c1e1100 */
[----:B--2---:R-:W-:Y:S01]  /*1520*/  I2FP.F32.U32 R0, R0 ;  /* 0x0000000000007245 */ /* 0x004fe20000201000 */
[----:B------:R-:W-:Y:S06]  /*1530*/  BRA `(.L_x_1361) ;  /* 0x0000000c00247947 */ /* 0x000fec0003800000 */
.L_x_1358:
[----:B------:R-:W-:-:S09]  /*1540*/  UISETP.NE.AND UP0, UPT, UR4, 0x2, UPT ;  /* 0x000000020400788c */ /* 0x000fd2000bf05270 */
[----:B------:R-:W-:Y:S05]  /*1550*/  BRA.U !UP0, `(.L_x_1362) ;  /* 0x0000000108287547 */ /* 0x000fea000b800000 */
[----:B------:R-:W-:-:S09]  /*1560*/  UISETP.NE.AND UP0, UPT, UR4, 0x3, UPT ;  /* 0x000000030400788c */ /* 0x000fd2000bf05270 */
[----:B------:R-:W-:Y:S05]  /*1570*/  BRA.U !UP0, `(.L_x_1363) ;  /* 0x0000000108147547 */ /* 0x000fea000b800000 */
[----:B------:R-:W-:-:S09]  /*1580*/  UISETP.NE.AND UP0, UPT, UR4, 0x4, UPT ;  /* 0x000000040400788c */ /* 0x000fd2000bf05270 */
[----:B------:R-:W-:Y:S05]  /*1590*/  BRA.U UP0, `(.L_x_1360) ;  /* 0x0000000900907547 */ /* 0x000fea000b800000 */
[----:B------:R-:W2:Y:S02]  /*15a0*/  LDG.E.64 R2, desc[UR36][R2.64] ;  /* 0x0000002402027981 */ /* 0x000ea4000c1e1b00 */
[----:B--2---:R4:W0:Y:S01]  /*15b0*/  I2F.S64 R0, R2 ;  /* 0x0000000200007312 */ /* 0x0048220000301400 */
[----:B------:R-:W-:Y:S05]  /*15c0*/  BRA `(.L_x_1361) ;  /* 0x0000000c00007947 */ /* 0x000fea0003800000 */
.L_x_1363:
[----:B------:R-:W2:Y:S02]  /*15d0*/  LDG.E R0, desc[UR36][R2.64] ;  /* 0x0000002402007981 */ /* 0x000ea4000c1e1900 */
[----:B--2---:R-:W-:Y:S01]  /*15e0*/  I2FP.F32.S32 R0, R0 ;  /* 0x0000000000007245 */ /* 0x004fe20000201400 */
[----:B------:R-:W-:Y:S06]  /*15f0*/  BRA `(.L_x_1361) ;  /* 0x0000000800f47947 */ /* 0x000fec0003800000 */
.L_x_1362:
[----:B------:R-:W2:Y:S02]  /*1600*/  LDG.E.U16 R0, desc[UR36][R2.64] ;  /* 0x0000002402007981 */ /* 0x000ea4000c1e1500 */
[----:B--2---:R-:W0:Y:S01]  /*1610*/  I2F.S16 R0, R0 ;  /* 0x0000000000007306 */ /* 0x004e220000101400 */
[----:B------:R-:W-:Y:S05]  /*1620*/  BRA `(.L_x_1361) ;  /* 0x0000000800e87947 */ /* 0x000fea0003800000 */
.L_x_1357:
[----:B------:R-:W-:-:S09]  /*1630*/  UISETP.GT.AND UP0, UPT, UR4, 0x6, UPT ;  /* 0x000000060400788c */ /* 0x000fd2000bf04270 */
[----:B------:R-:W-:Y:S05]  /*1640*/  BRA.U UP0, `(.L_x_1364) ;  /* 0x0000000100247547 */ /* 0x000fea000b800000 */
[----:B------:R-:W-:-:S09]  /*1650*/  UISETP.NE.AND UP0, UPT, UR4, 0x5, UPT ;  /* 0x000000050400788c */ /* 0x000fd2000bf05270 */
[----:B------:R-:W-:Y:S05]  /*1660*/  BRA.U !UP0, `(.L_x_1365) ;  /* 0x0000000108107547 */ /* 0x000fea000b800000 */
[----:B------:R-:W-:-:S09]  /*1670*/  UISETP.NE.AND UP0, UPT, UR4, 0x6, UPT ;  /* 0x000000060400788c */ /* 0x000fd2000bf05270 */
[----:B------:R-:W-:Y:S05]  /*1680*/  BRA.U UP0, `(.L_x_1360) ;  /* 0x0000000900547547 */ /* 0x000fea000b800000 */
[----:B------:R2:W5:Y:S01]  /*1690*/  LDG.E R0, desc[UR36][R2.64] ;  /* 0x0000002402007981 */ /* 0x000562000c1e1900 */
[----:B------:R-:W-:Y:S05]  /*16a0*/  BRA `(.L_x_1361) ;  /* 0x0000000800c87947 */ /* 0x000fea0003800000 */
.L_x_1365:
[----:B------:R-:W2:Y:S02]  /*16b0*/  LDG.E.U16 R0, desc[UR36][R2.64] ;  /* 0x0000002402007981 */ /* 0x000ea4000c1e1500 */
[----:B--2---:R-:W-:Y:S01]  /*16c0*/  HADD2.F32 R0, -RZ, R0.H0_H0 ;  /* 0x20000000ff007230 */ /* 0x004fe20000004100 */
[----:B------:R-:W-:Y:S06]  /*16d0*/  BRA `(.L_x_1361) ;  /* 0x0000000800bc7947 */ /* 0x000fec0003800000 */
.L_x_1364:
[----:B------:R-:W-:-:S09]  /*16e0*/  UISETP.NE.AND UP0, UPT, UR4, 0x7, UPT ;  /* 0x000000070400788c */ /* 0x000fd2000bf05270 */
[----:B------:R-:W-:Y:S05]  /*16f0*/  BRA.U !UP0, `(.L_x_1366) ;  /* 0x0000000108247547 */ /* 0x000fea000b800000 */
[----:B------:R-:W-:-:S09]  /*1700*/  UISETP.NE.AND UP0, UPT, UR4, 0x8, UPT ;  /* 0x000000080400788c */ /* 0x000fd2000bf05270 */
[----:B------:R-:W-:Y:S05]  /*1710*/  BRA.U !UP0, `(.L_x_1367) ;  /* 0x0000000108107547 */ /* 0x000fea000b800000 */
[----:B------:R-:W-:-:S09]  /*1720*/  UISETP.NE.AND UP0, UPT, UR4, 0x9, UPT ;  /* 0x000000090400788c */ /* 0x000fd2000bf05270 */
[----:B------:R-:W-:Y:S05]  /*1730*/  BRA.U UP0, `(.L_x_1360) ;  /* 0x0000000900287547 */ /* 0x000fea000b800000 */
[----:B------:R3:W5:Y:S01]  /*1740*/  LDG.E R0, desc[UR36][R2.64] ;  /* 0x0000002402007981 */ /* 0x000762000c1e1900 */
[----:B------:R-:W-:Y:S05]  /*1750*/  BRA `(.L_x_1361) ;  /* 0x00000008009c7947 */ /* 0x000fea0003800000 */
.L_x_1367:
[----:B------:R-:W2:Y:S02]  /*1760*/  LDG.E.U16 R0, desc[UR36][R2.64] ;  /* 0x0000002402007981 */ /* 0x000ea4000c1e1500 */
[----:B--2---:R-:W-:Y:S01]  /*1770*/  HADD2.F32 R0, -RZ, R0.H0_H0 ;  /* 0x20000000ff007230 */ /* 0x004fe20000004100 */
[----:B------:R-:W-:Y:S06]  /*1780*/  BRA `(.L_x_1361) ;  /* 0x0000000800907947 */ /* 0x000fec0003800000 */
.L_x_1366:
[----:B------:R-:W2:Y:S01]  /*1790*/  LDG.E.64 R2, desc[UR36][R2.64] ;  /* 0x0000002402027981 */ /* 0x000ea2000c1e1b00 */
[----:B------:R-:W-:Y:S01]  /*17a0*/  UMOV UR4, 0xf0000000 ;  /* 0xf000000000047882 */ /* 0x000fe20000000000 */
[----:B------:R-:W-:Y:S01]  /*17b0*/  UMOV UR5, 0x380fffff ;  /* 0x380fffff00057882 */ /* 0x000fe20000000000 */
[----:B--2---:R-:W0:Y:S01]  /*17c0*/  F2F.F32.F64 R0, R2 ;  /* 0x0000000200007310 */ /* 0x004e220000301000 */
[----:B------:R-:W-:-:S14]  /*17d0*/  DSETP.GEU.AND P0, PT, |R2|, UR4, PT ;  /* 0x0000000402007e2a */ /* 0x000fdc000bf0e200 */
[----:B0-----:R-:W-:Y:S01]  /*17e0*/  @!P0 FMUL R0, R0, 1.175494350822287508e-38 ;  /* 0x0080000000008820 */ /* 0x001fe20000400000 */
[----:B------:R-:W-:Y:S06]  /*17f0*/  BRA `(.L_x_1361) ;  /* 0x0000000800747947 */ /* 0x000fec0003800000 */
.L_x_1356:
        /* <DEDUP_REMOVED lines=10> */
[----:B------:R-:W-:Y:S01]  /*18a0*/  FSEL R0, RZ, 1, !P0 ;  /* 0x3f800000ff007808 */ /* 0x000fe20004000000 */
[----:B------:R-:W-:Y:S08]  /*18b0*/  BRA `(.L_x_1361) ;  /* 0x0000000800447947 */ /* 0x000ff00003800000 */
.L_x_1370:
[----:B------:R-:W2:Y:S01]  /*18c0*/  LDG.E.64 R2, desc[UR36][R2.64] ;  /* 0x0000002402027981 */ /* 0x000ea2000c1e1b00 */
[----:B------:R-:W-:Y:S01]  /*18d0*/  UMOV UR4, 0xf0000000 ;  /* 0xf000000000047882 */ /* 0x000fe20000000000 */
[----:B------:R-:W-:Y:S01]  /*18e0*/  UMOV UR5, 0x380fffff ;  /* 0x380fffff00057882 */ /* 0x000fe20000000000 */
[----:B--2---:R-:W0:Y:S01]  /*18f0*/  F2F.F32.F64 R0, R2 ;  /* 0x0000000200007310 */ /* 0x004e220000301000 */
[----:B------:R-:W-:-:S14]  /*1900*/  DSETP.GEU.AND P0, PT, |R2|, UR4, PT ;  /* 0x0000000402007e2a */ /* 0x000fdc000bf0e200 */
[----:B0-----:R-:W-:Y:S01]  /*1910*/  @!P0 FMUL R0, R0, 1.175494350822287508e-38 ;  /* 0x0080000000008820 */ /* 0x001fe20000400000 */
[----:B------:R-:W-:Y:S06]  /*1920*/  BRA `(.L_x_1361) ;  /* 0x0000000800287947 */ /* 0x000fec0003800000 */
.L_x_1369:
        /* <DEDUP_REMOVED lines=23> */
[----:B------:R-:W-:Y:S01]  /*1aa0*/  LOP3.LUT R0, R5, 0x80000000, R0, 0xf8, !PT ;  /* 0x8000000005007812 */ /* 0x000fe200078ef800 */
[----:B------:R-:W-:Y:S06]  /*1ab0*/  BRA `(.L_x_1361) ;  /* 0x0000000400c47947 */ /* 0x000fec0003800000 */
.L_x_1372:
        /* <DEDUP_REMOVED lines=10> */
[----:B------:R-:W-:Y:S01]  /*1b60*/  LOP3.LUT R0, R0, 0x80000000, R5, 0xf8, !PT ;  /* 0x8000000000007812 */ /* 0x000fe200078ef805 */
[----:B------:R-:W-:Y:S06]  /*1b70*/  BRA `(.L_x_1361) ;  /* 0x0000000400947947 */ /* 0x000fec0003800000 */
.L_x_1371:
[----:B------:R-:W2:Y:S02]  /*1b80*/  LDG.E.U16 R0, desc[UR36][R2.64] ;  /* 0x0000002402007981 */ /* 0x000ea4000c1e1500 */
[----:B--2---:R-:W-:Y:S01]  /*1b90*/  SHF.L.U32 R0, R0, 0x10, RZ ;  /* 0x0000001000007819 */ /* 0x004fe200000006ff */
[----:B------:R-:W-:Y:S06]  /*1ba0*/  BRA `(.L_x_1361) ;  /* 0x0000000400887947 */ /* 0x000fec0003800000 */
.L_x_1368:
        /* <DEDUP_REMOVED lines=9> */
[----:B--2---:R-:W-:Y:S01]  /*1c40*/  I2FP.F32.U32 R0, R0 ;  /* 0x0000000000007245 */ /* 0x004fe20000201000 */
[----:B------:R-:W-:Y:S06]  /*1c50*/  BRA `(.L_x_1361) ;  /* 0x00000004005c7947 */ /* 0x000fec0003800000 */
.L_x_1375:
[----:B------:R-:W2:Y:S01]  /*1c60*/  LDG.E.U8 R3, desc[UR36][R2.64] ;  /* 0x0000002402037981 */ /* 0x000ea2000c1e1100 */
        /* <DEDUP_REMOVED lines=19> */
.L_x_1377:
[----:B------:R-:W-:Y:S05]  /*1da0*/  BSYNC.RECONVERGENT B0 ;  /* 0x0000000000007941 */ /* 0x000fea0003800200 */
.L_x_1376:
[----:B------:R-:W-:Y:S01]  /*1db0*/  IMAD.SHL.U32 R0, R0, 0x100000, RZ ;  /* 0x0010000000007824 */ /* 0x000fe200078e00ff */
[----:B------:R-:W-:-:S04]  /*1dc0*/  LEA R2, R2, 0x3b800000, 0x17 ;  /* 0x3b80000002027811 */ /* 0x000fc800078eb8ff */
[----:B------:R-:W-:Y:S01]  /*1dd0*/  LOP3.LUT R0, R2, R0, R7, 0xfe, !PT ;  /* 0x0000000002007212 */ /* 0x000fe200078efe07 */
[----:B------:R-:W-:Y:S06]  /*1de0*/  BRA `(.L_x_1361) ;  /* 0x0000000000f87947 */ /* 0x000fec0003800000 */
.L_x_1374:
[----:B------:R-:W2:Y:S01]  /*1df0*/  LDG.E.U8 R3, desc[UR36][R2.64] ;  /* 0x0000002402037981 */ /* 0x000ea2000c1e1100 */
        /* <DEDUP_REMOVED lines=19> */
.L_x_1379:
[----:B------:R-:W-:Y:S05]  /*1f30*/  BSYNC.RECONVERGENT B0 ;  /* 0x0000000000007941 */ /* 0x000fea0003800200 */
.L_x_1378:
[----:B------:R-:W-:Y:S01]  /*1f40*/  IMAD.SHL.U32 R0, R0, 0x200000, RZ ;  /* 0x0020000000007824 */ /* 0x000fe200078e00ff */
[----:B------:R-:W-:-:S04]  /*1f50*/  LEA R2, R2, 0x37800000, 0x17 ;  /* 0x3780000002027811 */ /* 0x000fc800078eb8ff */
[----:B------:R-:W-:Y:S01]  /*1f60*/  LOP3.LUT R0, R2, R0, R7, 0xfe, !PT ;  /* 0x0000000002007212 */ /* 0x000fe200078efe07 */
[----:B------:R-:W-:Y:S06]  /*1f70*/  BRA `(.L_x_1361) ;  /* 0x0000000000947947 */ /* 0x000fec0003800000 */
.L_x_1373:
[----:B------:R-:W-:-:S09]  /*1f80*/  UISETP.NE.AND UP0, UPT, UR4, 0x1c, UPT ;  /* 0x0000001c0400788c */ /* 0x000fd2000bf05270 */
[----:B------:R-:W-:Y:S05]  /*1f90*/  BRA.U !UP0, `(.L_x_1380) ;  /* 0x0000000108847547 */ /* 0x000fea000b800000 */
[----:B------:R-:W-:-:S09]  /*1fa0*/  UISETP.NE.AND UP0, UPT, UR4, 0x1d, UPT ;  /* 0x0000001d0400788c */ /* 0x000fd2000bf05270 */
[----:B------:R-:W-:Y:S05]  /*1fb0*/  BRA.U !UP0, `(.L_x_1381) ;  /* 0x0000000108707547 */ /* 0x000fea000b800000 */
[----:B------:R-:W-:-:S09]  /*1fc0*/  UISETP.NE.AND UP0, UPT, UR4, 0x2c, UPT ;  /* 0x0000002c0400788c */ /* 0x000fd2000bf05270 */
[----:B------:R-:W-:Y:S05]  /*1fd0*/  BRA.U !UP0, `(.L_x_1382) ;  /* 0x0000000108487547 */ /* 0x000fea000b800000 */
.L_x_1360:
        /* <DEDUP_REMOVED lines=16> */
.L_x_1383:
[----:B------:R-:W-:Y:S01]  /*20e0*/  IMAD.MOV.U32 R0, RZ, RZ, RZ ;  /* 0x000000ffff007224 */ /* 0x000fe200078e00ff */
[----:B------:R-:W-:Y:S06]  /*20f0*/  BRA `(.L_x_1361) ;  /* 0x0000000000347947 */ /* 0x000fec0003800000 */
.L_x_1382:
[----:B------:R-:W2:Y:S01]  /*2100*/  LDG.E.U8 R2, desc[UR36][R2.64] ;  /* 0x0000002402027981 */ /* 0x000ea2000c1e1100 */
[----:B------:R-:W-:Y:S02]  /*2110*/  MOV R0, 0x400000 ;  /* 0x0040000000007802 */ /* 0x000fe40000000f00 */
[----:B--2---:R-:W-:-:S13]  /*2120*/  ISETP.NE.AND P0, PT, R2, RZ, PT ;  /* 0x000000ff0200720c */ /* 0x004fda0003f05270 */
[----:B------:R-:W-:Y:S05]  /*2130*/  @!P0 BRA `(.L_x_1361) ;  /* 0x0000000000248947 */ /* 0x000fea0003800000 */
[----:B------:R-:W-:-:S13]  /*2140*/  ISETP.NE.AND P0, PT, R2, 0xff, PT ;  /* 0x000000ff0200780c */ /* 0x000fda0003f05270 */
[----:B------:R-:W-:Y:S02]  /*2150*/  @!P0 IMAD.MOV.U32 R0, RZ, RZ, 0x7f800001 ;  /* 0x7f800001ff008424 */ /* 0x000fe400078e00ff */
[----:B------:R-:W-:Y:S01]  /*2160*/  @P0 IMAD.SHL.U32 R0, R2, 0x800000, RZ ;  /* 0x0080000002000824 */ /* 0x000fe200078e00ff */
[----:B------:R-:W-:Y:S06]  /*2170*/  BRA `(.L_x_1361) ;  /* 0x0000000000147947 */ /* 0x000fec0003800000 */
.L_x_1381:
[----:B------:R-:W2:Y:S02]  /*2180*/  LDG.E.64 R2, desc[UR36][R2.64] ;  /* 0x0000002402027981 */ /* 0x000ea4000c1e1b00 */
[----:B--2---:R0:W1:Y:S01]  /*2190*/  I2F.U64 R0, R2 ;  /* 0x0000000200007312 */ /* 0x0040620000301000 */
[----:B------:R-:W-:Y:S05]  /*21a0*/  BRA `(.L_x_1361) ;  /* 0x0000000000087947 */ /* 0x000fea0003800000 */
.L_x_1380:
[----:B------:R-:W2:Y:S02]  /*21b0*/  LDG.E R0, desc[UR36][R2.64] ;  /* 0x0000002402007981 */ /* 0x000ea4000c1e1900 */
[----:B--2---:R-:W-:-:S07]  /*21c0*/  I2FP.F32.U32 R0, R0 ;  /* 0x0000000000007245 */ /* 0x004fce0000201000 */
.L_x_1361:
[----:B------:R-:W-:Y:S05]  /*21d0*/  BSYNC.RECONVERGENT B6 ;  /* 0x0000000000067941 */ /* 0x000fea0003800200 */
.L_x_1355:
[----:B0-234-:R-:W-:Y:S01]  /*21e0*/  HFMA2 R3, -RZ, RZ, 1.75, 0 ;  /* 0x3f000000ff037431 */ /* 0x01dfe200000001ff */
[C---:B-1---5:R-:W-:Y:S01]  /*21f0*/  FSETP.GT.FTZ.AND P0, PT, |R0|.reuse, 0.56000000238418579102, PT ;  /* 0x3f0f5c290000780b */ /* 0x062fe20003f14200 */
[C---:B------:R-:W-:Y:S01]  /*2200*/  FADD.FTZ R5, |R0|.reuse, -RZ ;  /* 0x800000ff00057221 */ /* 0x040fe20000010200 */
[C---:B------:R-:W-:Y:S01]  /*2210*/  FSETP.NEU.FTZ.AND P1, PT, |R0|.reuse, 1, PT ;  /* 0x3f8000000000780b */ /* 0x040fe20003f3d200 */
[----:B------:R-:W0:Y:S01]  /*2220*/  LDCU.64 UR6, c[0x0][0x580] ;  /* 0x0000b000ff0677ac */ /* 0x000e220008000a00 */
[----:B------:R-:W-:Y:S01]  /*2230*/  UPRMT UR4, UR42, 0x9910, URZ ;  /* 0x000099102a047896 */ /* 0x000fe200080000ff */
[----:B------:R-:W-:-:S03]  /*2240*/  FFMA.FTZ R2, |R0|, -R3, 0.5 ;  /* 0x3f00000000027423 */ /* 0x000fc60000010a03 */
[----:B------:R-:W-:Y:S01]  /*2250*/  UISETP.GT.AND UP0, UPT, UR4, 0x9, UPT ;  /* 0x000000090400788c */ /* 0x000fe2000bf04270 */
        /* <DEDUP_REMOVED lines=17> */
[----:B0-----:R-:W-:-:S04]  /*2370*/  IADD3 R2, P1, PT, R16, UR6, RZ ;  /* 0x0000000610027c10 */ /* 0x001fc8000ff3e0ff */
[CC--:B------:R-:W-:Y:S02]  /*2380*/  FSETP.NAN.FTZ.AND P0, PT, R5.reuse, R5.reuse, PT ;  /* 0x000000050500720b */ /* 0x0c0fe40003f18000 */
[----:B------:R-:W-:Y:S02]  /*2390*/  LOP3.LUT R4, R5, 0x80000000, R0, 0xb8, !PT ;  /* 0x8000000005047812 */ /* 0x000fe400078eb800 */
[----:B------:R-:W-:Y:S02]  /*23a0*/  IADD3.X R3, PT, PT, RZ, UR7, RZ, P1, !PT ;  /* 0x00000007ff037c10 */ /* 0x000fe40008ffe4ff */
[----:B------:R-:W-:Y:S01]  /*23b0*/  FSEL R4, R4, R5, !P0 ;  /* 0x0000000504047208 */ /* 0x000fe20004000000 */
        /* <DEDUP_REMOVED lines=9> */
[----:B------:R-:W0:Y:S02]  /*2450*/  F2I.FTZ.TRUNC.NTZ R5, R4 ;  /* 0x0000000400057305 */ /* 0x000e24000021f100 */
[----:B0-----:R0:W-:Y:S01]  /*2460*/  STG.E.U8 desc[UR36][R2.64], R5 ;  /* 0x0000000502007986 */ /* 0x0011e2000c101124 */
[----:B------:R-:W-:Y:S05]  /*2470*/  BRA `(.L_x_1389) ;  /* 0x0000000c003c7947 */ /* 0x000fea0003800000 */
.L_x_1387:
[----:B------:R-:W0:Y:S02]  /*2480*/  F2I.S64.TRUNC R4, R4 ;  /* 0x0000000400047311 */ /* 0x000e24000020d900 */
[----:B0-----:R-:W-:-:S05]  /*2490*/  IMAD.MOV.U32 R7, RZ, RZ, R4 ;  /* 0x000000ffff077224 */ /* 0x001fca00078e0004 */
[----:B------:R0:W-:Y:S01]  /*24a0*/  STG.E.U8 desc[UR36][R2.64], R7 ;  /* 0x0000000702007986 */ /* 0x0001e2000c101124 */
[----:B------:R-:W-:Y:S05]  /*24b0*/  BRA `(.L_x_1389) ;  /* 0x0000000c002c7947 */ /* 0x000fea0003800000 */
.L_x_1386:
[----:B------:R-:W-:-:S09]  /*24c0*/  UISETP.NE.AND UP0, UPT, UR4, 0x2, UPT ;  /* 0x000000020400788c */ /* 0x000fd2000bf05270 */
[----:B------:R-:W-:Y:S05]  /*24d0*/  BRA.U !UP0, `(.L_x_1390) ;  /* 0x0000000108287547 */ /* 0x000fea000b800000 */
[----:B------:R-:W-:-:S09]  /*24e0*/  UISETP.NE.AND UP0, UPT, UR4, 0x3, UPT ;  /* 0x000000030400788c */ /* 0x000fd2000bf05270 */
[----:B------:R-:W-:Y:S05]  /*24f0*/  BRA.U !UP0, `(.L_x_1391) ;  /* 0x0000000108147547 */ /* 0x000fea000b800000 */
[----:B------:R-:W-:-:S09]  /*2500*/  UISETP.NE.AND UP0, UPT, UR4, 0x4, UPT ;  /* 0x000000040400788c */ /* 0x000fd2000bf05270 */
[----:B------:R-:W-:Y:S05]  /*2510*/  BRA.U UP0, `(.L_x_1388) ;  /* 0x0000000900807547 */ /* 0x000fea000b800000 */
[----:B------:R-:W0:Y:S02]  /*2520*/  F2I.S64.TRUNC R4, R4 ;  /* 0x0000000400047311 */ /* 0x000e24000020d900 */
[----:B0-----:R0:W-:Y:S01]  /*2530*/  STG.E.64 desc[UR36][R2.64], R4 ;  /* 0x0000000402007986 */ /* 0x0011e2000c101b24 */
[----:B------:R-:W-:Y:S05]  /*2540*/  BRA `(.L_x_1389) ;  /* 0x0000000c00087947 */ /* 0x000fea0003800000 */
.L_x_1391:
[----:B------:R-:W0:Y:S02]  /*2550*/  F2I.FTZ.TRUNC.NTZ R5, R4 ;  /* 0x0000000400057305 */ /* 0x000e24000021f100 */
[----:B0-----:R0:W-:Y:S01]  /*2560*/  STG.E desc[UR36][R2.64], R5 ;  /* 0x0000000502007986 */ /* 0x0011e2000c101924 */
[----:B------:R-:W-:Y:S05]  /*2570*/  BRA `(.L_x_1389) ;  /* 0x0000000800fc7947 */ /* 0x000fea0003800000 */
.L_x_1390:
[----:B------:R-:W0:Y:S02]  /*2580*/  F2I.FTZ.TRUNC.NTZ R5, R4 ;  /* 0x0000000400057305 */ /* 0x000e24000021f100 */
[----:B0-----:R0:W-:Y:S01]  /*2590*/  STG.E.U16 desc[UR36][R2.64], R5 ;  /* 0x0000000502007986 */ /* 0x0011e2000c101524 */
[----:B------:R-:W-:Y:S05]  /*25a0*/  BRA `(.L_x_1389) ;  /* 0x0000000800f07947 */ /* 0x000fea0003800000 */
.L_x_1385:
[----:B------:R-:W-:-:S09]  /*25b0*/  UISETP.GT.AND UP0, UPT, UR4, 0x6, UPT ;  /* 0x000000060400788c */ /* 0x000fd2000bf04270 */
[----:B------:R-:W-:Y:S05]  /*25c0*/  BRA.U UP0, `(.L_x_1392) ;  /* 0x0000000100247547 */ /* 0x000fea000b800000 */
[----:B------:R-:W-:-:S09]  /*25d0*/  UISETP.NE.AND UP0, UPT, UR4, 0x5, UPT ;  /* 0x000000050400788c */ /* 0x000fd2000bf05270 */
[----:B------:R-:W-:Y:S05]  /*25e0*/  BRA.U !UP0, `(.L_x_1393) ;  /* 0x0000000108107547 */ /* 0x000fea000b800000 */
[----:B------:R-:W-:-:S09]  /*25f0*/  UISETP.NE.AND UP0, UPT, UR4, 0x6, UPT ;  /* 0x000000060400788c */ /* 0x000fd2000bf05270 */
[----:B------:R-:W-:Y:S05]  /*2600*/  BRA.U UP0, `(.L_x_1388) ;  /* 0x0000000900447547 */ /* 0x000fea000b800000 */
[----:B------:R0:W-:Y:S01]  /*2610*/  STG.E desc[UR36][R2.64], R4 ;  /* 0x0000000402007986 */ /* 0x0001e2000c101924 */
[----:B------:R-:W-:Y:S05]  /*2620*/  BRA `(.L_x_1389) ;  /* 0x0000000800d07947 */ /* 0x000fea0003800000 */
.L_x_1393:
[----:B------:R-:W-:-:S05]  /*2630*/  F2FP.F16.F32.PACK_AB R4, RZ, R4 ;  /* 0x00000004ff04723e */ /* 0x000fca00000000ff */
[----:B------:R0:W-:Y:S01]  /*2640*/  STG.E.U16 desc[UR36][R2.64], R4 ;  /* 0x0000000402007986 */ /* 0x0001e2000c101524 */
[----:B------:R-:W-:Y:S05]  /*2650*/  BRA `(.L_x_1389) ;  /* 0x0000000800c47947 */ /* 0x000fea0003800000 */
.L_x_1392:
[----:B------:R-:W-:-:S09]  /*2660*/  UISETP.NE.AND UP0, UPT, UR4, 0x7, UPT ;  /* 0x000000070400788c */ /* 0x000fd2000bf05270 */
[----:B------:R-:W-:Y:S05]  /*2670*/  BRA.U !UP0, `(.L_x_1394) ;  /* 0x00000001082c7547 */ /* 0x000fea000b800000 */
[----:B------:R-:W-:-:S09]  /*2680*/  UISETP.NE.AND UP0, UPT, UR4, 0x8, UPT ;  /* 0x000000080400788c */ /* 0x000fd2000bf05270 */
[----:B------:R-:W-:Y:S05]  /*2690*/  BRA.U !UP0, `(.L_x_1395) ;  /* 0x0000000108147547 */ /* 0x000fea000b800000 */
[----:B------:R-:W-:-:S09]  /*26a0*/  UISETP.NE.AND UP0, UPT, UR4, 0x9, UPT ;  /* 0x000000090400788c */ /* 0x000fd2000bf05270 */
[----:B------:R-:W-:Y:S05]  /*26b0*/  BRA.U UP0, `(.L_x_1388) ;  /* 0x0000000900187547 */ /* 0x000fea000b800000 */
[----:B------:R-:W-:-:S05]  /*26c0*/  IMAD.MOV.U32 R5, RZ, RZ, RZ ;  /* 0x000000ffff057224 */ /* 0x000fca00078e00ff */
[----:B------:R0:W-:Y:S01]  /*26d0*/  STG.E.64 desc[UR36][R2.64], R4 ;  /* 0x0000000402007986 */ /* 0x0001e2000c101b24 */
[----:B------:R-:W-:Y:S05]  /*26e0*/  BRA `(.L_x_1389) ;  /* 0x0000000800a07947 */ /* 0x000fea0003800000 */
.L_x_1395:
[----:B------:R-:W-:-:S04]  /*26f0*/  F2FP.F16.F32.PACK_AB R5, RZ, R4 ;  /* 0x00000004ff05723e */ /* 0x000fc800000000ff */
[----:B------:R-:W-:-:S05]  /*2700*/  PRMT R5, R5, 0x5410, RZ ;  /* 0x0000541005057816 */ /* 0x000fca00000000ff */
[----:B------:R0:W-:Y:S01]  /*2710*/  STG.E desc[UR36][R2.64], R5 ;  /* 0x0000000502007986 */ /* 0x0001e2000c101924 */
[----:B------:R-:W-:Y:S05]  /*2720*/  BRA `(.L_x_1389) ;  /* 0x0000000800907947 */ /* 0x000fea0003800000 */
.L_x_1394:
[----:B------:R-:W-:-:S06]  /*2730*/  FMUL.FTZ R4, R4, 1 ;  /* 0x3f80000004047820 */ /* 0x000fcc0000410000 */
[----:B------:R-:W0:Y:S02]  /*2740*/  F2F.F64.F32 R4, R4 ;  /* 0x0000000400047310 */ /* 0x000e240000201800 */
[----:B0-----:R0:W-:Y:S01]  /*2750*/  STG.E.64 desc[UR36][R2.64], R4 ;  /* 0x0000000402007986 */ /* 0x0011e2000c101b24 */
[----:B------:R-:W-:Y:S05]  /*2760*/  BRA `(.L_x_1389) ;  /* 0x0000000800807947 */ /* 0x000fea0003800000 */
.L_x_1384:
        /* <DEDUP_REMOVED lines=8> */
[----:B------:R-:W-:-:S04]  /*27f0*/  FSETP.NEU.FTZ.AND P0, PT, R4, RZ, PT ;  /* 0x000000ff0400720b */ /* 0x000fc80003f1d000 */
[----:B------:R-:W-:-:S05]  /*2800*/  SEL R5, RZ, 0x1, !P0 ;  /* 0x00000001ff057807 */ /* 0x000fca0004000000 */
[----:B------:R0:W-:Y:S01]  /*2810*/  STG.E.U8 desc[UR36][R2.64], R5 ;  /* 0x0000000502007986 */ /* 0x0001e2000c101124 */
[----:B------:R-:W-:Y:S05]  /*2820*/  BRA `(.L_x_1389) ;  /* 0x0000000800507947 */ /* 0x000fea0003800000 */
.L_x_1398:
[----:B------:R-:W-:Y:S01]  /*2830*/  FMUL.FTZ R4, R4, 1 ;  /* 0x3f80000004047820 */ /* 0x000fe20000410000 */
[----:B------:R-:W-:-:S05]  /*2840*/  CS2R R6, SRZ ;  /* 0x0000000000067805 */ /* 0x000fca000001ff00 */
[----:B------:R-:W0:Y:S02]  /*2850*/  F2F.F64.F32 R4, R4 ;  /* 0x0000000400047310 */ /* 0x000e240000201800 */
[----:B0-----:R0:W-:Y:S01]  /*2860*/  STG.E.128 desc[UR36][R2.64], R4 ;  /* 0x0000000402007986 */ /* 0x0011e2000c101d24 */
[----:B------:R-:W-:Y:S05]  /*2870*/  BRA `(.L_x_1389) ;  /* 0x00000008003c7947 */ /* 0x000fea0003800000 */
.L_x_1397:
[----:B------:R-:W-:-:S09]  /*2880*/  UISETP.NE.AND UP0, UPT, UR4, 0xf, UPT ;  /* 0x0000000f0400788c */ /* 0x000fd2000bf05270 */
[----:B------:R-:W-:Y:S05]  /*2890*/  BRA.U !UP0, `(.L_x_1399) ;  /* 0x0000000108987547 */ /* 0x000fea000b800000 */
[----:B------:R-:W-:-:S09]  /*28a0*/  UISETP.NE.AND UP0, UPT, UR4, 0x17, UPT ;  /* 0x000000170400788c */ /* 0x000fd2000bf05270 */
[----:B------:R-:W-:Y:S05]  /*28b0*/  BRA.U !UP0, `(.L_x_1400) ;  /* 0x0000000108487547 */ /* 0x000fea000b800000 */
[----:B------:R-:W-:-:S09]  /*28c0*/  UISETP.NE.AND UP0, UPT, UR4, 0x18, UPT ;  /* 0x000000180400788c */ /* 0x000fd2000bf05270 */
[----:B------:R-:W-:Y:S05]  /*28d0*/  BRA.U UP0, `(.L_x_1388) ;  /* 0x0000000500907547 */ /* 0x000fea000b800000 */
[----:B------:R-:W-:Y:S01]  /*28e0*/  LOP3.LUT R6, R4, 0x7fffffff, RZ, 0xc0, !PT ;  /* 0x7fffffff04067812 */ /* 0x000fe200078ec0ff */
[----:B------:R-:W-:Y:S01]  /*28f0*/  BSSY.RECONVERGENT B0, `(.L_x_1401) ;  /* 0x000000b000007945 */ /* 0x000fe20003800200 */
[----:B------:R-:W-:Y:S02]  /*2900*/  SHF.R.U32.HI R7, RZ, 0x18, R4 ;  /* 0x00000018ff077819 */ /* 0x000fe40000011604 */
[----:B------:R-:W-:Y:S02]  /*2910*/  ISETP.GT.U32.AND P0, PT, R6, 0x43efffff, PT ;  /* 0x43efffff0600780c */ /* 0x000fe40003f04070 */
[----:B------:R-:W-:-:S11]  /*2920*/  MOV R0, 0x7f ;  /* 0x0000007f00007802 */ /* 0x000fd60000000f00 */
[----:B------:R-:W-:Y:S05]  /*2930*/  @P0 BRA `(.L_x_1402) ;  /* 0x0000000000180947 */ /* 0x000fea0003800000 */
[----:B------:R-:W-:-:S13]  /*2940*/  ISETP.GT.U32.AND P0, PT, R6, 0x3c7fffff, PT ;  /* 0x3c7fffff0600780c */ /* 0x000fda0003f04070 */
[----:B------:R-:W-:-:S04]  /*2950*/  @P0 SHF.R.U32.HI R0, RZ, 0x14, R4 ;  /* 0x00000014ff000819 */ /* 0x000fc80000011604 */
[----:B------:R-:W-:Y:S01]  /*2960*/  @P0 LOP3.LUT R5, R0, 0x1, RZ, 0xc0, !PT ;  /* 0x0000000100050812 */ /* 0x000fe200078ec0ff */
[----:B------:R-:W-:-:S03]  /*2970*/  @!P0 FADD.FTZ R0, R6, 16384 ;  /* 0x4680000006008421 */ /* 0x000fc60000010000 */
[----:B------:R-:W-:-:S04]  /*2980*/  @P0 IADD3 R5, PT, PT, R4, 0x407ffff, R5 ;  /* 0x0407ffff04050810 */ /* 0x000fc80007ffe005 */
[----:B------:R-:W-:-:S07]  /*2990*/  @P0 SHF.R.U32.HI R0, RZ, 0x14, R5 ;  /* 0x00000014ff000819 */ /* 0x000fce0000011605 */
.L_x_1402:
[----:B------:R-:W-:Y:S05]  /*29a0*/  BSYNC.RECONVERGENT B0 ;  /* 0x0000000000007941 */ /* 0x000fea0003800200 */
.L_x_1401:
[----:B------:R-:W-:-:S05]  /*29b0*/  LOP3.LUT R7, R0, 0x80, R7, 0xf8, !PT ;  /* 0x0000008000077812 */ /* 0x000fca00078ef807 */
[----:B------:R0:W-:Y:S01]  /*29c0*/  STG.E.U8 desc[UR36][R2.64], R7 ;  /* 0x0000000702007986 */ /* 0x0001e2000c101124 */
[----:B------:R-:W-:Y:S05]  /*29d0*/  BRA `(.L_x_1389) ;  /* 0x0000000400e47947 */ /* 0x000fea0003800000 */
.L_x_1400:
[----:B------:R-:W-:Y:S01]  /*29e0*/  LOP3.LUT R6, R4, 0x7fffffff, RZ, 0xc0, !PT ;  /* 0x7fffffff04067812 */ /* 0x000fe200078ec0ff */
[----:B------:R-:W-:Y:S01]  /*29f0*/  BSSY.RECONVERGENT B0, `(.L_x_1403) ;  /* 0x000000d000007945 */ /* 0x000fe20003800200 */
        /* <DEDUP_REMOVED lines=12> */
.L_x_1404:
[----:B------:R-:W-:Y:S05]  /*2ac0*/  BSYNC.RECONVERGENT B0 ;  /* 0x0000000000007941 */ /* 0x000fea0003800200 */
.L_x_1403:
[----:B------:R-:W-:-:S05]  /*2ad0*/  LOP3.LUT R5, R0, 0x80, R7, 0xf8, !PT ;  /* 0x0000008000057812 */ /* 0x000fca00078ef807 */
[----:B------:R0:W-:Y:S01]  /*2ae0*/  STG.E.U8 desc[UR36][R2.64], R5 ;  /* 0x0000000502007986 */ /* 0x0001e2000c101124 */
[----:B------:R-:W-:Y:S05]  /*2af0*/  BRA `(.L_x_1389) ;  /* 0x00000004009c7947 */ /* 0x000fea0003800000 */
.L_x_1399:
[----:B------:R-:W-:-:S05]  /*2b00*/  F2FP.BF16.F32.PACK_AB R4, RZ, R4 ;  /* 0x00000004ff04723e */ /* 0x000fca00000010ff */
[----:B------:R0:W-:Y:S01]  /*2b10*/  STG.E.U16 desc[UR36][R2.64], R4 ;  /* 0x0000000402007986 */ /* 0x0001e2000c101524 */
[----:B------:R-:W-:Y:S05]  /*2b20*/  BRA `(.L_x_1389) ;  /* 0x0000000400907947 */ /* 0x000fea0003800000 */
.L_x_1396:
        /* <DEDUP_REMOVED lines=8> */
[----:B------:R-:W0:Y:S02]  /*2bb0*/  F2I.FTZ.U32.TRUNC.NTZ R5, R4 ;  /* 0x0000000400057305 */ /* 0x000e24000021f000 */
[----:B0-----:R0:W-:Y:S01]  /*2bc0*/  STG.E.U16 desc[UR36][R2.64], R5 ;  /* 0x0000000502007986 */ /* 0x0011e2000c101524 */
[----:B------:R-:W-:Y:S05]  /*2bd0*/  BRA `(.L_x_1389) ;  /* 0x0000000400647947 */ /* 0x000fea0003800000 */
.L_x_1407:
[----:B------:R-:W-:Y:S01]  /*2be0*/  LOP3.LUT R5, R4, 0x7fffffff, RZ, 0xc0, !PT ;  /* 0x7fffffff04057812 */ /* 0x000fe200078ec0ff */
[----:B------:R-:W-:Y:S01]  /*2bf0*/  BSSY.RECONVERGENT B0, `(.L_x_1408) ;  /* 0x0000013000007945 */ /* 0x000fe20003800200 */
[----:B------:R-:W-:Y:S02]  /*2c00*/  IMAD.MOV.U32 R0, RZ, RZ, 0x80 ;  /* 0x00000080ff007424 */ /* 0x000fe400078e00ff */
        /* <DEDUP_REMOVED lines=9> */
.L_x_1410:
[----:B------:R-:W-:-:S04]  /*2ca0*/  SHF.R.U32.HI R0, RZ, 0x14, R4 ;  /* 0x00000014ff007819 */ /* 0x000fc80000011604 */
[----:B------:R-:W-:-:S04]  /*2cb0*/  LOP3.LUT R5, R0, 0x1, RZ, 0xc0, !PT ;  /* 0x0000000100057812 */ /* 0x000fc800078ec0ff */
[----:B------:R-:W-:-:S04]  /*2cc0*/  IADD3 R0, PT, PT, R4, 0x487ffff, R5 ;  /* 0x0487ffff04007810 */ /* 0x000fc80007ffe005 */
[----:B------:R-:W-:-:S04]  /*2cd0*/  SHF.R.U32.HI R0, RZ, 0x14, R0 ;  /* 0x00000014ff007819 */ /* 0x000fc80000011600 */
[----:B------:R-:W-:-:S07]  /*2ce0*/  LOP3.LUT R5, R0, 0xff, RZ, 0xc0, !PT ;  /* 0x000000ff00057812 */ /* 0x000fce00078ec0ff */
.L_x_1411:
[----:B------:R-:W-:-:S04]  /*2cf0*/  SHF.R.U32.HI R4, RZ, 0x18, R4 ;  /* 0x00000018ff047819 */ /* 0x000fc80000011604 */
[----:B------:R-:W-:-:S04]  /*2d00*/  LOP3.LUT R5, R5, 0x80, R4, 0xf8, !PT ;  /* 0x0000008005057812 */ /* 0x000fc800078ef804 */
[----:B------:R-:W-:-:S07]  /*2d10*/  PRMT R0, R5, 0x7610, R0 ;  /* 0x0000761005007816 */ /* 0x000fce0000000000 */
.L_x_1409:
[----:B------:R-:W-:Y:S05]  /*2d20*/  BSYNC.RECONVERGENT B0 ;  /* 0x0000000000007941 */ /* 0x000fea0003800200 */
.L_x_1408:
[----:B------:R4:W-:Y:S01]  /*2d30*/  STG.E.U8 desc[UR36][R2.64], R0 ;  /* 0x0000000002007986 */ /* 0x0009e2000c101124 */
[----:B------:R-:W-:Y:S05]  /*2d40*/  BRA `(.L_x_1389) ;  /* 0x0000000400087947 */ /* 0x000fea0003800000 */
.L_x_1406:
[----:B------:R-:W-:Y:S01]  /*2d50*/  LOP3.LUT R5, R4, 0x7fffffff, RZ, 0xc0, !PT ;  /* 0x7fffffff04057812 */ /* 0x000fe200078ec0ff */
[----:B------:R-:W-:Y:S01]  /*2d60*/  BSSY.RECONVERGENT B0, `(.L_x_1412) ;  /* 0x0000013000007945 */ /* 0x000fe20003800200 */
[----:B------:R-:W-:Y:S02]  /*2d70*/  HFMA2 R0, -RZ, RZ, 0, 7.62939453125e-06 ;  /* 0x00000080ff007431 */ /* 0x000fe400000001ff */
        /* <DEDUP_REMOVED lines=9> */
.L_x_1414:
[----:B------:R-:W-:-:S04]  /*2e10*/  SHF.R.U32.HI R0, RZ, 0x15, R4 ;  /* 0x00000015ff007819 */ /* 0x000fc80000011604 */
[----:B------:R-:W-:-:S04]  /*2e20*/  LOP3.LUT R5, R0, 0x1, RZ, 0xc0, !PT ;  /* 0x0000000100057812 */ /* 0x000fc800078ec0ff */
[----:B------:R-:W-:-:S04]  /*2e30*/  IADD3 R0, PT, PT, R4, 0x88fffff, R5 ;  /* 0x088fffff04007810 */ /* 0x000fc80007ffe005 */
[----:B------:R-:W-:-:S04]  /*2e40*/  SHF.R.U32.HI R0, RZ, 0x15, R0 ;  /* 0x00000015ff007819 */ /* 0x000fc80000011600 */
[----:B------:R-:W-:-:S07]  /*2e50*/  LOP3.LUT R5, R0, 0xff, RZ, 0xc0, !PT ;  /* 0x000000ff00057812 */ /* 0x000fce00078ec0ff */
.L_x_1415:
[----:B------:R-:W-:-:S04]  /*2e60*/  SHF.R.U32.HI R4, RZ, 0x18, R4 ;  /* 0x00000018ff047819 */ /* 0x000fc80000011604 */
[----:B------:R-:W-:-:S04]  /*2e70*/  LOP3.LUT R5, R5, 0x80, R4, 0xf8, !PT ;  /* 0x0000008005057812 */ /* 0x000fc800078ef804 */
[----:B------:R-:W-:-:S07]  /*2e80*/  PRMT R0, R5, 0x7610, R0 ;  /* 0x0000761005007816 */ /* 0x000fce0000000000 */
.L_x_1413:
[----:B------:R-:W-:Y:S05]  /*2e90*/  BSYNC.RECONVERGENT B0 ;  /* 0x0000000000007941 */ /* 0x000fea0003800200 */
.L_x_1412:
[----:B------:R3:W-:Y:S01]  /*2ea0*/  STG.E.U8 desc[UR36][R2.64], R0 ;  /* 0x0000000002007986 */ /* 0x0007e2000c101124 */
[----:B------:R-:W-:Y:S05]  /*2eb0*/  BRA `(.L_x_1389) ;  /* 0x0000000000ac7947 */ /* 0x000fea0003800000 */
.L_x_1405:
[----:B------:R-:W-:-:S09]  /*2ec0*/  UISETP.NE.AND UP0, UPT, UR4, 0x1c, UPT ;  /* 0x0000001c0400788c */ /* 0x000fd2000bf05270 */
[----:B------:R-:W-:Y:S05]  /*2ed0*/  BRA.U !UP0, `(.L_x_1416) ;  /* 0x00000001089c7547 */ /* 0x000fea000b800000 */
[----:B------:R-:W-:-:S09]  /*2ee0*/  UISETP.NE.AND UP0, UPT, UR4, 0x1d, UPT ;  /* 0x0000001d0400788c */ /* 0x000fd2000bf05270 */
[----:B------:R-:W-:Y:S05]  /*2ef0*/  BRA.U !UP0, `(.L_x_1417) ;  /* 0x0000000108887547 */ /* 0x000fea000b800000 */
[----:B------:R-:W-:-:S09]  /*2f00*/  UISETP.NE.AND UP0, UPT, UR4, 0x2c, UPT ;  /* 0x0000002c0400788c */ /* 0x000fd2000bf05270 */
[----:B------:R-:W-:Y:S05]  /*2f10*/  BRA.U !UP0, `(.L_x_1418) ;  /* 0x0000000108447547 */ /* 0x000fea000b800000 */
.L_x_1388:
[----:B------:R-:W-:Y:S01]  /*2f20*/  MOV R0, 0x0 ;  /* 0x0000000000007802 */ /* 0x000fe20000000f00 */
[----:B------:R-:W0:Y:S01]  /*2f30*/  LDCU.64 UR6, c[0x4][0x158] ;  /* 0x01002b00ff0677ac */ /* 0x000e220008000a00 */
[----:B------:R-:W-:Y:S02]  /*2f40*/  HFMA2 R13, -RZ, RZ, 0, 0 ;  /* 0x00000000ff0d7431 */ /* 0x000fe400000001ff */
[----:B------:R-:W-:Y:S01]  /*2f50*/  IMAD.MOV.U32 R8, RZ, RZ, 0x65 ;  /* 0x00000065ff087424 */ /* 0x000fe200078e00ff */
[----:B------:R1:W2:Y:S01]  /*2f60*/  LDC.64 R2, c[0x4][R0] ;  /* 0x0100000000027b82 */ /* 0x0002a20000000a00 */
[----:B------:R-:W3:Y:S01]  /*2f70*/  LDCU.64 UR8, c[0x4][0x160] ;  /* 0x01002c00ff0877ac */ /* 0x000ee20008000a00 */
[----:B------:R-:W-:Y:S01]  /*2f80*/  IMAD.MOV.U32 R12, RZ, RZ, 0x1 ;  /* 0x00000001ff0c7424 */ /* 0x000fe200078e00ff */
[----:B------:R-:W4:Y:S01]  /*2f90*/  LDCU.64 UR4, c[0x4][0x50] ;  /* 0x01000a00ff0477ac */ /* 0x000f220008000a00 */
[----:B0-----:R-:W-:Y:S02]  /*2fa0*/  IMAD.U32 R4, RZ, RZ, UR6 ;  /* 0x00000006ff047e24 */ /* 0x001fe4000f8e00ff */
[----:B------:R-:W-:Y:S01]  /*2fb0*/  IMAD.U32 R5, RZ, RZ, UR7 ;  /* 0x00000007ff057e24 */ /* 0x000fe2000f8e00ff */
[----:B---3--:R-:W-:Y:S01]  /*2fc0*/  MOV R6, UR8 ;  /* 0x0000000800067c02 */ /* 0x008fe20008000f00 */
[----:B------:R-:W-:-:S02]  /*2fd0*/  IMAD.U32 R7, RZ, RZ, UR9 ;  /* 0x00000009ff077e24 */ /* 0x000fc4000f8e00ff */
[----:B----4-:R-:W-:Y:S01]  /*2fe0*/  IMAD.U32 R10, RZ, RZ, UR4 ;  /* 0x00000004ff0a7e24 */ /* 0x010fe2000f8e00ff */
[----:B-1----:R-:W-:-:S07]  /*2ff0*/  MOV R11, UR5 ;  /* 0x00000005000b7c02 */ /* 0x002fce0008000f00 */
[----:B------:R-:W-:-:S07]  /*3000*/  LEPC R20, `(.L_x_1419) ;  /* 0x000000001014794e */ /* 0x000fce0000000000 */
[----:B--2---:R-:W-:Y:S05]  /*3010*/  CALL.ABS.NOINC R2 ;  /* 0x0000000002007343 */ /* 0x004fea0003c00000 */
.L_x_1419:
[----:B------:R-:W-:Y:S05]  /*3020*/  BRA `(.L_x_1389) ;  /* 0x0000000000507947 */ /* 0x000fea0003800000 */
.L_x_1418:
        /* <DEDUP_REMOVED lines=15> */
.L_x_1417:
[----:B------:R-:W0:Y:S02]  /*3120*/  F2I.U64.TRUNC R4, R4 ;  /* 0x0000000400047311 */ /* 0x000e24000020d800 */
[----:B0-----:R1:W-:Y:S01]  /*3130*/  STG.E.64 desc[UR36][R2.64], R4 ;  /* 0x0000000402007986 */ /* 0x0013e2000c101b24 */
[----:B------:R-:W-:Y:S05]  /*3140*/  BRA `(.L_x_1389) ;  /* 0x0000000000087947 */ /* 0x000fea0003800000 */
.L_x_1416:
[----:B------:R-:W0:Y:S02]  /*3150*/  F2I.FTZ.U32.TRUNC.NTZ R5, R4 ;  /* 0x0000000400057305 */ /* 0x000e24000021f000 */
[----:B0-----:R0:W-:Y:S02]  /*3160*/  STG.E desc[UR36][R2.64], R5 ;  /* 0x0000000502007986 */ /* 0x0011e4000c101924 */
.L_x_1389:
[----:B------:R-:W-:-:S07]  /*3170*/  VIADD R17, R17, 0x80 ;  /* 0x0000008011117836 */ /* 0x000fce0000000000 */
.L_x_1353:
[----:B------:R-:W-:Y:S05]  /*3180*/  BSYNC.RECONVERGENT B7 ;  /* 0x0000000000077941 */ /* 0x000fea0003800200 */
.L_x_1352:
[----:B------:R-:W5:Y:S01]  /*3190*/  LDCU UR4, c[0x0][0x380] ;  /* 0x00007000ff0477ac */ /* 0x000f620008000800 */
[----:B------:R-:W-:Y:S01]  /*31a0*/  BSSY.RECONVERGENT B7, `(.L_x_1420) ;  /* 0x000030a000077945 */ /* 0x000fe20003800200 */
[----:B-----5:R-:W-:-:S13]  /*31b0*/  ISETP.GE.AND P0, PT, R17, UR4, PT ;  /* 0x0000000411007c0c */ /* 0x020fda000bf06270 */
[----:B------:R-:W-:Y:S05]  /*31c0*/  @P0 BRA `(.L_x_1421) ;  /* 0x00000030001c0947 */ /* 0x000fea0003800000 */
[----:B------:R-:W5:Y:S01]  /*31d0*/  LDCU UR4, c[0x0][0x388] ;  /* 0x00007100ff0477ac */ /* 0x000f620008000800 */
[----:B---34-:R-:W-:Y:S02]  /*31e0*/  HFMA2 R0, -RZ, RZ, 0, 0 ;  /* 0x00000000ff007431 */ /* 0x018fe400000001ff */
[----:B------:R-:W-:Y:S01]  /*31f0*/  IMAD.MOV.U32 R16, RZ, RZ, RZ ;  /* 0x000000ffff107224 */ /* 0x000fe200078e00ff */
[----:B-----5:R-:W-:-:S09]  /*3200*/  UISETP.NE.AND UP0, UPT, UR4, URZ, UPT ;  /* 0x000000ff0400728c */ /* 0x020fd2000bf05270 */
[----:B------:R-:W-:Y:S05]  /*3210*/  BRA.U !UP0, `(.L_x_1422) ;  /* 0x0000001108a87547 */ /* 0x000fea000b800000 */
[----:B------:R-:W0:Y:S01]  /*3220*/  LDCU.64 UR4, c[0x0][0x390] ;  /* 0x00007200ff0477ac */ /* 0x000e220008000a00 */
[----:B------:R-:W-:Y:S01]  /*3230*/  IMAD.MOV.U32 R16, RZ, RZ, RZ ;  /* 0x000000ffff107224 */ /* 0x000fe200078e00ff */
[----:B------:R-:W3:Y:S01]  /*3240*/  LDCU UR6, c[0x0][0x38c] ;  /* 0x00007180ff0677ac */ /* 0x000ee20008000800 */
[----:B------:R-:W4:Y:S01]  /*3250*/  LDCU.64 UR8, c[0x0][0x4b8] ;  /* 0x00009700ff0877ac */ /* 0x000f220008000a00 */
[----:B------:R-:W-:Y:S01]  /*3260*/  UISETP.NE.AND UP0, UPT, UR40, URZ, UPT ;  /* 0x000000ff2800728c */ /* 0x000fe2000bf05270 */
[----:B012---:R-:W-:-:S05]  /*3270*/  IMAD.HI.U32 R2, R17, UR4, R16 ;  /* 0x0000000411027c27 */ /* 0x007fca000f8e0010 */
[----:B------:R-:W-:-:S04]  /*3280*/  SHF.R.U32.HI R3, RZ, UR5, R2 ;  /* 0x00000005ff037c19 */ /* 0x000fc80008011602 */
[----:B------:R-:W-:-:S05]  /*3290*/  IADD3 R0, PT, PT, -R3, RZ, RZ ;  /* 0x000000ff03007210 */ /* 0x000fca0007ffe1ff */
[----:B---3--:R-:W-:-:S04]  /*32a0*/  IMAD R0, R0, UR6, R17 ;  /* 0x0000000600007c24 */ /* 0x008fc8000f8e0211 */
[C---:B----4-:R-:W-:Y:S02]  /*32b0*/  IMAD R16, R0.reuse, UR8, RZ ;  /* 0x0000000800107c24 */ /* 0x050fe4000f8e02ff */
        /* <DEDUP_REMOVED lines=288> */
.L_x_1422:
[----:B------:R-:W0:Y:S01]  /*44c0*/  LDCU.64 UR6, c[0x0][0x588] ;  /* 0x0000b100ff0677ac */ /* 0x000e220008000a00 */
[----:B------:R-:W-:Y:S01]  /*44d0*/  BSSY.RECONVERGENT B6, `(.L_x_1423) ;  /* 0x00000dd000067945 */ /* 0x000fe20003800200 */
[----:B------:R-:W-:-:S04]  /*44e0*/  UPRMT UR4, UR41, 0x9910, URZ ;  /* 0x0000991029047896 */ /* 0x000fc800080000ff */
[----:B------:R-:W-:Y:S01]  /*44f0*/  UISETP.GT.AND UP0, UPT, UR4, 0x9, UPT ;  /* 0x000000090400788c */ /* 0x000fe2000bf04270 */
[----:B012---:R-:W-:-:S05]  /*4500*/  IADD3 R2, P0, PT, R0, UR6, RZ ;  /* 0x0000000600027c10 */ /* 0x007fca000ff1e0ff */
        /* <DEDUP_REMOVED lines=13> */
.L_x_1427:
[----:B------:R-:W2:Y:S02]  /*45e0*/  LDG.E.U8 R0, desc[UR36][R2.64] ;  /* 0x0000002402007981 */ /* 0x000ea4000c1e1100 */
[----:B--2---:R-:W-:Y:S01]  /*45f0*/  I2FP.F32.U32 R0, R0 ;  /* 0x0000000000007245 */ /* 0x004fe20000201000 */
[----:B------:R-:W-:Y:S06]  /*4600*/  BRA `(.L_x_1429) ;  /* 0x0000000c00247947 */ /* 0x000fec0003800000 */
.L_x_1426:
        /* <DEDUP_REMOVED lines=9> */
.L_x_1431:
[----:B------:R-:W2:Y:S02]  /*46a0*/  LDG.E R0, desc[UR36][R2.64] ;  /* 0x0000002402007981 */ /* 0x000ea4000c1e1900 */
[----:B--2---:R-:W-:Y:S01]  /*46b0*/  I2FP.F32.S32 R0, R0 ;  /* 0x0000000000007245 */ /* 0x004fe20000201400 */
[----:B------:R-:W-:Y:S06]  /*46c0*/  BRA `(.L_x_1429) ;  /* 0x0000000800f47947 */ /* 0x000fec0003800000 */
.L_x_1430:
[----:B------:R-:W2:Y:S02]  /*46d0*/  LDG.E.U16 R0, desc[UR36][R2.64] ;  /* 0x0000002402007981 */ /* 0x000ea4000c1e1500 */
[----:B--2---:R-:W0:Y:S01]  /*46e0*/  I2F.S16 R0, R0 ;  /* 0x0000000000007306 */ /* 0x004e220000101400 */
[----:B------:R-:W-:Y:S05]  /*46f0*/  BRA `(.L_x_1429) ;  /* 0x0000000800e87947 */ /* 0x000fea0003800000 */
.L_x_1425:
        /* <DEDUP_REMOVED lines=8> */
.L_x_1433:
[----:B------:R-:W2:Y:S02]  /*4780*/  LDG.E.U16 R0, desc[UR36][R2.64] ;  /* 0x0000002402007981 */ /* 0x000ea4000c1e1500 */
[----:B--2---:R-:W-:Y:S01]  /*4790*/  HADD2.F32 R0, -RZ, R0.H0_H0 ;  /* 0x20000000ff007230 */ /* 0x004fe20000004100 */
[----:B------:R-:W-:Y:S06]  /*47a0*/  BRA `(.L_x_1429) ;  /* 0x0000000800bc7947 */ /* 0x000fec0003800000 */
.L_x_1432:
        /* <DEDUP_REMOVED lines=8> */
.L_x_1435:
[----:B------:R-:W2:Y:S02]  /*4830*/  LDG.E.U16 R0, desc[UR36][R2.64] ;  /* 0x0000002402007981 */ /* 0x000ea4000c1e1500 */
[----:B--2---:R-:W-:Y:S01]  /*4840*/  HADD2.F32 R0, -RZ, R0.H0_H0 ;  /* 0x20000000ff007230 */ /* 0x004fe20000004100 */
[----:B------:R-:W-:Y:S06]  /*4850*/  BRA `(.L_x_1429) ;  /* 0x0000000800907947 */ /* 0x000fec0003800000 */
.L_x_1434:
[----:B------:R-:W2:Y:S01]  /*4860*/  LDG.E.64 R2, desc[UR36][R2.64] ;  /* 0x0000002402027981 */ /* 0x000ea2000c1e1b00 */
[----:B------:R-:W-:Y:S01]  /*4870*/  UMOV UR4, 0xf0000000 ;  /* 0xf000000000047882 */ /* 0x000fe20000000000 */
[----:B------:R-:W-:Y:S01]  /*4880*/  UMOV UR5, 0x380fffff ;  /* 0x380fffff00057882 */ /* 0x000fe20000000000 */
[----:B--2---:R-:W0:Y:S01]  /*4890*/  F2F.F32.F64 R0, R2 ;  /* 0x0000000200007310 */ /* 0x004e220000301000 */
[----:B------:R-:W-:-:S14]  /*48a0*/  DSETP.GEU.AND P0, PT, |R2|, UR4, PT ;  /* 0x0000000402007e2a */ /* 0x000fdc000bf0e200 */
[----:B0-----:R-:W-:Y:S01]  /*48b0*/  @!P0 FMUL R0, R0, 1.175494350822287508e-38 ;  /* 0x0080000000008820 */ /* 0x001fe20000400000 */
[----:B------:R-:W-:Y:S06]  /*48c0*/  BRA `(.L_x_1429) ;  /* 0x0000000800747947 */ /* 0x000fec0003800000 */
.L_x_1424:
        /* <DEDUP_REMOVED lines=12> */
.L_x_1438:
[----:B------:R-:W2:Y:S01]  /*4990*/  LDG.E.64 R2, desc[UR36][R2.64] ;  /* 0x0000002402027981 */ /* 0x000ea2000c1e1b00 */
[----:B------:R-:W-:Y:S01]  /*49a0*/  UMOV UR4, 0xf0000000 ;  /* 0xf000000000047882 */ /* 0x000fe20000000000 */
[----:B------:R-:W-:Y:S01]  /*49b0*/  UMOV UR5, 0x380fffff ;  /* 0x380fffff00057882 */ /* 0x000fe20000000000 */
[----:B--2---:R-:W0:Y:S01]  /*49c0*/  F2F.F32.F64 R0, R2 ;  /* 0x0000000200007310 */ /* 0x004e220000301000 */
[----:B------:R-:W-:-:S14]  /*49d0*/  DSETP.GEU.AND P0, PT, |R2|, UR4, PT ;  /* 0x0000000402007e2a */ /* 0x000fdc000bf0e200 */
[----:B0-----:R-:W-:Y:S01]  /*49e0*/  @!P0 FMUL R0, R0, 1.175494350822287508e-38 ;  /* 0x0080000000008820 */ /* 0x001fe20000400000 */
[----:B------:R-:W-:Y:S06]  /*49f0*/  BRA `(.L_x_1429) ;  /* 0x0000000800287947 */ /* 0x000fec0003800000 */
.L_x_1437:
        /* <DEDUP_REMOVED lines=23> */
[----:B------:R-:W-:Y:S01]  /*4b70*/  LOP3.LUT R0, R5, 0x80000000, R0, 0xf8, !PT ;  /* 0x8000000005007812 */ /* 0x000fe200078ef800 */
[----:B------:R-:W-:Y:S06]  /*4b80*/  BRA `(.L_x_1429) ;  /* 0x0000000400c47947 */ /* 0x000fec0003800000 */
.L_x_1440:
        /* <DEDUP_REMOVED lines=10> */
[----:B------:R-:W-:Y:S01]  /*4c30*/  LOP3.LUT R0, R0, 0x80000000, R5, 0xf8, !PT ;  /* 0x8000000000007812 */ /* 0x000fe200078ef805 */
[----:B------:R-:W-:Y:S06]  /*4c40*/  BRA `(.L_x_1429) ;  /* 0x0000000400947947 */ /* 0x000fec0003800000 */
.L_x_1439:
[----:B------:R-:W2:Y:S02]  /*4c50*/  LDG.E.U16 R0, desc[UR36][R2.64] ;  /* 0x0000002402007981 */ /* 0x000ea4000c1e1500 */
[----:B--2---:R-:W-:Y:S01]  /*4c60*/  IMAD.U32 R0, R0, 0x10000, RZ ;  /* 0x0001000000007824 */ /* 0x004fe200078e00ff */
[----:B------:R-:W-:Y:S06]  /*4c70*/  BRA `(.L_x_1429) ;  /* 0x0000000400887947 */ /* 0x000fec0003800000 */
.L_x_1436:
        /* <DEDUP_REMOVED lines=11> */
.L_x_1443:
[----:B------:R-:W2:Y:S01]  /*4d30*/  LDG.E.U8 R3, desc[UR36][R2.64] ;  /* 0x0000002402037981 */ /* 0x000ea2000c1e1100 */
        /* <DEDUP_REMOVED lines=19> */
.L_x_1445:
[----:B------:R-:W-:Y:S05]  /*4e70*/  BSYNC.RECONVERGENT B0 ;  /* 0x0000000000007941 */ /* 0x000fea0003800200 */
.L_x_1444:
[----:B------:R-:W-:Y:S01]  /*4e80*/  IMAD.SHL.U32 R0, R0, 0x100000, RZ ;  /* 0x0010000000007824 */ /* 0x000fe200078e00ff */
[----:B------:R-:W-:-:S04]  /*4e90*/  LEA R2, R2, 0x3b800000, 0x17 ;  /* 0x3b80000002027811 */ /* 0x000fc800078eb8ff */
[----:B------:R-:W-:Y:S01]  /*4ea0*/  LOP3.LUT R0, R2, R0, R7, 0xfe, !PT ;  /* 0x0000000002007212 */ /* 0x000fe200078efe07 */
[----:B------:R-:W-:Y:S06]  /*4eb0*/  BRA `(.L_x_1429) ;  /* 0x0000000000f87947 */ /* 0x000fec0003800000 */
.L_x_1442:
[----:B------:R-:W2:Y:S01]  /*4ec0*/  LDG.E.U8 R3, desc[UR36][R2.64] ;  /* 0x0000002402037981 */ /* 0x000ea2000c1e1100 */
        /* <DEDUP_REMOVED lines=19> */
.L_x_1447:
[----:B------:R-:W-:Y:S05]  /*5000*/  BSYNC.RECONVERGENT B0 ;  /* 0x0000000000007941 */ /* 0x000fea0003800200 */
.L_x_1446:
[----:B------:R-:W-:Y:S02]  /*5010*/  SHF.L.U32 R0, R0, 0x15, RZ ;  /* 0x0000001500007819 */ /* 0x000fe400000006ff */
[----:B------:R-:W-:-:S04]  /*5020*/  LEA R2, R2, 0x37800000, 0x17 ;  /* 0x3780000002027811 */ /* 0x000fc800078eb8ff */
[----:B------:R-:W-:Y:S01]  /*5030*/  LOP3.LUT R0, R2, R0, R7, 0xfe, !PT ;  /* 0x0000000002007212 */ /* 0x000fe200078efe07 */
[----:B------:R-:W-:Y:S06]  /*5040*/  BRA `(.L_x_1429) ;  /* 0x0000000000947947 */ /* 0x000fec0003800000 */
.L_x_1441:
        /* <DEDUP_REMOVED lines=8> */
[----:B--2---:R-:W-:-:S13]  /*50d0*/  ISETP.NE.AND P0, PT, R2, RZ, PT ;  /* 0x000000ff0200720c */ /* 0x004fda0003f05270 */
[----:B------:R-:W-:Y:S05]  /*50e0*/  @!P0 BRA `(.L_x_1429) ;  /* 0x00000000006c8947 */ /* 0x000fea0003800000 */
[----:B------:R-:W-:-:S13]  /*50f0*/  ISETP.NE.AND P0, PT, R2, 0xff, PT ;  /* 0x000000ff0200780c */ /* 0x000fda0003f05270 */
[----:B------:R-:W-:Y:S01]  /*5100*/  @!P0 IMAD.MOV.U32 R0, RZ, RZ, 0x7f800001 ;  /* 0x7f800001ff008424 */ /* 0x000fe200078e00ff */
[----:B------:R-:W-:Y:S01]  /*5110*/  @P0 SHF.L.U32 R0, R2, 0x17, RZ ;  /* 0x0000001702000819 */ /* 0x000fe200000006ff */
[----:B------:R-:W-:Y:S06]  /*5120*/  BRA `(.L_x_1429) ;  /* 0x00000000005c7947 */ /* 0x000fec0003800000 */
.L_x_1428:
        /* <DEDUP_REMOVED lines=16> */
.L_x_1450:
[----:B------:R-:W-:Y:S01]  /*5230*/  IMAD.MOV.U32 R0, RZ, RZ, RZ ;  /* 0x000000ffff007224 */ /* 0x000fe200078e00ff */
[----:B------:R-:W-:Y:S06]  /*5240*/  BRA `(.L_x_1429) ;  /* 0x0000000000147947 */ /* 0x000fec0003800000 */
.L_x_1449:
[----:B------:R-:W2:Y:S02]  /*5250*/  LDG.E.64 R2, desc[UR36][R2.64] ;  /* 0x0000002402027981 */ /* 0x000ea4000c1e1b00 */
[----:B--2---:R0:W1:Y:S01]  /*5260*/  I2F.U64 R0, R2 ;  /* 0x0000000200007312 */ /* 0x0040620000301000 */
[----:B------:R-:W-:Y:S05]  /*5270*/  BRA `(.L_x_1429) ;  /* 0x0000000000087947 */ /* 0x000fea0003800000 */
.L_x_1448:
[----:B------:R-:W2:Y:S02]  /*5280*/  LDG.E R0, desc[UR36][R2.64] ;  /* 0x0000002402007981 */ /* 0x000ea4000c1e1900 */
[----:B--2---:R-:W-:-:S07]  /*5290*/  I2FP.F32.U32 R0, R0 ;  /* 0x0000000000007245 */ /* 0x004fce0000201000 */
.L_x_1429:
[----:B------:R-:W-:Y:S05]  /*52a0*/  BSYNC.RECONVERGENT B6 ;  /* 0x0000000000067941 */ /* 0x000fea0003800200 */
.L_x_1423:
[----:B0-234-:R-:W-:Y:S01]  /*52b0*/  IMAD.MOV.U32 R3, RZ, RZ, 0x3f000000 ;  /* 0x3f000000ff037424 */ /* 0x01dfe200078e00ff */
[C---:B-1---5:R-:W-:Y:S01]  /*52c0*/  FSETP.GT.FTZ.AND P0, PT, |R0|.reuse, 0.56000000238418579102, PT ;  /* 0x3f0f5c290000780b */ /* 0x062fe20003f14200 */
[C---:B------:R-:W-:Y:S01]  /*52d0*/  FADD.FTZ R5, |R0|.reuse, -RZ ;  /* 0x800000ff00057221 */ /* 0x040fe20000010200 */
[C---:B------:R-:W-:Y:S01]  /*52e0*/  FSETP.NEU.FTZ.AND P1, PT, |R0|.reuse, 1, PT ;  /* 0x3f8000000000780b */ /* 0x040fe20003f3d200 */
[----:B------:R-:W-:Y:S01]  /*52f0*/  FFMA.FTZ R2, |R0|, -R3, 0.5 ;  /* 0x3f00000000027423 */ /* 0x000fe20000010a03 */
[----:B------:R-:W0:Y:S03]  /*5300*/  LDCU.64 UR6, c[0x0][0x580] ;  /* 0x0000b000ff0677ac */ /* 0x000e260008000a00 */
[----:B------:R-:W1:Y:S01]  /*5310*/  MUFU.RSQ R3, R2 ;  /* 0x0000000200037308 */ /* 0x000e620000001400 */
[----:B------:R-:W-:-:S04]  /*5320*/  UPRMT UR4, UR42, 0x9910, URZ ;  /* 0x000099102a047896 */ /* 0x000fc800080000ff */
[----:B------:R-:W-:Y:S01]  /*5330*/  UISETP.GT.AND UP0, UPT, UR4, 0x9, UPT ;  /* 0x000000090400788c */ /* 0x000fe2000bf04270 */
        /* <DEDUP_REMOVED lines=17> */
[C---:B------:R-:W-:Y:S01]  /*5450*/  FSETP.NAN.FTZ.AND P0, PT, R5.reuse, R5, PT ;  /* 0x000000050500720b */ /* 0x040fe20003f18000 */
[----:B------:R-:W-:Y:S01]  /*5460*/  IMAD.X R3, RZ, RZ, UR7, P1 ;  /* 0x00000007ff037e24 */ /* 0x000fe200088e06ff */
[----:B------:R-:W-:-:S04]  /*5470*/  LOP3.LUT R4, R5, 0x80000000, R0, 0xb8, !PT ;  /* 0x8000000005047812 */ /* 0x000fc800078eb800 */
        /* <DEDUP_REMOVED lines=13> */
.L_x_1454:
[----:B------:R-:W0:Y:S02]  /*5550*/  F2I.S64.TRUNC R4, R4 ;  /* 0x0000000400047311 */ /* 0x000e24000020d900 */
[----:B0-----:R-:W-:-:S05]  /*5560*/  MOV R7, R4 ;  /* 0x0000000400077202 */ /* 0x001fca0000000f00 */
[----:B------:R3:W-:Y:S01]  /*5570*/  STG.E.U8 desc[UR36][R2.64], R7 ;  /* 0x0000000702007986 */ /* 0x0007e2000c101124 */
[----:B------:R-:W-:Y:S05]  /*5580*/  BRA `(.L_x_1456) ;  /* 0x0000000c00287947 */ /* 0x000fea0003800000 */
.L_x_1453:
        /* <DEDUP_REMOVED lines=9> */
.L_x_1458:
[----:B------:R-:W0:Y:S02]  /*5620*/  F2I.FTZ.TRUNC.NTZ R5, R4 ;  /* 0x0000000400057305 */ /* 0x000e24000021f100 */
[----:B0-----:R2:W-:Y:S01]  /*5630*/  STG.E desc[UR36][R2.64], R5 ;  /* 0x0000000502007986 */ /* 0x0015e2000c101924 */
[----:B------:R-:W-:Y:S05]  /*5640*/  BRA `(.L_x_1456) ;  /* 0x0000000800f87947 */ /* 0x000fea0003800000 */
.L_x_1457:
[----:B------:R-:W0:Y:S02]  /*5650*/  F2I.FTZ.TRUNC.NTZ R5, R4 ;  /* 0x0000000400057305 */ /* 0x000e24000021f100 */
[----:B0-----:R0:W-:Y:S01]  /*5660*/  STG.E.U16 desc[UR36][R2.64], R5 ;  /* 0x0000000502007986 */ /* 0x0011e2000c101524 */
[----:B------:R-:W-:Y:S05]  /*5670*/  BRA `(.L_x_1456) ;  /* 0x0000000800ec7947 */ /* 0x000fea0003800000 */
.L_x_1452:
        /* <DEDUP_REMOVED lines=8> */
.L_x_1460:
[----:B------:R-:W-:-:S05]  /*5700*/  F2FP.F16.F32.PACK_AB R4, RZ, R4 ;  /* 0x00000004ff04723e */ /* 0x000fca00000000ff */
[----:B------:R0:W-:Y:S01]  /*5710*/  STG.E.U16 desc[UR36][R2.64], R4 ;  /* 0x0000000402007986 */ /* 0x0001e2000c101524 */
[----:B------:R-:W-:Y:S05]  /*5720*/  BRA `(.L_x_1456) ;  /* 0x0000000800c07947 */ /* 0x000fea0003800000 */
.L_x_1459:
        /* <DEDUP_REMOVED lines=9> */
.L_x_1462:
[----:B------:R-:W-:-:S04]  /*57c0*/  F2FP.F16.F32.PACK_AB R5, RZ, R4 ;  /* 0x00000004ff05723e */ /* 0x000fc800000000ff */
[----:B------:R-:W-:-:S05]  /*57d0*/  PRMT R5, R5, 0x5410, RZ ;  /* 0x0000541005057816 */ /* 0x000fca00000000ff */
[----:B------:R0:W-:Y:S01]  /*57e0*/  STG.E desc[UR36][R2.64], R5 ;  /* 0x0000000502007986 */ /* 0x0001e2000c101924 */
[----:B------:R-:W-:Y:S05]  /*57f0*/  BRA `(.L_x_1456) ;  /* 0x00000008008c7947 */ /* 0x000fea0003800000 */
.L_x_1461:
[----:B------:R-:W-:-:S06]  /*5800*/  FMUL.FTZ R4, R4, 1 ;  /* 0x3f80000004047820 */ /* 0x000fcc0000410000 */
[----:B------:R-:W0:Y:S02]  /*5810*/  F2F.F64.F32 R4, R4 ;  /* 0x0000000400047310 */ /* 0x000e240000201800 */
[----:B0-----:R0:W-:Y:S01]  /*5820*/  STG.E.64 desc[UR36][R2.64], R4 ;  /* 0x0000000402007986 */ /* 0x0011e2000c101b24 */
[----:B------:R-:W-:Y:S05]  /*5830*/  BRA `(.L_x_1456) ;  /* 0x00000008007c7947 */ /* 0x000fea0003800000 */
.L_x_1451:
        /* <DEDUP_REMOVED lines=13> */
.L_x_1466:
[----:B------:R-:W-:Y:S01]  /*5910*/  LOP3.LUT R6, R4, 0x7fffffff, RZ, 0xc0, !PT ;  /* 0x7fffffff04067812 */ /* 0x000fe200078ec0ff */
[----:B------:R-:W-:Y:S01]  /*5920*/  BSSY.RECONVERGENT B0, `(.L_x_1467) ;  /* 0x0000012000007945 */ /* 0x000fe20003800200 */
[----:B------:R-:W-:Y:S02]  /*5930*/  IMAD.MOV.U32 R0, RZ, RZ, 0x80 ;  /* 0x00000080ff007424 */ /* 0x000fe400078e00ff */
        /* <DEDUP_REMOVED lines=13> */
.L_x_1469:
[----:B------:R-:W-:-:S04]  /*5a10*/  SHF.R.U32.HI R4, RZ, 0x18, R4 ;  /* 0x00000018ff047819 */ /* 0x000fc80000011604 */
[----:B------:R-:W-:-:S04]  /*5a20*/  LOP3.LUT R4, R5, 0x80, R4, 0xf8, !PT ;  /* 0x0000008005047812 */ /* 0x000fc800078ef804 */
[----:B------:R-:W-:-:S07]  /*5a30*/  PRMT R0, R4, 0x7610, R0 ;  /* 0x0000761004007816 */ /* 0x000fce0000000000 */
.L_x_1468:
[----:B------:R-:W-:Y:S05]  /*5a40*/  BSYNC.RECONVERGENT B0 ;  /* 0x0000000000007941 */ /* 0x000fea0003800200 */
.L_x_1467:
[----:B------:R0:W-:Y:S01]  /*5a50*/  STG.E.U8 desc[UR36][R2.64], R0 ;  /* 0x0000000002007986 */ /* 0x0001e2000c101124 */
[----:B------:R-:W-:Y:S05]  /*5a60*/  BRA `(.L_x_1456) ;  /* 0x0000000400f07947 */ /* 0x000fea0003800000 */
.L_x_1465:
[----:B------:R-:W-:Y:S01]  /*5a70*/  LOP3.LUT R6, R4, 0x7fffffff, RZ, 0xc0, !PT ;  /* 0x7fffffff04067812 */ /* 0x000fe200078ec0ff */
[----:B------:R-:W-:Y:S01]  /*5a80*/  BSSY.RECONVERGENT B0, `(.L_x_1470) ;  /* 0x0000012000007945 */ /* 0x000fe20003800200 */
[----:B------:R-:W-:Y:S02]  /*5a90*/  HFMA2 R0, -RZ, RZ, 0, 7.62939453125e-06 ;  /* 0x00000080ff007431 */ /* 0x000fe400000001ff */
        /* <DEDUP_REMOVED lines=13> */
.L_x_1472:
[----:B------:R-:W-:-:S04]  /*5b70*/  SHF.R.U32.HI R4, RZ, 0x18, R4 ;  /* 0x00000018ff047819 */ /* 0x000fc80000011604 */
[----:B------:R-:W-:-:S04]  /*5b80*/  LOP3.LUT R5, R5, 0x80, R4, 0xf8, !PT ;  /* 0x0000008005057812 */ /* 0x000fc800078ef804 */
[----:B------:R-:W-:-:S07]  /*5b90*/  PRMT R0, R5, 0x7610, R0 ;  /* 0x0000761005007816 */ /* 0x000fce0000000000 */
.L_x_1471:
[----:B------:R-:W-:Y:S05]  /*5ba0*/  BSYNC.RECONVERGENT B0 ;  /* 0x0000000000007941 */ /* 0x000fea0003800200 */
.L_x_1470:
[----:B------:R0:W-:Y:S01]  /*5bb0*/  STG.E.U8 desc[UR36][R2.64], R0 ;  /* 0x0000000002007986 */ /* 0x0001e2000c101124 */
[----:B------:R-:W-:Y:S05]  /*5bc0*/  BRA `(.L_x_1456) ;  /* 0x0000000400987947 */ /* 0x000fea0003800000 */
.L_x_1464:
[----:B------:R-:W-:-:S09]  /*5bd0*/  UISETP.NE.AND UP0, UPT, UR4, 0x1c, UPT ;  /* 0x0000001c0400788c */ /* 0x000fd2000bf05270 */
[----:B------:R-:W-:Y:S05]  /*5be0*/  BRA.U !UP0, `(.L_x_1473) ;  /* 0x0000000108587547 */ /* 0x000fea000b800000 */
[----:B------:R-:W-:-:S09]  /*5bf0*/  UISETP.NE.AND UP0, UPT, UR4, 0x1d, UPT ;  /* 0x0000001d0400788c */ /* 0x000fd2000bf05270 */
[----:B------:R-:W-:Y:S05]  /*5c00*/  BRA.U !UP0, `(.L_x_1474) ;  /* 0x0000000108447547 */ /* 0x000fea000b800000 */
[----:B------:R-:W-:-:S09]  /*5c10*/  UISETP.NE.AND UP0, UPT, UR4, 0x2c, UPT ;  /* 0x0000002c0400788c */ /* 0x000fd2000bf05270 */
[----:B------:R-:W-:Y:S05]  /*5c20*/  BRA.U UP0, `(.L_x_1455) ;  /* 0x0000000100a87547 */ /* 0x000fea000b800000 */
        /* <DEDUP_REMOVED lines=15> */
.L_x_1474:
[----:B------:R-:W0:Y:S02]  /*5d20*/  F2I.U64.TRUNC R4, R4 ;  /* 0x0000000400047311 */ /* 0x000e24000020d800 */
[----:B0-----:R0:W-:Y:S01]  /*5d30*/  STG.E.64 desc[UR36][R2.64], R4 ;  /* 0x0000000402007986 */ /* 0x0011e2000c101b24 */
[----:B------:R-:W-:Y:S05]  /*5d40*/  BRA `(.L_x_1456) ;  /* 0x0000000400387947 */ /* 0x000fea0003800000 */
.L_x_1473:
[----:B------:R-:W0:Y:S02]  /*5d50*/  F2I.FTZ.U32.TRUNC.NTZ R5, R4 ;  /* 0x0000000400057305 */ /* 0x000e24000021f000 */
[----:B0-----:R0:W-:Y:S01]  /*5d60*/  STG.E desc[UR36][R2.64], R5 ;  /* 0x0000000502007986 */ /* 0x0011e2000c101924 */
[----:B------:R-:W-:Y:S05]  /*5d70*/  BRA `(.L_x_1456) ;  /* 0x00000004002c7947 */ /* 0x000fea0003800000 */
.L_x_1463:
        /* <DEDUP_REMOVED lines=10> */
.L_x_1476:
[----:B------:R-:W-:Y:S01]  /*5e20*/  FMUL.FTZ R4, R4, 1 ;  /* 0x3f80000004047820 */ /* 0x000fe20000410000 */
[----:B------:R-:W-:-:S05]  /*5e30*/  CS2R R6, SRZ ;  /* 0x0000000000067805 */ /* 0x000fca000001ff00 */
[----:B------:R-:W0:Y:S02]  /*5e40*/  F2F.F64.F32 R4, R4 ;  /* 0x0000000400047310 */ /* 0x000e240000201800 */
[----:B0-----:R0:W-:Y:S01]  /*5e50*/  STG.E.128 desc[UR36][R2.64], R4 ;  /* 0x0000000402007986 */ /* 0x0011e2000c101d24 */
[----:B------:R-:W-:Y:S05]  /*5e60*/  BRA `(.L_x_1456) ;  /* 0x0000000000f07947 */ /* 0x000fea0003800000 */
.L_x_1475:
[----:B------:R-:W-:-:S09]  /*5e70*/  UISETP.NE.AND UP0, UPT, UR4, 0xf, UPT ;  /* 0x0000000f0400788c */ /* 0x000fd2000bf05270 */
[----:B------:R-:W-:Y:S05]  /*5e80*/  BRA.U !UP0, `(.L_x_1477) ;  /* 0x0000000108e07547 */ /* 0x000fea000b800000 */
[----:B------:R-:W-:-:S09]  /*5e90*/  UISETP.NE.AND UP0, UPT, UR4, 0x17, UPT ;  /* 0x000000170400788c */ /* 0x000fd2000bf05270 */
[----:B------:R-:W-:Y:S05]  /*5ea0*/  BRA.U !UP0, `(.L_x_1478) ;  /* 0x00000001088c7547 */ /* 0x000fea000b800000 */
[----:B------:R-:W-:-:S09]  /*5eb0*/  UISETP.NE.AND UP0, UPT, UR4, 0x18, UPT ;  /* 0x000000180400788c */ /* 0x000fd2000bf05270 */
[----:B------:R-:W-:Y:S05]  /*5ec0*/  BRA.U !UP0, `(.L_x_1479) ;  /* 0x0000000108447547 */ /* 0x000fea000b800000 */
.L_x_1455:
        /* <DEDUP_REMOVED lines=16> */
.L_x_1480:
[----:B------:R-:W-:Y:S05]  /*5fd0*/  BRA `(.L_x_1456) ;  /* 0x0000000000947947 */ /* 0x000fea0003800000 */
.L_x_1479:
[----:B------:R-:W-:Y:S01]  /*5fe0*/  LOP3.LUT R6, R4, 0x7fffffff, RZ, 0xc0, !PT ;  /* 0x7fffffff04067812 */ /* 0x000fe200078ec0ff */
[----:B------:R-:W-:Y:S01]  /*5ff0*/  BSSY.RECONVERGENT B0, `(.L_x_1481) ;  /* 0x000000b000007945 */ /* 0x000fe20003800200 */
[----:B------:R-:W-:Y:S01]  /*6000*/  SHF.R.U32.HI R7, RZ, 0x18, R4 ;  /* 0x00000018ff077819 */ /* 0x000fe20000011604 */
[----:B------:R-:W-:Y:S01]  /*6010*/  IMAD.MOV.U32 R0, RZ, RZ, 0x7f ;  /* 0x0000007fff007424 */ /* 0x000fe200078e00ff */
        /* <DEDUP_REMOVED lines=8> */
.L_x_1482:
[----:B------:R-:W-:Y:S05]  /*60a0*/  BSYNC.RECONVERGENT B0 ;  /* 0x0000000000007941 */ /* 0x000fea0003800200 */
.L_x_1481:
[----:B------:R-:W-:-:S05]  /*60b0*/  LOP3.LUT R5, R0, 0x80, R7, 0xf8, !PT ;  /* 0x0000008000057812 */ /* 0x000fca00078ef807 */
[----:B------:R0:W-:Y:S01]  /*60c0*/  STG.E.U8 desc[UR36][R2.64], R5 ;  /* 0x0000000502007986 */ /* 0x0001e2000c101124 */
[----:B------:R-:W-:Y:S05]  /*60d0*/  BRA `(.L_x_1456) ;  /* 0x0000000000547947 */ /* 0x000fea0003800000 */
.L_x_1478:
[----:B------:R-:W-:Y:S01]  /*60e0*/  LOP3.LUT R6, R4, 0x7fffffff, RZ, 0xc0, !PT ;  /* 0x7fffffff04067812 */ /* 0x000fe200078ec0ff */
[----:B------:R-:W-:Y:S03]  /*60f0*/  BSSY.RECONVERGENT B0, `(.L_x_1483) ;  /* 0x000000d000007945 */ /* 0x000fe60003800200 */
        /* <DEDUP_REMOVED lines=9> */
.L_x_1484:
[----:B------:R-:W-:Y:S02]  /*6190*/  ISETP.GT.U32.AND P0, PT, R6, 0x7f800000, PT ;  /* 0x7f8000000600780c */ /* 0x000fe40003f04070 */
[----:B------:R-:W-:-:S04]  /*61a0*/  MOV R0, 0x7f ;  /* 0x0000007f00007802 */ /* 0x000fc80000000f00 */
[----:B------:R-:W-:-:S07]  /*61b0*/  SEL R0, R0, 0x7c, P0 ;  /* 0x0000007c00007807 */ /* 0x000fce0000000000 */
.L_x_1485:
[----:B------:R-:W-:Y:S05]  /*61c0*/  BSYNC.RECONVERGENT B0 ;  /* 0x0000000000007941 */ /* 0x000fea0003800200 */
.L_x_1483:
[----:B------:R-:W-:-:S04]  /*61d0*/  SHF.R.U32.HI R5, RZ, 0x18, R4 ;  /* 0x00000018ff057819 */ /* 0x000fc80000011604 */
[----:B------:R-:W-:-:S05]  /*61e0*/  LOP3.LUT R5, R0, 0x80, R5, 0xf8, !PT ;  /* 0x0000008000057812 */ /* 0x000fca00078ef805 */
[----:B------:R0:W-:Y:S01]  /*61f0*/  STG.E.U8 desc[UR36][R2.64], R5 ;  /* 0x0000000502007986 */ /* 0x0001e2000c101124 */
[----:B------:R-:W-:Y:S05]  /*6200*/  BRA `(.L_x_1456) ;  /* 0x0000000000087947 */ /* 0x000fea0003800000 */
.L_x_1477:
[----:B------:R-:W-:-:S05]  /*6210*/  F2FP.BF16.F32.PACK_AB R4, RZ, R4 ;  /* 0x00000004ff04723e */ /* 0x000fca00000010ff */
[----:B------:R0:W-:Y:S02]  /*6220*/  STG.E.U16 desc[UR36][R2.64], R4 ;  /* 0x0000000402007986 */ /* 0x0001e4000c101524 */
.L_x_1456:
[----:B------:R-:W-:-:S07]  /*6230*/  VIADD R17, R17, 0x80 ;  /* 0x0000008011117836 */ /* 0x000fce0000000000 */
.L_x_1421:
[----:B------:R-:W-:Y:S05]  /*6240*/  BSYNC.RECONVERGENT B7 ;  /* 0x0000000000077941 */ /* 0x000fea0003800200 */
.L_x_1420:
[----:B------:R-:W5:Y:S01]  /*6250*/  LDCU UR4, c[0x0][0x380] ;  /* 0x00007000ff0477ac */ /* 0x000f620008000800 */
[----:B------:R-:W-:Y:S01]  /*6260*/  BSSY.RECONVERGENT B7, `(.L_x_1486) ;  /* 0x000030a000077945 */ /* 0x000fe20003800200 */
[----:B-----5:R-:W-:-:S13]  /*6270*/  ISETP.GE.AND P0, PT, R17, UR4, PT ;  /* 0x0000000411007c0c */ /* 0x020fda000bf06270 */
[----:B------:R-:W-:Y:S05]  /*6280*/  @P0 BRA `(.L_x_1487) ;  /* 0x00000030001c0947 */ /* 0x000fea0003800000 */
[----:B------:R-:W5:Y:S01]  /*6290*/  LDCU UR4, c[0x0][0x388] ;  /* 0x00007100ff0477ac */ /* 0x000f620008000800 */
[----:B------:R-:W-:Y:S02]  /*62a0*/  HFMA2 R16, -RZ, RZ, 0, 0 ;  /* 0x00000000ff107431 */ /* 0x000fe400000001ff */
[----:B0--34-:R-:W-:Y:S01]  /*62b0*/  IMAD.MOV.U32 R0, RZ, RZ, RZ ;  /* 0x000000ffff007224 */ /* 0x019fe200078e00ff */
[----:B-----5:R-:W-:-:S09]  /*62c0*/  UISETP.NE.AND UP0, UPT, UR4, URZ, UPT ;  /* 0x000000ff0400728c */ /* 0x020fd2000bf05270 */
[----:B------:R-:W-:Y:S05]  /*62d0*/  BRA.U !UP0, `(.L_x_1488) ;  /* 0x0000001108a87547 */ /* 0x000fea000b800000 */
[----:B------:R-:W1:Y:S01]  /*62e0*/  LDCU.64 UR4, c[0x0][0x390] ;  /* 0x00007200ff0477ac */ /* 0x000e620008000a00 */
[----:B------:R-:W-:Y:S01]  /*62f0*/  IMAD.MOV.U32 R16, RZ, RZ, RZ ;  /* 0x000000ffff107224 */ /* 0x000fe200078e00ff */
[----:B------:R-:W0:Y:S01]  /*6300*/  LDCU UR6, c[0x0][0x38c] ;  /* 0x00007180ff0677ac */ /* 0x000e220008000800 */
[----:B------:R-:W3:Y:S01]  /*6310*/  LDCU.64 UR8, c[0x0][0x4b8] ;  /* 0x00009700ff0877ac */ /* 0x000ee20008000a00 */
[----:B------:R-:W-:Y:S01]  /*6320*/  UISETP.NE.AND UP0, UPT, UR40, URZ, UPT ;  /* 0x000000ff2800728c */ /* 0x000fe2000bf05270 */
[----:B-12---:R-:W-:-:S05]  /*6330*/  IMAD.HI.U32 R2, R17, UR4, R16 ;  /* 0x0000000411027c27 */ /* 0x006fca000f8e0010 */
[----:B------:R-:W-:-:S05]  /*6340*/  SHF.R.U32.HI R3, RZ, UR5, R2 ;  /* 0x00000005ff037c19 */ /* 0x000fca0008011602 */
[----:B------:R-:W-:-:S04]  /*6350*/  IMAD.MOV R0, RZ, RZ, -R3 ;  /* 0x000000ffff007224 */ /* 0x000fc800078e0a03 */
[----:B0-----:R-:W-:-:S04]  /*6360*/  IMAD R0, R0, UR6, R17 ;  /* 0x0000000600007c24 */ /* 0x001fc8000f8e0211 */
[C---:B---3--:R-:W-:Y:S02]  /*6370*/  IMAD R16, R0.reuse, UR8, RZ ;  /* 0x0000000800107c24 */ /* 0x048fe4000f8e02ff */
        /* <DEDUP_REMOVED lines=288> */
.L_x_1488:
[----:B------:R-:W1:Y:S01]  /*7580*/  LDCU.64 UR6, c[0x0][0x588] ;  /* 0x0000b100ff0677ac */ /* 0x000e620008000a00 */
[----:B------:R-:W-:Y:S01]  /*7590*/  BSSY.RECONVERGENT B6, `(.L_x_1489) ;  /* 0x00000dd000067945 */ /* 0x000fe20003800200 */
[----:B------:R-:W-:-:S04]  /*75a0*/  UPRMT UR4, UR41, 0x9910, URZ ;  /* 0x0000991029047896 */ /* 0x000fc800080000ff */
[----:B------:R-:W-:Y:S01]  /*75b0*/  UISETP.GT.AND UP0, UPT, UR4, 0x9, UPT ;  /* 0x000000090400788c */ /* 0x000fe2000bf04270 */
[----:B-12---:R-:W-:-:S04]  /*75c0*/  IADD3 R2, P0, PT, R0, UR6, RZ ;  /* 0x0000000600027c10 */ /* 0x006fc8000ff1e0ff */
        /* <DEDUP_REMOVED lines=13> */
.L_x_1493:
[----:B------:R-:W2:Y:S02]  /*76a0*/  LDG.E.U8 R0, desc[UR36][R2.64] ;  /* 0x0000002402007981 */ /* 0x000ea4000c1e1100 */
[----:B--2---:R-:W-:Y:S01]  /*76b0*/  I2FP.F32.U32 R0, R0 ;  /* 0x0000000000007245 */ /* 0x004fe20000201000 */
[----:B------:R-:W-:Y:S06]  /*76c0*/  BRA `(.L_x_1495) ;  /* 0x0000000c00247947 */ /* 0x000fec0003800000 */
.L_x_1492:
[----:B------:R-:W-:-:S09]  /*76d0*/  UISETP.NE.AND UP0, UPT, UR4, 0x2, UPT ;  /* 0x000000020400788c */ /* 0x000fd2000bf05270 */
[----:B------:R-:W-:Y:S05]  /*76e0*/  BRA.U !UP0, `(.L_x_1496) ;  /* 0x0000000108287547 */ /* 0x000fea000b800000 */
[----:B------:R-:W-:-:S09]  /*76f0*/  UISETP.NE.AND UP0, UPT, UR4, 0x3, UPT ;  /* 0x000000030400788c */ /* 0x000fd2000bf05270 */
[----:B------:R-:W-:Y:S05]  /*7700*/  BRA.U !UP0, `(.L_x_1497) ;  /* 0x0000000108147547 */ /* 0x000fea000b800000 */
[----:B------:R-:W-:-:S09]  /*7710*/  UISETP.NE.AND UP0, UPT, UR4, 0x4, UPT ;  /* 0x000000040400788c */ /* 0x000fd2000bf05270 */
[----:B------:R-:W-:Y:S05]  /*7720*/  BRA.U UP0, `(.L_x_1494) ;  /* 0x0000000900b07547 */ /* 0x000fea000b800000 */
[----:B------:R-:W2:Y:S02]  /*7730*/  LDG.E.64 R2, desc[UR36][R2.64] ;  /* 0x0000002402027981 */ /* 0x000ea4000c1e1b00 */
[----:B--2---:R2:W3:Y:S01]  /*7740*/  I2F.S64 R0, R2 ;  /* 0x0000000200007312 */ /* 0x0044e20000301400 */
[----:B------:R-:W-:Y:S05]  /*7750*/  BRA `(.L_x_1495) ;  /* 0x0000000c00007947 */ /* 0x000fea0003800000 */
.L_x_1497:
[----:B------:R-:W2:Y:S02]  /*7760*/  LDG.E R0, desc[UR36][R2.64] ;  /* 0x0000002402007981 */ /* 0x000ea4000c1e1900 */
[----:B--2---:R-:W-:Y:S01]  /*7770*/  I2FP.F32.S32 R0, R0 ;  /* 0x0000000000007245 */ /* 0x004fe20000201400 */
[----:B------:R-:W-:Y:S06]  /*7780*/  BRA `(.L_x_1495) ;  /* 0x0000000800f47947 */ /* 0x000fec0003800000 */
.L_x_1496:
[----:B------:R-:W2:Y:S02]  /*7790*/  LDG.E.U16 R0, desc[UR36][R2.64] ;  /* 0x0000002402007981 */ /* 0x000ea4000c1e1500 */
[----:B--2---:R-:W1:Y:S01]  /*77a0*/  I2F.S16 R0, R0 ;  /* 0x0000000000007306 */ /* 0x004e620000101400 */
[----:B------:R-:W-:Y:S05]  /*77b0*/  BRA `(.L_x_1495) ;  /* 0x0000000800e87947 */ /* 0x000fea0003800000 */
.L_x_1491:
        /* <DEDUP_REMOVED lines=8> */
.L_x_1499:
[----:B------:R-:W2:Y:S02]  /*7840*/  LDG.E.U16 R0, desc[UR36][R2.64] ;  /* 0x0000002402007981 */ /* 0x000ea4000c1e1500 */
[----:B--2---:R-:W-:Y:S01]  /*7850*/  HADD2.F32 R0, -RZ, R0.H0_H0 ;  /* 0x20000000ff007230 */ /* 0x004fe20000004100 */
[----:B------:R-:W-:Y:S06]  /*7860*/  BRA `(.L_x_1495) ;  /* 0x0000000800bc7947 */ /* 0x000fec0003800000 */
.L_x_1498:
        /* <DEDUP_REMOVED lines=8> */
.L_x_1501:
[----:B------:R-:W2:Y:S02]  /*78f0*/  LDG.E.U16 R0, desc[UR36][R2.64] ;  /* 0x0000002402007981 */ /* 0x000ea4000c1e1500 */
[----:B--2---:R-:W-:Y:S01]  /*7900*/  HADD2.F32 R0, -RZ, R0.H0_H0 ;  /* 0x20000000ff007230 */ /* 0x004fe20000004100 */
[----:B------:R-:W-:Y:S06]  /*7910*/  BRA `(.L_x_1495) ;  /* 0x0000000800907947 */ /* 0x000fec0003800000 */
.L_x_1500:
[----:B------:R-:W2:Y:S01]  /*7920*/  LDG.E.64 R2, desc[UR36][R2.64] ;  /* 0x0000002402027981 */ /* 0x000ea2000c1e1b00 */
[----:B------:R-:W-:Y:S01]  /*7930*/  UMOV UR4, 0xf0000000 ;  /* 0xf000000000047882 */ /* 0x000fe20000000000 */
[----:B------:R-:W-:Y:S01]  /*7940*/  UMOV UR5, 0x380fffff ;  /* 0x380fffff00057882 */ /* 0x000fe20000000000 */
[----:B--2---:R-:W0:Y:S01]  /*7950*/  F2F.F32.F64 R0, R2 ;  /* 0x0000000200007310 */ /* 0x004e220000301000 */
[----:B------:R-:W-:-:S14]  /*7960*/  DSETP.GEU.AND P0, PT, |R2|, UR4, PT ;  /* 0x0000000402007e2a */ /* 0x000fdc000bf0e200 */
[----:B0-----:R-:W-:Y:S01]  /*7970*/  @!P0 FMUL R0, R0, 1.175494350822287508e-38 ;  /* 0x0080000000008820 */ /* 0x001fe20000400000 */
[----:B------:R-:W-:Y:S06]  /*7980*/  BRA `(.L_x_1495) ;  /* 0x0000000800747947 */ /* 0x000fec0003800000 */
.L_x_1490:
        /* <DEDUP_REMOVED lines=12> */
.L_x_1504:
[----:B------:R-:W2:Y:S01]  /*7a50*/  LDG.E.64 R2, desc[UR36][R2.64] ;  /* 0x0000002402027981 */ /* 0x000ea2000c1e1b00 */
[----:B------:R-:W-:Y:S01]  /*7a60*/  UMOV UR4, 0xf0000000 ;  /* 0xf000000000047882 */ /* 0x000fe20000000000 */
[----:B------:R-:W-:Y:S01]  /*7a70*/  UMOV UR5, 0x380fffff ;  /* 0x380fffff00057882 */ /* 0x000fe20000000000 */
[----:B--2---:R-:W0:Y:S01]  /*7a80*/  F2F.F32.F64 R0, R2 ;  /* 0x0000000200007310 */ /* 0x004e220000301000 */
[----:B------:R-:W-:-:S14]  /*7a90*/  DSETP.GEU.AND P0, PT, |R2|, UR4, PT ;  /* 0x0000000402007e2a */ /* 0x000fdc000bf0e200 */
[----:B0-----:R-:W-:Y:S01]  /*7aa0*/  @!P0 FMUL R0, R0, 1.175494350822287508e-38 ;  /* 0x0080000000008820 */ /* 0x001fe20000400000 */
[----:B------:R-:W-:Y:S06]  /*7ab0*/  BRA `(.L_x_1495) ;  /* 0x0000000800287947 */ /* 0x000fec0003800000 */
.L_x_1503:
        /* <DEDUP_REMOVED lines=23> */
[----:B------:R-:W-:Y:S01]  /*7c30*/  LOP3.LUT R0, R5, 0x80000000, R0, 0xf8, !PT ;  /* 0x8000000005007812 */ /* 0x000fe200078ef800 */
[----:B------:R-:W-:Y:S06]  /*7c40*/  BRA `(.L_x_1495) ;  /* 0x0000000400c47947 */ /* 0x000fec0003800000 */
.L_x_1506:
        /* <DEDUP_REMOVED lines=12> */
.L_x_1505:
[----:B------:R-:W2:Y:S02]  /*7d10*/  LDG.E.U16 R0, desc[UR36][R2.64] ;  /* 0x0000002402007981 */ /* 0x000ea4000c1e1500 */
[----:B--2---:R-:W-:Y:S01]  /*7d20*/  SHF.L.U32 R0, R0, 0x10, RZ ;  /* 0x0000001000007819 */ /* 0x004fe200000006ff */
[----:B------:R-:W-:Y:S06]  /*7d30*/  BRA `(.L_x_1495) ;  /* 0x0000000400887947 */ /* 0x000fec0003800000 */
.L_x_1502:
        /* <DEDUP_REMOVED lines=11> */
.L_x_1509:
        /* <DEDUP_REMOVED lines=20> */
.L_x_1511:
[----:B------:R-:W-:Y:S05]  /*7f30*/  BSYNC.RECONVERGENT B0 ;  /* 0x0000000000007941 */ /* 0x000fea0003800200 */
.L_x_1510:
[----:B------:R-:W-:Y:S01]  /*7f40*/  IMAD.SHL.U32 R0, R0, 0x100000, RZ ;  /* 0x0010000000007824 */ /* 0x000fe200078e00ff */
[----:B------:R-:W-:-:S04]  /*7f50*/  LEA R2, R2, 0x3b800000, 0x17 ;  /* 0x3b80000002027811 */ /* 0x000fc800078eb8ff */
[----:B------:R-:W-:Y:S01]  /*7f60*/  LOP3.LUT R0, R2, R0, R7, 0xfe, !PT ;  /* 0x0000000002007212 */ /* 0x000fe200078efe07 */
[----:B------:R-:W-:Y:S06]  /*7f70*/  BRA `(.L_x_1495) ;  /* 0x0000000000f87947 */ /* 0x000fec0003800000 */
.L_x_1508:
        /* <DEDUP_REMOVED lines=20> */
.L_x_1513:
[----:B------:R-:W-:Y:S05]  /*80c0*/  BSYNC.RECONVERGENT B0 ;  /* 0x0000000000007941 */ /* 0x000fea0003800200 */
.L_x_1512:
[----:B------:R-:W-:Y:S02]  /*80d0*/  SHF.L.U32 R0, R0, 0x15, RZ ;  /* 0x0000001500007819 */ /* 0x000fe400000006ff */
[----:B------:R-:W-:-:S04]  /*80e0*/  LEA R2, R2, 0x37800000, 0x17 ;  /* 0x3780000002027811 */ /* 0x000fc800078eb8ff */
[----:B------:R-:W-:Y:S01]  /*80f0*/  LOP3.LUT R0, R2, R0, R7, 0xfe, !PT ;  /* 0x0000000002007212 */ /* 0x000fe200078efe07 */
[----:B------:R-:W-:Y:S06]  /*8100*/  BRA `(.L_x_1495) ;  /* 0x0000000000947947 */ /* 0x000fec0003800000 */
.L_x_1507:
        /* <DEDUP_REMOVED lines=11> */
[----:B------:R-:W-:Y:S01]  /*81c0*/  @!P0 MOV R0, 0x7f800001 ;  /* 0x7f80000100008802 */ /* 0x000fe20000000f00 */
[----:B------:R-:W-:Y:S01]  /*81d0*/  @P0 IMAD.SHL.U32 R0, R2, 0x800000, RZ ;  /* 0x0080000002000824 */ /* 0x000fe200078e00ff */
[----:B------:R-:W-:Y:S06]  /*81e0*/  BRA `(.L_x_1495) ;  /* 0x00000000005c7947 */ /* 0x000fec0003800000 */
.L_x_1494:
        /* <DEDUP_REMOVED lines=16> */
.L_x_1516:
[----:B------:R-:W-:Y:S01]  /*82f0*/  IMAD.MOV.U32 R0, RZ, RZ, RZ ;  /* 0x000000ffff007224 */ /* 0x000fe200078e00ff */
[----:B------:R-:W-:Y:S06]  /*8300*/  BRA `(.L_x_1495) ;  /* 0x0000000000147947 */ /* 0x000fec0003800000 */
.L_x_1515:
[----:B------:R-:W2:Y:S02]  /*8310*/  LDG.E.64 R2, desc[UR36][R2.64] ;  /* 0x0000002402027981 */ /* 0x000ea4000c1e1b00 */
[----:B--2---:R0:W1:Y:S01]  /*8320*/  I2F.U64 R0, R2 ;  /* 0x0000000200007312 */ /* 0x0040620000301000 */
[----:B------:R-:W-:Y:S05]  /*8330*/  BRA `(.L_x_1495) ;  /* 0x0000000000087947 */ /* 0x000fea0003800000 */
.L_x_1514:
[----:B------:R-:W2:Y:S02]  /*8340*/  LDG.E R0, desc[UR36][R2.64] ;  /* 0x0000002402007981 */ /* 0x000ea4000c1e1900 */
[----:B--2---:R-:W-:-:S07]  /*8350*/  I2FP.F32.U32 R0, R0 ;  /* 0x0000000000007245 */ /* 0x004fce0000201000 */
.L_x_1495:
[----:B------:R-:W-:Y:S05]  /*8360*/  BSYNC.RECONVERGENT B6 ;  /* 0x0000000000067941 */ /* 0x000fea0003800200 */
.L_x_1489:
[----:B0-2-4-:R-:W-:Y:S01]  /*8370*/  HFMA2 R3, -RZ, RZ, 1.75, 0 ;  /* 0x3f000000ff037431 */ /* 0x015fe200000001ff */
[C---:B-1-3-5:R-:W-:Y:S01]  /*8380*/  FSETP.GT.FTZ.AND P0, PT, |R0|.reuse, 0.56000000238418579102, PT ;  /* 0x3f0f5c290000780b */ /* 0x06afe20003f14200 */
        /* <DEDUP_REMOVED lines=40> */
.L_x_1520:
[----:B------:R-:W0:Y:S02]  /*8610*/  F2I.S64.TRUNC R4, R4 ;  /* 0x0000000400047311 */ /* 0x000e24000020d900 */
[----:B0-----:R-:W-:-:S05]  /*8620*/  MOV R7, R4 ;  /* 0x0000000400077202 */ /* 0x001fca0000000f00 */
[----:B------:R0:W-:Y:S01]  /*8630*/  STG.E.U8 desc[UR36][R2.64], R7 ;  /* 0x0000000702007986 */ /* 0x0001e2000c101124 */
[----:B------:R-:W-:Y:S05]  /*8640*/  BRA `(.L_x_1522) ;  /* 0x0000000c00287947 */ /* 0x000fea0003800000 */
.L_x_1519:
        /* <DEDUP_REMOVED lines=9> */
.L_x_1524:
[----:B------:R-:W0:Y:S02]  /*86e0*/  F2I.FTZ.TRUNC.NTZ R5, R4 ;  /* 0x0000000400057305 */ /* 0x000e24000021f100 */
[----:B0-----:R0:W-:Y:S01]  /*86f0*/  STG.E desc[UR36][R2.64], R5 ;  /* 0x0000000502007986 */ /* 0x0011e2000c101924 */
[----:B------:R-:W-:Y:S05]  /*8700*/  BRA `(.L_x_1522) ;  /* 0x0000000800f87947 */ /* 0x000fea0003800000 */
.L_x_1523:
[----:B------:R-:W0:Y:S02]  /*8710*/  F2I.FTZ.TRUNC.NTZ R5, R4 ;  /* 0x0000000400057305 */ /* 0x000e24000021f100 */
[----:B0-----:R0:W-:Y:S01]  /*8720*/  STG.E.U16 desc[UR36][R2.64], R5 ;  /* 0x0000000502007986 */ /* 0x0011e2000c101524 */
[----:B------:R-:W-:Y:S05]  /*8730*/  BRA `(.L_x_1522) ;  /* 0x0000000800ec7947 */ /* 0x000fea0003800000 */
.L_x_1518:
        /* <DEDUP_REMOVED lines=8> */
.L_x_1526:
[----:B------:R-:W-:-:S05]  /*87c0*/  F2FP.F16.F32.PACK_AB R4, RZ, R4 ;  /* 0x00000004ff04723e */ /* 0x000fca00000000ff */
[----:B------:R0:W-:Y:S01]  /*87d0*/  STG.E.U16 desc[UR36][R2.64], R4 ;  /* 0x0000000402007986 */ /* 0x0001e2000c101524 */
[----:B------:R-:W-:Y:S05]  /*87e0*/  BRA `(.L_x_1522) ;  /* 0x0000000800c07947 */ /* 0x000fea0003800000 */
.L_x_1525:
        /* <DEDUP_REMOVED lines=9> */
.L_x_1528:
[----:B------:R-:W-:-:S04]  /*8880*/  F2FP.F16.F32.PACK_AB R5, RZ, R4 ;  /* 0x00000004ff05723e */ /* 0x000fc800000000ff */
[----:B------:R-:W-:-:S05]  /*8890*/  PRMT R5, R5, 0x5410, RZ ;  /* 0x0000541005057816 */ /* 0x000fca00000000ff */
[----:B------:R0:W-:Y:S01]  /*88a0*/  STG.E desc[UR36][R2.64], R5 ;  /* 0x0000000502007986 */ /* 0x0001e2000c101924 */
[----:B------:R-:W-:Y:S05]  /*88b0*/  BRA `(.L_x_1522) ;  /* 0x00000008008c7947 */ /* 0x000fea0003800000 */
.L_x_1527:
[----:B------:R-:W-:-:S06]  /*88c0*/  FMUL.FTZ R4, R4, 1 ;  /* 0x3f80000004047820 */ /* 0x000fcc0000410000 */
[----:B------:R-:W0:Y:S02]  /*88d0*/  F2F.F64.F32 R4, R4 ;  /* 0x0000000400047310 */ /* 0x000e240000201800 */
[----:B0-----:R0:W-:Y:S01]  /*88e0*/  STG.E.64 desc[UR36][R2.64], R4 ;  /* 0x0000000402007986 */ /* 0x0011e2000c101b24 */
[----:B------:R-:W-:Y:S05]  /*88f0*/  BRA `(.L_x_1522) ;  /* 0x00000008007c7947 */ /* 0x000fea0003800000 */
.L_x_1517:
        /* <DEDUP_REMOVED lines=13> */
.L_x_1532:
        /* <DEDUP_REMOVED lines=16> */
.L_x_1535:
[----:B------:R-:W-:-:S04]  /*8ad0*/  SHF.R.U32.HI R4, RZ, 0x18, R4 ;  /* 0x00000018ff047819 */ /* 0x000fc80000011604 */
[----:B------:R-:W-:-:S04]  /*8ae0*/  LOP3.LUT R4, R5, 0x80, R4, 0xf8, !PT ;  /* 0x0000008005047812 */ /* 0x000fc800078ef804 */
[----:B------:R-:W-:-:S07]  /*8af0*/  PRMT R0, R4, 0x7610, R0 ;  /* 0x0000761004007816 */ /* 0x000fce0000000000 */
.L_x_1534:
[----:B------:R-:W-:Y:S05]  /*8b00*/  BSYNC.RECONVERGENT B0 ;  /* 0x0000000000007941 */ /* 0x000fea0003800200 */
.L_x_1533:
[----:B------:R0:W-:Y:S01]  /*8b10*/  STG.E.U8 desc[UR36][R2.64], R0 ;  /* 0x0000000002007986 */ /* 0x0001e2000c101124 */
[----:B------:R-:W-:Y:S05]  /*8b20*/  BRA `(.L_x_1522) ;  /* 0x0000000400f07947 */ /* 0x000fea0003800000 */
.L_x_1531:
        /* <DEDUP_REMOVED lines=16> */
.L_x_1538:
[----:B------:R-:W-:-:S04]  /*8c30*/  SHF.R.U32.HI R4, RZ, 0x18, R4 ;  /* 0x00000018ff047819 */ /* 0x000fc80000011604 */
[----:B------:R-:W-:-:S04]  /*8c40*/  LOP3.LUT R5, R5, 0x80, R4, 0xf8, !PT ;  /* 0x0000008005057812 */ /* 0x000fc800078ef804 */
[----:B------:R-:W-:-:S07]  /*8c50*/  PRMT R0, R5, 0x7610, R0 ;  /* 0x0000761005007816 */ /* 0x000fce0000000000 */
.L_x_1537:
[----:B------:R-:W-:Y:S05]  /*8c60*/  BSYNC.RECONVERGENT B0 ;  /* 0x0000000000007941 */ /* 0x000fea0003800200 */
.L_x_1536:
[----:B------:R0:W-:Y:S01]  /*8c70*/  STG.E.U8 desc[UR36][R2.64], R0 ;  /* 0x0000000002007986 */ /* 0x0001e2000c101124 */
[----:B------:R-:W-:Y:S05]  /*8c80*/  BRA `(.L_x_1522) ;  /* 0x0000000400987947 */ /* 0x000fea0003800000 */
.L_x_1530:
        /* <DEDUP_REMOVED lines=21> */
.L_x_1540:
[----:B------:R-:W0:Y:S02]  /*8de0*/  F2I.U64.TRUNC R4, R4 ;  /* 0x0000000400047311 */ /* 0x000e24000020d800 */
[----:B0-----:R0:W-:Y:S01]  /*8df0*/  STG.E.64 desc[UR36][R2.64], R4 ;  /* 0x0000000402007986 */ /* 0x0011e2000c101b24 */
[----:B------:R-:W-:Y:S05]  /*8e00*/  BRA `(.L_x_1522) ;  /* 0x0000000400387947 */ /* 0x000fea0003800000 */
.L_x_1539:
[----:B------:R-:W0:Y:S02]  /*8e10*/  F2I.FTZ.U32.TRUNC.NTZ R5, R4 ;  /* 0x0000000400057305 */ /* 0x000e24000021f000 */
[----:B0-----:R0:W-:Y:S01]  /*8e20*/  STG.E desc[UR36][R2.64], R5 ;  /* 0x0000000502007986 */ /* 0x0011e2000c101924 */
[----:B------:R-:W-:Y:S05]  /*8e30*/  BRA `(.L_x_1522) ;  /* 0x00000004002c7947 */ /* 0x000fea0003800000 */
.L_x_1529:
        /* <DEDUP_REMOVED lines=10> */
.L_x_1542:
[----:B------:R-:W-:Y:S01]  /*8ee0*/  FMUL.FTZ R4, R4, 1 ;  /* 0x3f80000004047820 */ /* 0x000fe20000410000 */
[----:B------:R-:W-:-:S05]  /*8ef0*/  CS2R R6, SRZ ;  /* 0x0000000000067805 */ /* 0x000fca000001ff00 */
[----:B------:R-:W0:Y:S02]  /*8f00*/  F2F.F64.F32 R4, R4 ;  /* 0x0000000400047310 */ /* 0x000e240000201800 */
[----:B0-----:R4:W-:Y:S01]  /*8f10*/  STG.E.128 desc[UR36][R2.64], R4 ;  /* 0x0000000402007986 */ /* 0x0019e2000c101d24 */
[----:B------:R-:W-:Y:S05]  /*8f20*/  BRA `(.L_x_1522) ;  /* 0x0000000000f07947 */ /* 0x000fea0003800000 */
.L_x_1541:
[----:B------:R-:W-:-:S09]  /*8f30*/  UISETP.NE.AND UP0, UPT, UR4, 0xf, UPT ;  /* 0x0000000f0400788c */ /* 0x000fd2000bf05270 */
[----:B------:R-:W-:Y:S05]  /*8f40*/  BRA.U !UP0, `(.L_x_1543) ;  /* 0x0000000108e07547 */ /* 0x000fea000b800000 */
[----:B------:R-:W-:-:S09]  /*8f50*/  UISETP.NE.AND UP0, UPT, UR4, 0x17, UPT ;  /* 0x000000170400788c */ /* 0x000fd2000bf05270 */
[----:B------:R-:W-:Y:S05]  /*8f60*/  BRA.U !UP0, `(.L_x_1544) ;  /* 0x00000001088c7547 */ /* 0x000fea000b800000 */
[----:B------:R-:W-:-:S09]  /*8f70*/  UISETP.NE.AND UP0, UPT, UR4, 0x18, UPT ;  /* 0x000000180400788c */ /* 0x000fd2000bf05270 */
[----:B------:R-:W-:Y:S05]  /*8f80*/  BRA.U !UP0, `(.L_x_1545) ;  /* 0x0000000108447547 */ /* 0x000fea000b800000 */
.L_x_1521:
        /* <DEDUP_REMOVED lines=16> */
.L_x_1546:
[----:B------:R-:W-:Y:S05]  /*9090*/  BRA `(.L_x_1522) ;  /* 0x0000000000947947 */ /* 0x000fea0003800000 */
.L_x_1545:
        /* <DEDUP_REMOVED lines=12> */
.L_x_1548:
[----:B------:R-:W-:Y:S05]  /*9160*/  BSYNC.RECONVERGENT B0 ;  /* 0x0000000000007941 */ /* 0x000fea0003800200 */
.L_x_1547:
[----:B------:R-:W-:-:S05]  /*9170*/  LOP3.LUT R5, R0, 0x80, R7, 0xf8, !PT ;  /* 0x0000008000057812 */ /* 0x000fca00078ef807 */
[----:B------:R2:W-:Y:S01]  /*9180*/  STG.E.U8 desc[UR36][R2.64], R5 ;  /* 0x0000000502007986 */ /* 0x0005e2000c101124 */
[----:B------:R-:W-:Y:S05]  /*9190*/  BRA `(.L_x_1522) ;  /* 0x0000000000547947 */ /* 0x000fea0003800000 */
.L_x_1544:
        /* <DEDUP_REMOVED lines=11> */
.L_x_1550:
[----:B------:R-:W-:Y:S01]  /*9250*/  HFMA2 R0, -RZ, RZ, 0, 7.569789886474609375e-06 ;  /* 0x0000007fff007431 */ /* 0x000fe200000001ff */
[----:B------:R-:W-:-:S04]  /*9260*/  ISETP.GT.U32.AND P0, PT, R6, 0x7f800000, PT ;  /* 0x7f8000000600780c */ /* 0x000fc80003f04070 */
[----:B------:R-:W-:-:S09]  /*9270*/  SEL R0, R0, 0x7c, P0 ;  /* 0x0000007c00007807 */ /* 0x000fd20000000000 */
.L_x_1551:
[----:B------:R-:W-:Y:S05]  /*9280*/  BSYNC.RECONVERGENT B0 ;  /* 0x0000000000007941 */ /* 0x000fea0003800200 */
.L_x_1549:
[----:B------:R-:W-:-:S04]  /*9290*/  SHF.R.U32.HI R5, RZ, 0x18, R4 ;  /* 0x00000018ff057819 */ /* 0x000fc80000011604 */
[----:B------:R-:W-:-:S05]  /*92a0*/  LOP3.LUT R5, R0, 0x80, R5, 0xf8, !PT ;  /* 0x0000008000057812 */ /* 0x000fca00078ef805 */
[----:B------:R1:W-:Y:S01]  /*92b0*/  STG.E.U8 desc[UR36][R2.64], R5 ;  /* 0x0000000502007986 */ /* 0x0003e2000c101124 */
[----:B------:R-:W-:Y:S05]  /*92c0*/  BRA `(.L_x_1522) ;  /* 0x0000000000087947 */ /* 0x000fea0003800000 */
.L_x_1543:
[----:B------:R-:W-:-:S05]  /*92d0*/  F2FP.BF16.F32.PACK_AB R4, RZ, R4 ;  /* 0x00000004ff04723e */ /* 0x000fca00000010ff */
[----:B------:R0:W-:Y:S02]  /*92e0*/  STG.E.U16 desc[UR36][R2.64], R4 ;  /* 0x0000000402007986 */ /* 0x0001e4000c101524 */
.L_x_1522:
[----:B------:R-:W-:-:S07]  /*92f0*/  VIADD R17, R17, 0x80 ;  /* 0x0000008011117836 */ /* 0x000fce0000000000 */
.L_x_1487:
[----:B------:R-:W-:Y:S05]  /*9300*/  BSYNC.RECONVERGENT B7 ;  /* 0x0000000000077941 */ /* 0x000fea0003800200 */
.L_x_1486:
[----:B------:R-:W5:Y:S02]  /*9310*/  LDCU UR4, c[0x0][0x380] ;  /* 0x00007000ff0477ac */ /* 0x000f640008000800 */
[----:B-----5:R-:W-:-:S13]  /*9320*/  ISETP.GE.AND P0, PT, R17, UR4, PT ;  /* 0x0000000411007c0c */ /* 0x020fda000bf06270 */
[----:B------:R-:W-:Y:S05]  /*9330*/  @P0 EXIT ;  /* 0x000000000000094d */ /* 0x000fea0003800000 */
[----:B------:R-:W5:Y:S01]  /*9340*/  LDCU UR4, c[0x0][0x388] ;  /* 0x00007100ff0477ac */ /* 0x000f620008000800 */
[----:B0--34-:R-:W-:Y:S01]  /*9350*/  MOV R0, RZ ;  /* 0x000000ff00007202 */ /* 0x019fe20000000f00 */
[----:B------:R-:W-:Y:S01]  /*9360*/  IMAD.MOV.U32 R16, RZ, RZ, RZ ;  /* 0x000000ffff107224 */ /* 0x000fe200078e00ff */
[----:B-----5:R-:W-:-:S09]  /*9370*/  UISETP.NE.AND UP0, UPT, UR4, URZ, UPT ;  /* 0x000000ff0400728c */ /* 0x020fd2000bf05270 */
[----:B------:R-:W-:Y:S05]  /*9380*/  BRA.U !UP0, `(.L_x_1552) ;  /* 0x0000001108a87547 */ /* 0x000fea000b800000 */
[----:B------:R-:W1:Y:S01]  /*9390*/  LDCU.64 UR4, c[0x0][0x390] ;  /* 0x00007200ff0477ac */ /* 0x000e620008000a00 */
[----:B------:R-:W-:Y:S01]  /*93a0*/  HFMA2 R16, -RZ, RZ, 0, 0 ;  /* 0x00000000ff107431 */ /* 0x000fe200000001ff */
[----:B------:R-:W0:Y:S01]  /*93b0*/  LDCU UR6, c[0x0][0x38c] ;  /* 0x00007180ff0677ac */ /* 0x000e220008000800 */
[----:B------:R-:W3:Y:S01]  /*93c0*/  LDCU.64 UR8, c[0x0][0x4b8] ;  /* 0x00009700ff0877ac */ /* 0x000ee20008000a00 */
[----:B------:R-:W-:Y:S02]  /*93d0*/  UISETP.NE.AND UP0, UPT, UR40, URZ, UPT ;  /* 0x000000ff2800728c */ /* 0x000fe4000bf05270 */
        /* <DEDUP_REMOVED lines=293> */
.L_x_1552:
[----:B------:R-:W1:Y:S01]  /*a630*/  LDCU.128 UR8, c[0x0][0x580] ;  /* 0x0000b000ff0877ac */ /* 0x000e620008000c00 */
[----:B------:R-:W-:Y:S01]  /*a640*/  BSSY.RECONVERGENT B6, `(.L_x_1553) ;  /* 0x00000df000067945 */ /* 0x000fe20003800200 */
[----:B------:R-:W-:-:S04]  /*a650*/  UPRMT UR4, UR41, 0x9910, URZ ;  /* 0x0000991029047896 */ /* 0x000fc800080000ff */
[----:B------:R-:W-:Y:S01]  /*a660*/  UISETP.GT.AND UP0, UPT, UR4, 0x9, UPT ;  /* 0x000000090400788c */ /* 0x000fe2000bf04270 */
[----:B-12---:R-:W-:Y:S02]  /*a670*/  IADD3 R2, P1, PT, R0, UR10, RZ ;  /* 0x0000000a00027c10 */ /* 0x006fe4000ff3e0ff */
        /* <DEDUP_REMOVED lines=13> */
[----:B--2---:R4:W0:Y:S01]  /*a750*/  I2F.S16 R0, R2 ;  /* 0x0000000200007306 */ /* 0x0048220000101400 */
[----:B------:R-:W-:Y:S05]  /*a760*/  BRA `(.L_x_1559) ;  /* 0x0000000c00307947 */ /* 0x000fea0003800000 */
.L_x_1557:
[----:B------:R-:W2:Y:S02]  /*a770*/  LDG.E.U8 R0, desc[UR36][R2.64] ;  /* 0x0000002402007981 */ /* 0x000ea4000c1e1100 */
[----:B--2---:R-:W-:Y:S01]  /*a780*/  I2FP.F32.U32 R0, R0 ;  /* 0x0000000000007245 */ /* 0x004fe20000201000 */
[----:B------:R-:W-:Y:S06]  /*a790*/  BRA `(.L_x_1559) ;  /* 0x0000000c00247947 */ /* 0x000fec0003800000 */
.L_x_1556:
[----:B------:R-:W-:-:S09]  /*a7a0*/  UISETP.NE.AND UP0, UPT, UR4, 0x2, UPT ;  /* 0x000000020400788c */ /* 0x000fd2000bf05270 */
[----:B------:R-:W-:Y:S05]  /*a7b0*/  BRA.U !UP0, `(.L_x_1560) ;  /* 0x0000000108287547 */ /* 0x000fea000b800000 */
[----:B------:R-:W-:-:S09]  /*a7c0*/  UISETP.NE.AND UP0, UPT, UR4, 0x3, UPT ;  /* 0x000000030400788c */ /* 0x000fd2000bf05270 */
[----:B------:R-:W-:Y:S05]  /*a7d0*/  BRA.U !UP0, `(.L_x_1561) ;  /* 0x0000000108147547 */ /* 0x000fea000b800000 */
[----:B------:R-:W-:-:S09]  /*a7e0*/  UISETP.NE.AND UP0, UPT, UR4, 0x4, UPT ;  /* 0x000000040400788c */ /* 0x000fd2000bf05270 */
[----:B------:R-:W-:Y:S05]  /*a7f0*/  BRA.U UP0, `(.L_x_1558) ;  /* 0x0000000900b07547 */ /* 0x000fea000b800000 */
[----:B------:R-:W2:Y:S02]  /*a800*/  LDG.E.64 R2, desc[UR36][R2.64] ;  /* 0x0000002402027981 */ /* 0x000ea4000c1e1b00 */
[----:B--2---:R0:W1:Y:S01]  /*a810*/  I2F.S64 R0, R2 ;  /* 0x0000000200007312 */ /* 0x0040620000301400 */
[----:B------:R-:W-:Y:S05]  /*a820*/  BRA `(.L_x_1559) ;  /* 0x0000000c00007947 */ /* 0x000fea0003800000 */
.L_x_1561:
[----:B------:R-:W2:Y:S02]  /*a830*/  LDG.E R0, desc[UR36][R2.64] ;  /* 0x0000002402007981 */ /* 0x000ea4000c1e1900 */
[----:B--2---:R-:W-:Y:S01]  /*a840*/  I2FP.F32.S32 R0, R0 ;  /* 0x0000000000007245 */ /* 0x004fe20000201400 */
[----:B------:R-:W-:Y:S06]  /*a850*/  BRA `(.L_x_1559) ;  /* 0x0000000800f47947 */ /* 0x000fec0003800000 */
.L_x_1560:
[----:B------:R-:W2:Y:S02]  /*a860*/  LDG.E.U16 R0, desc[UR36][R2.64] ;  /* 0x0000002402007981 */ /* 0x000ea4000c1e1500 */
[----:B--2---:R-:W0:Y:S01]  /*a870*/  I2F.S16 R0, R0 ;  /* 0x0000000000007306 */ /* 0x004e220000101400 */
[----:B------:R-:W-:Y:S05]  /*a880*/  BRA `(.L_x_1559) ;  /* 0x0000000800e87947 */ /* 0x000fea0003800000 */
.L_x_1555:
        /* <DEDUP_REMOVED lines=8> */
.L_x_1563:
[----:B------:R-:W2:Y:S02]  /*a910*/  LDG.E.U16 R0, desc[UR36][R2.64] ;  /* 0x0000002402007981 */ /* 0x000ea4000c1e1500 */
[----:B--2---:R-:W-:Y:S01]  /*a920*/  HADD2.F32 R0, -RZ, R0.H0_H0 ;  /* 0x20000000ff007230 */ /* 0x004fe20000004100 */
[----:B------:R-:W-:Y:S06]  /*a930*/  BRA `(.L_x_1559) ;  /* 0x0000000800bc7947 */ /* 0x000fec0003800000 */
.L_x_1562:
        /* <DEDUP_REMOVED lines=8> */
.L_x_1565:
[----:B------:R-:W2:Y:S02]  /*a9c0*/  LDG.E.U16 R0, desc[UR36][R2.64] ;  /* 0x0000002402007981 */ /* 0x000ea4000c1e1500 */
[----:B--2---:R-:W-:Y:S01]  /*a9d0*/  HADD2.F32 R0, -RZ, R0.H0_H0 ;  /* 0x20000000ff007230 */ /* 0x004fe20000004100 */
[----:B------:R-:W-:Y:S06]  /*a9e0*/  BRA `(.L_x_1559) ;  /* 0x0000000800907947 */ /* 0x000fec0003800000 */
.L_x_1564:
[----:B------:R-:W2:Y:S01]  /*a9f0*/  LDG.E.64 R2, desc[UR36][R2.64] ;  /* 0x0000002402027981 */ /* 0x000ea2000c1e1b00 */
[----:B------:R-:W-:Y:S01]  /*aa00*/  UMOV UR4, 0xf0000000 ;  /* 0xf000000000047882 */ /* 0x000fe20000000000 */
[----:B------:R-:W-:Y:S01]  /*aa10*/  UMOV UR5, 0x380fffff ;  /* 0x380fffff00057882 */ /* 0x000fe20000000000 */
[----:B--2---:R-:W0:Y:S01]  /*aa20*/  F2F.F32.F64 R0, R2 ;  /* 0x0000000200007310 */ /* 0x004e220000301000 */
[----:B------:R-:W-:-:S14]  /*aa30*/  DSETP.GEU.AND P0, PT, |R2|, UR4, PT ;  /* 0x0000000402007e2a */ /* 0x000fdc000bf0e200 */
[----:B0-----:R-:W-:Y:S01]  /*aa40*/  @!P0 FMUL R0, R0, 1.175494350822287508e-38 ;  /* 0x0080000000008820 */ /* 0x001fe20000400000 */
[----:B------:R-:W-:Y:S06]  /*aa50*/  BRA `(.L_x_1559) ;  /* 0x0000000800747947 */ /* 0x000fec0003800000 */
.L_x_1554:
        /* <DEDUP_REMOVED lines=12> */
.L_x_1568:
[----:B------:R-:W2:Y:S01]  /*ab20*/  LDG.E.64 R2, desc[UR36][R2.64] ;  /* 0x0000002402027981 */ /* 0x000ea2000c1e1b00 */
[----:B------:R-:W-:Y:S01]  /*ab30*/  UMOV UR4, 0xf0000000 ;  /* 0xf000000000047882 */ /* 0x000fe20000000000 */
[----:B------:R-:W-:Y:S01]  /*ab40*/  UMOV UR5, 0x380fffff ;  /* 0x380fffff00057882 */ /* 0x000fe20000000000 */
[----:B--2---:R-:W0:Y:S01]  /*ab50*/  F2F.F32.F64 R0, R2 ;  /* 0x0000000200007310 */ /* 0x004e220000301000 */
[----:B------:R-:W-:-:S14]  /*ab60*/  DSETP.GEU.AND P0, PT, |R2|, UR4, PT ;  /* 0x0000000402007e2a */ /* 0x000fdc000bf0e200 */
[----:B0-----:R-:W-:Y:S01]  /*ab70*/  @!P0 FMUL R0, R0, 1.175494350822287508e-38 ;  /* 0x0080000000008820 */ /* 0x001fe20000400000 */
[----:B------:R-:W-:Y:S06]  /*ab80*/  BRA `(.L_x_1559) ;  /* 0x0000000800287947 */ /* 0x000fec0003800000 */
.L_x_1567:
        /* <DEDUP_REMOVED lines=25> */
.L_x_1570:
        /* <DEDUP_REMOVED lines=12> */
.L_x_1569:
[----:B------:R-:W2:Y:S02]  /*ade0*/  LDG.E.U16 R0, desc[UR36][R2.64] ;  /* 0x0000002402007981 */ /* 0x000ea4000c1e1500 */
[----:B--2---:R-:W-:Y:S01]  /*adf0*/  IMAD.U32 R0, R0, 0x10000, RZ ;  /* 0x0001000000007824 */ /* 0x004fe200078e00ff */
[----:B------:R-:W-:Y:S06]  /*ae00*/  BRA `(.L_x_1559) ;  /* 0x0000000400887947 */ /* 0x000fec0003800000 */
.L_x_1566:
        /* <DEDUP_REMOVED lines=11> */
.L_x_1573:
        /* <DEDUP_REMOVED lines=20> */
.L_x_1575:
[----:B------:R-:W-:Y:S05]  /*b000*/  BSYNC.RECONVERGENT B0 ;  /* 0x0000000000007941 */ /* 0x000fea0003800200 */
.L_x_1574:
[----:B------:R-:W-:Y:S02]  /*b010*/  SHF.L.U32 R0, R0, 0x14, RZ ;  /* 0x0000001400007819 */ /* 0x000fe400000006ff */
[----:B------:R-:W-:-:S04]  /*b020*/  LEA R2, R2, 0x3b800000, 0x17 ;  /* 0x3b80000002027811 */ /* 0x000fc800078eb8ff */
[----:B------:R-:W-:Y:S01]  /*b030*/  LOP3.LUT R0, R2, R0, R7, 0xfe, !PT ;  /* 0x0000000002007212 */ /* 0x000fe200078efe07 */
[----:B------:R-:W-:Y:S06]  /*b040*/  BRA `(.L_x_1559) ;  /* 0x0000000000f87947 */ /* 0x000fec0003800000 */
.L_x_1572:
        /* <DEDUP_REMOVED lines=20> */
.L_x_1577:
[----:B------:R-:W-:Y:S05]  /*b190*/  BSYNC.RECONVERGENT B0 ;  /* 0x0000000000007941 */ /* 0x000fea0003800200 */
.L_x_1576:
[----:B------:R-:W-:Y:S01]  /*b1a0*/  IMAD.SHL.U32 R0, R0, 0x200000, RZ ;  /* 0x0020000000007824 */ /* 0x000fe200078e00ff */
[----:B------:R-:W-:-:S04]  /*b1b0*/  LEA R2, R2, 0x37800000, 0x17 ;  /* 0x3780000002027811 */ /* 0x000fc800078eb8ff */
[----:B------:R-:W-:Y:S01]  /*b1c0*/  LOP3.LUT R0, R2, R0, R7, 0xfe, !PT ;  /* 0x0000000002007212 */ /* 0x000fe200078efe07 */
[----:B------:R-:W-:Y:S06]  /*b1d0*/  BRA `(.L_x_1559) ;  /* 0x0000000000947947 */ /* 0x000fec0003800000 */
.L_x_1571:
[----:B------:R-:W-:-:S09]  /*b1e0*/  UISETP.NE.AND UP0, UPT, UR4, 0x1c, UPT ;  /* 0x0000001c0400788c */ /* 0x000fd2000bf05270 */
[----:B------:R-:W-:Y:S05]  /*b1f0*/  BRA.U !UP0, `(.L_x_1578) ;  /* 0x0000000108847547 */ /* 0x000fea000b800000 */
[----:B------:R-:W-:-:S09]  /*b200*/  UISETP.NE.AND UP0, UPT, UR4, 0x1d, UPT ;  /* 0x0000001d0400788c */ /* 0x000fd2000bf05270 */
[----:B------:R-:W-:Y:S05]  /*b210*/  BRA.U !UP0, `(.L_x_1579) ;  /* 0x0000000108707547 */ /* 0x000fea000b800000 */
[----:B------:R-:W-:-:S09]  /*b220*/  UISETP.NE.AND UP0, UPT, UR4, 0x2c, UPT ;  /* 0x0000002c0400788c */ /* 0x000fd2000bf05270 */
[----:B------:R-:W-:Y:S05]  /*b230*/  BRA.U UP0, `(.L_x_1558) ;  /* 0x0000000100207547 */ /* 0x000fea000b800000 */
[----:B------:R-:W2:Y:S01]  /*b240*/  LDG.E.U8 R2, desc[UR36][R2.64] ;  /* 0x0000002402027981 */ /* 0x000ea2000c1e1100 */
[----:B------:R-:W-:Y:S01]  /*b250*/  HFMA2 R0, -RZ, RZ, 3.814697265625e-06, 0 ;  /* 0x00400000ff007431 */ /* 0x000fe200000001ff */
[----:B--2---:R-:W-:-:S13]  /*b260*/  ISETP.NE.AND P0, PT, R2, RZ, PT ;  /* 0x000000ff0200720c */ /* 0x004fda0003f05270 */
[----:B------:R-:W-:Y:S05]  /*b270*/  @!P0 BRA `(.L_x_1559) ;  /* 0x00000000006c8947 */ /* 0x000fea0003800000 */
[----:B------:R-:W-:-:S13]  /*b280*/  ISETP.NE.AND P0, PT, R2, 0xff, PT ;  /* 0x000000ff0200780c */ /* 0x000fda0003f05270 */
[----:B------:R-:W-:Y:S01]  /*b290*/  @!P0 IMAD.MOV.U32 R0, RZ, RZ, 0x7f800001 ;  /* 0x7f800001ff008424 */ /* 0x000fe200078e00ff */
[----:B------:R-:W-:Y:S01]  /*b2a0*/  @P0 SHF.L.U32 R0, R2, 0x17, RZ ;  /* 0x0000001702000819 */ /* 0x000fe200000006ff */
[----:B------:R-:W-:Y:S06]  /*b2b0*/  BRA `(.L_x_1559) ;  /* 0x00000000005c7947 */ /* 0x000fec0003800000 */
.L_x_1558:
        /* <DEDUP_REMOVED lines=16> */
.L_x_1580:
[----:B------:R-:W-:Y:S01]  /*b3c0*/  MOV R0, RZ ;  /* 0x000000ff00007202 */ /* 0x000fe20000000f00 */
[----:B------:R-:W-:Y:S06]  /*b3d0*/  BRA `(.L_x_1559) ;  /* 0x0000000000147947 */ /* 0x000fec0003800000 */
.L_x_1579:
[----:B------:R-:W2:Y:S02]  /*b3e0*/  LDG.E.64 R2, desc[UR36][R2.64] ;  /* 0x0000002402027981 */ /* 0x000ea4000c1e1b00 */
[----:B--2---:R0:W1:Y:S01]  /*b3f0*/  I2F.U64 R0, R2 ;  /* 0x0000000200007312 */ /* 0x0040620000301000 */
[----:B------:R-:W-:Y:S05]  /*b400*/  BRA `(.L_x_1559) ;  /* 0x0000000000087947 */ /* 0x000fea0003800000 */
.L_x_1578:
[----:B------:R-:W2:Y:S02]  /*b410*/  LDG.E R0, desc[UR36][R2.64] ;  /* 0x0000002402007981 */ /* 0x000ea4000c1e1900 */
[----:B--2---:R-:W-:-:S07]  /*b420*/  I2FP.F32.U32 R0, R0 ;  /* 0x0000000000007245 */ /* 0x004fce0000201000 */
.L_x_1559:
[----:B------:R-:W-:Y:S05]  /*b430*/  BSYNC.RECONVERGENT B6 ;  /* 0x0000000000067941 */ /* 0x000fea0003800200 */
.L_x_1553:
[----:B0-23--:R-:W-:Y:S01]  /*b440*/  IMAD.MOV.U32 R3, RZ, RZ, 0x3f000000 ;  /* 0x3f000000ff037424 */ /* 0x00dfe200078e00ff */
[C---:B-1---5:R-:W-:Y:S01]  /*b450*/  FSETP.GT.FTZ.AND P0, PT, |R0|.reuse, 0.56000000238418579102, PT ;  /* 0x3f0f5c290000780b */ /* 0x062fe20003f14200 */
[C---:B------:R-:W-:Y:S01]  /*b460*/  FADD.FTZ R5, |R0|.reuse, -RZ ;  /* 0x800000ff00057221 */ /* 0x040fe20000010200 */
[C---:B------:R-:W-:Y:S01]  /*b470*/  FSETP.NEU.FTZ.AND P1, PT, |R0|.reuse, 1, PT ;  /* 0x3f8000000000780b */ /* 0x040fe20003f3d200 */
[----:B----4-:R-:W-:Y:S01]  /*b480*/  FFMA.FTZ R2, |R0|, -R3, 0.5 ;  /* 0x3f00000000027423 */ /* 0x010fe20000010a03 */
[----:B------:R-:W-:-:S03]  /*b490*/  UPRMT UR4, UR42, 0x9910, URZ ;  /* 0x000099102a047896 */ /* 0x000fc600080000ff */
[----:B------:R-:W0:Y:S01]  /*b4a0*/  MUFU.RSQ R3, R2 ;  /* 0x0000000200037308 */ /* 0x000e220000001400 */
[----:B------:R-:W-:Y:S01]  /*b4b0*/  UISETP.GT.AND UP0, UPT, UR4, 0x9, UPT ;  /* 0x000000090400788c */ /* 0x000fe2000bf04270 */
        /* <DEDUP_REMOVED lines=29> */
[----:B0-----:R-:W-:Y:S01]  /*b690*/  STG.E.U8 desc[UR36][R16.64], R3 ;  /* 0x0000000310007986 */ /* 0x001fe2000c101124 */
[----:B------:R-:W-:Y:S05]  /*b6a0*/  EXIT ;  /* 0x000000000000794d */ /* 0x000fea0003800000 */
.L_x_1584:
[----:B------:R-:W0:Y:S02]  /*b6b0*/  F2I.S64.TRUNC R2, R2 ;  /* 0x0000000200027311 */ /* 0x000e24000020d900 */
[----:B0-----:R-:W-:-:S05]  /*b6c0*/  MOV R5, R2 ;  /* 0x0000000200057202 */ /* 0x001fca0000000f00 */
[----:B------:R-:W-:Y:S01]  /*b6d0*/  STG.E.U8 desc[UR36][R16.64], R5 ;  /* 0x0000000510007986 */ /* 0x000fe2000c101124 */
[----:B------:R-:W-:Y:S05]  /*b6e0*/  EXIT ;  /* 0x000000000000794d */ /* 0x000fea0003800000 */
.L_x_1583:
[----:B------:R-:W-:-:S09]  /*b6f0*/  UISETP.NE.AND UP0, UPT, UR4, 0x2, UPT ;  /* 0x000000020400788c */ /* 0x000fd2000bf05270 */
[----:B------:R-:W-:Y:S05]  /*b700*/  BRA.U !UP0, `(.L_x_1586) ;  /* 0x0000000108287547 */ /* 0x000fea000b800000 */
[----:B------:R-:W-:-:S09]  /*b710*/  UISETP.NE.AND UP0, UPT, UR4, 0x3, UPT ;  /* 0x000000030400788c */ /* 0x000fd2000bf05270 */
[----:B------:R-:W-:Y:S05]  /*b720*/  BRA.U !UP0, `(.L_x_1587) ;  /* 0x0000000108147547 */ /* 0x000fea000b800000 */
[----:B------:R-:W-:-:S09]  /*b730*/  UISETP.NE.AND UP0, UPT, UR4, 0x4, UPT ;  /* 0x000000040400788c */ /* 0x000fd2000bf05270 */
[----:B------:R-:W-:Y:S05]  /*b740*/  BRA.U UP0, `(.L_x_1585) ;  /* 0x0000000900387547 */ /* 0x000fea000b800000 */
[----:B------:R-:W0:Y:S02]  /*b750*/  F2I.S64.TRUNC R2, R2 ;  /* 0x0000000200027311 */ /* 0x000e24000020d900 */
[----:B0-----:R-:W-:Y:S01]  /*b760*/  STG.E.64 desc[UR36][R16.64], R2 ;  /* 0x0000000210007986 */ /* 0x001fe2000c101b24 */
[----:B------:R-:W-:Y:S05]  /*b770*/  EXIT ;  /* 0x000000000000794d */ /* 0x000fea0003800000 */
.L_x_1587:
[----:B------:R-:W0:Y:S02]  /*b780*/  F2I.FTZ.TRUNC.NTZ R3, R2 ;  /* 0x0000000200037305 */ /* 0x000e24000021f100 */
[----:B0-----:R-:W-:Y:S01]  /*b790*/  STG.E desc[UR36][R16.64], R3 ;  /* 0x0000000310007986 */ /* 0x001fe2000c101924 */
[----:B------:R-:W-:Y:S05]  /*b7a0*/  EXIT ;  /* 0x000000000000794d */ /* 0x000fea0003800000 */
.L_x_1586:
[----:B------:R-:W0:Y:S02]  /*b7b0*/  F2I.FTZ.TRUNC.NTZ R3, R2 ;  /* 0x0000000200037305 */ /* 0x000e24000021f100 */
[----:B0-----:R-:W-:Y:S01]  /*b7c0*/  STG.E.U16 desc[UR36][R16.64], R3 ;  /* 0x0000000310007986 */ /* 0x001fe2000c101524 */
[----:B------:R-:W-:Y:S05]  /*b7d0*/  EXIT ;  /* 0x000000000000794d */ /* 0x000fea0003800000 */
.L_x_1582:
[----:B------:R-:W-:-:S09]  /*b7e0*/  UISETP.GT.AND UP0, UPT, UR4, 0x6, UPT ;  /* 0x000000060400788c */ /* 0x000fd2000bf04270 */
[----:B------:R-:W-:Y:S05]  /*b7f0*/  BRA.U UP0, `(.L_x_1588) ;  /* 0x0000000100247547 */ /* 0x000fea000b800000 */
[----:B------:R-:W-:-:S09]  /*b800*/  UISETP.NE.AND UP0, UPT, UR4, 0x5, UPT ;  /* 0x000000050400788c */ /* 0x000fd2000bf05270 */
[----:B------:R-:W-:Y:S05]  /*b810*/  BRA.U !UP0, `(.L_x_1589) ;  /* 0x0000000108107547 */ /* 0x000fea000b800000 */
[----:B------:R-:W-:-:S09]  /*b820*/  UISETP.NE.AND UP0, UPT, UR4, 0x6, UPT ;  /* 0x000000060400788c */ /* 0x000fd2000bf05270 */
[----:B------:R-:W-:Y:S05]  /*b830*/  BRA.U UP0, `(.L_x_1585) ;  /* 0x0000000500fc7547 */ /* 0x000fea000b800000 */
[----:B------:R-:W-:Y:S01]  /*b840*/  STG.E desc[UR36][R16.64], R2 ;  /* 0x0000000210007986 */ /* 0x000fe2000c101924 */
[----:B------:R-:W-:Y:S05]  /*b850*/  EXIT ;  /* 0x000000000000794d */ /* 0x000fea0003800000 */
.L_x_1589:
[----:B------:R-:W-:-:S05]  /*b860*/  F2FP.F16.F32.PACK_AB R2, RZ, R2 ;  /* 0x00000002ff02723e */ /* 0x000fca00000000ff */
[----:B------:R-:W-:Y:S01]  /*b870*/  STG.E.U16 desc[UR36][R16.64], R2 ;  /* 0x0000000210007986 */ /* 0x000fe2000c101524 */
[----:B------:R-:W-:Y:S05]  /*b880*/  EXIT ;  /* 0x000000000000794d */ /* 0x000fea0003800000 */
.L_x_1588:
[----:B------:R-:W-:-:S09]  /*b890*/  UISETP.NE.AND UP0, UPT, UR4, 0x7, UPT ;  /* 0x000000070400788c */ /* 0x000fd2000bf05270 */
[----:B------:R-:W-:Y:S05]  /*b8a0*/  BRA.U !UP0, `(.L_x_1590) ;  /* 0x00000001082c7547 */ /* 0x000fea000b800000 */
[----:B------:R-:W-:-:S09]  /*b8b0*/  UISETP.NE.AND UP0, UPT, UR4, 0x8, UPT ;  /* 0x000000080400788c */ /* 0x000fd2000bf05270 */
[----:B------:R-:W-:Y:S05]  /*b8c0*/  BRA.U !UP0, `(.L_x_1591) ;  /* 0x0000000108147547 */ /* 0x000fea000b800000 */
[----:B------:R-:W-:-:S09]  /*b8d0*/  UISETP.NE.AND UP0, UPT, UR4, 0x9, UPT ;  /* 0x000000090400788c */ /* 0x000fd2000bf05270 */
[----:B------:R-:W-:Y:S05]  /*b8e0*/  BRA.U UP0, `(.L_x_1585) ;  /* 0x0000000500d07547 */ /* 0x000fea000b800000 */
[----:B------:R-:W-:-:S05]  /*b8f0*/  IMAD.MOV.U32 R3, RZ, RZ, RZ ;  /* 0x000000ffff037224 */ /* 0x000fca00078e00ff */
[----:B------:R-:W-:Y:S01]  /*b900*/  STG.E.64 desc[UR36][R16.64], R2 ;  /* 0x0000000210007986 */ /* 0x000fe2000c101b24 */
[----:B------:R-:W-:Y:S05]  /*b910*/  EXIT ;  /* 0x000000000000794d */ /* 0x000fea0003800000 */
.L_x_1591:
[----:B------:R-:W-:-:S04]  /*b920*/  F2FP.F16.F32.PACK_AB R3, RZ, R2 ;  /* 0x00000002ff03723e */ /* 0x000fc800000000ff */
[----:B------:R-:W-:-:S05]  /*b930*/  PRMT R3, R3, 0x5410, RZ ;  /* 0x0000541003037816 */ /* 0x000fca00000000ff */
[----:B------:R-:W-:Y:S01]  /*b940*/  STG.E desc[UR36][R16.64], R3 ;  /* 0x0000000310007986 */ /* 0x000fe2000c101924 */
[----:B------:R-:W-:Y:S05]  /*b950*/  EXIT ;  /* 0x000000000000794d */ /* 0x000fea0003800000 */
.L_x_1590:
[----:B------:R-:W-:-:S06]  /*b960*/  FMUL.FTZ R2, R2, 1 ;  /* 0x3f80000002027820 */ /* 0x000fcc0000410000 */
[----:B------:R-:W0:Y:S02]  /*b970*/  F2F.F64.F32 R2, R2 ;  /* 0x0000000200027310 */ /* 0x000e240000201800 */
[----:B0-----:R-:W-:Y:S01]  /*b980*/  STG.E.64 desc[UR36][R16.64], R2 ;  /* 0x0000000210007986 */ /* 0x001fe2000c101b24 */
[----:B------:R-:W-:Y:S05]  /*b990*/  EXIT ;  /* 0x000000000000794d */ /* 0x000fea0003800000 */
.L_x_1581:
        /* <DEDUP_REMOVED lines=11> */
[----:B0-----:R-:W-:Y:S01]  /*ba50*/  STG.E.U16 desc[UR36][R16.64], R3 ;  /* 0x0000000310007986 */ /* 0x001fe2000c101524 */
[----:B------:R-:W-:Y:S05]  /*ba60*/  EXIT ;  /* 0x000000000000794d */ /* 0x000fea0003800000 */
.L_x_1595:
        /* <DEDUP_REMOVED lines=16> */
.L_x_1598:
[----:B------:R-:W-:-:S04]  /*bb70*/  SHF.R.U32.HI R2, RZ, 0x18, R2 ;  /* 0x00000018ff027819 */ /* 0x000fc80000011602 */
[----:B------:R-:W-:-:S04]  /*bb80*/  LOP3.LUT R2, R3, 0x80, R2, 0xf8, !PT ;  /* 0x0000008003027812 */ /* 0x000fc800078ef802 */
[----:B------:R-:W-:-:S07]  /*bb90*/  PRMT R8, R2, 0x7610, R8 ;  /* 0x0000761002087816 */ /* 0x000fce0000000008 */
.L_x_1597:
[----:B------:R-:W-:Y:S05]  /*bba0*/  BSYNC.RECONVERGENT B0 ;  /* 0x0000000000007941 */ /* 0x000fea0003800200 */
.L_x_1596:
[----:B------:R-:W-:Y:S01]  /*bbb0*/  STG.E.U8 desc[UR36][R16.64], R8 ;  /* 0x0000000810007986 */ /* 0x000fe2000c101124 */
[----:B------:R-:W-:Y:S05]  /*bbc0*/  EXIT ;  /* 0x000000000000794d */ /* 0x000fea0003800000 */
.L_x_1594:
        /* <DEDUP_REMOVED lines=16> */
.L_x_1601:
[----:B------:R-:W-:-:S04]  /*bcd0*/  SHF.R.U32.HI R2, RZ, 0x18, R2 ;  /* 0x00000018ff027819 */ /* 0x000fc80000011602 */
[----:B------:R-:W-:-:S04]  /*bce0*/  LOP3.LUT R3, R3, 0x80, R2, 0xf8, !PT ;  /* 0x0000008003037812 */ /* 0x000fc800078ef802 */
[----:B------:R-:W-:-:S07]  /*bcf0*/  PRMT R8, R3, 0x7610, R8 ;  /* 0x0000761003087816 */ /* 0x000fce0000000008 */
.L_x_1600:
[----:B------:R-:W-:Y:S05]  /*bd00*/  BSYNC.RECONVERGENT B0 ;  /* 0x0000000000007941 */ /* 0x000fea0003800200 */
.L_x_1599:
[----:B------:R-:W-:Y:S01]  /*bd10*/  STG.E.U8 desc[UR36][R16.64], R8 ;  /* 0x0000000810007986 */ /* 0x000fe2000c101124 */
[----:B------:R-:W-:Y:S05]  /*bd20*/  EXIT ;  /* 0x000000000000794d */ /* 0x000fea0003800000 */
.L_x_1593:
        /* <DEDUP_REMOVED lines=21> */
.L_x_1603:
[----:B------:R-:W0:Y:S02]  /*be80*/  F2I.U64.TRUNC R2, R2 ;  /* 0x0000000200027311 */ /* 0x000e24000020d800 */
[----:B0-----:R-:W-:Y:S01]  /*be90*/  STG.E.64 desc[UR36][R16.64], R2 ;  /* 0x0000000210007986 */ /* 0x001fe2000c101b24 */
[----:B------:R-:W-:Y:S05]  /*bea0*/  EXIT ;  /* 0x000000000000794d */ /* 0x000fea0003800000 */
.L_x_1602:
[----:B------:R-:W0:Y:S02]  /*beb0*/  F2I.FTZ.U32.TRUNC.NTZ R3, R2 ;  /* 0x0000000200037305 */ /* 0x000e24000021f000 */
[----:B0-----:R-:W-:Y:S01]  /*bec0*/  STG.E desc[UR36][R16.64], R3 ;  /* 0x0000000310007986 */ /* 0x001fe2000c101924 */
[----:B------:R-:W-:Y:S05]  /*bed0*/  EXIT ;  /* 0x000000000000794d */ /* 0x000fea0003800000 */
.L_x_1592:
        /* <DEDUP_REMOVED lines=8> */
[----:B------:R-:W-:Y:S01]  /*bf60*/  STG.E.U8 desc[UR36][R16.64], R3 ;  /* 0x0000000310007986 */ /* 0x000fe2000c101124 */
[----:B------:R-:W-:Y:S05]  /*bf70*/  EXIT ;  /* 0x000000000000794d */ /* 0x000fea0003800000 */
.L_x_1605:
[----:B------:R-:W-:Y:S01]  /*bf80*/  FMUL.FTZ R4, R2, 1 ;  /* 0x3f80000002047820 */ /* 0x000fe20000410000 */
[----:B------:R-:W-:-:S05]  /*bf90*/  CS2R R6, SRZ ;  /* 0x0000000000067805 */ /* 0x000fca000001ff00 */
[----:B------:R-:W0:Y:S02]  /*bfa0*/  F2F.F64.F32 R4, R4 ;  /* 0x0000000400047310 */ /* 0x000e240000201800 */
[----:B0-----:R-:W-:Y:S01]  /*bfb0*/  STG.E.128 desc[UR36][R16.64], R4 ;  /* 0x0000000410007986 */ /* 0x001fe2000c101d24 */
[----:B------:R-:W-:Y:S05]  /*bfc0*/  EXIT ;  /* 0x000000000000794d */ /* 0x000fea0003800000 */
.L_x_1604:
[----:B------:R-:W-:-:S09]  /*bfd0*/  UISETP.NE.AND UP0, UPT, UR4, 0xf, UPT ;  /* 0x0000000f0400788c */ /* 0x000fd2000bf05270 */
[----:B------:R-:W-:Y:S05]  /*bfe0*/  BRA.U !UP0, `(.L_x_1606) ;  /* 0x0000000108e07547 */ /* 0x000fea000b800000 */
[----:B------:R-:W-:-:S09]  /*bff0*/  UISETP.NE.AND UP0, UPT, UR4, 0x17, UPT ;  /* 0x000000170400788c */ /* 0x000fd2000bf05270 */
[----:B------:R-:W-:Y:S05]  /*c000*/  BRA.U !UP0, `(.L_x_1607) ;  /* 0x00000001088c7547 */ /* 0x000fea000b800000 */
[----:B------:R-:W-:-:S09]  /*c010*/  UISETP.NE.AND UP0, UPT, UR4, 0x18, UPT ;  /* 0x000000180400788c */ /* 0x000fd2000bf05270 */
[----:B------:R-:W-:Y:S05]  /*c020*/  BRA.U !UP0, `(.L_x_1608) ;  /* 0x0000000108447547 */ /* 0x000fea000b800000 */
.L_x_1585:
        /* <DEDUP_REMOVED lines=16> */
.L_x_1609:
[----:B------:R-:W-:Y:S05]  /*c130*/  EXIT ;  /* 0x000000000000794d */ /* 0x000fea0003800000 */
.L_x_1608:
        /* <DEDUP_REMOVED lines=12> */
.L_x_1611:
[----:B------:R-:W-:Y:S05]  /*c200*/  BSYNC.RECONVERGENT B0 ;  /* 0x0000000000007941 */ /* 0x000fea0003800200 */
.L_x_1610:
[----:B------:R-:W-:-:S05]  /*c210*/  LOP3.LUT R3, R0, 0x80, R5, 0xf8, !PT ;  /* 0x0000008000037812 */ /* 0x000fca00078ef805 */
[----:B------:R-:W-:Y:S01]  /*c220*/  STG.E.U8 desc[UR36][R16.64], R3 ;  /* 0x0000000310007986 */ /* 0x000fe2000c101124 */
[----:B------:R-:W-:Y:S05]  /*c230*/  EXIT ;  /* 0x000000000000794d */ /* 0x000fea0003800000 */
.L_x_1607:
        /* <DEDUP_REMOVED lines=11> */
.L_x_1613:
[----:B------:R-:W-:Y:S01]  /*c2f0*/  HFMA2 R0, -RZ, RZ, 0, 7.569789886474609375e-06 ;  /* 0x0000007fff007431 */ /* 0x000fe200000001ff */
[----:B------:R-:W-:-:S04]  /*c300*/  ISETP.GT.U32.AND P0, PT, R4, 0x7f800000, PT ;  /* 0x7f8000000400780c */ /* 0x000fc80003f04070 */
[----:B------:R-:W-:-:S09]  /*c310*/  SEL R0, R0, 0x7c, P0 ;  /* 0x0000007c00007807 */ /* 0x000fd20000000000 */
.L_x_1614:
[----:B------:R-:W-:Y:S05]  /*c320*/  BSYNC.RECONVERGENT B0 ;  /* 0x0000000000007941 */ /* 0x000fea0003800200 */
.L_x_1612:
[----:B------:R-:W-:-:S04]  /*c330*/  SHF.R.U32.HI R3, RZ, 0x18, R2 ;  /* 0x00000018ff037819 */ /* 0x000fc80000011602 */
[----:B------:R-:W-:-:S05]  /*c340*/  LOP3.LUT R3, R0, 0x80, R3, 0xf8, !PT ;  /* 0x0000008000037812 */ /* 0x000fca00078ef803 */
[----:B------:R-:W-:Y:S01]  /*c350*/  STG.E.U8 desc[UR36][R16.64], R3 ;  /* 0x0000000310007986 */ /* 0x000fe2000c101124 */
[----:B------:R-:W-:Y:S05]  /*c360*/  EXIT ;  /* 0x000000000000794d */ /* 0x000fea0003800000 */
.L_x_1606:
[----:B------:R-:W-:-:S05]  /*c370*/  F2FP.BF16.F32.PACK_AB R2, RZ, R2 ;  /* 0x00000002ff02723e */ /* 0x000fca00000010ff */
[----:B------:R-:W-:Y:S01]  /*c380*/  STG.E.U16 desc[UR36][R16.64], R2 ;  /* 0x0000000210007986 */ /* 0x000fe2000c101524 */
[----:B------:R-:W-:Y:S05]  /*c390*/  EXIT ;  /* 0x000000000000794d */ /* 0x000fea0003800000 */
.L_x_1615:
        /* <DEDUP_REMOVED lines=14> */
.L_x_18309:


//--------------------- .text._ZN2at6native27unrolled_elementwise_kernelIZZZNS0_16asin_kernel_cudaERNS_18TensorIteratorBaseEENKUlvE0_clEvENKUlvE0_clEvEUlfE_St5arrayIPcLm2EELi4E23TrivialOffsetCalculatorILi1EjESB_NS0_6memory12LoadWithCastILi1EEENSC_13StoreWithCastILi1EEEEEviT_T0_T2_T3_T4_T5_ --------------------------
	.section	.text._ZN2at6native27unrolled_elementwise_kernelIZZZNS0_16asin_kernel_cudaERNS_18TensorIteratorBaseEENKUlvE0_clEvENKUlvE0_clEvEUlfE_St5arrayIPcLm2EELi4E23TrivialOffsetCalculatorILi1EjESB_NS0_6memory12LoadWithCastILi1EEENSC_13StoreWithCastILi1EEEEEviT_T0_T2_T3_T4_T5_,"ax",@progbits
	.align	128
        .global         _ZN2at6native27unrolled_elementwise_kernelIZZZNS0_16asin_kernel_cudaERNS_18TensorIteratorBaseEENKUlvE0_clEvENKUlvE0_clEvEUlfE_St5arrayIPcLm2EELi4E23TrivialOffsetCalculatorILi1EjESB_NS0_6memory12LoadWithCastILi1EEENSC_13StoreWithCastILi1EEEEEviT_T0_T2_T3_T4_T5_
        .type           _ZN2at6native27unrolled_elementwise_kernelIZZZNS0_16asin_kernel_cudaERNS_18TensorIteratorBaseEENKUlvE0_clEvENKUlvE0_clEvEUlfE_St5arrayIPcLm2EELi4E23TrivialOffsetCalculatorILi1EjESB_NS0_6memory12LoadWithCastILi1EEENSC_13StoreWithCastILi1EEEEEviT_T0_T2_T3_T4_T5_,@function
        .size           _ZN2at6native27unrolled_elementwise_kernelIZZZNS0_16asin_kernel_cudaERNS_18TensorIteratorBaseEENKUlvE0_clEvENKUlvE0_clEvEUlfE_St5arrayIPcLm2EELi4E23TrivialOffsetCalculatorILi1EjESB_NS0_6memory12LoadWithCastILi1EEENSC_13StoreWithCastILi1EEEEEviT_T0_T2_T3_T4_T5_,(.L_x_18310 - _ZN2at6native27unrolled_elementwise_kernelIZZZNS0_16asin_kernel_cudaERNS_18TensorIteratorBaseEENKUlvE0_clEvENKUlvE0_clEvEUlfE_St5arrayIPcLm2EELi4E23TrivialOffsetCalculatorILi1EjESB_NS0_6memory12LoadWithCastILi1EEENSC_13StoreWithCastILi1EEEEEviT_T0_T2_T3_T4_T5_)
        .other          _ZN2at6native27unrolled_elementwise_kernelIZZZNS0_16asin_kernel_cudaERNS_18TensorIteratorBaseEENKUlvE0_clEvENKUlvE0_clEvEUlfE_St5arrayIPcLm2EELi4E23TrivialOffsetCalculatorILi1EjESB_NS0_6memory12LoadWithCastILi1EEENSC_13StoreWithCastILi1EEEEEviT_T0_T2_T3_T4_T5_,@"STO_CUDA_ENTRY STV_DEFAULT"
_ZN2at6native27unrolled_elementwise_kernelIZZZNS0_16asin_kernel_cudaERNS_18TensorIteratorBaseEENKUlvE0_clEvENKUlvE0_clEvEUlfE_St5arrayIPcLm2EELi4E23TrivialOffsetCalculatorILi1EjESB_NS0_6memory12LoadWithCastILi1EEENSC_13StoreWithCastILi1EEEEEviT_T0_T2_T3_T4_T5_:
.text._ZN2at6native27unrolled_elementwise_kernelIZZZNS0_16asin_kernel_cudaERNS_18TensorIteratorBaseEENKUlvE0_clEvENKUlvE0_clEvEUlfE_St5arrayIPcLm2EELi4E23TrivialOffsetCalculatorILi1EjESB_NS0_6memory12LoadWithCastILi1EEENSC_13StoreWithCastILi1EEEEEviT_T0_T2_T3_T4_T5_:
[----:B------:R-:W0:Y:S01]  /*0000*/  LDC R1, c[0x0][0x37c] ;  /* 0x0000df00ff017b82 */ /* 0x000e220000000800 */
[----:B------:R-:W1:Y:S07]  /*0010*/  S2R R2, SR_CTAID.X ;  /* 0x0000000000027919 */ /* 0x000e6e0000002500 */
[----:B------:R-:W1:Y:S01]  /*0020*/  LDC R17, c[0x0][0x380] ;  /* 0x0000e000ff117b82 */ /* 0x000e620000000800 */
[----:B------:R-:W2:Y:S01]  /*0030*/  LDCU.64 UR36, c[0x0][0x358] ;  /* 0x00006b00ff2477ac */ /* 0x000ea20008000a00 */
[----:B------:R-:W-:Y:S01]  /*0040*/  BSSY.RECONVERGENT B7, `(.L_x_1616) ;  /* 0x00000ec000077945 */ /* 0x000fe20003800200 */
[----:B------:R-:W3:Y:S01]  /*0050*/  S2R R16, SR_TID.X ;  /* 0x0000000000107919 */ /* 0x000ee20000002100 */
[----:B------:R-:W-:Y:S01]  /*0060*/  IMAD.MOV.U32 R22, RZ, RZ, RZ ;  /* 0x000000ffff167224 */ /* 0x000fe200078e00ff */
        /* <DEDUP_REMOVED lines=8> */
[----:B------:R-:W-:Y:S01]  /*00f0*/  BSSY.RECONVERGENT B6, `(.L_x_1618) ;  /* 0x00000df000067945 */ /* 0x000fe20003800200 */
        /* <DEDUP_REMOVED lines=17> */
.L_x_1622:
[----:B------:R-:W2:Y:S02]  /*0210*/  LDG.E.U8 R4, desc[UR36][R4.64] ;  /* 0x0000002404047981 */ /* 0x000ea4000c1e1100 */
[----:B--2---:R-:W-:Y:S01]  /*0220*/  I2FP.F32.U32 R22, R4 ;  /* 0x0000000400167245 */ /* 0x004fe20000201000 */
[----:B------:R-:W-:Y:S06]  /*0230*/  BRA `(.L_x_1624) ;  /* 0x0000000c00287947 */ /* 0x000fec0003800000 */
.L_x_1621:
        /* <DEDUP_REMOVED lines=9> */
.L_x_1626:
[----:B------:R-:W2:Y:S02]  /*02d0*/  LDG.E R4, desc[UR36][R4.64] ;  /* 0x0000002404047981 */ /* 0x000ea4000c1e1900 */
[----:B--2---:R-:W-:Y:S01]  /*02e0*/  I2FP.F32.S32 R22, R4 ;  /* 0x0000000400167245 */ /* 0x004fe20000201400 */
[----:B------:R-:W-:Y:S06]  /*02f0*/  BRA `(.L_x_1624) ;  /* 0x0000000800f87947 */ /* 0x000fec0003800000 */
.L_x_1625:
[----:B------:R-:W2:Y:S02]  /*0300*/  LDG.E.U16 R4, desc[UR36][R4.64] ;  /* 0x0000002404047981 */ /* 0x000ea4000c1e1500 */
[----:B--2---:R2:W3:Y:S01]  /*0310*/  I2F.S16 R22, R4 ;  /* 0x0000000400167306 */ /* 0x0044e20000101400 */
[----:B------:R-:W-:Y:S05]  /*0320*/  BRA `(.L_x_1624) ;  /* 0x0000000800ec7947 */ /* 0x000fea0003800000 */
.L_x_1620:
        /* <DEDUP_REMOVED lines=8> */
.L_x_1628:
[----:B------:R-:W2:Y:S02]  /*03b0*/  LDG.E.U16 R4, desc[UR36][R4.64] ;  /* 0x0000002404047981 */ /* 0x000ea4000c1e1500 */
[----:B--2---:R-:W-:Y:S01]  /*03c0*/  HADD2.F32 R22, -RZ, R4.H0_H0 ;  /* 0x20000004ff167230 */ /* 0x004fe20000004100 */
[----:B------:R-:W-:Y:S06]  /*03d0*/  BRA `(.L_x_1624) ;  /* 0x0000000800c07947 */ /* 0x000fec0003800000 */
.L_x_1627:
        /* <DEDUP_REMOVED lines=8> */
.L_x_1630:
[----:B------:R-:W2:Y:S02]  /*0460*/  LDG.E.U16 R4, desc[UR36][R4.64] ;  /* 0x0000002404047981 */ /* 0x000ea4000c1e1500 */
[----:B--2---:R-:W-:Y:S01]  /*0470*/  HADD2.F32 R22, -RZ, R4.H0_H0 ;  /* 0x20000004ff167230 */ /* 0x004fe20000004100 */
[----:B------:R-:W-:Y:S06]  /*0480*/  BRA `(.L_x_1624) ;  /* 0x0000000800947947 */ /* 0x000fec0003800000 */
.L_x_1629:
[----:B------:R-:W2:Y:S01]  /*0490*/  LDG.E.64 R4, desc[UR36][R4.64] ;  /* 0x0000002404047981 */ /* 0x000ea2000c1e1b00 */
[----:B------:R-:W-:Y:S01]  /*04a0*/  UMOV UR4, 0xf0000000 ;  /* 0xf000000000047882 */ /* 0x000fe20000000000 */
[----:B------:R-:W-:Y:S01]  /*04b0*/  UMOV UR5, 0x380fffff ;  /* 0x380fffff00057882 */ /* 0x000fe20000000000 */
[----:B--2---:R-:W0:Y:S01]  /*04c0*/  F2F.F32.F64 R22, R4 ;  /* 0x0000000400167310 */ /* 0x004e220000301000 */
[----:B------:R-:W-:-:S14]  /*04d0*/  DSETP.GEU.AND P0, PT, |R4|, UR4, PT ;  /* 0x0000000404007e2a */ /* 0x000fdc000bf0e200 */
[----:B0-----:R-:W-:Y:S01]  /*04e0*/  @!P0 FMUL R22, R22, 1.175494350822287508e-38 ;  /* 0x0080000016168820 */ /* 0x001fe20000400000 */
[----:B------:R-:W-:Y:S06]  /*04f0*/  BRA `(.L_x_1624) ;  /* 0x0000000800787947 */ /* 0x000fec0003800000 */
.L_x_1619:
        /* <DEDUP_REMOVED lines=12> */
.L_x_1633:
[----:B------:R-:W2:Y:S01]  /*05c0*/  LDG.E.64 R4, desc[UR36][R4.64] ;  /* 0x0000002404047981 */ /* 0x000ea2000c1e1b00 */
[----:B------:R-:W-:Y:S01]  /*05d0*/  UMOV UR4, 0xf0000000 ;  /* 0xf000000000047882 */ /* 0x000fe20000000000 */
[----:B------:R-:W-:Y:S01]  /*05e0*/  UMOV UR5, 0x380fffff ;  /* 0x380fffff00057882 */ /* 0x000fe20000000000 */
[----:B--2---:R-:W0:Y:S01]  /*05f0*/  F2F.F32.F64 R22, R4 ;  /* 0x0000000400167310 */ /* 0x004e220000301000 */
[----:B------:R-:W-:-:S14]  /*0600*/  DSETP.GEU.AND P0, PT, |R4|, UR4, PT ;  /* 0x0000000404007e2a */ /* 0x000fdc000bf0e200 */
[----:B0-----:R-:W-:Y:S01]  /*0610*/  @!P0 FMUL R22, R22, 1.175494350822287508e-38 ;  /* 0x0080000016168820 */ /* 0x001fe20000400000 */
[----:B------:R-:W-:Y:S06]  /*0620*/  BRA `(.L_x_1624) ;  /* 0x00000008002c7947 */ /* 0x000fec0003800000 */
.L_x_1632:
        /* <DEDUP_REMOVED lines=25> */
.L_x_1635:
        /* <DEDUP_REMOVED lines=11> */
[----:B------:R-:W-:Y:S01]  /*0870*/  LOP3.LUT R22, R0, 0x80000000, R3, 0xf8, !PT ;  /* 0x8000000000167812 */ /* 0x000fe200078ef803 */
[----:B------:R-:W-:Y:S06]  /*0880*/  BRA `(.L_x_1624) ;  /* 0x0000000400947947 */ /* 0x000fec0003800000 */
.L_x_1634:
[----:B------:R-:W2:Y:S02]  /*0890*/  LDG.E.U16 R4, desc[UR36][R4.64] ;  /* 0x0000002404047981 */ /* 0x000ea4000c1e1500 */
[----:B--2---:R-:W-:Y:S01]  /*08a0*/  IMAD.U32 R22, R4, 0x10000, RZ ;  /* 0x0001000004167824 */ /* 0x004fe200078e00ff */
[----:B------:R-:W-:Y:S06]  /*08b0*/  BRA `(.L_x_1624) ;  /* 0x0000000400887947 */ /* 0x000fec0003800000 */
.L_x_1631:
        /* <DEDUP_REMOVED lines=11> */
.L_x_1638:
        /* <DEDUP_REMOVED lines=20> */
.L_x_1640:
[----:B------:R-:W-:Y:S05]  /*0ab0*/  BSYNC.RECONVERGENT B0 ;  /* 0x0000000000007941 */ /* 0x000fea0003800200 */
.L_x_1639:
[----:B------:R-:W-:Y:S01]  /*0ac0*/  IMAD.SHL.U32 R0, R0, 0x100000, RZ ;  /* 0x0010000000007824 */ /* 0x000fe200078e00ff */
[----:B------:R-:W-:-:S04]  /*0ad0*/  LEA R3, R3, 0x3b800000, 0x17 ;  /* 0x3b80000003037811 */ /* 0x000fc800078eb8ff */
[----:B------:R-:W-:Y:S01]  /*0ae0*/  LOP3.LUT R22, R3, R0, R7, 0xfe, !PT ;  /* 0x0000000003167212 */ /* 0x000fe200078efe07 */
[----:B------:R-:W-:Y:S06]  /*0af0*/  BRA `(.L_x_1624) ;  /* 0x0000000000f87947 */ /* 0x000fec0003800000 */
.L_x_1637:
        /* <DEDUP_REMOVED lines=20> */
.L_x_1642:
[----:B------:R-:W-:Y:S05]  /*0c40*/  BSYNC.RECONVERGENT B0 ;  /* 0x0000000000007941 */ /* 0x000fea0003800200 */
.L_x_1641:
[----:B------:R-:W-:Y:S01]  /*0c50*/  IMAD.SHL.U32 R0, R0, 0x200000, RZ ;  /* 0x0020000000007824 */ /* 0x000fe200078e00ff */
[----:B------:R-:W-:-:S04]  /*0c60*/  LEA R3, R3, 0x37800000, 0x17 ;  /* 0x3780000003037811 */ /* 0x000fc800078eb8ff */
[----:B------:R-:W-:Y:S01]  /*0c70*/  LOP3.LUT R22, R3, R0, R7, 0xfe, !PT ;  /* 0x0000000003167212 */ /* 0x000fe200078efe07 */
[----:B------:R-:W-:Y:S06]  /*0c80*/  BRA `(.L_x_1624) ;  /* 0x0000000000947947 */ /* 0x000fec0003800000 */
.L_x_1636:
[----:B------:R-:W-:-:S09]  /*0c90*/  UISETP.NE.AND UP0, UPT, UR4, 0x1c, UPT ;  /* 0x0000001c0400788c */ /* 0x000fd2000bf05270 */
[----:B------:R-:W-:Y:S05]  /*0ca0*/  BRA.U !UP0, `(.L_x_1643) ;  /* 0x0000000108847547 */ /* 0x000fea000b800000 */
[----:B------:R-:W-:-:S09]  /*0cb0*/  UISETP.NE.AND UP0, UPT, UR4, 0x1d, UPT ;  /* 0x0000001d0400788c */ /* 0x000fd2000bf05270 */
[----:B------:R-:W-:Y:S05]  /*0cc0*/  BRA.U !UP0, `(.L_x_1644) ;  /* 0x0000000108707547 */ /* 0x000fea000b800000 */
[----:B------:R-:W-:-:S09]  /*0cd0*/  UISETP.NE.AND UP0, UPT, UR4, 0x2c, UPT ;  /* 0x0000002c0400788c */ /* 0x000fd2000bf05270 */
[----:B------:R-:W-:Y:S05]  /*0ce0*/  BRA.U !UP0, `(.L_x_1645) ;  /* 0x0000000108487547 */ /* 0x000fea000b800000 */
.L_x_1623:
        /* <DEDUP_REMOVED lines=16> */
.L_x_1646:
[----:B------:R-:W-:Y:S01]  /*0df0*/  IMAD.MOV.U32 R22, RZ, RZ, RZ ;  /* 0x000000ffff167224 */ /* 0x000fe200078e00ff */
[----:B------:R-:W-:Y:S06]  /*0e00*/  BRA `(.L_x_1624) ;  /* 0x0000000000347947 */ /* 0x000fec0003800000 */
.L_x_1645:
[----:B------:R-:W2:Y:S01]  /*0e10*/  LDG.E.U8 R4, desc[UR36][R4.64] ;  /* 0x0000002404047981 */ /* 0x000ea2000c1e1100 */
[----:B------:R-:W-:Y:S01]  /*0e20*/  IMAD.MOV.U32 R22, RZ, RZ, 0x400000 ;  /* 0x00400000ff167424 */ /* 0x000fe200078e00ff */
[----:B--2---:R-:W-:-:S13]  /*0e30*/  ISETP.NE.AND P0, PT, R4, RZ, PT ;  /* 0x000000ff0400720c */ /* 0x004fda0003f05270 */
[----:B------:R-:W-:Y:S05]  /*0e40*/  @!P0 BRA `(.L_x_1624) ;  /* 0x0000000000248947 */ /* 0x000fea0003800000 */
[----:B------:R-:W-:-:S13]  /*0e50*/  ISETP.NE.AND P0, PT, R4, 0xff, PT ;  /* 0x000000ff0400780c */ /* 0x000fda0003f05270 */
[----:B------:R-:W-:Y:S02]  /*0e60*/  @!P0 IMAD.MOV.U32 R22, RZ, RZ, 0x7f800001 ;  /* 0x7f800001ff168424 */ /* 0x000fe400078e00ff */
[----:B------:R-:W-:Y:S01]  /*0e70*/  @P0 IMAD.SHL.U32 R22, R4, 0x800000, RZ ;  /* 0x0080000004160824 */ /* 0x000fe200078e00ff */
[----:B------:R-:W-:Y:S06]  /*0e80*/  BRA `(.L_x_1624) ;  /* 0x0000000000147947 */ /* 0x000fec0003800000 */
.L_x_1644:
[----:B------:R-:W2:Y:S02]  /*0e90*/  LDG.E.64 R22, desc[UR36][R4.64] ;  /* 0x0000002404167981 */ /* 0x000ea4000c1e1b00 */
[----:B--2---:R0:W1:Y:S01]  /*0ea0*/  I2F.U64 R22, R22 ;  /* 0x0000001600167312 */ /* 0x0040620000301000 */
[----:B------:R-:W-:Y:S05]  /*0eb0*/  BRA `(.L_x_1624) ;  /* 0x0000000000087947 */ /* 0x000fea0003800000 */
.L_x_1643:
[----:B------:R-:W2:Y:S02]  /*0ec0*/  LDG.E R4, desc[UR36][R4.64] ;  /* 0x0000002404047981 */ /* 0x000ea4000c1e1900 */
[----:B--2---:R-:W-:-:S07]  /*0ed0*/  I2FP.F32.U32 R22, R4 ;  /* 0x0000000400167245 */ /* 0x004fce0000201000 */
.L_x_1624:
[----:B------:R-:W-:Y:S05]  /*0ee0*/  BSYNC.RECONVERGENT B6 ;  /* 0x0000000000067941 */ /* 0x000fea0003800200 */
.L_x_1618:
[----:B------:R-:W-:-:S07]  /*0ef0*/  VIADD R16, R19, 0x80 ;  /* 0x0000008013107836 */ /* 0x000fce0000000000 */
.L_x_1617:
[----:B------:R-:W-:Y:S05]  /*0f00*/  BSYNC.RECONVERGENT B7 ;  /* 0x0000000000077941 */ /* 0x000fea0003800200 */
.L_x_1616:
[----:B------:R-:W-:Y:S01]  /*0f10*/  ISETP.GE.AND P0, PT, R16, R17, PT ;  /* 0x000000111000720c */ /* 0x000fe20003f06270 */
[----:B------:R-:W-:Y:S01]  /*0f20*/  BSSY.RECONVERGENT B7, `(.L_x_1647) ;  /* 0x00000e7000077945 */ /* 0x000fe20003800200 */
[----:B------:R-:W-:-:S11]  /*0f30*/  IMAD.MOV.U32 R24, RZ, RZ, RZ ;  /* 0x000000ffff187224 */ /* 0x000fd600078e00ff */
[----:B------:R-:W-:Y:S05]  /*0f40*/  @P0 BRA `(.L_x_1648) ;  /* 0x0000000c00900947 */ /* 0x000fea0003800000 */
[----:B0-2-4-:R-:W0:Y:S01]  /*0f50*/  LDC.64 R4, c[0x0][0x390] ;  /* 0x0000e400ff047b82 */ /* 0x015e220000000a00 */
[----:B------:R-:W2:Y:S01]  /*0f60*/  LDCU UR5, c[0x0][0x3a0] ;  /* 0x00007400ff0577ac */ /* 0x000ea20008000800 */
[----:B------:R-:W-:Y:S01]  /*0f70*/  IMAD R0, R2, 0x200, R16 ;  /* 0x0000020002007824 */ /* 0x000fe200078e0210 */
[----:B------:R-:W-:Y:S01]  /*0f80*/  BSSY.RECONVERGENT B6, `(.L_x_1649) ;  /* 0x00000df000067945 */ /* 0x000fe20003800200 */
[----:B------:R-:W-:-:S04]  /*0f90*/  UPRMT UR4, UR38, 0x9910, URZ ;  /* 0x0000991026047896 */ /* 0x000fc800080000ff */
[----:B------:R-:W-:Y:S01]  /*0fa0*/  UISETP.GT.AND UP0, UPT, UR4, 0x9, UPT ;  /* 0x000000090400788c */ /* 0x000fe2000bf04270 */
[----:B--2---:R-:W-:-:S05]  /*0fb0*/  IMAD R3, R0, UR5, RZ ;  /* 0x0000000500037c24 */ /* 0x004fca000f8e02ff */
        /* <DEDUP_REMOVED lines=14> */
.L_x_1653:
[----:B------:R-:W2:Y:S02]  /*10a0*/  LDG.E.U8 R4, desc[UR36][R4.64] ;  /* 0x0000002404047981 */ /* 0x000ea4000c1e1100 */
[----:B--2---:R-:W-:Y:S01]  /*10b0*/  I2FP.F32.U32 R24, R4 ;  /* 0x0000000400187245 */ /* 0x004fe20000201000 */
[----:B------:R-:W-:Y:S06]  /*10c0*/  BRA `(.L_x_1655) ;  /* 0x0000000c00287947 */ /* 0x000fec0003800000 */
.L_x_1652:
[----:B------:R-:W-:-:S09]  /*10d0*/  UISETP.NE.AND UP0, UPT, UR4, 0x2, UPT ;  /* 0x000000020400788c */ /* 0x000fd2000bf05270 */
[----:B------:R-:W-:Y:S05]  /*10e0*/  BRA.U !UP0, `(.L_x_1656) ;  /* 0x0000000108287547 */ /* 0x000fea000b800000 */
[----:B------:R-:W-:-:S09]  /*10f0*/  UISETP.NE.AND UP0, UPT, UR4, 0x3, UPT ;  /* 0x000000030400788c */ /* 0x000fd2000bf05270 */
[----:B------:R-:W-:Y:S05]  /*1100*/  BRA.U !UP0, `(.L_x_1657) ;  /* 0x0000000108147547 */ /* 0x000fea000b800000 */
[----:B------:R-:W-:-:S09]  /*1110*/  UISETP.NE.AND UP0, UPT, UR4, 0x4, UPT ;  /* 0x000000040400788c */ /* 0x000fd2000bf05270 */
[----:B------:R-:W-:Y:S05]  /*1120*/  BRA.U UP0, `(.L_x_1654) ;  /* 0x0000000900b47547 */ /* 0x000fea000b800000 */
[----:B------:R-:W2:Y:S02]  /*1130*/  LDG.E.64 R24, desc[UR36][R4.64] ;  /* 0x0000002404187981 */ /* 0x000ea4000c1e1b00 */
[----:B--2---:R0:W2:Y:S01]  /*1140*/  I2F.S64 R24, R24 ;  /* 0x0000001800187312 */ /* 0x0040a20000301400 */
[----:B------:R-:W-:Y:S05]  /*1150*/  BRA `(.L_x_1655) ;  /* 0x0000000c00047947 */ /* 0x000fea0003800000 */
.L_x_1657:
[----:B------:R-:W2:Y:S02]  /*1160*/  LDG.E R4, desc[UR36][R4.64] ;  /* 0x0000002404047981 */ /* 0x000ea4000c1e1900 */
[----:B--2---:R-:W-:Y:S01]  /*1170*/  I2FP.F32.S32 R24, R4 ;  /* 0x0000000400187245 */ /* 0x004fe20000201400 */
[----:B------:R-:W-:Y:S06]  /*1180*/  BRA `(.L_x_1655) ;  /* 0x0000000800f87947 */ /* 0x000fec0003800000 */
.L_x_1656:
[----:B------:R-:W2:Y:S02]  /*1190*/  LDG.E.U16 R4, desc[UR36][R4.64] ;  /* 0x0000002404047981 */ /* 0x000ea4000c1e1500 */
[----:B--2---:R0:W2:Y:S01]  /*11a0*/  I2F.S16 R24, R4 ;  /* 0x0000000400187306 */ /* 0x0040a20000101400 */
[----:B------:R-:W-:Y:S05]  /*11b0*/  BRA `(.L_x_1655) ;  /* 0x0000000800ec7947 */ /* 0x000fea0003800000 */
.L_x_1651:
        /* <DEDUP_REMOVED lines=8> */
.L_x_1659:
[----:B------:R-:W2:Y:S02]  /*1240*/  LDG.E.U16 R4, desc[UR36][R4.64] ;  /* 0x0000002404047981 */ /* 0x000ea4000c1e1500 */
[----:B--2---:R-:W-:Y:S01]  /*1250*/  HADD2.F32 R24, -RZ, R4.H0_H0 ;  /* 0x20000004ff187230 */ /* 0x004fe20000004100 */
[----:B------:R-:W-:Y:S06]  /*1260*/  BRA `(.L_x_1655) ;  /* 0x0000000800c07947 */ /* 0x000fec0003800000 */
.L_x_1658:
        /* <DEDUP_REMOVED lines=8> */
.L_x_1661:
[----:B------:R-:W2:Y:S02]  /*12f0*/  LDG.E.U16 R4, desc[UR36][R4.64] ;  /* 0x0000002404047981 */ /* 0x000ea4000c1e1500 */
[----:B--2---:R-:W-:Y:S01]  /*1300*/  HADD2.F32 R24, -RZ, R4.H0_H0 ;  /* 0x20000004ff187230 */ /* 0x004fe20000004100 */
[----:B------:R-:W-:Y:S06]  /*1310*/  BRA `(.L_x_1655) ;  /* 0x0000000800947947 */ /* 0x000fec0003800000 */
.L_x_1660:
[----:B------:R-:W2:Y:S01]  /*1320*/  LDG.E.64 R4, desc[UR36][R4.64] ;  /* 0x0000002404047981 */ /* 0x000ea2000c1e1b00 */
[----:B------:R-:W-:Y:S01]  /*1330*/  UMOV UR4, 0xf0000000 ;  /* 0xf000000000047882 */ /* 0x000fe20000000000 */
[----:B------:R-:W-:Y:S01]  /*1340*/  UMOV UR5, 0x380fffff ;  /* 0x380fffff00057882 */ /* 0x000fe20000000000 */
[----:B--2---:R-:W0:Y:S01]  /*1350*/  F2F.F32.F64 R24, R4 ;  /* 0x0000000400187310 */ /* 0x004e220000301000 */
[----:B------:R-:W-:-:S14]  /*1360*/  DSETP.GEU.AND P0, PT, |R4|, UR4, PT ;  /* 0x0000000404007e2a */ /* 0x000fdc000bf0e200 */
[----:B0-----:R-:W-:Y:S01]  /*1370*/  @!P0 FMUL R24, R24, 1.175494350822287508e-38 ;  /* 0x0080000018188820 */ /* 0x001fe20000400000 */
[----:B------:R-:W-:Y:S06]  /*1380*/  BRA `(.L_x_1655) ;  /* 0x0000000800787947 */ /* 0x000fec0003800000 */
.L_x_1650:
        /* <DEDUP_REMOVED lines=12> */
.L_x_1664:
[----:B------:R-:W2:Y:S01]  /*1450*/  LDG.E.64 R4, desc[UR36][R4.64] ;  /* 0x0000002404047981 */ /* 0x000ea2000c1e1b00 */
[----:B------:R-:W-:Y:S01]  /*1460*/  UMOV UR4, 0xf0000000 ;  /* 0xf000000000047882 */ /* 0x000fe20000000000 */
[----:B------:R-:W-:Y:S01]  /*1470*/  UMOV UR5, 0x380fffff ;  /* 0x380fffff00057882 */ /* 0x000fe20000000000 */
[----:B--2---:R-:W0:Y:S01]  /*1480*/  F2F.F32.F64 R24, R4 ;  /* 0x0000000400187310 */ /* 0x004e220000301000 */
[----:B------:R-:W-:-:S14]  /*1490*/  DSETP.GEU.AND P0, PT, |R4|, UR4, PT ;  /* 0x0000000404007e2a */ /* 0x000fdc000bf0e200 */
[----:B0-----:R-:W-:Y:S01]  /*14a0*/  @!P0 FMUL R24, R24, 1.175494350822287508e-38 ;  /* 0x0080000018188820 */ /* 0x001fe20000400000 */
[----:B------:R-:W-:Y:S06]  /*14b0*/  BRA `(.L_x_1655) ;  /* 0x00000008002c7947 */ /* 0x000fec0003800000 */
.L_x_1663:
        /* <DEDUP_REMOVED lines=25> */
.L_x_1666:
        /* <DEDUP_REMOVED lines=11> */
[----:B------:R-:W-:Y:S01]  /*1700*/  LOP3.LUT R24, R0, 0x80000000, R3, 0xf8, !PT ;  /* 0x8000000000187812 */ /* 0x000fe200078ef803 */
[----:B------:R-:W-:Y:S06]  /*1710*/  BRA `(.L_x_1655) ;  /* 0x0000000400947947 */ /* 0x000fec0003800000 */
.L_x_1665:
[----:B------:R-:W2:Y:S02]  /*1720*/  LDG.E.U16 R4, desc[UR36][R4.64] ;  /* 0x0000002404047981 */ /* 0x000ea4000c1e1500 */
[----:B--2---:R-:W-:Y:S01]  /*1730*/  IMAD.U32 R24, R4, 0x10000, RZ ;  /* 0x0001000004187824 */ /* 0x004fe200078e00ff */
[----:B------:R-:W-:Y:S06]  /*1740*/  BRA `(.L_x_1655) ;  /* 0x0000000400887947 */ /* 0x000fec0003800000 */
.L_x_1662:
        /* <DEDUP_REMOVED lines=11> */
.L_x_1669:
        /* <DEDUP_REMOVED lines=20> */
.L_x_1671:
[----:B------:R-:W-:Y:S05]  /*1940*/  BSYNC.RECONVERGENT B0 ;  /* 0x0000000000007941 */ /* 0x000fea0003800200 */
.L_x_1670:
[----:B------:R-:W-:Y:S01]  /*1950*/  IMAD.SHL.U32 R0, R0, 0x100000, RZ ;  /* 0x0010000000007824 */ /* 0x000fe200078e00ff */
[----:B------:R-:W-:-:S04]  /*1960*/  LEA R3, R3, 0x3b800000, 0x17 ;  /* 0x3b80000003037811 */ /* 0x000fc800078eb8ff */
[----:B------:R-:W-:Y:S01]  /*1970*/  LOP3.LUT R24, R3, R0, R7, 0xfe, !PT ;  /* 0x0000000003187212 */ /* 0x000fe200078efe07 */
[----:B------:R-:W-:Y:S06]  /*1980*/  BRA `(.L_x_1655) ;  /* 0x0000000000f87947 */ /* 0x000fec0003800000 */
.L_x_1668:
        /* <DEDUP_REMOVED lines=20> */
.L_x_1673:
[----:B------:R-:W-:Y:S05]  /*1ad0*/  BSYNC.RECONVERGENT B0 ;  /* 0x0000000000007941 */ /* 0x000fea0003800200 */
.L_x_1672:
[----:B------:R-:W-:Y:S01]  /*1ae0*/  IMAD.SHL.U32 R0, R0, 0x200000, RZ ;  /* 0x0020000000007824 */ /* 0x000fe200078e00ff */
[----:B------:R-:W-:-:S04]  /*1af0*/  LEA R3, R3, 0x37800000, 0x17 ;  /* 0x3780000003037811 */ /* 0x000fc800078eb8ff */
[----:B------:R-:W-:Y:S01]  /*1b00*/  LOP3.LUT R24, R3, R0, R7, 0xfe, !PT ;  /* 0x0000000003187212 */ /* 0x000fe200078efe07 */
[----:B------:R-:W-:Y:S06]  /*1b10*/  BRA `(.L_x_1655) ;  /* 0x0000000000947947 */ /* 0x000fec0003800000 */
.L_x_1667:
        /* <DEDUP_REMOVED lines=14> */
.L_x_1654:
[----:B------:R-:W-:Y:S01]  /*1c00*/  MOV R14, 0x0 ;  /* 0x00000000000e7802 */ /* 0x000fe20000000f00 */
[----:B------:R-:W0:Y:S01]  /*1c10*/  LDCU.64 UR4, c[0x4][0x158] ;  /* 0x01002b00ff0477ac */ /* 0x000e220008000a00 */
[----:B------:R-:W-:Y:S02]  /*1c20*/  IMAD.MOV.U32 R8, RZ, RZ, 0x4e ;  /* 0x0000004eff087424 */ /* 0x000fe400078e00ff */
[----:B------:R-:W-:Y:S01]  /*1c30*/  IMAD.MOV.U32 R12, RZ, RZ, 0x1 ;  /* 0x00000001ff0c7424 */ /* 0x000fe200078e00ff */
[----:B------:R-:W2:Y:S01]  /*1c40*/  LDCU.64 UR6, c[0x4][0x160] ;  /* 0x01002c00ff0677ac */ /* 0x000ea20008000a00 */
[----:B------:R-:W4:Y:S01]  /*1c50*/  LDC.64 R14, c[0x4][R14] ;  /* 0x010000000e0e7b82 */ /* 0x000f220000000a00 */
[----:B------:R-:W-:Y:S01]  /*1c60*/  IMAD.MOV.U32 R13, RZ, RZ, RZ ;  /* 0x000000ffff0d7224 */ /* 0x000fe200078e00ff */
[----:B------:R-:W1:Y:S01]  /*1c70*/  LDCU.64 UR8, c[0x4][0x48] ;  /* 0x01000900ff0877ac */ /* 0x000e620008000a00 */
[----:B0-----:R-:W-:Y:S02]  /*1c80*/  IMAD.U32 R4, RZ, RZ, UR4 ;  /* 0x00000004ff047e24 */ /* 0x001fe4000f8e00ff */
[----:B------:R-:W-:-:S02]  /*1c90*/  IMAD.U32 R5, RZ, RZ, UR5 ;  /* 0x00000005ff057e24 */ /* 0x000fc4000f8e00ff */
[----:B--2---:R-:W-:Y:S02]  /*1ca0*/  IMAD.U32 R6, RZ, RZ, UR6 ;  /* 0x00000006ff067e24 */ /* 0x004fe4000f8e00ff */
[----:B------:R-:W-:Y:S02]  /*1cb0*/  IMAD.U32 R7, RZ, RZ, UR7 ;  /* 0x00000007ff077e24 */ /* 0x000fe4000f8e00ff */
[----:B-1----:R-:W-:Y:S02]  /*1cc0*/  IMAD.U32 R10, RZ, RZ, UR8 ;  /* 0x00000008ff0a7e24 */ /* 0x002fe4000f8e00ff */
[----:B------:R-:W-:-:S07]  /*1cd0*/  IMAD.U32 R11, RZ, RZ, UR9 ;  /* 0x00000009ff0b7e24 */ /* 0x000fce000f8e00ff */
[----:B------:R-:W-:-:S07]  /*1ce0*/  LEPC R20, `(.L_x_1676) ;  /* 0x000000001014794e */ /* 0x000fce0000000000 */
[----:B---345:R-:W-:Y:S05]  /*1cf0*/  CALL.ABS.NOINC R14 ;  /* 0x000000000e007343 */ /* 0x038fea0003c00000 */
.L_x_1676:
[----:B------:R-:W-:Y:S01]  /*1d00*/  IMAD.MOV.U32 R24, RZ, RZ, RZ ;  /* 0x000000ffff187224 */ /* 0x000fe200078e00ff */
[----:B------:R-:W-:Y:S06]  /*1d10*/  BRA `(.L_x_1655) ;  /* 0x0000000000147947 */ /* 0x000fec0003800000 */
.L_x_1675:
[----:B------:R-:W2:Y:S02]  /*1d20*/  LDG.E.64 R24, desc[UR36][R4.64] ;  /* 0x0000002404187981 */ /* 0x000ea4000c1e1b00 */
[----:B--2---:R0:W2:Y:S01]  /*1d30*/  I2F.U64 R24, R24 ;  /* 0x0000001800187312 */ /* 0x0040a20000301000 */
[----:B------:R-:W-:Y:S05]  /*1d40*/  BRA `(.L_x_1655) ;  /* 0x0000000000087947 */ /* 0x000fea0003800000 */
.L_x_1674:
[----:B------:R-:W2:Y:S02]  /*1d50*/  LDG.E R4, desc[UR36][R4.64] ;  /* 0x0000002404047981 */ /* 0x000ea4000c1e1900 */
[----:B--2---:R-:W-:-:S07]  /*1d60*/  I2FP.F32.U32 R24, R4 ;  /* 0x0000000400187245 */ /* 0x004fce0000201000 */
.L_x_1655:
[----:B------:R-:W-:Y:S05]  /*1d70*/  BSYNC.RECONVERGENT B6 ;  /* 0x0000000000067941 */ /* 0x000fea0003800200 */
.L_x_1649:
[----:B------:R-:W-:-:S07]  /*1d80*/  VIADD R16, R16, 0x80 ;  /* 0x0000008010107836 */ /* 0x000fce0000000000 */
.L_x_1648:
[----:B------:R-:W-:Y:S05]  /*1d90*/  BSYNC.RECONVERGENT B7 ;  /* 0x0000000000077941 */ /* 0x000fea0003800200 */
.L_x_1647:
[----:B------:R-:W-:Y:S01]  /*1da0*/  ISETP.GE.AND P0, PT, R16, R17, PT ;  /* 0x000000111000720c */ /* 0x000fe20003f06270 */
[----:B------:R-:W-:Y:S01]  /*1db0*/  BSSY.RECONVERGENT B7, `(.L_x_1677) ;  /* 0x00000e6000077945 */ /* 0x000fe20003800200 */
[----:B0-----:R-:W-:-:S11]  /*1dc0*/  IMAD.MOV.U32 R23, RZ, RZ, RZ ;  /* 0x000000ffff177224 */ /* 0x001fd600078e00ff */
[----:B------:R-:W-:Y:S05]  /*1dd0*/  @P0 BRA `(.L_x_1678) ;  /* 0x0000000c008c0947 */ /* 0x000fea0003800000 */
[----:B--2-4-:R-:W0:Y:S01]  /*1de0*/  LDC.64 R4, c[0x0][0x390] ;  /* 0x0000e400ff047b82 */ /* 0x014e220000000a00 */
        /* <DEDUP_REMOVED lines=18> */
[----:B--2---:R0:W2:Y:S01]  /*1f10*/  I2F.S16 R23, R4 ;  /* 0x0000000400177306 */ /* 0x0040a20000101400 */
[----:B------:R-:W-:Y:S05]  /*1f20*/  BRA `(.L_x_1685) ;  /* 0x0000000c00307947 */ /* 0x000fea0003800000 */
.L_x_1683:
[----:B------:R-:W2:Y:S02]  /*1f30*/  LDG.E.U8 R4, desc[UR36][R4.64] ;  /* 0x0000002404047981 */ /* 0x000ea4000c1e1100 */
[----:B--2---:R-:W-:Y:S01]  /*1f40*/  I2FP.F32.U32 R23, R4 ;  /* 0x0000000400177245 */ /* 0x004fe20000201000 */
[----:B------:R-:W-:Y:S06]  /*1f50*/  BRA `(.L_x_1685) ;  /* 0x0000000c00247947 */ /* 0x000fec0003800000 */
.L_x_1682:
        /* <DEDUP_REMOVED lines=9> */
.L_x_1687:
[----:B------:R-:W2:Y:S02]  /*1ff0*/  LDG.E R4, desc[UR36][R4.64] ;  /* 0x0000002404047981 */ /* 0x000ea4000c1e1900 */
[----:B--2---:R-:W-:Y:S01]  /*2000*/  I2FP.F32.S32 R23, R4 ;  /* 0x0000000400177245 */ /* 0x004fe20000201400 */
[----:B------:R-:W-:Y:S06]  /*2010*/  BRA `(.L_x_1685) ;  /* 0x0000000800f47947 */ /* 0x000fec0003800000 */
.L_x_1686:
[----:B------:R-:W2:Y:S02]  /*2020*/  LDG.E.U16 R4, desc[UR36][R4.64] ;  /* 0x0000002404047981 */ /* 0x000ea4000c1e1500 */
[----:B--2---:R4:W0:Y:S01]  /*2030*/  I2F.S16 R23, R4 ;  /* 0x0000000400177306 */ /* 0x0048220000101400 */
[----:B------:R-:W-:Y:S05]  /*2040*/  BRA `(.L_x_1685) ;  /* 0x0000000800e87947 */ /* 0x000fea0003800000 */
.L_x_1681:
        /* <DEDUP_REMOVED lines=8> */
.L_x_1689:
[----:B------:R-:W2:Y:S02]  /*20d0*/  LDG.E.U16 R4, desc[UR36][R4.64] ;  /* 0x0000002404047981 */ /* 0x000ea4000c1e1500 */
[----:B--2---:R-:W-:Y:S01]  /*20e0*/  HADD2.F32 R23, -RZ, R4.H0_H0 ;  /* 0x20000004ff177230 */ /* 0x004fe20000004100 */
[----:B------:R-:W-:Y:S06]  /*20f0*/  BRA `(.L_x_1685) ;  /* 0x0000000800bc7947 */ /* 0x000fec0003800000 */
.L_x_1688:
        /* <DEDUP_REMOVED lines=8> */
.L_x_1691:
[----:B------:R-:W2:Y:S02]  /*2180*/  LDG.E.U16 R4, desc[UR36][R4.64] ;  /* 0x0000002404047981 */ /* 0x000ea4000c1e1500 */
[----:B--2---:R-:W-:Y:S01]  /*2190*/  HADD2.F32 R23, -RZ, R4.H0_H0 ;  /* 0x20000004ff177230 */ /* 0x004fe20000004100 */
[----:B------:R-:W-:Y:S06]  /*21a0*/  BRA `(.L_x_1685) ;  /* 0x0000000800907947 */ /* 0x000fec0003800000 */
.L_x_1690:
[----:B------:R-:W2:Y:S01]  /*21b0*/  LDG.E.64 R4, desc[UR36][R4.64] ;  /* 0x0000002404047981 */ /* 0x000ea2000c1e1b00 */
[----:B------:R-:W-:Y:S01]  /*21c0*/  UMOV UR4, 0xf0000000 ;  /* 0xf000000000047882 */ /* 0x000fe20000000000 */
[----:B------:R-:W-:Y:S01]  /*21d0*/  UMOV UR5, 0x380fffff ;  /* 0x380fffff00057882 */ /* 0x000fe20000000000 */
[----:B--2---:R-:W0:Y:S01]  /*21e0*/  F2F.F32.F64 R23, R4 ;  /* 0x0000000400177310 */ /* 0x004e220000301000 */
[----:B------:R-:W-:-:S14]  /*21f0*/  DSETP.GEU.AND P0, PT, |R4|, UR4, PT ;  /* 0x0000000404007e2a */ /* 0x000fdc000bf0e200 */
[----:B0-----:R-:W-:Y:S01]  /*2200*/  @!P0 FMUL R23, R23, 1.175494350822287508e-38 ;  /* 0x0080000017178820 */ /* 0x001fe20000400000 */
[----:B------:R-:W-:Y:S06]  /*2210*/  BRA `(.L_x_1685) ;  /* 0x0000000800747947 */ /* 0x000fec0003800000 */
.L_x_1680:
        /* <DEDUP_REMOVED lines=12> */
.L_x_1694:
[----:B------:R-:W2:Y:S01]  /*22e0*/  LDG.E.64 R4, desc[UR36][R4.64] ;  /* 0x0000002404047981 */ /* 0x000ea2000c1e1b00 */
[----:B------:R-:W-:Y:S01]  /*22f0*/  UMOV UR4, 0xf0000000 ;  /* 0xf000000000047882 */ /* 0x000fe20000000000 */
[----:B------:R-:W-:Y:S01]  /*2300*/  UMOV UR5, 0x380fffff ;  /* 0x380fffff00057882 */ /* 0x000fe20000000000 */
[----:B--2---:R-:W0:Y:S01]  /*2310*/  F2F.F32.F64 R23, R4 ;  /* 0x0000000400177310 */ /* 0x004e220000301000 */
[----:B------:R-:W-:-:S14]  /*2320*/  DSETP.GEU.AND P0, PT, |R4|, UR4, PT ;  /* 0x0000000404007e2a */ /* 0x000fdc000bf0e200 */
[----:B0-----:R-:W-:Y:S01]  /*2330*/  @!P0 FMUL R23, R23, 1.175494350822287508e-38 ;  /* 0x0080000017178820 */ /* 0x001fe20000400000 */
[----:B------:R-:W-:Y:S06]  /*2340*/  BRA `(.L_x_1685) ;  /* 0x0000000800287947 */ /* 0x000fec0003800000 */
.L_x_1693:
        /* <DEDUP_REMOVED lines=25> */
.L_x_1696:
[----:B------:R-:W2:Y:S02]  /*24e0*/  LDG.E.U8 R4, desc[UR36][R4.64] ;  /* 0x0000002404047981 */ /* 0x000ea4000c1e1100 */
[C---:B--2---:R-:W-:Y:S02]  /*24f0*/  IMAD.SHL.U32 R0, R4.reuse, 0x2000000, RZ ;  /* 0x0200000004007824 */ /* 0x044fe400078e00ff */
[----:B------:R-:W-:-:S03]  /*2500*/  IMAD.SHL.U32 R6, R4, 0x100, RZ ;  /* 0x0000010004067824 */ /* 0x000fc600078e00ff */
[----:B------:R-:W-:Y:S02]  /*2510*/  ISETP.GE.U32.AND P0, PT, R0, 0x8000000, PT ;  /* 0x080000000000780c */ /* 0x000fe40003f06070 */
[----:B------:R-:W-:-:S11]  /*2520*/  PRMT R23, R6, 0x9910, RZ ;  /* 0x0000991006177816 */ /* 0x000fd600000000ff */
[----:B------:R-:W-:Y:S02]  /*2530*/  @!P0 LOP3.LUT R3, R6, 0x7f00, RZ, 0xc0, !PT ;  /* 0x00007f0006038812 */ /* 0x000fe400078ec0ff */
[----:B------:R-:W-:Y:S02]  /*2540*/  @P0 LEA.HI R0, R0, 0x70000000, RZ, 0x1c ;  /* 0x7000000000000811 */ /* 0x000fe400078fe0ff */
[----:B------:R-:W-:-:S03]  /*2550*/  @!P0 LOP3.LUT R3, R3, 0x3f000000, RZ, 0xfc, !PT ;  /* 0x3f00000003038812 */ /* 0x000fc600078efcff */
[----:B------:R-:W-:Y:S02]  /*2560*/  @P0 FMUL.FTZ R0, R0, 1.9259299443872358531e-34 ;  /* 0x0780000000000820 */ /* 0x000fe40000410000 */
[----:B------:R-:W-:-:S05]  /*2570*/  @!P0 FADD.FTZ R0, R3, -0.5 ;  /* 0xbf00000003008421 */ /* 0x000fca0000010000 */
[----:B------:R-:W-:Y:S01]  /*2580*/  LOP3.LUT R23, R0, 0x80000000, R23, 0xf8, !PT ;  /* 0x8000000000177812 */ /* 0x000fe200078ef817 */
[----:B------:R-:W-:Y:S06]  /*2590*/  BRA `(.L_x_1685) ;  /* 0x0000000400947947 */ /* 0x000fec0003800000 */
.L_x_1695:
[----:B------:R-:W2:Y:S02]  /*25a0*/  LDG.E.U16 R4, desc[UR36][R4.64] ;  /* 0x0000002404047981 */ /* 0x000ea4000c1e1500 */
[----:B--2---:R-:W-:Y:S01]  /*25b0*/  IMAD.U32 R23, R4, 0x10000, RZ ;  /* 0x0001000004177824 */ /* 0x004fe200078e00ff */
[----:B------:R-:W-:Y:S06]  /*25c0*/  BRA `(.L_x_1685) ;  /* 0x0000000400887947 */ /* 0x000fec0003800000 */
.L_x_1692:
        /* <DEDUP_REMOVED lines=11> */
.L_x_1699:
        /* <DEDUP_REMOVED lines=20> */
.L_x_1701:
[----:B------:R-:W-:Y:S05]  /*27c0*/  BSYNC.RECONVERGENT B0 ;  /* 0x0000000000007941 */ /* 0x000fea0003800200 */
.L_x_1700:
[----:B------:R-:W-:Y:S01]  /*27d0*/  IMAD.SHL.U32 R0, R0, 0x100000, RZ ;  /* 0x0010000000007824 */ /* 0x000fe200078e00ff */
[----:B------:R-:W-:-:S04]  /*27e0*/  LEA R3, R3, 0x3b800000, 0x17 ;  /* 0x3b80000003037811 */ /* 0x000fc800078eb8ff */
[----:B------:R-:W-:Y:S01]  /*27f0*/  LOP3.LUT R23, R3, R0, R23, 0xfe, !PT ;  /* 0x0000000003177212 */ /* 0x000fe200078efe17 */
[----:B------:R-:W-:Y:S06]  /*2800*/  BRA `(.L_x_1685) ;  /* 0x0000000000f87947 */ /* 0x000fec0003800000 */
.L_x_1698:
        /* <DEDUP_REMOVED lines=20> */
.L_x_1703:
[----:B------:R-:W-:Y:S05]  /*2950*/  BSYNC.RECONVERGENT B0 ;  /* 0x0000000000007941 */ /* 0x000fea0003800200 */
.L_x_1702:
[----:B------:R-:W-:Y:S01]  /*2960*/  IMAD.SHL.U32 R0, R0, 0x200000, RZ ;  /* 0x0020000000007824 */ /* 0x000fe200078e00ff */
[----:B------:R-:W-:-:S04]  /*2970*/  LEA R3, R3, 0x37800000, 0x17 ;  /* 0x3780000003037811 */ /* 0x000fc800078eb8ff */
[----:B------:R-:W-:Y:S01]  /*2980*/  LOP3.LUT R23, R3, R0, R23, 0xfe, !PT ;  /* 0x0000000003177212 */ /* 0x000fe200078efe17 */
[----:B------:R-:W-:Y:S06]  /*2990*/  BRA `(.L_x_1685) ;  /* 0x0000000000947947 */ /* 0x000fec0003800000 */
.L_x_1697:
        /* <DEDUP_REMOVED lines=14> */
.L_x_1684:
        /* <DEDUP_REMOVED lines=16> */
.L_x_1706:
[----:B------:R-:W-:Y:S01]  /*2b80*/  IMAD.MOV.U32 R23, RZ, RZ, RZ ;  /* 0x000000ffff177224 */ /* 0x000fe200078e00ff */
[----:B------:R-:W-:Y:S06]  /*2b90*/  BRA `(.L_x_1685) ;  /* 0x0000000000147947 */ /* 0x000fec0003800000 */
.L_x_1705:
[----:B------:R-:W2:Y:S02]  /*2ba0*/  LDG.E.64 R4, desc[UR36][R4.64] ;  /* 0x0000002404047981 */ /* 0x000ea4000c1e1b00 */
[----:B--2---:R0:W2:Y:S01]  /*2bb0*/  I2F.U64 R23, R4 ;  /* 0x0000000400177312 */ /* 0x0040a20000301000 */
[----:B------:R-:W-:Y:S05]  /*2bc0*/  BRA `(.L_x_1685) ;  /* 0x0000000000087947 */ /* 0x000fea0003800000 */
.L_x_1704:
[----:B------:R-:W2:Y:S02]  /*2bd0*/  LDG.E R4, desc[UR36][R4.64] ;  /* 0x0000002404047981 */ /* 0x000ea4000c1e1900 */
[----:B--2---:R-:W-:-:S07]  /*2be0*/  I2FP.F32.U32 R23, R4 ;  /* 0x0000000400177245 */ /* 0x004fce0000201000 */
.L_x_1685:
[----:B------:R-:W-:Y:S05]  /*2bf0*/  BSYNC.RECONVERGENT B6 ;  /* 0x0000000000067941 */ /* 0x000fea0003800200 */
.L_x_1679:
[----:B------:R-:W-:-:S07]  /*2c00*/  VIADD R16, R16, 0x80 ;  /* 0x0000008010107836 */ /* 0x000fce0000000000 */
.L_x_1678:
[----:B------:R-:W-:Y:S05]  /*2c10*/  BSYNC.RECONVERGENT B7 ;  /* 0x0000000000077941 */ /* 0x000fea0003800200 */
.L_x_1677:
[----:B------:R-:W-:Y:S01]  /*2c20*/  ISETP.GE.AND P0, PT, R16, R17, PT ;  /* 0x000000111000720c */ /* 0x000fe20003f06270 */
[----:B------:R-:W-:Y:S01]  /*2c30*/  BSSY.RECONVERGENT B6, `(.L_x_1707) ;  /* 0x00000e1000067945 */ /* 0x000fe20003800200 */
[----:B------:R-:W-:-:S11]  /*2c40*/  IMAD.MOV.U32 R18, RZ, RZ, RZ ;  /* 0x000000ffff127224 */ /* 0x000fd600078e00ff */
[----:B------:R-:W-:Y:S05]  /*2c50*/  @P0 BRA `(.L_x_1708) ;  /* 0x0000000c00780947 */ /* 0x000fea0003800000 */
[----:B0-2-4-:R-:W0:Y:S01]  /*2c60*/  LDC.64 R4, c[0x0][0x390] ;  /* 0x0000e400ff047b82 */ /* 0x015e220000000a00 */
[----:B------:R-:W2:Y:S01]  /*2c70*/  LDCU UR5, c[0x0][0x3a0] ;  /* 0x00007400ff0577ac */ /* 0x000ea20008000800 */
[----:B------:R-:W-:Y:S01]  /*2c80*/  IMAD R0, R2, 0x200, R16 ;  /* 0x0000020002007824 */ /* 0x000fe200078e0210 */
        /* <DEDUP_REMOVED lines=17> */
.L_x_1712:
[----:B------:R-:W2:Y:S02]  /*2da0*/  LDG.E.U8 R4, desc[UR36][R4.64] ;  /* 0x0000002404047981 */ /* 0x000ea4000c1e1100 */
[----:B--2---:R-:W-:Y:S01]  /*2db0*/  I2FP.F32.U32 R18, R4 ;  /* 0x0000000400127245 */ /* 0x004fe20000201000 */
[----:B------:R-:W-:Y:S06]  /*2dc0*/  BRA `(.L_x_1708) ;  /* 0x0000000c001c7947 */ /* 0x000fec0003800000 */
.L_x_1711:
        /* <DEDUP_REMOVED lines=9> */
.L_x_1715:
[----:B------:R-:W2:Y:S02]  /*2e60*/  LDG.E R4, desc[UR36][R4.64] ;  /* 0x0000002404047981 */ /* 0x000ea4000c1e1900 */
[----:B--2---:R-:W-:Y:S01]  /*2e70*/  I2FP.F32.S32 R18, R4 ;  /* 0x0000000400127245 */ /* 0x004fe20000201400 */
[----:B------:R-:W-:Y:S06]  /*2e80*/  BRA `(.L_x_1708) ;  /* 0x0000000800ec7947 */ /* 0x000fec0003800000 */
.L_x_1714:
[----:B------:R-:W2:Y:S02]  /*2e90*/  LDG.E.U16 R4, desc[UR36][R4.64] ;  /* 0x0000002404047981 */ /* 0x000ea4000c1e1500 */
[----:B--2---:R0:W2:Y:S01]  /*2ea0*/  I2F.S16 R18, R4 ;  /* 0x0000000400127306 */ /* 0x0040a20000101400 */
[----:B------:R-:W-:Y:S05]  /*2eb0*/  BRA `(.L_x_1708) ;  /* 0x0000000800e07947 */ /* 0x000fea0003800000 */
.L_x_1710:
        /* <DEDUP_REMOVED lines=8> */
.L_x_1717:
[----:B------:R-:W2:Y:S02]  /*2f40*/  LDG.E.U16 R4, desc[UR36][R4.64] ;  /* 0x0000002404047981 */ /* 0x000ea4000c1e1500 */
[----:B--2---:R-:W-:Y:S01]  /*2f50*/  HADD2.F32 R18, -RZ, R4.H0_H0 ;  /* 0x20000004ff127230 */ /* 0x004fe20000004100 */
[----:B------:R-:W-:Y:S06]  /*2f60*/  BRA `(.L_x_1708) ;  /* 0x0000000800b47947 */ /* 0x000fec0003800000 */
.L_x_1716:
        /* <DEDUP_REMOVED lines=8> */
.L_x_1719:
[----:B------:R-:W2:Y:S02]  /*2ff0*/  LDG.E.U16 R4, desc[UR36][R4.64] ;  /* 0x0000002404047981 */ /* 0x000ea4000c1e1500 */
[----:B--2---:R-:W-:Y:S01]  /*3000*/  HADD2.F32 R18, -RZ, R4.H0_H0 ;  /* 0x20000004ff127230 */ /* 0x004fe20000004100 */
[----:B------:R-:W-:Y:S06]  /*3010*/  BRA `(.L_x_1708) ;  /* 0x0000000800887947 */ /* 0x000fec0003800000 */
.L_x_1718:
[----:B------:R-:W2:Y:S01]  /*3020*/  LDG.E.64 R4, desc[UR36][R4.64] ;  /* 0x0000002404047981 */ /* 0x000ea2000c1e1b00 */
[----:B------:R-:W-:Y:S01]  /*3030*/  UMOV UR4, 0xf0000000 ;  /* 0xf000000000047882 */ /* 0x000fe20000000000 */
[----:B------:R-:W-:Y:S01]  /*3040*/  UMOV UR5, 0x380fffff ;  /* 0x380fffff00057882 */ /* 0x000fe20000000000 */
[----:B--2---:R-:W0:Y:S01]  /*3050*/  F2F.F32.F64 R18, R4 ;  /* 0x0000000400127310 */ /* 0x004e220000301000 */
[----:B------:R-:W-:-:S14]  /*3060*/  DSETP.GEU.AND P0, PT, |R4|, UR4, PT ;  /* 0x0000000404007e2a */ /* 0x000fdc000bf0e200 */
[----:B0-----:R-:W-:Y:S01]  /*3070*/  @!P0 FMUL R18, R18, 1.175494350822287508e-38 ;  /* 0x0080000012128820 */ /* 0x001fe20000400000 */
[----:B------:R-:W-:Y:S06]  /*3080*/  BRA `(.L_x_1708) ;  /* 0x00000008006c7947 */ /* 0x000fec0003800000 */
.L_x_1709:
        /* <DEDUP_REMOVED lines=12> */
.L_x_1722:
[----:B------:R-:W2:Y:S01]  /*3150*/  LDG.E.64 R4, desc[UR36][R4.64] ;  /* 0x0000002404047981 */ /* 0x000ea2000c1e1b00 */
[----:B------:R-:W-:Y:S01]  /*3160*/  UMOV UR4, 0xf0000000 ;  /* 0xf000000000047882 */ /* 0x000fe20000000000 */
[----:B------:R-:W-:Y:S01]  /*3170*/  UMOV UR5, 0x380fffff ;  /* 0x380fffff00057882 */ /* 0x000fe20000000000 */
[----:B--2---:R-:W0:Y:S01]  /*3180*/  F2F.F32.F64 R18, R4 ;  /* 0x0000000400127310 */ /* 0x004e220000301000 */
[----:B------:R-:W-:-:S14]  /*3190*/  DSETP.GEU.AND P0, PT, |R4|, UR4, PT ;  /* 0x0000000404007e2a */ /* 0x000fdc000bf0e200 */
[----:B0-----:R-:W-:Y:S01]  /*31a0*/  @!P0 FMUL R18, R18, 1.175494350822287508e-38 ;  /* 0x0080000012128820 */ /* 0x001fe20000400000 */
[----:B------:R-:W-:Y:S06]  /*31b0*/  BRA `(.L_x_1708) ;  /* 0x0000000800207947 */ /* 0x000fec0003800000 */
.L_x_1721:
        /* <DEDUP_REMOVED lines=25> */
.L_x_1724:
        /* <DEDUP_REMOVED lines=13> */
.L_x_1723:
[----:B------:R-:W2:Y:S02]  /*3420*/  LDG.E.U16 R4, desc[UR36][R4.64] ;  /* 0x0000002404047981 */ /* 0x000ea4000c1e1500 */
[----:B--2---:R-:W-:Y:S01]  /*3430*/  IMAD.U32 R18, R4, 0x10000, RZ ;  /* 0x0001000004127824 */ /* 0x004fe200078e00ff */
[----:B------:R-:W-:Y:S06]  /*3440*/  BRA `(.L_x_1708) ;  /* 0x00000004007c7947 */ /* 0x000fec0003800000 */
.L_x_1720:
        /* <DEDUP_REMOVED lines=11> */
.L_x_1727:
[----:B------:R-:W2:Y:S02]  /*3500*/  LDG.E.U8 R4, desc[UR36][R4.64] ;  /* 0x0000002404047981 */ /* 0x000ea4000c1e1100 */
        /* <DEDUP_REMOVED lines=18> */
.L_x_1729:
[----:B------:R-:W-:Y:S05]  /*3630*/  BSYNC.RECONVERGENT B0 ;  /* 0x0000000000007941 */ /* 0x000fea0003800200 */
.L_x_1728:
[----:B------:R-:W-:Y:S01]  /*3640*/  IMAD.SHL.U32 R0, R0, 0x100000, RZ ;  /* 0x0010000000007824 */ /* 0x000fe200078e00ff */
[----:B------:R-:W-:-:S04]  /*3650*/  LEA R3, R3, 0x3b800000, 0x17 ;  /* 0x3b80000003037811 */ /* 0x000fc800078eb8ff */
[----:B------:R-:W-:Y:S01]  /*3660*/  LOP3.LUT R18, R3, R0, R7, 0xfe, !PT ;  /* 0x0000000003127212 */ /* 0x000fe200078efe07 */
[----:B------:R-:W-:Y:S06]  /*3670*/  BRA `(.L_x_1708) ;  /* 0x0000000000f07947 */ /* 0x000fec0003800000 */
.L_x_1726:
        /* <DEDUP_REMOVED lines=19> */
.L_x_1731:
[----:B------:R-:W-:Y:S05]  /*37b0*/  BSYNC.RECONVERGENT B0 ;  /* 0x0000000000007941 */ /* 0x000fea0003800200 */
.L_x_1730:
[----:B------:R-:W-:Y:S01]  /*37c0*/  IMAD.SHL.U32 R0, R0, 0x200000, RZ ;  /* 0x0020000000007824 */ /* 0x000fe200078e00ff */
[----:B------:R-:W-:-:S04]  /*37d0*/  LEA R3, R3, 0x37800000, 0x17 ;  /* 0x3780000003037811 */ /* 0x000fc800078eb8ff */
[----:B------:R-:W-:Y:S01]  /*37e0*/  LOP3.LUT R18, R3, R0, R7, 0xfe, !PT ;  /* 0x0000000003127212 */ /* 0x000fe200078efe07 */
[----:B------:R-:W-:Y:S06]  /*37f0*/  BRA `(.L_x_1708) ;  /* 0x0000000000907947 */ /* 0x000fec0003800000 */
.L_x_1725:
        /* <DEDUP_REMOVED lines=14> */
.L_x_1713:
        /* <DEDUP_REMOVED lines=16> */
.L_x_1734:
[----:B------:R-:W-:Y:S05]  /*39e0*/  BRA `(.L_x_1708) ;  /* 0x0000000000147947 */ /* 0x000fea0003800000 */
.L_x_1733:
[----:B------:R-:W2:Y:S02]  /*39f0*/  LDG.E.64 R4, desc[UR36][R4.64] ;  /* 0x0000002404047981 */ /* 0x000ea4000c1e1b00 */
[----:B--2---:R0:W2:Y:S01]  /*3a00*/  I2F.U64 R18, R4 ;  /* 0x0000000400127312 */ /* 0x0040a20000301000 */
[----:B------:R-:W-:Y:S05]  /*3a10*/  BRA `(.L_x_1708) ;  /* 0x0000000000087947 */ /* 0x000fea0003800000 */
.L_x_1732:
[----:B------:R-:W2:Y:S02]  /*3a20*/  LDG.E R4, desc[UR36][R4.64] ;  /* 0x0000002404047981 */ /* 0x000ea4000c1e1900 */
[----:B--2---:R-:W-:-:S07]  /*3a30*/  I2FP.F32.U32 R18, R4 ;  /* 0x0000000400127245 */ /* 0x004fce0000201000 */
.L_x_1708:
[----:B------:R-:W-:Y:S05]  /*3a40*/  BSYNC.RECONVERGENT B6 ;  /* 0x0000000000067941 */ /* 0x000fea0003800200 */
.L_x_1707:
[----:B------:R-:W1:Y:S01]  /*3a50*/  LDC.U8 R16, c[0x0][0x3a4] ;  /* 0x0000e900ff107b82 */ /* 0x000e620000000000 */
[CC--:B------:R-:W-:Y:S01]  /*3a60*/  ISETP.GE.AND P1, PT, R19.reuse, R17.reuse, PT ;  /* 0x000000111300720c */ /* 0x0c0fe20003f26270 */
[C---:B------:R-:W-:Y:S01]  /*3a70*/  VIADD R0, R19.reuse, 0x100 ;  /* 0x0000010013007836 */ /* 0x040fe20000000000 */
[----:B------:R-:W-:Y:S01]  /*3a80*/  BSSY.RECONVERGENT B0, `(.L_x_1735) ;  /* 0x0000020000007945 */ /* 0x000fe20003800200 */
[C---:B0-2-4-:R-:W-:Y:S02]  /*3a90*/  VIADD R4, R19.reuse, 0x180 ;  /* 0x0000018013047836 */ /* 0x055fe40000000000 */
[----:B------:R-:W-:Y:S01]  /*3aa0*/  VIADD R26, R19, 0x80 ;  /* 0x00000080131a7836 */ /* 0x000fe20000000000 */
[-C--:B------:R-:W-:Y:S02]  /*3ab0*/  ISETP.GE.AND P2, PT, R0, R17.reuse, PT ;  /* 0x000000110000720c */ /* 0x080fe40003f46270 */
[-C--:B------:R-:W-:Y:S02]  /*3ac0*/  ISETP.GE.AND P0, PT, R4, R17.reuse, PT ;  /* 0x000000110400720c */ /* 0x080fe40003f06270 */
[----:B------:R-:W-:-:S03]  /*3ad0*/  ISETP.GE.AND P3, PT, R26, R17, PT ;  /* 0x000000111a00720c */ /* 0x000fc60003f66270 */
[----:B------:R-:W-:Y:S10]  /*3ae0*/  @P1 BRA `(.L_x_1736) ;  /* 0x0000000000641947 */ /* 0x000ff40003800000 */
[----:B------:R-:W-:Y:S01]  /*3af0*/  IMAD.MOV.U32 R3, RZ, RZ, 0x3f000000 ;  /* 0x3f000000ff037424 */ /* 0x000fe200078e00ff */
[C---:B-1-3-5:R-:W-:Y:S01]  /*3b00*/  FSETP.GT.FTZ.AND P4, PT, |R22|.reuse, 0.56000000238418579102, PT ;  /* 0x3f0f5c291600780b */ /* 0x06afe20003f94200 */
        /* <DEDUP_REMOVED lines=22> */
[----:B------:R-:W-:-:S07]  /*3c70*/  FSEL R4, R4, R5, !P4 ;  /* 0x0000000504047208 */ /* 0x000fce0006000000 */
.L_x_1736:
[----:B------:R-:W-:Y:S05]  /*3c80*/  BSYNC.RECONVERGENT B0 ;  /* 0x0000000000007941 */ /* 0x000fea0003800200 */
.L_x_1735:
[----:B------:R-:W-:Y:S04]  /*3c90*/  BSSY.RECONVERGENT B0, `(.L_x_1737) ;  /* 0x000001b000007945 */ /* 0x000fe80003800200 */
[----:B------:R-:W-:Y:S05]  /*3ca0*/  @P3 BRA `(.L_x_1738) ;  /* 0x0000000000643947 */ /* 0x000fea0003800000 */
[----:B------:R-:W-:Y:S01]  /*3cb0*/  IMAD.MOV.U32 R3, RZ, RZ, 0x3f000000 ;  /* 0x3f000000ff037424 */ /* 0x000fe200078e00ff */
[C---:B-----5:R-:W-:Y:S02]  /*3cc0*/  FSETP.GT.FTZ.AND P3, PT, |R24|.reuse, 0.56000000238418579102, PT ;  /* 0x3f0f5c291800780b */ /* 0x060fe40003f74200 */
        /* <DEDUP_REMOVED lines=21> */
[----:B-1-3--:R-:W-:-:S04]  /*3e20*/  LOP3.LUT R22, R3, 0x80000000, R24, 0xb8, !PT ;  /* 0x8000000003167812 */ /* 0x00afc800078eb818 */
[----:B------:R-:W-:-:S07]  /*3e30*/  FSEL R22, R22, R3, !P3 ;  /* 0x0000000316167208 */ /* 0x000fce0005800000 */
.L_x_1738:
[----:B------:R-:W-:Y:S05]  /*3e40*/  BSYNC.RECONVERGENT B0 ;  /* 0x0000000000007941 */ /* 0x000fea0003800200 */
.L_x_1737:
        /* <DEDUP_REMOVED lines=26> */
[----:B------:R-:W-:-:S07]  /*3ff0*/  FSEL R24, R23, R0, !P2 ;  /* 0x0000000017187208 */ /* 0x000fce0005000000 */
.L_x_1740:
[----:B------:R-:W-:Y:S05]  /*4000*/  BSYNC.RECONVERGENT B0 ;  /* 0x0000000000007941 */ /* 0x000fea0003800200 */
.L_x_1739:
        /* <DEDUP_REMOVED lines=27> */
.L_x_1742:
[----:B------:R-:W-:Y:S05]  /*41c0*/  BSYNC.RECONVERGENT B0 ;  /* 0x0000000000007941 */ /* 0x000fea0003800200 */
.L_x_1741:
[----:B------:R-:W-:Y:S04]  /*41d0*/  BSSY.RECONVERGENT B6, `(.L_x_1743) ;  /* 0x00000fc000067945 */ /* 0x000fe80003800200 */
[----:B------:R-:W-:Y:S05]  /*41e0*/  @P1 BRA `(.L_x_1744) ;  /* 0x0000000c00e81947 */ /* 0x000fea0003800000 */
[----:B------:R-:W0:Y:S01]  /*41f0*/  LDCU UR4, c[0x0][0x3a8] ;  /* 0x00007500ff0477ac */ /* 0x000e220008000800 */
[----:B------:R-:W2:Y:S01]  /*4200*/  LDC.64 R8, c[0x0][0x388] ;  /* 0x0000e200ff087b82 */ /* 0x000ea20000000a00 */
[----:B------:R-:W-:Y:S01]  /*4210*/  IMAD R0, R2, 0x200, R19 ;  /* 0x0000020002007824 */ /* 0x000fe200078e0213 */
[----:B-1----:R-:W-:-:S03]  /*4220*/  PRMT R5, R16, 0x9910, RZ ;  /* 0x0000991010057816 */ /* 0x002fc600000000ff */
[----:B0-----:R-:W-:Y:S02]  /*4230*/  IMAD R3, R0, UR4, RZ ;  /* 0x0000000400037c24 */ /* 0x001fe4000f8e02ff */
[----:B------:R-:W-:-:S05]  /*4240*/  IMAD.MOV.U32 R0, RZ, RZ, R5 ;  /* 0x000000ffff007224 */ /* 0x000fca00078e0005 */
[----:B------:R-:W-:Y:S02]  /*4250*/  ISETP.GT.AND P0, PT, R0, 0x9, PT ;  /* 0x000000090000780c */ /* 0x000fe40003f04270 */
[----:B--2---:R-:W-:-:S05]  /*4260*/  IADD3 R8, P1, PT, R3, R8, RZ ;  /* 0x0000000803087210 */ /* 0x004fca0007f3e0ff */
        /* <DEDUP_REMOVED lines=10> */
[----:B------:R-:W0:Y:S01]  /*4310*/  F2I.FTZ.TRUNC.NTZ R3, R4 ;  /* 0x0000000400037305 */ /* 0x000e22000021f100 */
[----:B------:R-:W-:Y:S01]  /*4320*/  IMAD.MOV.U32 R19, RZ, RZ, R26 ;  /* 0x000000ffff137224 */ /* 0x000fe200078e001a */
[----:B0-----:R0:W-:Y:S01]  /*4330*/  STG.E.U8 desc[UR36][R8.64], R3 ;  /* 0x0000000308007986 */ /* 0x0011e2000c101124 */
[----:B------:R-:W-:Y:S05]  /*4340*/  BRA `(.L_x_1744) ;  /* 0x0000000c00907947 */ /* 0x000fea0003800000 */
.L_x_1748:
[----:B------:R-:W0:Y:S01]  /*4350*/  F2I.S64.TRUNC R4, R4 ;  /* 0x0000000400047311 */ /* 0x000e22000020d900 */
[----:B------:R-:W-:Y:S02]  /*4360*/  IMAD.MOV.U32 R19, RZ, RZ, R26 ;  /* 0x000000ffff137224 */ /* 0x000fe400078e001a */
[----:B0-----:R-:W-:-:S05]  /*4370*/  IMAD.MOV.U32 R3, RZ, RZ, R4 ;  /* 0x000000ffff037224 */ /* 0x001fca00078e0004 */
[----:B------:R0:W-:Y:S01]  /*4380*/  STG.E.U8 desc[UR36][R8.64], R3 ;  /* 0x0000000308007986 */ /* 0x0001e2000c101124 */
[----:B------:R-:W-:Y:S05]  /*4390*/  BRA `(.L_x_1744) ;  /* 0x0000000c007c7947 */ /* 0x000fea0003800000 */
.L_x_1747:
[----:B------:R-:W-:-:S13]  /*43a0*/  ISETP.NE.AND P0, PT, R0, 0x2, PT ;  /* 0x000000020000780c */ /* 0x000fda0003f05270 */
[----:B------:R-:W-:Y:S05]  /*43b0*/  @!P0 BRA `(.L_x_1750) ;  /* 0x0000000000308947 */ /* 0x000fea0003800000 */
[----:B------:R-:W-:-:S13]  /*43c0*/  ISETP.NE.AND P0, PT, R0, 0x3, PT ;  /* 0x000000030000780c */ /* 0x000fda0003f05270 */
[----:B------:R-:W-:Y:S05]  /*43d0*/  @!P0 BRA `(.L_x_1751) ;  /* 0x0000000000188947 */ /* 0x000fea0003800000 */
[----:B------:R-:W-:-:S13]  /*43e0*/  ISETP.NE.AND P0, PT, R0, 0x4, PT ;  /* 0x000000040000780c */ /* 0x000fda0003f05270 */
[----:B------:R-:W-:Y:S05]  /*43f0*/  @P0 BRA `(.L_x_1749) ;  /* 0x0000000800c00947 */ /* 0x000fea0003800000 */
[----:B------:R-:W0:Y:S01]  /*4400*/  F2I.S64.TRUNC R4, R4 ;  /* 0x0000000400047311 */ /* 0x000e22000020d900 */
[----:B------:R-:W-:Y:S01]  /*4410*/  IMAD.MOV.U32 R19, RZ, RZ, R26 ;  /* 0x000000ffff137224 */ /* 0x000fe200078e001a */
[----:B0-----:R2:W-:Y:S01]  /*4420*/  STG.E.64 desc[UR36][R8.64], R4 ;  /* 0x0000000408007986 */ /* 0x0015e2000c101b24 */
[----:B------:R-:W-:Y:S05]  /*4430*/  BRA `(.L_x_1744) ;  /* 0x0000000c00547947 */ /* 0x000fea0003800000 */
.L_x_1751:
[----:B------:R-:W0:Y:S01]  /*4440*/  F2I.FTZ.TRUNC.NTZ R3, R4 ;  /* 0x0000000400037305 */ /* 0x000e22000021f100 */
[----:B------:R-:W-:Y:S01]  /*4450*/  IMAD.MOV.U32 R19, RZ, RZ, R26 ;  /* 0x000000ffff137224 */ /* 0x000fe200078e001a */
[----:B0-----:R4:W-:Y:S01]  /*4460*/  STG.E desc[UR36][R8.64], R3 ;  /* 0x0000000308007986 */ /* 0x0019e2000c101924 */
[----:B------:R-:W-:Y:S05]  /*4470*/  BRA `(.L_x_1744) ;  /* 0x0000000c00447947 */ /* 0x000fea0003800000 */
.L_x_1750:
[----:B------:R-:W0:Y:S01]  /*4480*/  F2I.FTZ.TRUNC.NTZ R3, R4 ;  /* 0x0000000400037305 */ /* 0x000e22000021f100 */
[----:B------:R-:W-:Y:S01]  /*4490*/  IMAD.MOV.U32 R19, RZ, RZ, R26 ;  /* 0x000000ffff137224 */ /* 0x000fe200078e001a */
[----:B0-----:R0:W-:Y:S01]  /*44a0*/  STG.E.U16 desc[UR36][R8.64], R3 ;  /* 0x0000000308007986 */ /* 0x0011e2000c101524 */
[----:B------:R-:W-:Y:S05]  /*44b0*/  BRA `(.L_x_1744) ;  /* 0x0000000c00347947 */ /* 0x000fea0003800000 */
.L_x_1746:
[----:B------:R-:W-:-:S13]  /*44c0*/  ISETP.GT.AND P0, PT, R0, 0x6, PT ;  /* 0x000000060000780c */ /* 0x000fda0003f04270 */
[----:B------:R-:W-:Y:S05]  /*44d0*/  @P0 BRA `(.L_x_1752) ;  /* 0x00000000002c0947 */ /* 0x000fea0003800000 */
[----:B------:R-:W-:-:S13]  /*44e0*/  ISETP.NE.AND P0, PT, R0, 0x5, PT ;  /* 0x000000050000780c */ /* 0x000fda0003f05270 */
[----:B------:R-:W-:Y:S05]  /*44f0*/  @!P0 BRA `(.L_x_1753) ;  /* 0x0000000000148947 */ /* 0x000fea0003800000 */
[----:B------:R-:W-:-:S13]  /*4500*/  ISETP.NE.AND P0, PT, R0, 0x6, PT ;  /* 0x000000060000780c */ /* 0x000fda0003f05270 */
[----:B------:R-:W-:Y:S05]  /*4510*/  @P0 BRA `(.L_x_1749) ;  /* 0x0000000800780947 */ /* 0x000fea0003800000 */
[----:B------:R0:W-:Y:S01]  /*4520*/  STG.E desc[UR36][R8.64], R4 ;  /* 0x0000000408007986 */ /* 0x0001e2000c101924 */
[----:B------:R-:W-:Y:S01]  /*4530*/  IMAD.MOV.U32 R19, RZ, RZ, R26 ;  /* 0x000000ffff137224 */ /* 0x000fe200078e001a */
[----:B------:R-:W-:Y:S06]  /*4540*/  BRA `(.L_x_1744) ;  /* 0x0000000c00107947 */ /* 0x000fec0003800000 */
.L_x_1753:
[----:B------:R-:W-:Y:S01]  /*4550*/  F2FP.F16.F32.PACK_AB R4, RZ, R4 ;  /* 0x00000004ff04723e */ /* 0x000fe200000000ff */
[----:B------:R-:W-:-:S04]  /*4560*/  IMAD.MOV.U32 R19, RZ, RZ, R26 ;  /* 0x000000ffff137224 */ /* 0x000fc800078e001a */
[----:B------:R0:W-:Y:S01]  /*4570*/  STG.E.U16 desc[UR36][R8.64], R4 ;  /* 0x0000000408007986 */ /* 0x0001e2000c101524 */
[----:B------:R-:W-:Y:S05]  /*4580*/  BRA `(.L_x_1744) ;  /* 0x0000000c00007947 */ /* 0x000fea0003800000 */
.L_x_1752:
[----:B------:R-:W-:-:S13]  /*4590*/  ISETP.NE.AND P0, PT, R0, 0x7, PT ;  /* 0x000000070000780c */ /* 0x000fda0003f05270 */
[----:B------:R-:W-:Y:S05]  /*45a0*/  @!P0 BRA `(.L_x_1754) ;  /* 0x0000000000348947 */ /* 0x000fea0003800000 */
[----:B------:R-:W-:-:S13]  /*45b0*/  ISETP.NE.AND P0, PT, R0, 0x8, PT ;  /* 0x000000080000780c */ /* 0x000fda0003f05270 */
[----:B------:R-:W-:Y:S05]  /*45c0*/  @!P0 BRA `(.L_x_1755) ;  /* 0x0000000000188947 */ /* 0x000fea0003800000 */
[----:B------:R-:W-:-:S13]  /*45d0*/  ISETP.NE.AND P0, PT, R0, 0x9, PT ;  /* 0x000000090000780c */ /* 0x000fda0003f05270 */
[----:B------:R-:W-:Y:S05]  /*45e0*/  @P0 BRA `(.L_x_1749) ;  /* 0x0000000800440947 */ /* 0x000fea0003800000 */
[----:B------:R-:W-:Y:S02]  /*45f0*/  IMAD.MOV.U32 R5, RZ, RZ, RZ ;  /* 0x000000ffff057224 */ /* 0x000fe400078e00ff */
[----:B------:R-:W-:-:S03]  /*4600*/  IMAD.MOV.U32 R19, RZ, RZ, R26 ;  /* 0x000000ffff137224 */ /* 0x000fc600078e001a */
[----:B------:R0:W-:Y:S01]  /*4610*/  STG.E.64 desc[UR36][R8.64], R4 ;  /* 0x0000000408007986 */ /* 0x0001e2000c101b24 */
[----:B------:R-:W-:Y:S05]  /*4620*/  BRA `(.L_x_1744) ;  /* 0x0000000800d87947 */ /* 0x000fea0003800000 */
.L_x_1755:
[----:B------:R-:W-:Y:S01]  /*4630*/  F2FP.F16.F32.PACK_AB R3, RZ, R4 ;  /* 0x00000004ff03723e */ /* 0x000fe200000000ff */
[----:B------:R-:W-:-:S03]  /*4640*/  IMAD.MOV.U32 R19, RZ, RZ, R26 ;  /* 0x000000ffff137224 */ /* 0x000fc600078e001a */
[----:B------:R-:W-:-:S05]  /*4650*/  PRMT R3, R3, 0x5410, RZ ;  /* 0x0000541003037816 */ /* 0x000fca00000000ff */
[----:B------:R0:W-:Y:S01]  /*4660*/  STG.E desc[UR36][R8.64], R3 ;  /* 0x0000000308007986 */ /* 0x0001e2000c101924 */
[----:B------:R-:W-:Y:S05]  /*4670*/  BRA `(.L_x_1744) ;  /* 0x0000000800c47947 */ /* 0x000fea0003800000 */
.L_x_1754:
[----:B------:R-:W-:Y:S01]  /*4680*/  FMUL.FTZ R4, R4, 1 ;  /* 0x3f80000004047820 */ /* 0x000fe20000410000 */
[----:B------:R-:W-:-:S05]  /*4690*/  IMAD.MOV.U32 R19, RZ, RZ, R26 ;  /* 0x000000ffff137224 */ /* 0x000fca00078e001a */
[----:B------:R-:W0:Y:S02]  /*46a0*/  F2F.F64.F32 R4, R4 ;  /* 0x0000000400047310 */ /* 0x000e240000201800 */
[----:B0-----:R0:W-:Y:S01]  /*46b0*/  STG.E.64 desc[UR36][R8.64], R4 ;  /* 0x0000000408007986 */ /* 0x0011e2000c101b24 */
[----:B------:R-:W-:Y:S05]  /*46c0*/  BRA `(.L_x_1744) ;  /* 0x0000000800b07947 */ /* 0x000fea0003800000 */
.L_x_1745:
        /* <DEDUP_REMOVED lines=8> */
[----:B------:R-:W-:Y:S01]  /*4750*/  FSETP.NEU.FTZ.AND P0, PT, R4, RZ, PT ;  /* 0x000000ff0400720b */ /* 0x000fe20003f1d000 */
[----:B------:R-:W-:-:S03]  /*4760*/  IMAD.MOV.U32 R19, RZ, RZ, R26 ;  /* 0x000000ffff137224 */ /* 0x000fc600078e001a */
[----:B------:R-:W-:-:S05]  /*4770*/  SEL R3, RZ, 0x1, !P0 ;  /* 0x00000001ff037807 */ /* 0x000fca0004000000 */
[----:B------:R0:W-:Y:S01]  /*4780*/  STG.E.U8 desc[UR36][R8.64], R3 ;  /* 0x0000000308007986 */ /* 0x0001e2000c101124 */
[----:B------:R-:W-:Y:S05]  /*4790*/  BRA `(.L_x_1744) ;  /* 0x00000008007c7947 */ /* 0x000fea0003800000 */
.L_x_1758:
[----:B------:R-:W-:Y:S01]  /*47a0*/  FMUL.FTZ R4, R4, 1 ;  /* 0x3f80000004047820 */ /* 0x000fe20000410000 */
[----:B------:R-:W-:Y:S01]  /*47b0*/  CS2R R6, SRZ ;  /* 0x0000000000067805 */ /* 0x000fe2000001ff00 */
[----:B------:R-:W-:-:S04]  /*47c0*/  IMAD.MOV.U32 R19, RZ, RZ, R26 ;  /* 0x000000ffff137224 */ /* 0x000fc800078e001a */
[----:B------:R-:W0:Y:S02]  /*47d0*/  F2F.F64.F32 R4, R4 ;  /* 0x0000000400047310 */ /* 0x000e240000201800 */
[----:B0-----:R0:W-:Y:S01]  /*47e0*/  STG.E.128 desc[UR36][R8.64], R4 ;  /* 0x0000000408007986 */ /* 0x0011e2000c101d24 */
[----:B------:R-:W-:Y:S05]  /*47f0*/  BRA `(.L_x_1744) ;  /* 0x0000000800647947 */ /* 0x000fea0003800000 */
.L_x_1757:
[----:B------:R-:W-:-:S13]  /*4800*/  ISETP.NE.AND P0, PT, R0, 0xf, PT ;  /* 0x0000000f0000780c */ /* 0x000fda0003f05270 */
[----:B------:R-:W-:Y:S05]  /*4810*/  @!P0 BRA `(.L_x_1759) ;  /* 0x0000000000a08947 */ /* 0x000fea0003800000 */
[----:B------:R-:W-:-:S13]  /*4820*/  ISETP.NE.AND P0, PT, R0, 0x17, PT ;  /* 0x000000170000780c */ /* 0x000fda0003f05270 */
[----:B------:R-:W-:Y:S05]  /*4830*/  @!P0 BRA `(.L_x_1760) ;  /* 0x00000000004c8947 */ /* 0x000fea0003800000 */
[----:B------:R-:W-:-:S13]  /*4840*/  ISETP.NE.AND P0, PT, R0, 0x18, PT ;  /* 0x000000180000780c */ /* 0x000fda0003f05270 */
[----:B------:R-:W-:Y:S05]  /*4850*/  @P0 BRA `(.L_x_1749) ;  /* 0x0000000400a80947 */ /* 0x000fea0003800000 */
[----:B------:R-:W-:Y:S01]  /*4860*/  LOP3.LUT R6, R4, 0x7fffffff, RZ, 0xc0, !PT ;  /* 0x7fffffff04067812 */ /* 0x000fe200078ec0ff */
[----:B------:R-:W-:Y:S01]  /*4870*/  BSSY.RECONVERGENT B0, `(.L_x_1761) ;  /* 0x000000b000007945 */ /* 0x000fe20003800200 */
[----:B------:R-:W-:Y:S01]  /*4880*/  SHF.R.U32.HI R5, RZ, 0x18, R4 ;  /* 0x00000018ff057819 */ /* 0x000fe20000011604 */
[----:B------:R-:W-:Y:S01]  /*4890*/  IMAD.MOV.U32 R0, RZ, RZ, 0x7f ;  /* 0x0000007fff007424 */ /* 0x000fe200078e00ff */
        /* <DEDUP_REMOVED lines=8> */
.L_x_1762:
[----:B------:R-:W-:Y:S05]  /*4920*/  BSYNC.RECONVERGENT B0 ;  /* 0x0000000000007941 */ /* 0x000fea0003800200 */
.L_x_1761:
[----:B------:R-:W-:Y:S01]  /*4930*/  LOP3.LUT R5, R0, 0x80, R5, 0xf8, !PT ;  /* 0x0000008000057812 */ /* 0x000fe200078ef805 */
[----:B------:R-:W-:-:S04]  /*4940*/  IMAD.MOV.U32 R19, RZ, RZ, R26 ;  /* 0x000000ffff137224 */ /* 0x000fc800078e001a */
[----:B------:R0:W-:Y:S01]  /*4950*/  STG.E.U8 desc[UR36][R8.64], R5 ;  /* 0x0000000508007986 */ /* 0x0001e2000c101124 */
[----:B------:R-:W-:Y:S05]  /*4960*/  BRA `(.L_x_1744) ;  /* 0x0000000800087947 */ /* 0x000fea0003800000 */
.L_x_1760:
        /* <DEDUP_REMOVED lines=14> */
.L_x_1764:
[----:B------:R-:W-:Y:S05]  /*4a50*/  BSYNC.RECONVERGENT B0 ;  /* 0x0000000000007941 */ /* 0x000fea0003800200 */
.L_x_1763:
[----:B------:R-:W-:Y:S01]  /*4a60*/  LOP3.LUT R3, R0, 0x80, R7, 0xf8, !PT ;  /* 0x0000008000037812 */ /* 0x000fe200078ef807 */
[----:B------:R-:W-:-:S04]  /*4a70*/  IMAD.MOV.U32 R19, RZ, RZ, R26 ;  /* 0x000000ffff137224 */ /* 0x000fc800078e001a */
[----:B------:R0:W-:Y:S01]  /*4a80*/  STG.E.U8 desc[UR36][R8.64], R3 ;  /* 0x0000000308007986 */ /* 0x0001e2000c101124 */
[----:B------:R-:W-:Y:S05]  /*4a90*/  BRA `(.L_x_1744) ;  /* 0x0000000400bc7947 */ /* 0x000fea0003800000 */
.L_x_1759:
[----:B------:R-:W-:Y:S01]  /*4aa0*/  F2FP.BF16.F32.PACK_AB R4, RZ, R4 ;  /* 0x00000004ff04723e */ /* 0x000fe200000010ff */
[----:B------:R-:W-:-:S04]  /*4ab0*/  IMAD.MOV.U32 R19, RZ, RZ, R26 ;  /* 0x000000ffff137224 */ /* 0x000fc800078e001a */
[----:B------:R0:W-:Y:S01]  /*4ac0*/  STG.E.U16 desc[UR36][R8.64], R4 ;  /* 0x0000000408007986 */ /* 0x0001e2000c101524 */
[----:B------:R-:W-:Y:S05]  /*4ad0*/  BRA `(.L_x_1744) ;  /* 0x0000000400ac7947 */ /* 0x000fea0003800000 */
.L_x_1756:
        /* <DEDUP_REMOVED lines=8> */
[----:B------:R-:W0:Y:S01]  /*4b60*/  F2I.FTZ.U32.TRUNC.NTZ R3, R4 ;  /* 0x0000000400037305 */ /* 0x000e22000021f000 */
[----:B------:R-:W-:Y:S01]  /*4b70*/  IMAD.MOV.U32 R19, RZ, RZ, R26 ;  /* 0x000000ffff137224 */ /* 0x000fe200078e001a */
[----:B0-----:R0:W-:Y:S01]  /*4b80*/  STG.E.U16 desc[UR36][R8.64], R3 ;  /* 0x0000000308007986 */ /* 0x0011e2000c101524 */
[----:B------:R-:W-:Y:S05]  /*4b90*/  BRA `(.L_x_1744) ;  /* 0x00000004007c7947 */ /* 0x000fea0003800000 */
.L_x_1767:
        /* <DEDUP_REMOVED lines=12> */
.L_x_1770:
[----:B------:R-:W-:-:S04]  /*4c60*/  SHF.R.U32.HI R0, RZ, 0x14, R4 ;  /* 0x00000014ff007819 */ /* 0x000fc80000011604 */
[----:B------:R-:W-:-:S04]  /*4c70*/  LOP3.LUT R3, R0, 0x1, RZ, 0xc0, !PT ;  /* 0x0000000100037812 */ /* 0x000fc800078ec0ff */
[----:B------:R-:W-:-:S04]  /*4c80*/  IADD3 R0, PT, PT, R4, 0x487ffff, R3 ;  /* 0x0487ffff04007810 */ /* 0x000fc80007ffe003 */
[----:B------:R-:W-:-:S04]  /*4c90*/  SHF.R.U32.HI R0, RZ, 0x14, R0 ;  /* 0x00000014ff007819 */ /* 0x000fc80000011600 */
[----:B------:R-:W-:-:S07]  /*4ca0*/  LOP3.LUT R3, R0, 0xff, RZ, 0xc0, !PT ;  /* 0x000000ff00037812 */ /* 0x000fce00078ec0ff */
.L_x_1771:
[----:B------:R-:W-:-:S04]  /*4cb0*/  SHF.R.U32.HI R4, RZ, 0x18, R4 ;  /* 0x00000018ff047819 */ /* 0x000fc80000011604 */
[----:B------:R-:W-:-:S04]  /*4cc0*/  LOP3.LUT R3, R3, 0x80, R4, 0xf8, !PT ;  /* 0x0000008003037812 */ /* 0x000fc800078ef804 */
[----:B------:R-:W-:-:S07]  /*4cd0*/  PRMT R0, R3, 0x7610, R0 ;  /* 0x0000761003007816 */ /* 0x000fce0000000000 */
.L_x_1769:
[----:B------:R-:W-:Y:S05]  /*4ce0*/  BSYNC.RECONVERGENT B0 ;  /* 0x0000000000007941 */ /* 0x000fea0003800200 */
.L_x_1768:
[----:B------:R0:W-:Y:S01]  /*4cf0*/  STG.E.U8 desc[UR36][R8.64], R0 ;  /* 0x0000000008007986 */ /* 0x0001e2000c101124 */
[----:B------:R-:W-:Y:S01]  /*4d00*/  IMAD.MOV.U32 R19, RZ, RZ, R26 ;  /* 0x000000ffff137224 */ /* 0x000fe200078e001a */
[----:B------:R-:W-:Y:S06]  /*4d10*/  BRA `(.L_x_1744) ;  /* 0x00000004001c7947 */ /* 0x000fec0003800000 */
.L_x_1766:
        /* <DEDUP_REMOVED lines=12> */
.L_x_1774:
[----:B------:R-:W-:-:S04]  /*4de0*/  SHF.R.U32.HI R0, RZ, 0x15, R4 ;  /* 0x00000015ff007819 */ /* 0x000fc80000011604 */
[----:B------:R-:W-:-:S04]  /*4df0*/  LOP3.LUT R3, R0, 0x1, RZ, 0xc0, !PT ;  /* 0x0000000100037812 */ /* 0x000fc800078ec0ff */
[----:B------:R-:W-:-:S04]  /*4e00*/  IADD3 R0, PT, PT, R4, 0x88fffff, R3 ;  /* 0x088fffff04007810 */ /* 0x000fc80007ffe003 */
[----:B------:R-:W-:-:S04]  /*4e10*/  SHF.R.U32.HI R0, RZ, 0x15, R0 ;  /* 0x00000015ff007819 */ /* 0x000fc80000011600 */
[----:B------:R-:W-:-:S07]  /*4e20*/  LOP3.LUT R3, R0, 0xff, RZ, 0xc0, !PT ;  /* 0x000000ff00037812 */ /* 0x000fce00078ec0ff */
.L_x_1775:
[----:B------:R-:W-:-:S04]  /*4e30*/  SHF.R.U32.HI R4, RZ, 0x18, R4 ;  /* 0x00000018ff047819 */ /* 0x000fc80000011604 */
[----:B------:R-:W-:-:S04]  /*4e40*/  LOP3.LUT R3, R3, 0x80, R4, 0xf8, !PT ;  /* 0x0000008003037812 */ /* 0x000fc800078ef804 */
[----:B------:R-:W-:-:S07]  /*4e50*/  PRMT R0, R3, 0x7610, R0 ;  /* 0x0000761003007816 */ /* 0x000fce0000000000 */
.L_x_1773:
[----:B------:R-:W-:Y:S05]  /*4e60*/  BSYNC.RECONVERGENT B0 ;  /* 0x0000000000007941 */ /* 0x000fea0003800200 */
.L_x_1772:
[----:B------:R0:W-:Y:S01]  /*4e70*/  STG.E.U8 desc[UR36][R8.64], R0 ;  /* 0x0000000008007986 */ /* 0x0001e2000c101124 */
[----:B------:R-:W-:Y:S01]  /*4e80*/  IMAD.MOV.U32 R19, RZ, RZ, R26 ;  /* 0x000000ffff137224 */ /* 0x000fe200078e001a */
[----:B------:R-:W-:Y:S06]  /*4e90*/  BRA `(.L_x_1744) ;  /* 0x0000000000bc7947 */ /* 0x000fec0003800000 */
.L_x_1765:
[----:B------:R-:W-:-:S13]  /*4ea0*/  ISETP.NE.AND P0, PT, R0, 0x1c, PT ;  /* 0x0000001c0000780c */ /* 0x000fda0003f05270 */
[----:B------:R-:W-:Y:S05]  /*4eb0*/  @!P0 BRA `(.L_x_1776) ;  /* 0x0000000000a88947 */ /* 0x000fea0003800000 */
[----:B------:R-:W-:-:S13]  /*4ec0*/  ISETP.NE.AND P0, PT, R0, 0x1d, PT ;  /* 0x0000001d0000780c */ /* 0x000fda0003f05270 */
[----:B------:R-:W-:Y:S05]  /*4ed0*/  @!P0 BRA `(.L_x_1777) ;  /* 0x0000000000908947 */ /* 0x000fea0003800000 */
[----:B------:R-:W-:-:S13]  /*4ee0*/  ISETP.NE.AND P0, PT, R0, 0x2c, PT ;  /* 0x0000002c0000780c */ /* 0x000fda0003f05270 */
[----:B------:R-:W-:Y:S05]  /*4ef0*/  @!P0 BRA `(.L_x_1778) ;  /* 0x0000000000488947 */ /* 0x000fea0003800000 */
.L_x_1749:
[----:B------:R-:W-:Y:S01]  /*4f00*/  MOV R14, 0x0 ;  /* 0x00000000000e7802 */ /* 0x000fe20000000f00 */
[----:B------:R-:W0:Y:S01]  /*4f10*/  LDCU.64 UR6, c[0x4][0x158] ;  /* 0x01002b00ff0677ac */ /* 0x000e220008000a00 */
[----:B------:R-:W-:Y:S02]  /*4f20*/  IMAD.MOV.U32 R8, RZ, RZ, 0x65 ;  /* 0x00000065ff087424 */ /* 0x000fe400078e00ff */
[----:B------:R-:W-:Y:S01]  /*4f30*/  IMAD.MOV.U32 R12, RZ, RZ, 0x1 ;  /* 0x00000001ff0c7424 */ /* 0x000fe200078e00ff */
[----:B------:R-:W1:Y:S01]  /*4f40*/  LDCU.64 UR8, c[0x4][0x160] ;  /* 0x01002c00ff0877ac */ /* 0x000e620008000a00 */
[----:B------:R-:W2:Y:S01]  /*4f50*/  LDC.64 R14, c[0x4][R14] ;  /* 0x010000000e0e7b82 */ /* 0x000ea20000000a00 */
[----:B------:R-:W-:Y:S01]  /*4f60*/  IMAD.MOV.U32 R13, RZ, RZ, RZ ;  /* 0x000000ffff0d7224 */ /* 0x000fe200078e00ff */
[----:B------:R-:W4:Y:S01]  /*4f70*/  LDCU.64 UR4, c[0x4][0x50] ;  /* 0x01000a00ff0477ac */ /* 0x000f220008000a00 */
[----:B0-----:R-:W-:Y:S02]  /*4f80*/  IMAD.U32 R4, RZ, RZ, UR6 ;  /* 0x00000006ff047e24 */ /* 0x001fe4000f8e00ff */
[----:B------:R-:W-:-:S02]  /*4f90*/  IMAD.U32 R5, RZ, RZ, UR7 ;  /* 0x00000007ff057e24 */ /* 0x000fc4000f8e00ff */
[----:B-1----:R-:W-:Y:S02]  /*4fa0*/  IMAD.U32 R6, RZ, RZ, UR8 ;  /* 0x00000008ff067e24 */ /* 0x002fe4000f8e00ff */
[----:B------:R-:W-:Y:S02]  /*4fb0*/  IMAD.U32 R7, RZ, RZ, UR9 ;  /* 0x00000009ff077e24 */ /* 0x000fe4000f8e00ff */
[----:B----4-:R-:W-:Y:S02]  /*4fc0*/  IMAD.U32 R10, RZ, RZ, UR4 ;  /* 0x00000004ff0a7e24 */ /* 0x010fe4000f8e00ff */
[----:B------:R-:W-:-:S07]  /*4fd0*/  IMAD.U32 R11, RZ, RZ, UR5 ;  /* 0x00000005ff0b7e24 */ /* 0x000fce000f8e00ff */
[----:B------:R-:W-:-:S07]  /*4fe0*/  LEPC R20, `(.L_x_1779) ;  /* 0x000000001014794e */ /* 0x000fce0000000000 */
[----:B--23-5:R-:W-:Y:S05]  /*4ff0*/  CALL.ABS.NOINC R14 ;  /* 0x000000000e007343 */ /* 0x02cfea0003c00000 */
.L_x_1779:
[----:B------:R-:W-:Y:S01]  /*5000*/  IMAD.MOV.U32 R19, RZ, RZ, R26 ;  /* 0x000000ffff137224 */ /* 0x000fe200078e001a */
[----:B------:R-:W-:Y:S06]  /*5010*/  BRA `(.L_x_1744) ;  /* 0x00000000005c7947 */ /* 0x000fec0003800000 */
.L_x_1778:
[----:B------:R-:W-:Y:S01]  /*5020*/  SHF.R.U32.HI R5, RZ, 0x17, R4 ;  /* 0x00000017ff057819 */ /* 0x000fe20000011604 */
[----:B------:R-:W-:-:S03]  /*5030*/  IMAD.MOV.U32 R19, RZ, RZ, R26 ;  /* 0x000000ffff137224 */ /* 0x000fc600078e001a */
        /* <DEDUP_REMOVED lines=14> */
.L_x_1777:
[----:B------:R-:W0:Y:S01]  /*5120*/  F2I.U64.TRUNC R4, R4 ;  /* 0x0000000400047311 */ /* 0x000e22000020d800 */
[----:B------:R-:W-:Y:S01]  /*5130*/  IMAD.MOV.U32 R19, RZ, RZ, R26 ;  /* 0x000000ffff137224 */ /* 0x000fe200078e001a */
[----:B0-----:R0:W-:Y:S01]  /*5140*/  STG.E.64 desc[UR36][R8.64], R4 ;  /* 0x0000000408007986 */ /* 0x0011e2000c101b24 */
[----:B------:R-:W-:Y:S05]  /*5150*/  BRA `(.L_x_1744) ;  /* 0x00000000000c7947 */ /* 0x000fea0003800000 */
.L_x_1776:
[----:B------:R-:W0:Y:S01]  /*5160*/  F2I.FTZ.U32.TRUNC.NTZ R3, R4 ;  /* 0x0000000400037305 */ /* 0x000e22000021f000 */
[----:B------:R-:W-:Y:S01]  /*5170*/  IMAD.MOV.U32 R19, RZ, RZ, R26 ;  /* 0x000000ffff137224 */ /* 0x000fe200078e001a */
[----:B0-----:R0:W-:Y:S06]  /*5180*/  STG.E desc[UR36][R8.64], R3 ;  /* 0x0000000308007986 */ /* 0x0011ec000c101924 */
.L_x_1744:
[----:B------:R-:W-:Y:S05]  /*5190*/  BSYNC.RECONVERGENT B6 ;  /* 0x0000000000067941 */ /* 0x000fea0003800200 */
.L_x_1743:
[----:B------:R-:W-:Y:S01]  /*51a0*/  ISETP.GE.AND P0, PT, R19, R17, PT ;  /* 0x000000111300720c */ /* 0x000fe20003f06270 */
[----:B------:R-:W-:-:S12]  /*51b0*/  BSSY.RECONVERGENT B6, `(.L_x_1780) ;  /* 0x00001cc000067945 */ /* 0x000fd80003800200 */
[----:B------:R-:W-:Y:S05]  /*51c0*/  @P0 BRA `(.L_x_1781) ;  /* 0x0000001c00280947 */ /* 0x000fea0003800000 */
[----:B------:R-:W3:Y:S01]  /*51d0*/  LDCU UR4, c[0x0][0x3a8] ;  /* 0x00007500ff0477ac */ /* 0x000ee20008000800 */
[----:B0-2-4-:R-:W0:Y:S01]  /*51e0*/  LDC.64 R8, c[0x0][0x388] ;  /* 0x0000e200ff087b82 */ /* 0x015e220000000a00 */
[----:B------:R-:W-:Y:S01]  /*51f0*/  IMAD R0, R2, 0x200, R19 ;  /* 0x0000020002007824 */ /* 0x000fe200078e0213 */
[----:B-1----:R-:W-:-:S03]  /*5200*/  PRMT R4, R16, 0x9910, RZ ;  /* 0x0000991010047816 */ /* 0x002fc600000000ff */
[----:B---3--:R-:W-:Y:S02]  /*5210*/  IMAD R3, R0, UR4, RZ ;  /* 0x0000000400037c24 */ /* 0x008fe4000f8e02ff */
        /* <DEDUP_REMOVED lines=13> */
[----:B-----5:R-:W0:Y:S02]  /*52f0*/  F2I.FTZ.TRUNC.NTZ R3, R22 ;  /* 0x0000001600037305 */ /* 0x020e24000021f100 */
[----:B0-----:R1:W-:Y:S01]  /*5300*/  STG.E.U8 desc[UR36][R8.64], R3 ;  /* 0x0000000308007986 */ /* 0x0013e2000c101124 */
[----:B------:R-:W-:Y:S05]  /*5310*/  BRA `(.L_x_1787) ;  /* 0x0000000c00387947 */ /* 0x000fea0003800000 */
.L_x_1785:
[----:B-----5:R-:W0:Y:S02]  /*5320*/  F2I.S64.TRUNC R22, R22 ;  /* 0x0000001600167311 */ /* 0x020e24000020d900 */
[----:B0-----:R-:W-:-:S05]  /*5330*/  IMAD.MOV.U32 R3, RZ, RZ, R22 ;  /* 0x000000ffff037224 */ /* 0x001fca00078e0016 */
[----:B------:R0:W-:Y:S01]  /*5340*/  STG.E.U8 desc[UR36][R8.64], R3 ;  /* 0x0000000308007986 */ /* 0x0001e2000c101124 */
[----:B------:R-:W-:Y:S05]  /*5350*/  BRA `(.L_x_1787) ;  /* 0x0000000c00287947 */ /* 0x000fea0003800000 */
.L_x_1784:
[----:B------:R-:W-:-:S13]  /*5360*/  ISETP.NE.AND P0, PT, R0, 0x2, PT ;  /* 0x000000020000780c */ /* 0x000fda0003f05270 */
[----:B------:R-:W-:Y:S05]  /*5370*/  @!P0 BRA `(.L_x_1788) ;  /* 0x0000000000288947 */ /* 0x000fea0003800000 */
[----:B------:R-:W-:-:S13]  /*5380*/  ISETP.NE.AND P0, PT, R0, 0x3, PT ;  /* 0x000000030000780c */ /* 0x000fda0003f05270 */
[----:B------:R-:W-:Y:S05]  /*5390*/  @!P0 BRA `(.L_x_1789) ;  /* 0x0000000000148947 */ /* 0x000fea0003800000 */
[----:B------:R-:W-:-:S13]  /*53a0*/  ISETP.NE.AND P0, PT, R0, 0x4, PT ;  /* 0x000000040000780c */ /* 0x000fda0003f05270 */
[----:B------:R-:W-:Y:S05]  /*53b0*/  @P0 BRA `(.L_x_1786) ;  /* 0x0000000800380947 */ /* 0x000fea0003800000 */
[----:B-----5:R-:W0:Y:S02]  /*53c0*/  F2I.S64.TRUNC R22, R22 ;  /* 0x0000001600167311 */ /* 0x020e24000020d900 */
[----:B0-----:R4:W-:Y:S01]  /*53d0*/  STG.E.64 desc[UR36][R8.64], R22 ;  /* 0x0000001608007986 */ /* 0x0019e2000c101b24 */
[----:B------:R-:W-:Y:S05]  /*53e0*/  BRA `(.L_x_1787) ;  /* 0x0000000c00047947 */ /* 0x000fea0003800000 */
.L_x_1789:
[----:B-----5:R-:W0:Y:S02]  /*53f0*/  F2I.FTZ.TRUNC.NTZ R3, R22 ;  /* 0x0000001600037305 */ /* 0x020e24000021f100 */
[----:B0-----:R3:W-:Y:S01]  /*5400*/  STG.E desc[UR36][R8.64], R3 ;  /* 0x0000000308007986 */ /* 0x0017e2000c101924 */
[----:B------:R-:W-:Y:S05]  /*5410*/  BRA `(.L_x_1787) ;  /* 0x0000000800f87947 */ /* 0x000fea0003800000 */
.L_x_1788:
[----:B-----5:R-:W0:Y:S02]  /*5420*/  F2I.FTZ.TRUNC.NTZ R3, R22 ;  /* 0x0000001600037305 */ /* 0x020e24000021f100 */
[----:B0-----:R2:W-:Y:S01]  /*5430*/  STG.E.U16 desc[UR36][R8.64], R3 ;  /* 0x0000000308007986 */ /* 0x0015e2000c101524 */
[----:B------:R-:W-:Y:S05]  /*5440*/  BRA `(.L_x_1787) ;  /* 0x0000000800ec7947 */ /* 0x000fea0003800000 */
.L_x_1783:
[----:B------:R-:W-:-:S13]  /*5450*/  ISETP.GT.AND P0, PT, R0, 0x6, PT ;  /* 0x000000060000780c */ /* 0x000fda0003f04270 */
[----:B------:R-:W-:Y:S05]  /*5460*/  @P0 BRA `(.L_x_1790) ;  /* 0x0000000000240947 */ /* 0x000fea0003800000 */
[----:B------:R-:W-:-:S13]  /*5470*/  ISETP.NE.AND P0, PT, R0, 0x5, PT ;  /* 0x000000050000780c */ /* 0x000fda0003f05270 */
[----:B------:R-:W-:Y:S05]  /*5480*/  @!P0 BRA `(.L_x_1791) ;  /* 0x0000000000108947 */ /* 0x000fea0003800000 */
[----:B------:R-:W-:-:S13]  /*5490*/  ISETP.NE.AND P0, PT, R0, 0x6, PT ;  /* 0x000000060000780c */ /* 0x000fda0003f05270 */
[----:B------:R-:W-:Y:S05]  /*54a0*/  @P0 BRA `(.L_x_1786) ;  /* 0x0000000400fc0947 */ /* 0x000fea0003800000 */
[----:B-----5:R0:W-:Y:S01]  /*54b0*/  STG.E desc[UR36][R8.64], R22 ;  /* 0x0000001608007986 */ /* 0x0201e2000c101924 */
[----:B------:R-:W-:Y:S05]  /*54c0*/  BRA `(.L_x_1787) ;  /* 0x0000000800cc7947 */ /* 0x000fea0003800000 */
.L_x_1791:
[----:B-----5:R-:W-:-:S05]  /*54d0*/  F2FP.F16.F32.PACK_AB R22, RZ, R22 ;  /* 0x00000016ff16723e */ /* 0x020fca00000000ff */
[----:B------:R0:W-:Y:S01]  /*54e0*/  STG.E.U16 desc[UR36][R8.64], R22 ;  /* 0x0000001608007986 */ /* 0x0001e2000c101524 */
[----:B------:R-:W-:Y:S05]  /*54f0*/  BRA `(.L_x_1787) ;  /* 0x0000000800c07947 */ /* 0x000fea0003800000 */
.L_x_1790:
[----:B------:R-:W-:-:S13]  /*5500*/  ISETP.NE.AND P0, PT, R0, 0x7, PT ;  /* 0x000000070000780c */ /* 0x000fda0003f05270 */
[----:B------:R-:W-:Y:S05]  /*5510*/  @!P0 BRA `(.L_x_1792) ;  /* 0x00000000002c8947 */ /* 0x000fea0003800000 */
[----:B------:R-:W-:-:S13]  /*5520*/  ISETP.NE.AND P0, PT, R0, 0x8, PT ;  /* 0x000000080000780c */ /* 0x000fda0003f05270 */
[----:B------:R-:W-:Y:S05]  /*5530*/  @!P0 BRA `(.L_x_1793) ;  /* 0x0000000000148947 */ /* 0x000fea0003800000 */
[----:B------:R-:W-:-:S13]  /*5540*/  ISETP.NE.AND P0, PT, R0, 0x9, PT ;  /* 0x000000090000780c */ /* 0x000fda0003f05270 */
[----:B------:R-:W-:Y:S05]  /*5550*/  @P0 BRA `(.L_x_1786) ;  /* 0x0000000400d00947 */ /* 0x000fea0003800000 */
[----:B-----5:R-:W-:-:S05]  /*5560*/  IMAD.MOV.U32 R23, RZ, RZ, RZ ;  /* 0x000000ffff177224 */ /* 0x020fca00078e00ff */
[----:B------:R0:W-:Y:S01]  /*5570*/  STG.E.64 desc[UR36][R8.64], R22 ;  /* 0x0000001608007986 */ /* 0x0001e2000c101b24 */
[----:B------:R-:W-:Y:S05]  /*5580*/  BRA `(.L_x_1787) ;  /* 0x00000008009c7947 */ /* 0x000fea0003800000 */
.L_x_1793:
[----:B-----5:R-:W-:-:S04]  /*5590*/  F2FP.F16.F32.PACK_AB R3, RZ, R22 ;  /* 0x00000016ff03723e */ /* 0x020fc800000000ff */
[----:B------:R-:W-:-:S05]  /*55a0*/  PRMT R3, R3, 0x5410, RZ ;  /* 0x0000541003037816 */ /* 0x000fca00000000ff */
[----:B------:R0:W-:Y:S01]  /*55b0*/  STG.E desc[UR36][R8.64], R3 ;  /* 0x0000000308007986 */ /* 0x0001e2000c101924 */
[----:B------:R-:W-:Y:S05]  /*55c0*/  BRA `(.L_x_1787) ;  /* 0x00000008008c7947 */ /* 0x000fea0003800000 */
.L_x_1792:
[----:B-----5:R-:W-:-:S06]  /*55d0*/  FMUL.FTZ R4, R22, 1 ;  /* 0x3f80000016047820 */ /* 0x020fcc0000410000 */
[----:B------:R-:W0:Y:S02]  /*55e0*/  F2F.F64.F32 R4, R4 ;  /* 0x0000000400047310 */ /* 0x000e240000201800 */
[----:B0-----:R0:W-:Y:S01]  /*55f0*/  STG.E.64 desc[UR36][R8.64], R4 ;  /* 0x0000000408007986 */ /* 0x0011e2000c101b24 */
[----:B------:R-:W-:Y:S05]  /*5600*/  BRA `(.L_x_1787) ;  /* 0x00000008007c7947 */ /* 0x000fea0003800000 */
.L_x_1782:
        /* <DEDUP_REMOVED lines=10> */
[----:B-----5:R-:W0:Y:S02]  /*56b0*/  F2I.FTZ.U32.TRUNC.NTZ R3, R22 ;  /* 0x0000001600037305 */ /* 0x020e24000021f000 */
[----:B0-----:R0:W-:Y:S01]  /*56c0*/  STG.E.U16 desc[UR36][R8.64], R3 ;  /* 0x0000000308007986 */ /* 0x0011e2000c101524 */
[----:B------:R-:W-:Y:S05]  /*56d0*/  BRA `(.L_x_1787) ;  /* 0x0000000800487947 */ /* 0x000fea0003800000 */
.L_x_1797:
[----:B-----5:R-:W-:Y:S01]  /*56e0*/  LOP3.LUT R5, R22, 0x7fffffff, RZ, 0xc0, !PT ;  /* 0x7fffffff16057812 */ /* 0x020fe200078ec0ff */
        /* <DEDUP_REMOVED lines=15> */
.L_x_1800:
[----:B------:R-:W-:-:S04]  /*57e0*/  SHF.R.U32.HI R22, RZ, 0x18, R22 ;  /* 0x00000018ff167819 */ /* 0x000fc80000011616 */
[----:B------:R-:W-:-:S04]  /*57f0*/  LOP3.LUT R3, R3, 0x80, R22, 0xf8, !PT ;  /* 0x0000008003037812 */ /* 0x000fc800078ef816 */
[----:B------:R-:W-:-:S07]  /*5800*/  PRMT R4, R3, 0x7610, R4 ;  /* 0x0000761003047816 */ /* 0x000fce0000000004 */
.L_x_1799:
[----:B------:R-:W-:Y:S05]  /*5810*/  BSYNC.RECONVERGENT B0 ;  /* 0x0000000000007941 */ /* 0x000fea0003800200 */
.L_x_1798:
[----:B------:R0:W-:Y:S01]  /*5820*/  STG.E.U8 desc[UR36][R8.64], R4 ;  /* 0x0000000408007986 */ /* 0x0001e2000c101124 */
[----:B------:R-:W-:Y:S05]  /*5830*/  BRA `(.L_x_1787) ;  /* 0x0000000400f07947 */ /* 0x000fea0003800000 */
.L_x_1796:
        /* <DEDUP_REMOVED lines=16> */
.L_x_1803:
[----:B------:R-:W-:-:S04]  /*5940*/  SHF.R.U32.HI R22, RZ, 0x18, R22 ;  /* 0x00000018ff167819 */ /* 0x000fc80000011616 */
[----:B------:R-:W-:-:S04]  /*5950*/  LOP3.LUT R3, R3, 0x80, R22, 0xf8, !PT ;  /* 0x0000008003037812 */ /* 0x000fc800078ef816 */
[----:B------:R-:W-:-:S07]  /*5960*/  PRMT R4, R3, 0x7610, R4 ;  /* 0x0000761003047816 */ /* 0x000fce0000000004 */
.L_x_1802:
[----:B------:R-:W-:Y:S05]  /*5970*/  BSYNC.RECONVERGENT B0 ;  /* 0x0000000000007941 */ /* 0x000fea0003800200 */
.L_x_1801:
[----:B------:R0:W-:Y:S01]  /*5980*/  STG.E.U8 desc[UR36][R8.64], R4 ;  /* 0x0000000408007986 */ /* 0x0001e2000c101124 */
[----:B------:R-:W-:Y:S05]  /*5990*/  BRA `(.L_x_1787) ;  /* 0x0000000400987947 */ /* 0x000fea0003800000 */
.L_x_1795:
[----:B------:R-:W-:-:S13]  /*59a0*/  ISETP.NE.AND P0, PT, R0, 0x1c, PT ;  /* 0x0000001c0000780c */ /* 0x000fda0003f05270 */
[----:B------:R-:W-:Y:S05]  /*59b0*/  @!P0 BRA `(.L_x_1804) ;  /* 0x0000000000588947 */ /* 0x000fea0003800000 */
[----:B------:R-:W-:-:S13]  /*59c0*/  ISETP.NE.AND P0, PT, R0, 0x1d, PT ;  /* 0x0000001d0000780c */ /* 0x000fda0003f05270 */
[----:B------:R-:W-:Y:S05]  /*59d0*/  @!P0 BRA `(.L_x_1805) ;  /* 0x0000000000448947 */ /* 0x000fea0003800000 */
[----:B------:R-:W-:-:S13]  /*59e0*/  ISETP.NE.AND P0, PT, R0, 0x2c, PT ;  /* 0x0000002c0000780c */ /* 0x000fda0003f05270 */
[----:B------:R-:W-:Y:S05]  /*59f0*/  @P0 BRA `(.L_x_1786) ;  /* 0x0000000000a80947 */ /* 0x000fea0003800000 */
[----:B-----5:R-:W-:-:S04]  /*5a00*/  SHF.R.U32.HI R4, RZ, 0x17, R22 ;  /* 0x00000017ff047819 */ /* 0x020fc80000011616 */
        /* <DEDUP_REMOVED lines=14> */
.L_x_1805:
[----:B-----5:R-:W0:Y:S02]  /*5af0*/  F2I.U64.TRUNC R22, R22 ;  /* 0x0000001600167311 */ /* 0x020e24000020d800 */
[----:B0-----:R0:W-:Y:S01]  /*5b00*/  STG.E.64 desc[UR36][R8.64], R22 ;  /* 0x0000001608007986 */ /* 0x0011e2000c101b24 */
[----:B------:R-:W-:Y:S05]  /*5b10*/  BRA `(.L_x_1787) ;  /* 0x0000000400387947 */ /* 0x000fea0003800000 */
.L_x_1804:
[----:B-----5:R-:W0:Y:S02]  /*5b20*/  F2I.FTZ.U32.TRUNC.NTZ R3, R22 ;  /* 0x0000001600037305 */ /* 0x020e24000021f000 */
[----:B0-----:R0:W-:Y:S01]  /*5b30*/  STG.E desc[UR36][R8.64], R3 ;  /* 0x0000000308007986 */ /* 0x0011e2000c101924 */
[----:B------:R-:W-:Y:S05]  /*5b40*/  BRA `(.L_x_1787) ;  /* 0x00000004002c7947 */ /* 0x000fea0003800000 */
.L_x_1794:
[----:B------:R-:W-:-:S13]  /*5b50*/  ISETP.GT.AND P0, PT, R0, 0xe, PT ;  /* 0x0000000e0000780c */ /* 0x000fda0003f04270 */
[----:B------:R-:W-:Y:S05]  /*5b60*/  @P0 BRA `(.L_x_1806) ;  /* 0x0000000000340947 */ /* 0x000fea0003800000 */
[----:B------:R-:W-:-:S13]  /*5b70*/  ISETP.NE.AND P0, PT, R0, 0xa, PT ;  /* 0x0000000a0000780c */ /* 0x000fda0003f05270 */
[----:B------:R-:W-:Y:S05]  /*5b80*/  @!P0 BRA `(.L_x_1807) ;  /* 0x0000000000188947 */ /* 0x000fea0003800000 */
[----:B------:R-:W-:-:S13]  /*5b90*/  ISETP.NE.AND P0, PT, R0, 0xb, PT ;  /* 0x0000000b0000780c */ /* 0x000fda0003f05270 */
[----:B------:R-:W-:Y:S05]  /*5ba0*/  @P0 BRA `(.L_x_1786) ;  /* 0x00000000003c0947 */ /* 0x000fea0003800000 */
[----:B-----5:R-:W-:-:S04]  /*5bb0*/  FSETP.NEU.FTZ.AND P0, PT, R22, RZ, PT ;  /* 0x000000ff1600720b */ /* 0x020fc80003f1d000 */
[----:B------:R-:W-:-:S05]  /*5bc0*/  SEL R3, RZ, 0x1, !P0 ;  /* 0x00000001ff037807 */ /* 0x000fca0004000000 */
[----:B------:R0:W-:Y:S01]  /*5bd0*/  STG.E.U8 desc[UR36][R8.64], R3 ;  /* 0x0000000308007986 */ /* 0x0001e2000c101124 */
[----:B------:R-:W-:Y:S05]  /*5be0*/  BRA `(.L_x_1787) ;  /* 0x0000000400047947 */ /* 0x000fea0003800000 */
.L_x_1807:
[----:B-----5:R-:W-:Y:S01]  /*5bf0*/  FMUL.FTZ R4, R22, 1 ;  /* 0x3f80000016047820 */ /* 0x020fe20000410000 */
[----:B------:R-:W-:-:S05]  /*5c00*/  CS2R R6, SRZ ;  /* 0x0000000000067805 */ /* 0x000fca000001ff00 */
[----:B------:R-:W0:Y:S02]  /*5c10*/  F2F.F64.F32 R4, R4 ;  /* 0x0000000400047310 */ /* 0x000e240000201800 */
[----:B0-----:R0:W-:Y:S01]  /*5c20*/  STG.E.128 desc[UR36][R8.64], R4 ;  /* 0x0000000408007986 */ /* 0x0011e2000c101d24 */
[----:B------:R-:W-:Y:S05]  /*5c30*/  BRA `(.L_x_1787) ;  /* 0x0000000000f07947 */ /* 0x000fea0003800000 */
.L_x_1806:
[----:B------:R-:W-:-:S13]  /*5c40*/  ISETP.NE.AND P0, PT, R0, 0xf, PT ;  /* 0x0000000f0000780c */ /* 0x000fda0003f05270 */
[----:B------:R-:W-:Y:S05]  /*5c50*/  @!P0 BRA `(.L_x_1808) ;  /* 0x0000000000e08947 */ /* 0x000fea0003800000 */
[----:B------:R-:W-:-:S13]  /*5c60*/  ISETP.NE.AND P0, PT, R0, 0x17, PT ;  /* 0x000000170000780c */ /* 0x000fda0003f05270 */
[----:B------:R-:W-:Y:S05]  /*5c70*/  @!P0 BRA `(.L_x_1809) ;  /* 0x00000000008c8947 */ /* 0x000fea0003800000 */
[----:B------:R-:W-:-:S13]  /*5c80*/  ISETP.NE.AND P0, PT, R0, 0x18, PT ;  /* 0x000000180000780c */ /* 0x000fda0003f05270 */
[----:B------:R-:W-:Y:S05]  /*5c90*/  @!P0 BRA `(.L_x_1810) ;  /* 0x0000000000448947 */ /* 0x000fea0003800000 */
.L_x_1786:
        /* <DEDUP_REMOVED lines=16> */
.L_x_1811:
[----:B------:R-:W-:Y:S05]  /*5da0*/  BRA `(.L_x_1787) ;  /* 0x0000000000947947 */ /* 0x000fea0003800000 */
.L_x_1810:
[----:B-----5:R-:W-:Y:S01]  /*5db0*/  LOP3.LUT R4, R22, 0x7fffffff, RZ, 0xc0, !PT ;  /* 0x7fffffff16047812 */ /* 0x020fe200078ec0ff */
        /* <DEDUP_REMOVED lines=11> */
.L_x_1813:
[----:B------:R-:W-:Y:S05]  /*5e70*/  BSYNC.RECONVERGENT B0 ;  /* 0x0000000000007941 */ /* 0x000fea0003800200 */
.L_x_1812:
[----:B------:R-:W-:-:S05]  /*5e80*/  LOP3.LUT R3, R0, 0x80, R5, 0xf8, !PT ;  /* 0x0000008000037812 */ /* 0x000fca00078ef805 */
[----:B------:R0:W-:Y:S01]  /*5e90*/  STG.E.U8 desc[UR36][R8.64], R3 ;  /* 0x0000000308007986 */ /* 0x0001e2000c101124 */
[----:B------:R-:W-:Y:S05]  /*5ea0*/  BRA `(.L_x_1787) ;  /* 0x0000000000547947 */ /* 0x000fea0003800000 */
.L_x_1809:
[----:B-----5:R-:W-:Y:S01]  /*5eb0*/  LOP3.LUT R4, R22, 0x7fffffff, RZ, 0xc0, !PT ;  /* 0x7fffffff16047812 */ /* 0x020fe200078ec0ff */
        /* <DEDUP_REMOVED lines=10> */
.L_x_1815:
[----:B------:R-:W-:Y:S01]  /*5f60*/  IMAD.MOV.U32 R0, RZ, RZ, 0x7f ;  /* 0x0000007fff007424 */ /* 0x000fe200078e00ff */
[----:B------:R-:W-:-:S04]  /*5f70*/  ISETP.GT.U32.AND P0, PT, R4, 0x7f800000, PT ;  /* 0x7f8000000400780c */ /* 0x000fc80003f04070 */
[----:B------:R-:W-:-:S09]  /*5f80*/  SEL R0, R0, 0x7c, P0 ;  /* 0x0000007c00007807 */ /* 0x000fd20000000000 */
.L_x_1816:
[----:B------:R-:W-:Y:S05]  /*5f90*/  BSYNC.RECONVERGENT B0 ;  /* 0x0000000000007941 */ /* 0x000fea0003800200 */
.L_x_1814:
[----:B------:R-:W-:-:S04]  /*5fa0*/  SHF.R.U32.HI R3, RZ, 0x18, R22 ;  /* 0x00000018ff037819 */ /* 0x000fc80000011616 */
[----:B------:R-:W-:-:S05]  /*5fb0*/  LOP3.LUT R3, R0, 0x80, R3, 0xf8, !PT ;  /* 0x0000008000037812 */ /* 0x000fca00078ef803 */
[----:B------:R0:W-:Y:S01]  /*5fc0*/  STG.E.U8 desc[UR36][R8.64], R3 ;  /* 0x0000000308007986 */ /* 0x0001e2000c101124 */
[----:B------:R-:W-:Y:S05]  /*5fd0*/  BRA `(.L_x_1787) ;  /* 0x0000000000087947 */ /* 0x000fea0003800000 */
.L_x_1808:
[----:B-----5:R-:W-:-:S05]  /*5fe0*/  F2FP.BF16.F32.PACK_AB R22, RZ, R22 ;  /* 0x00000016ff16723e */ /* 0x020fca00000010ff */
[----:B------:R0:W-:Y:S02]  /*5ff0*/  STG.E.U16 desc[UR36][R8.64], R22 ;  /* 0x0000001608007986 */ /* 0x0001e4000c101524 */
.L_x_1787:
        /* <DEDUP_REMOVED lines=21> */
[----:B------:R-:W0:Y:S02]  /*6150*/  F2I.FTZ.TRUNC.NTZ R3, R24 ;  /* 0x0000001800037305 */ /* 0x000e24000021f100 */
[----:B0-----:R0:W-:Y:S01]  /*6160*/  STG.E.U8 desc[UR36][R8.64], R3 ;  /* 0x0000000308007986 */ /* 0x0011e2000c101124 */
[----:B------:R-:W-:Y:S05]  /*6170*/  BRA `(.L_x_1822) ;  /* 0x0000000c00387947 */ /* 0x000fea0003800000 */
.L_x_1820:
[----:B------:R-:W0:Y:S02]  /*6180*/  F2I.S64.TRUNC R24, R24 ;  /* 0x0000001800187311 */ /* 0x000e24000020d900 */
[----:B0-----:R-:W-:-:S05]  /*6190*/  IMAD.MOV.U32 R3, RZ, RZ, R24 ;  /* 0x000000ffff037224 */ /* 0x001fca00078e0018 */
[----:B------:R0:W-:Y:S01]  /*61a0*/  STG.E.U8 desc[UR36][R8.64], R3 ;  /* 0x0000000308007986 */ /* 0x0001e2000c101124 */
[----:B------:R-:W-:Y:S05]  /*61b0*/  BRA `(.L_x_1822) ;  /* 0x0000000c00287947 */ /* 0x000fea0003800000 */
.L_x_1819:
[----:B------:R-:W-:-:S13]  /*61c0*/  ISETP.NE.AND P0, PT, R0, 0x2, PT ;  /* 0x000000020000780c */ /* 0x000fda0003f05270 */
[----:B------:R-:W-:Y:S05]  /*61d0*/  @!P0 BRA `(.L_x_1823) ;  /* 0x0000000000288947 */ /* 0x000fea0003800000 */
[----:B------:R-:W-:-:S13]  /*61e0*/  ISETP.NE.AND P0, PT, R0, 0x3, PT ;  /* 0x000000030000780c */ /* 0x000fda0003f05270 */
[----:B------:R-:W-:Y:S05]  /*61f0*/  @!P0 BRA `(.L_x_1824) ;  /* 0x0000000000148947 */ /* 0x000fea0003800000 */
[----:B------:R-:W-:-:S13]  /*6200*/  ISETP.NE.AND P0, PT, R0, 0x4, PT ;  /* 0x000000040000780c */ /* 0x000fda0003f05270 */
[----:B------:R-:W-:Y:S05]  /*6210*/  @P0 BRA `(.L_x_1821) ;  /* 0x0000000800380947 */ /* 0x000fea0003800000 */
[----:B------:R-:W0:Y:S02]  /*6220*/  F2I.S64.TRUNC R24, R24 ;  /* 0x0000001800187311 */ /* 0x000e24000020d900 */
[----:B0-----:R0:W-:Y:S01]  /*6230*/  STG.E.64 desc[UR36][R8.64], R24 ;  /* 0x0000001808007986 */ /* 0x0011e2000c101b24 */
[----:B------:R-:W-:Y:S05]  /*6240*/  BRA `(.L_x_1822) ;  /* 0x0000000c00047947 */ /* 0x000fea0003800000 */
.L_x_1824:
[----:B------:R-:W0:Y:S02]  /*6250*/  F2I.FTZ.TRUNC.NTZ R3, R24 ;  /* 0x0000001800037305 */ /* 0x000e24000021f100 */
[----:B0-----:R0:W-:Y:S01]  /*6260*/  STG.E desc[UR36][R8.64], R3 ;  /* 0x0000000308007986 */ /* 0x0011e2000c101924 */
[----:B------:R-:W-:Y:S05]  /*6270*/  BRA `(.L_x_1822) ;  /* 0x0000000800f87947 */ /* 0x000fea0003800000 */
.L_x_1823:
[----:B------:R-:W0:Y:S02]  /*6280*/  F2I.FTZ.TRUNC.NTZ R3, R24 ;  /* 0x0000001800037305 */ /* 0x000e24000021f100 */
[----:B0-----:R0:W-:Y:S01]  /*6290*/  STG.E.U16 desc[UR36][R8.64], R3 ;  /* 0x0000000308007986 */ /* 0x0011e2000c101524 */
[----:B------:R-:W-:Y:S05]  /*62a0*/  BRA `(.L_x_1822) ;  /* 0x0000000800ec7947 */ /* 0x000fea0003800000 */
.L_x_1818:
[----:B------:R-:W-:-:S13]  /*62b0*/  ISETP.GT.AND P0, PT, R0, 0x6, PT ;  /* 0x000000060000780c */ /* 0x000fda0003f04270 */
[----:B------:R-:W-:Y:S05]  /*62c0*/  @P0 BRA `(.L_x_1825) ;  /* 0x0000000000240947 */ /* 0x000fea0003800000 */
[----:B------:R-:W-:-:S13]  /*62d0*/  ISETP.NE.AND P0, PT, R0, 0x5, PT ;  /* 0x000000050000780c */ /* 0x000fda0003f05270 */
[----:B------:R-:W-:Y:S05]  /*62e0*/  @!P0 BRA `(.L_x_1826) ;  /* 0x0000000000108947 */ /* 0x000fea0003800000 */
[----:B------:R-:W-:-:S13]  /*62f0*/  ISETP.NE.AND P0, PT, R0, 0x6, PT ;  /* 0x000000060000780c */ /* 0x000fda0003f05270 */
[----:B------:R-:W-:Y:S05]  /*6300*/  @P0 BRA `(.L_x_1821) ;  /* 0x0000000400fc0947 */ /* 0x000fea0003800000 */
[----:B------:R0:W-:Y:S01]  /*6310*/  STG.E desc[UR36][R8.64], R24 ;  /* 0x0000001808007986 */ /* 0x0001e2000c101924 */
[----:B------:R-:W-:Y:S05]  /*6320*/  BRA `(.L_x_1822) ;  /* 0x0000000800cc7947 */ /* 0x000fea0003800000 */
.L_x_1826:
[----:B------:R-:W-:-:S05]  /*6330*/  F2FP.F16.F32.PACK_AB R24, RZ, R24 ;  /* 0x00000018ff18723e */ /* 0x000fca00000000ff */
[----:B------:R0:W-:Y:S01]  /*6340*/  STG.E.U16 desc[UR36][R8.64], R24 ;  /* 0x0000001808007986 */ /* 0x0001e2000c101524 */
[----:B------:R-:W-:Y:S05]  /*6350*/  BRA `(.L_x_1822) ;  /* 0x0000000800c07947 */ /* 0x000fea0003800000 */
.L_x_1825:
[----:B------:R-:W-:-:S13]  /*6360*/  ISETP.NE.AND P0, PT, R0, 0x7, PT ;  /* 0x000000070000780c */ /* 0x000fda0003f05270 */
[----:B------:R-:W-:Y:S05]  /*6370*/  @!P0 BRA `(.L_x_1827) ;  /* 0x00000000002c8947 */ /* 0x000fea0003800000 */
[----:B------:R-:W-:-:S13]  /*6380*/  ISETP.NE.AND P0, PT, R0, 0x8, PT ;  /* 0x000000080000780c */ /* 0x000fda0003f05270 */
[----:B------:R-:W-:Y:S05]  /*6390*/  @!P0 BRA `(.L_x_1828) ;  /* 0x0000000000148947 */ /* 0x000fea0003800000 */
[----:B------:R-:W-:-:S13]  /*63a0*/  ISETP.NE.AND P0, PT, R0, 0x9, PT ;  /* 0x000000090000780c */ /* 0x000fda0003f05270 */
[----:B------:R-:W-:Y:S05]  /*63b0*/  @P0 BRA `(.L_x_1821) ;  /* 0x0000000400d00947 */ /* 0x000fea0003800000 */
[----:B------:R-:W-:-:S05]  /*63c0*/  IMAD.MOV.U32 R25, RZ, RZ, RZ ;  /* 0x000000ffff197224 */ /* 0x000fca00078e00ff */
[----:B------:R0:W-:Y:S01]  /*63d0*/  STG.E.64 desc[UR36][R8.64], R24 ;  /* 0x0000001808007986 */ /* 0x0001e2000c101b24 */
[----:B------:R-:W-:Y:S05]  /*63e0*/  BRA `(.L_x_1822) ;  /* 0x00000008009c7947 */ /* 0x000fea0003800000 */
.L_x_1828:
[----:B------:R-:W-:-:S04]  /*63f0*/  F2FP.F16.F32.PACK_AB R3, RZ, R24 ;  /* 0x00000018ff03723e */ /* 0x000fc800000000ff */
[----:B------:R-:W-:-:S05]  /*6400*/  PRMT R3, R3, 0x5410, RZ ;  /* 0x0000541003037816 */ /* 0x000fca00000000ff */
[----:B------:R0:W-:Y:S01]  /*6410*/  STG.E desc[UR36][R8.64], R3 ;  /* 0x0000000308007986 */ /* 0x0001e2000c101924 */
[----:B------:R-:W-:Y:S05]  /*6420*/  BRA `(.L_x_1822) ;  /* 0x00000008008c7947 */ /* 0x000fea0003800000 */
.L_x_1827:
[----:B------:R-:W-:-:S06]  /*6430*/  FMUL.FTZ R4, R24, 1 ;  /* 0x3f80000018047820 */ /* 0x000fcc0000410000 */
[----:B------:R-:W0:Y:S02]  /*6440*/  F2F.F64.F32 R4, R4 ;  /* 0x0000000400047310 */ /* 0x000e240000201800 */
[----:B0-----:R0:W-:Y:S01]  /*6450*/  STG.E.64 desc[UR36][R8.64], R4 ;  /* 0x0000000408007986 */ /* 0x0011e2000c101b24 */
[----:B------:R-:W-:Y:S05]  /*6460*/  BRA `(.L_x_1822) ;  /* 0x00000008007c7947 */ /* 0x000fea0003800000 */
.L_x_1817:
        /* <DEDUP_REMOVED lines=10> */
[----:B------:R-:W0:Y:S02]  /*6510*/  F2I.FTZ.U32.TRUNC.NTZ R3, R24 ;  /* 0x0000001800037305 */ /* 0x000e24000021f000 */
[----:B0-----:R0:W-:Y:S01]  /*6520*/  STG.E.U16 desc[UR36][R8.64], R3 ;  /* 0x0000000308007986 */ /* 0x0011e2000c101524 */
[----:B------:R-:W-:Y:S05]  /*6530*/  BRA `(.L_x_1822) ;  /* 0x0000000800487947 */ /* 0x000fea0003800000 */
.L_x_1832:
        /* <DEDUP_REMOVED lines=16> */
.L_x_1835:
[----:B------:R-:W-:-:S04]  /*6640*/  SHF.R.U32.HI R24, RZ, 0x18, R24 ;  /* 0x00000018ff187819 */ /* 0x000fc80000011618 */
[----:B------:R-:W-:-:S04]  /*6650*/  LOP3.LUT R3, R3, 0x80, R24, 0xf8, !PT ;  /* 0x0000008003037812 */ /* 0x000fc800078ef818 */
[----:B------:R-:W-:-:S07]  /*6660*/  PRMT R4, R3, 0x7610, R4 ;  /* 0x0000761003047816 */ /* 0x000fce0000000004 */
.L_x_1834:
[----:B------:R-:W-:Y:S05]  /*6670*/  BSYNC.RECONVERGENT B0 ;  /* 0x0000000000007941 */ /* 0x000fea0003800200 */
.L_x_1833:
[----:B------:R0:W-:Y:S01]  /*6680*/  STG.E.U8 desc[UR36][R8.64], R4 ;  /* 0x0000000408007986 */ /* 0x0001e2000c101124 */
[----:B------:R-:W-:Y:S05]  /*6690*/  BRA `(.L_x_1822) ;  /* 0x0000000400f07947 */ /* 0x000fea0003800000 */
.L_x_1831:
        /* <DEDUP_REMOVED lines=16> */
.L_x_1838:
[----:B------:R-:W-:-:S04]  /*67a0*/  SHF.R.U32.HI R24, RZ, 0x18, R24 ;  /* 0x00000018ff187819 */ /* 0x000fc80000011618 */
[----:B------:R-:W-:-:S04]  /*67b0*/  LOP3.LUT R3, R3, 0x80, R24, 0xf8, !PT ;  /* 0x0000008003037812 */ /* 0x000fc800078ef818 */
[----:B------:R-:W-:-:S07]  /*67c0*/  PRMT R4, R3, 0x7610, R4 ;  /* 0x0000761003047816 */ /* 0x000fce0000000004 */
.L_x_1837:
[----:B------:R-:W-:Y:S05]  /*67d0*/  BSYNC.RECONVERGENT B0 ;  /* 0x0000000000007941 */ /* 0x000fea0003800200 */
.L_x_1836:
[----:B------:R0:W-:Y:S01]  /*67e0*/  STG.E.U8 desc[UR36][R8.64], R4 ;  /* 0x0000000408007986 */ /* 0x0001e2000c101124 */
[----:B------:R-:W-:Y:S05]  /*67f0*/  BRA `(.L_x_1822) ;  /* 0x0000000400987947 */ /* 0x000fea0003800000 */
.L_x_1830:
[----:B------:R-:W-:-:S13]  /*6800*/  ISETP.NE.AND P0, PT, R0, 0x1c, PT ;  /* 0x0000001c0000780c */ /* 0x000fda0003f05270 */
[----:B------:R-:W-:Y:S05]  /*6810*/  @!P0 BRA `(.L_x_1839) ;  /* 0x0000000000588947 */ /* 0x000fea0003800000 */
[----:B------:R-:W-:-:S13]  /*6820*/  ISETP.NE.AND P0, PT, R0, 0x1d, PT ;  /* 0x0000001d0000780c */ /* 0x000fda0003f05270 */
[----:B------:R-:W-:Y:S05]  /*6830*/  @!P0 BRA `(.L_x_1840) ;  /* 0x0000000000448947 */ /* 0x000fea0003800000 */
[----:B------:R-:W-:-:S13]  /*6840*/  ISETP.NE.AND P0, PT, R0, 0x2c, PT ;  /* 0x0000002c0000780c */ /* 0x000fda0003f05270 */
[----:B------:R-:W-:Y:S05]  /*6850*/  @P0 BRA `(.L_x_1821) ;  /* 0x0000000000a80947 */ /* 0x000fea0003800000 */
        /* <DEDUP_REMOVED lines=15> */
.L_x_1840:
[----:B------:R-:W0:Y:S02]  /*6950*/  F2I.U64.TRUNC R24, R24 ;  /* 0x0000001800187311 */ /* 0x000e24000020d800 */
[----:B0-----:R0:W-:Y:S01]  /*6960*/  STG.E.64 desc[UR36][R8.64], R24 ;  /* 0x0000001808007986 */ /* 0x0011e2000c101b24 */
[----:B------:R-:W-:Y:S05]  /*6970*/  BRA `(.L_x_1822) ;  /* 0x0000000400387947 */ /* 0x000fea0003800000 */
.L_x_1839:
[----:B------:R-:W0:Y:S02]  /*6980*/  F2I.FTZ.U32.TRUNC.NTZ R3, R24 ;  /* 0x0000001800037305 */ /* 0x000e24000021f000 */
[----:B0-----:R0:W-:Y:S01]  /*6990*/  STG.E desc[UR36][R8.64], R3 ;  /* 0x0000000308007986 */ /* 0x0011e2000c101924 */
[----:B------:R-:W-:Y:S05]  /*69a0*/  BRA `(.L_x_1822) ;  /* 0x00000004002c7947 */ /* 0x000fea0003800000 */
.L_x_1829:
[----:B------:R-:W-:-:S13]  /*69b0*/  ISETP.GT.AND P0, PT, R0, 0xe, PT ;  /* 0x0000000e0000780c */ /* 0x000fda0003f04270 */
[----:B------:R-:W-:Y:S05]  /*69c0*/  @P0 BRA `(.L_x_1841) ;  /* 0x0000000000340947 */ /* 0x000fea0003800000 */
[----:B------:R-:W-:-:S13]  /*69d0*/  ISETP.NE.AND P0, PT, R0, 0xa, PT ;  /* 0x0000000a0000780c */ /* 0x000fda0003f05270 */
[----:B------:R-:W-:Y:S05]  /*69e0*/  @!P0 BRA `(.L_x_1842) ;  /* 0x0000000000188947 */ /* 0x000fea0003800000 */
[----:B------:R-:W-:-:S13]  /*69f0*/  ISETP.NE.AND P0, PT, R0, 0xb, PT ;  /* 0x0000000b0000780c */ /* 0x000fda0003f05270 */
[----:B------:R-:W-:Y:S05]  /*6a00*/  @P0 BRA `(.L_x_1821) ;  /* 0x00000000003c0947 */ /* 0x000fea0003800000 */
[----:B------:R-:W-:-:S04]  /*6a10*/  FSETP.NEU.FTZ.AND P0, PT, R24, RZ, PT ;  /* 0x000000ff1800720b */ /* 0x000fc80003f1d000 */
[----:B------:R-:W-:-:S05]  /*6a20*/  SEL R3, RZ, 0x1, !P0 ;  /* 0x00000001ff037807 */ /* 0x000fca0004000000 */
[----:B------:R4:W-:Y:S01]  /*6a30*/  STG.E.U8 desc[UR36][R8.64], R3 ;  /* 0x0000000308007986 */ /* 0x0009e2000c101124 */
[----:B------:R-:W-:Y:S05]  /*6a40*/  BRA `(.L_x_1822) ;  /* 0x0000000400047947 */ /* 0x000fea0003800000 */
.L_x_1842:
[----:B------:R-:W-:Y:S01]  /*6a50*/  FMUL.FTZ R4, R24, 1 ;  /* 0x3f80000018047820 */ /* 0x000fe20000410000 */
[----:B------:R-:W-:-:S05]  /*6a60*/  CS2R R6, SRZ ;  /* 0x0000000000067805 */ /* 0x000fca000001ff00 */
[----:B------:R-:W0:Y:S02]  /*6a70*/  F2F.F64.F32 R4, R4 ;  /* 0x0000000400047310 */ /* 0x000e240000201800 */
[----:B0-----:R3:W-:Y:S01]  /*6a80*/  STG.E.128 desc[UR36][R8.64], R4 ;  /* 0x0000000408007986 */ /* 0x0017e2000c101d24 */
[----:B------:R-:W-:Y:S05]  /*6a90*/  BRA `(.L_x_1822) ;  /* 0x0000000000f07947 */ /* 0x000fea0003800000 */
.L_x_1841:
[----:B------:R-:W-:-:S13]  /*6aa0*/  ISETP.NE.AND P0, PT, R0, 0xf, PT ;  /* 0x0000000f0000780c */ /* 0x000fda0003f05270 */
[----:B------:R-:W-:Y:S05]  /*6ab0*/  @!P0 BRA `(.L_x_1843) ;  /* 0x0000000000e08947 */ /* 0x000fea0003800000 */
[----:B------:R-:W-:-:S13]  /*6ac0*/  ISETP.NE.AND P0, PT, R0, 0x17, PT ;  /* 0x000000170000780c */ /* 0x000fda0003f05270 */
[----:B------:R-:W-:Y:S05]  /*6ad0*/  @!P0 BRA `(.L_x_1844) ;  /* 0x00000000008c8947 */ /* 0x000fea0003800000 */
[----:B------:R-:W-:-:S13]  /*6ae0*/  ISETP.NE.AND P0, PT, R0, 0x18, PT ;  /* 0x000000180000780c */ /* 0x000fda0003f05270 */
[----:B------:R-:W-:Y:S05]  /*6af0*/  @!P0 BRA `(.L_x_1845) ;  /* 0x0000000000448947 */ /* 0x000fea0003800000 */
.L_x_1821:
        /* <DEDUP_REMOVED lines=16> */
.L_x_1846:
[----:B------:R-:W-:Y:S05]  /*6c00*/  BRA `(.L_x_1822) ;  /* 0x0000000000947947 */ /* 0x000fea0003800000 */
.L_x_1845:
        /* <DEDUP_REMOVED lines=12> */
.L_x_1848:
[----:B------:R-:W-:Y:S05]  /*6cd0*/  BSYNC.RECONVERGENT B0 ;  /* 0x0000000000007941 */ /* 0x000fea0003800200 */
.L_x_1847:
[----:B------:R-:W-:-:S05]  /*6ce0*/  LOP3.LUT R3, R0, 0x80, R5, 0xf8, !PT ;  /* 0x0000008000037812 */ /* 0x000fca00078ef805 */
[----:B------:R1:W-:Y:S01]  /*6cf0*/  STG.E.U8 desc[UR36][R8.64], R3 ;  /* 0x0000000308007986 */ /* 0x0003e2000c101124 */
[----:B------:R-:W-:Y:S05]  /*6d00*/  BRA `(.L_x_1822) ;  /* 0x0000000000547947 */ /* 0x000fea0003800000 */
.L_x_1844:
        /* <DEDUP_REMOVED lines=11> */
.L_x_1850:
[----:B------:R-:W-:Y:S01]  /*6dc0*/  IMAD.MOV.U32 R0, RZ, RZ, 0x7f ;  /* 0x0000007fff007424 */ /* 0x000fe200078e00ff */
[----:B------:R-:W-:-:S04]  /*6dd0*/  ISETP.GT.U32.AND P0, PT, R4, 0x7f800000, PT ;  /* 0x7f8000000400780c */ /* 0x000fc80003f04070 */
[----:B------:R-:W-:-:S09]  /*6de0*/  SEL R0, R0, 0x7c, P0 ;  /* 0x0000007c00007807 */ /* 0x000fd20000000000 */
.L_x_1851:
[----:B------:R-:W-:Y:S05]  /*6df0*/  BSYNC.RECONVERGENT B0 ;  /* 0x0000000000007941 */ /* 0x000fea0003800200 */
.L_x_1849:
[----:B------:R-:W-:-:S04]  /*6e00*/  SHF.R.U32.HI R3, RZ, 0x18, R24 ;  /* 0x00000018ff037819 */ /* 0x000fc80000011618 */
[----:B------:R-:W-:-:S05]  /*6e10*/  LOP3.LUT R3, R0, 0x80, R3, 0xf8, !PT ;  /* 0x0000008000037812 */ /* 0x000fca00078ef803 */
[----:B------:R2:W-:Y:S01]  /*6e20*/  STG.E.U8 desc[UR36][R8.64], R3 ;  /* 0x0000000308007986 */ /* 0x0005e2000c101124 */
[----:B------:R-:W-:Y:S05]  /*6e30*/  BRA `(.L_x_1822) ;  /* 0x0000000000087947 */ /* 0x000fea0003800000 */
.L_x_1843:
[----:B------:R-:W-:-:S05]  /*6e40*/  F2FP.BF16.F32.PACK_AB R24, RZ, R24 ;  /* 0x00000018ff18723e */ /* 0x000fca00000010ff */
[----:B------:R0:W-:Y:S02]  /*6e50*/  STG.E.U16 desc[UR36][R8.64], R24 ;  /* 0x0000001808007986 */ /* 0x0001e4000c101524 */
.L_x_1822:
[----:B------:R-:W-:-:S07]  /*6e60*/  VIADD R19, R19, 0x80 ;  /* 0x0000008013137836 */ /* 0x000fce0000000000 */
.L_x_1781:
[----:B------:R-:W-:Y:S05]  /*6e70*/  BSYNC.RECONVERGENT B6 ;  /* 0x0000000000067941 */ /* 0x000fea0003800200 */
.L_x_1780:
[----:B------:R-:W-:-:S13]  /*6e80*/  ISETP.GE.AND P0, PT, R19, R17, PT ;  /* 0x000000111300720c */ /* 0x000fda0003f06270 */
[----:B------:R-:W-:Y:S05]  /*6e90*/  @P0 EXIT ;  /* 0x000000000000094d */ /* 0x000fea0003800000 */
[----:B0-23--:R-:W0:Y:S01]  /*6ea0*/  LDC.64 R4, c[0x0][0x388] ;  /* 0x0000e200ff047b82 */ /* 0x00de220000000a00 */
[----:B------:R-:W4:Y:S01]  /*6eb0*/  LDCU UR4, c[0x0][0x3a8] ;  /* 0x00007500ff0477ac */ /* 0x000f220008000800 */
[----:B-1----:R-:W-:Y:S01]  /*6ec0*/  PRMT R0, R16, 0x9910, RZ ;  /* 0x0000991010007816 */ /* 0x002fe200000000ff */
[----:B------:R-:W-:-:S03]  /*6ed0*/  IMAD R2, R2, 0x200, R19 ;  /* 0x0000020002027824 */ /* 0x000fc600078e0213 */
[----:B------:R-:W-:Y:S01]  /*6ee0*/  ISETP.GT.AND P1, PT, R0, 0x9, PT ;  /* 0x000000090000780c */ /* 0x000fe20003f24270 */
[----:B----4-:R-:W-:-:S05]  /*6ef0*/  IMAD R3, R2, UR4, RZ ;  /* 0x0000000402037c24 */ /* 0x010fca000f8e02ff */
        /* <DEDUP_REMOVED lines=12> */
[----:B0-----:R-:W-:Y:S01]  /*6fc0*/  STG.E.U8 desc[UR36][R2.64], R5 ;  /* 0x0000000502007986 */ /* 0x001fe2000c101124 */
[----:B------:R-:W-:Y:S05]  /*6fd0*/  EXIT ;  /* 0x000000000000794d */ /* 0x000fea0003800000 */
.L_x_1855:
[----:B-----5:R-:W0:Y:S02]  /*6fe0*/  F2I.S64.TRUNC R18, R18 ;  /* 0x0000001200127311 */ /* 0x020e24000020d900 */
[----:B0-----:R-:W-:-:S05]  /*6ff0*/  IMAD.MOV.U32 R5, RZ, RZ, R18 ;  /* 0x000000ffff057224 */ /* 0x001fca00078e0012 */
[----:B------:R-:W-:Y:S01]  /*7000*/  STG.E.U8 desc[UR36][R2.64], R5 ;  /* 0x0000000502007986 */ /* 0x000fe2000c101124 */
[----:B------:R-:W-:Y:S05]  /*7010*/  EXIT ;  /* 0x000000000000794d */ /* 0x000fea0003800000 */
.L_x_1854:
[----:B------:R-:W-:-:S13]  /*7020*/  ISETP.NE.AND P0, PT, R0, 0x2, PT ;  /* 0x000000020000780c */ /* 0x000fda0003f05270 */
[----:B------:R-:W-:Y:S05]  /*7030*/  @!P0 BRA `(.L_x_1857) ;  /* 0x0000000000288947 */ /* 0x000fea0003800000 */
[----:B------:R-:W-:-:S13]  /*7040*/  ISETP.NE.AND P0, PT, R0, 0x3, PT ;  /* 0x000000030000780c */ /* 0x000fda0003f05270 */
[----:B------:R-:W-:Y:S05]  /*7050*/  @!P0 BRA `(.L_x_1858) ;  /* 0x0000000000148947 */ /* 0x000fea0003800000 */
[----:B------:R-:W-:-:S13]  /*7060*/  ISETP.NE.AND P0, PT, R0, 0x4, PT ;  /* 0x000000040000780c */ /* 0x000fda0003f05270 */
[----:B------:R-:W-:Y:S05]  /*7070*/  @P0 BRA `(.L_x_1856) ;  /* 0x0000000800380947 */ /* 0x000fea0003800000 */
[----:B-----5:R-:W0:Y:S02]  /*7080*/  F2I.S64.TRUNC R18, R18 ;  /* 0x0000001200127311 */ /* 0x020e24000020d900 */
[----:B0-----:R-:W-:Y:S01]  /*7090*/  STG.E.64 desc[UR36][R2.64], R18 ;  /* 0x0000001202007986 */ /* 0x001fe2000c101b24 */
[----:B------:R-:W-:Y:S05]  /*70a0*/  EXIT ;  /* 0x000000000000794d */ /* 0x000fea0003800000 */
.L_x_1858:
[----:B-----5:R-:W0:Y:S02]  /*70b0*/  F2I.FTZ.TRUNC.NTZ R5, R18 ;  /* 0x0000001200057305 */ /* 0x020e24000021f100 */
[----:B0-----:R-:W-:Y:S01]  /*70c0*/  STG.E desc[UR36][R2.64], R5 ;  /* 0x0000000502007986 */ /* 0x001fe2000c101924 */
[----:B------:R-:W-:Y:S05]  /*70d0*/  EXIT ;  /* 0x000000000000794d */ /* 0x000fea0003800000 */
.L_x_1857:
[----:B-----5:R-:W0:Y:S02]  /*70e0*/  F2I.FTZ.TRUNC.NTZ R5, R18 ;  /* 0x0000001200057305 */ /* 0x020e24000021f100 */
[----:B0-----:R-:W-:Y:S01]  /*70f0*/  STG.E.U16 desc[UR36][R2.64], R5 ;  /* 0x0000000502007986 */ /* 0x001fe2000c101524 */
[----:B------:R-:W-:Y:S05]  /*7100*/  EXIT ;  /* 0x000000000000794d */ /* 0x000fea0003800000 */
.L_x_1853:
[----:B------:R-:W-:-:S13]  /*7110*/  ISETP.GT.AND P0, PT, R0, 0x6, PT ;  /* 0x000000060000780c */ /* 0x000fda0003f04270 */
[----:B------:R-:W-:Y:S05]  /*7120*/  @P0 BRA `(.L_x_1859) ;  /* 0x0000000000240947 */ /* 0x000fea0003800000 */
[----:B------:R-:W-:-:S13]  /*7130*/  ISETP.NE.AND P0, PT, R0, 0x5, PT ;  /* 0x000000050000780c */ /* 0x000fda0003f05270 */
[----:B------:R-:W-:Y:S05]  /*7140*/  @!P0 BRA `(.L_x_1860) ;  /* 0x0000000000108947 */ /* 0x000fea0003800000 */
[----:B------:R-:W-:-:S13]  /*7150*/  ISETP.NE.AND P0, PT, R0, 0x6, PT ;  /* 0x000000060000780c */ /* 0x000fda0003f05270 */
[----:B------:R-:W-:Y:S05]  /*7160*/  @P0 BRA `(.L_x_1856) ;  /* 0x0000000400fc0947 */ /* 0x000fea0003800000 */
[----:B-----5:R-:W-:Y:S01]  /*7170*/  STG.E desc[UR36][R2.64], R18 ;  /* 0x0000001202007986 */ /* 0x020fe2000c101924 */
[----:B------:R-:W-:Y:S05]  /*7180*/  EXIT ;  /* 0x000000000000794d */ /* 0x000fea0003800000 */
.L_x_1860:
[----:B-----5:R-:W-:-:S05]  /*7190*/  F2FP.F16.F32.PACK_AB R18, RZ, R18 ;  /* 0x00000012ff12723e */ /* 0x020fca00000000ff */
[----:B------:R-:W-:Y:S01]  /*71a0*/  STG.E.U16 desc[UR36][R2.64], R18 ;  /* 0x0000001202007986 */ /* 0x000fe2000c101524 */
[----:B------:R-:W-:Y:S05]  /*71b0*/  EXIT ;  /* 0x000000000000794d */ /* 0x000fea0003800000 */
.L_x_1859:
[----:B------:R-:W-:-:S13]  /*71c0*/  ISETP.NE.AND P0, PT, R0, 0x7, PT ;  /* 0x000000070000780c */ /* 0x000fda0003f05270 */
[----:B------:R-:W-:Y:S05]  /*71d0*/  @!P0 BRA `(.L_x_1861) ;  /* 0x00000000002c8947 */ /* 0x000fea0003800000 */
[----:B------:R-:W-:-:S13]  /*71e0*/  ISETP.NE.AND P0, PT, R0, 0x8, PT ;  /* 0x000000080000780c */ /* 0x000fda0003f05270 */
[----:B------:R-:W-:Y:S05]  /*71f0*/  @!P0 BRA `(.L_x_1862) ;  /* 0x0000000000148947 */ /* 0x000fea0003800000 */
[----:B------:R-:W-:-:S13]  /*7200*/  ISETP.NE.AND P0, PT, R0, 0x9, PT ;  /* 0x000000090000780c */ /* 0x000fda0003f05270 */
[----:B------:R-:W-:Y:S05]  /*7210*/  @P0 BRA `(.L_x_1856) ;  /* 0x0000000400d00947 */ /* 0x000fea0003800000 */
[----:B------:R-:W-:-:S05]  /*7220*/  IMAD.MOV.U32 R19, RZ, RZ, RZ ;  /* 0x000000ffff137224 */ /* 0x000fca00078e00ff */
[----:B-----5:R-:W-:Y:S01]  /*7230*/  STG.E.64 desc[UR36][R2.64], R18 ;  /* 0x0000001202007986 */ /* 0x020fe2000c101b24 */
[----:B------:R-:W-:Y:S05]  /*7240*/  EXIT ;  /* 0x000000000000794d */ /* 0x000fea0003800000 */
.L_x_1862:
[----:B-----5:R-:W-:-:S04]  /*7250*/  F2FP.F16.F32.PACK_AB R5, RZ, R18 ;  /* 0x00000012ff05723e */ /* 0x020fc800000000ff */
[----:B------:R-:W-:-:S05]  /*7260*/  PRMT R5, R5, 0x5410, RZ ;  /* 0x0000541005057816 */ /* 0x000fca00000000ff */
[----:B------:R-:W-:Y:S01]  /*7270*/  STG.E desc[UR36][R2.64], R5 ;  /* 0x0000000502007986 */ /* 0x000fe2000c101924 */
[----:B------:R-:W-:Y:S05]  /*7280*/  EXIT ;  /* 0x000000000000794d */ /* 0x000fea0003800000 */
.L_x_1861:
[----:B-----5:R-:W-:-:S06]  /*7290*/  FMUL.FTZ R4, R18, 1 ;  /* 0x3f80000012047820 */ /* 0x020fcc0000410000 */
[----:B------:R-:W0:Y:S02]  /*72a0*/  F2F.F64.F32 R4, R4 ;  /* 0x0000000400047310 */ /* 0x000e240000201800 */
[----:B0-----:R-:W-:Y:S01]  /*72b0*/  STG.E.64 desc[UR36][R2.64], R4 ;  /* 0x0000000402007986 */ /* 0x001fe2000c101b24 */
[----:B------:R-:W-:Y:S05]  /*72c0*/  EXIT ;  /* 0x000000000000794d */ /* 0x000fea0003800000 */
.L_x_1852:
        /* <DEDUP_REMOVED lines=11> */
[----:B0-----:R-:W-:Y:S01]  /*7380*/  STG.E.U16 desc[UR36][R2.64], R5 ;  /* 0x0000000502007986 */ /* 0x001fe2000c101524 */
[----:B------:R-:W-:Y:S05]  /*7390*/  EXIT ;  /* 0x000000000000794d */ /* 0x000fea0003800000 */
.L_x_1866:
        /* <DEDUP_REMOVED lines=16> */
.L_x_1869:
[----:B------:R-:W-:-:S04]  /*74a0*/  SHF.R.U32.HI R18, RZ, 0x18, R18 ;  /* 0x00000018ff127819 */ /* 0x000fc80000011612 */
[----:B------:R-:W-:-:S04]  /*74b0*/  LOP3.LUT R5, R5, 0x80, R18, 0xf8, !PT ;  /* 0x0000008005057812 */ /* 0x000fc800078ef812 */
[----:B------:R-:W-:-:S07]  /*74c0*/  PRMT R0, R5, 0x7610, R0 ;  /* 0x0000761005007816 */ /* 0x000fce0000000000 */
.L_x_1868:
[----:B------:R-:W-:Y:S05]  /*74d0*/  BSYNC.RECONVERGENT B0 ;  /* 0x0000000000007941 */ /* 0x000fea0003800200 */
.L_x_1867:
[----:B------:R-:W-:Y:S01]  /*74e0*/  STG.E.U8 desc[UR36][R2.64], R0 ;  /* 0x0000000002007986 */ /* 0x000fe2000c101124 */
[----:B------:R-:W-:Y:S05]  /*74f0*/  EXIT ;  /* 0x000000000000794d */ /* 0x000fea0003800000 */
.L_x_1865:
        /* <DEDUP_REMOVED lines=16> */
.L_x_1872:
[----:B------:R-:W-:-:S04]  /*7600*/  SHF.R.U32.HI R18, RZ, 0x18, R18 ;  /* 0x00000018ff127819 */ /* 0x000fc80000011612 */
[----:B------:R-:W-:-:S04]  /*7610*/  LOP3.LUT R5, R5, 0x80, R18, 0xf8, !PT ;  /* 0x0000008005057812 */ /* 0x000fc800078ef812 */
[----:B------:R-:W-:-:S07]  /*7620*/  PRMT R0, R5, 0x7610, R0 ;  /* 0x0000761005007816 */ /* 0x000fce0000000000 */
.L_x_1871:
[----:B------:R-:W-:Y:S05]  /*7630*/  BSYNC.RECONVERGENT B0 ;  /* 0x0000000000007941 */ /* 0x000fea0003800200 */
.L_x_1870:
[----:B------:R-:W-:Y:S01]  /*7640*/  STG.E.U8 desc[UR36][R2.64], R0 ;  /* 0x0000000002007986 */ /* 0x000fe2000c101124 */
[----:B------:R-:W-:Y:S05]  /*7650*/  EXIT ;  /* 0x000000000000794d */ /* 0x000fea0003800000 */
.L_x_1864:
        /* <DEDUP_REMOVED lines=21> */
.L_x_1874:
[----:B-----5:R-:W0:Y:S02]  /*77b0*/  F2I.U64.TRUNC R18, R18 ;  /* 0x0000001200127311 */ /* 0x020e24000020d800 */
[----:B0-----:R-:W-:Y:S01]  /*77c0*/  STG.E.64 desc[UR36][R2.64], R18 ;  /* 0x0000001202007986 */ /* 0x001fe2000c101b24 */
[----:B------:R-:W-:Y:S05]  /*77d0*/  EXIT ;  /* 0x000000000000794d */ /* 0x000fea0003800000 */
.L_x_1873:
[----:B-----5:R-:W0:Y:S02]  /*77e0*/  F2I.FTZ.U32.TRUNC.NTZ R5, R18 ;  /* 0x0000001200057305 */ /* 0x020e24000021f000 */
[----:B0-----:R-:W-:Y:S01]  /*77f0*/  STG.E desc[UR36][R2.64], R5 ;  /* 0x0000000502007986 */ /* 0x001fe2000c101924 */
[----:B------:R-:W-:Y:S05]  /*7800*/  EXIT ;  /* 0x000000000000794d */ /* 0x000fea0003800000 */
.L_x_1863:
        /* <DEDUP_REMOVED lines=8> */
[----:B------:R-:W-:Y:S01]  /*7890*/  STG.E.U8 desc[UR36][R2.64], R5 ;  /* 0x0000000502007986 */ /* 0x000fe2000c101124 */
[----:B------:R-:W-:Y:S05]  /*78a0*/  EXIT ;  /* 0x000000000000794d */ /* 0x000fea0003800000 */
.L_x_1876:
[----:B-----5:R-:W-:Y:S01]  /*78b0*/  FMUL.FTZ R4, R18, 1 ;  /* 0x3f80000012047820 */ /* 0x020fe20000410000 */
[----:B------:R-:W-:-:S05]  /*78c0*/  CS2R R6, SRZ ;  /* 0x0000000000067805 */ /* 0x000fca000001ff00 */
[----:B------:R-:W0:Y:S02]  /*78d0*/  F2F.F64.F32 R4, R4 ;  /* 0x0000000400047310 */ /* 0x000e240000201800 */
[----:B0-----:R-:W-:Y:S01]  /*78e0*/  STG.E.128 desc[UR36][R2.64], R4 ;  /* 0x0000000402007986 */ /* 0x001fe2000c101d24 */
[----:B------:R-:W-:Y:S05]  /*78f0*/  EXIT ;  /* 0x000000000000794d */ /* 0x000fea0003800000 */
.L_x_1875:
[----:B------:R-:W-:-:S13]  /*7900*/  ISETP.NE.AND P0, PT, R0, 0xf, PT ;  /* 0x0000000f0000780c */ /* 0x000fda0003f05270 */
[----:B------:R-:W-:Y:S05]  /*7910*/  @!P0 BRA `(.L_x_1877) ;  /* 0x0000000000e08947 */ /* 0x000fea0003800000 */
[----:B------:R-:W-:-:S13]  /*7920*/  ISETP.NE.AND P0, PT, R0, 0x17, PT ;  /* 0x000000170000780c */ /* 0x000fda0003f05270 */
[----:B------:R-:W-:Y:S05]  /*7930*/  @!P0 BRA `(.L_x_1878) ;  /* 0x00000000008c8947 */ /* 0x000fea0003800000 */
[----:B------:R-:W-:-:S13]  /*7940*/  ISETP.NE.AND P0, PT, R0, 0x18, PT ;  /* 0x000000180000780c */ /* 0x000fda0003f05270 */
[----:B------:R-:W-:Y:S05]  /*7950*/  @!P0 BRA `(.L_x_1879) ;  /* 0x0000000000448947 */ /* 0x000fea0003800000 */
.L_x_1856:
        /* <DEDUP_REMOVED lines=15> */
[----:B--2--5:R-:W-:Y:S05]  /*7a50*/  CALL.ABS.NOINC R2 ;  /* 0x0000000002007343 */ /* 0x024fea0003c00000 */
.L_x_1880:
[----:B------:R-:W-:Y:S05]  /*7a60*/  EXIT ;  /* 0x000000000000794d */ /* 0x000fea0003800000 */
.L_x_1879:
        /* <DEDUP_REMOVED lines=12> */
.L_x_1882:
[----:B------:R-:W-:Y:S05]  /*7b30*/  BSYNC.RECONVERGENT B0 ;  /* 0x0000000000007941 */ /* 0x000fea0003800200 */
.L_x_1881:
[----:B------:R-:W-:-:S05]  /*7b40*/  LOP3.LUT R5, R0, 0x80, R7, 0xf8, !PT ;  /* 0x0000008000057812 */ /* 0x000fca00078ef807 */
[----:B------:R-:W-:Y:S01]  /*7b50*/  STG.E.U8 desc[UR36][R2.64], R5 ;  /* 0x0000000502007986 */ /* 0x000fe2000c101124 */
[----:B------:R-:W-:Y:S05]  /*7b60*/  EXIT ;  /* 0x000000000000794d */ /* 0x000fea0003800000 */
.L_x_1878:
        /* <DEDUP_REMOVED lines=11> */
.L_x_1884:
[----:B------:R-:W-:Y:S01]  /*7c20*/  IMAD.MOV.U32 R0, RZ, RZ, 0x7f ;  /* 0x0000007fff007424 */ /* 0x000fe200078e00ff */
[----:B------:R-:W-:-:S04]  /*7c30*/  ISETP.GT.U32.AND P0, PT, R4, 0x7f800000, PT ;  /* 0x7f8000000400780c */ /* 0x000fc80003f04070 */
[----:B------:R-:W-:-:S09]  /*7c40*/  SEL R0, R0, 0x7c, P0 ;  /* 0x0000007c00007807 */ /* 0x000fd20000000000 */
.L_x_1885:
[----:B------:R-:W-:Y:S05]  /*7c50*/  BSYNC.RECONVERGENT B0 ;  /* 0x0000000000007941 */ /* 0x000fea0003800200 */
.L_x_1883:
[----:B------:R-:W-:-:S04]  /*7c60*/  SHF.R.U32.HI R5, RZ, 0x18, R18 ;  /* 0x00000018ff057819 */ /* 0x000fc80000011612 */
[----:B------:R-:W-:-:S05]  /*7c70*/  LOP3.LUT R5, R0, 0x80, R5, 0xf8, !PT ;  /* 0x0000008000057812 */ /* 0x000fca00078ef805 */
[----:B------:R-:W-:Y:S01]  /*7c80*/  STG.E.U8 desc[UR36][R2.64], R5 ;  /* 0x0000000502007986 */ /* 0x000fe2000c101124 */
[----:B------:R-:W-:Y:S05]  /*7c90*/  EXIT ;  /* 0x000000000000794d */ /* 0x000fea0003800000 */
.L_x_1877:
[----:B-----5:R-:W-:-:S05]  /*7ca0*/  F2FP.BF16.F32.PACK_AB R18, RZ, R18 ;  /* 0x00000012ff12723e */ /* 0x020fca00000010ff */
[----:B------:R-:W-:Y:S01]  /*7cb0*/  STG.E.U16 desc[UR36][R2.64], R18 ;  /* 0x0000001202007986 */ /* 0x000fe2000c101524 */
[----:B------:R-:W-:Y:S05]  /*7cc0*/  EXIT ;  /* 0x000000000000794d */ /* 0x000fea0003800000 */
.L_x_1886:
        /* <DEDUP_REMOVED lines=11> */
.L_x_18310:


//--------------------- .text._ZN2at6native18elementwise_kernelILi128ELi2EZNS0_22gpu_kernel_impl_nocastIZZZNS0_16asin_kernel_cudaERNS_18TensorIteratorBaseEENKUlvE0_clEvENKUlvE0_clEvEUlfE_EEvS4_RKT_EUliE_EEviT1_ --------------------------
	.section	.text._ZN2at6native18elementwise_kernelILi128ELi2EZNS0_22gpu_kernel_impl_nocastIZZZNS0_16asin_kernel_cudaERNS_18TensorIteratorBaseEENKUlvE0_clEvENKUlvE0_clEvEUlfE_EEvS4_RKT_EUliE_EEviT1_,"ax",@progbits
	.align	128
        .global         _ZN2at6native18elementwise_kernelILi128ELi2EZNS0_22gpu_kernel_impl_nocastIZZZNS0_16asin_kernel_cudaERNS_18TensorIteratorBaseEENKUlvE0_clEvENKUlvE0_clEvEUlfE_EEvS4_RKT_EUliE_EEviT1_
        .type           _ZN2at6native18elementwise_kernelILi128ELi2EZNS0_22gpu_kernel_impl_nocastIZZZNS0_16asin_kernel_cudaERNS_18TensorIteratorBaseEENKUlvE0_clEvENKUlvE0_clEvEUlfE_EEvS4_RKT_EUliE_EEviT1_,@function
        .size           _ZN2at6native18elementwise_kernelILi128ELi2EZNS0_22gpu_kernel_impl_nocastIZZZNS0_16asin_kernel_cudaERNS_18TensorIteratorBaseEENKUlvE0_clEvENKUlvE0_clEvEUlfE_EEvS4_RKT_EUliE_EEviT1_,(.L_x_18311 - _ZN2at6native18elementwise_kernelILi128ELi2EZNS0_22gpu_kernel_impl_nocastIZZZNS0_16asin_kernel_cudaERNS_18TensorIteratorBaseEENKUlvE0_clEvENKUlvE0_clEvEUlfE_EEvS4_RKT_EUliE_EEviT1_)
        .other          _ZN2at6native18elementwise_kernelILi128ELi2EZNS0_22gpu_kernel_impl_nocastIZZZNS0_16asin_kernel_cudaERNS_18TensorIteratorBaseEENKUlvE0_clEvENKUlvE0_clEvEUlfE_EEvS4_RKT_EUliE_EEviT1_,@"STO_CUDA_ENTRY STV_DEFAULT"
_ZN2at6native18elementwise_kernelILi128ELi2EZNS0_22gpu_kernel_impl_nocastIZZZNS0_16asin_kernel_cudaERNS_18TensorIteratorBaseEENKUlvE0_clEvENKUlvE0_clEvEUlfE_EEvS4_RKT_EUliE_EEviT1_:
.text._ZN2at6native18elementwise_kernelILi128ELi2EZNS0_22gpu_kernel_impl_nocastIZZZNS0_16asin_kernel_cudaERNS_18TensorIteratorBaseEENKUlvE0_clEvENKUlvE0_clEvEUlfE_EEvS4_RKT_EUliE_EEviT1_:
        /* <DEDUP_REMOVED lines=10> */
[----:B------:R-:W-:Y:S01]  /*00a0*/  BSSY.RECONVERGENT B0, `(.L_x_1888) ;  /* 0x0000021000007945 */ /* 0x000fe20003800200 */
[----:B0-----:R-:W-:-:S13]  /*00b0*/  ISETP.GE.AND P0, PT, R3, UR4, PT ;  /* 0x0000000403007c0c */ /* 0x001fda000bf06270 */
[----:B------:R-:W-:Y:S05]  /*00c0*/  @P0 BRA `(.L_x_1889) ;  /* 0x0000000000780947 */ /* 0x000fea0003800000 */
[----:B------:R-:W0:Y:S02]  /*00d0*/  LDC.64 R4, c[0x0][0x588] ;  /* 0x00016200ff047b82 */ /* 0x000e240000000a00 */
[----:B0-----:R0:W2:Y:S01]  /*00e0*/  LDG.E R0, desc[UR6][R4.64] ;  /* 0x0000000604007981 */ /* 0x0010a2000c1e1900 */
[----:B------:R-:W-:Y:S01]  /*00f0*/  HFMA2 R7, -RZ, RZ, 1.75, 0 ;  /* 0x3f000000ff077431 */ /* 0x000fe200000001ff */
[----:B------:R-:W-:Y:S01]  /*0100*/  IADD3 R3, PT, PT, R3, 0x80, RZ ;  /* 0x0000008003037810 */ /* 0x000fe20007ffe0ff */
[----:B------:R-:W-:Y:S01]  /*0110*/  HFMA2 R9, -RZ, RZ, 1.9599609375, 20144 ;  /* 0x3fd774ebff097431 */ /* 0x000fe200000001ff */
[----:B0-----:R-:W-:Y:S02]  /*0120*/  MOV R5, 0x3d4dd2f7 ;  /* 0x3d4dd2f700057802 */ /* 0x001fe40000000f00 */
[C---:B--2---:R-:W-:Y:S01]  /*0130*/  FFMA.FTZ R2, |R0|.reuse, -R7, 0.5 ;  /* 0x3f00000000027423 */ /* 0x044fe20000010a07 */
        /* <DEDUP_REMOVED lines=14> */
[----:B------:R-:W-:Y:S02]  /*0220*/  FMUL.FTZ R7, R4, R5 ;  /* 0x0000000504077220 */ /* 0x000fe40000410000 */
[----:B------:R-:W0:Y:S02]  /*0230*/  LDC.64 R4, c[0x0][0x580] ;  /* 0x00016000ff047b82 */ /* 0x000e240000000a00 */
[----:B------:R-:W-:-:S04]  /*0240*/  FFMA.FTZ R7, R8, R7, R8 ;  /* 0x0000000708077223 */ /* 0x000fc80000010008 */
[----:B------:R-:W-:-:S04]  /*0250*/  FMUL.FTZ R2, R7, -2 ;  /* 0xc000000007027820 */ /* 0x000fc80000410000 */
[----:B------:R-:W-:-:S05]  /*0260*/  @P0 FFMA.FTZ R7, R9, 0.93318945169448852539, R2 ;  /* 0x3f6ee58109070823 */ /* 0x000fca0000010002 */
[C---:B------:R-:W-:Y:S02]  /*0270*/  FSETP.NAN.FTZ.AND P0, PT, R7.reuse, R7, PT ;  /* 0x000000070700720b */ /* 0x040fe40003f18000 */
[----:B------:R-:W-:-:S04]  /*0280*/  LOP3.LUT R0, R7, 0x80000000, R0, 0xb8, !PT ;  /* 0x8000000007007812 */ /* 0x000fc800078eb800 */
[----:B------:R-:W-:-:S05]  /*0290*/  FSEL R7, R0, R7, !P0 ;  /* 0x0000000700077208 */ /* 0x000fca0004000000 */
[----:B0-----:R0:W-:Y:S02]  /*02a0*/  STG.E desc[UR6][R4.64], R7 ;  /* 0x0000000704007986 */ /* 0x0011e4000c101906 */
.L_x_1889:
[----:B------:R-:W-:Y:S05]  /*02b0*/  BSYNC.RECONVERGENT B0 ;  /* 0x0000000000007941 */ /* 0x000fea0003800200 */
.L_x_1888:
[----:B------:R-:W-:-:S13]  /*02c0*/  ISETP.GE.AND P0, PT, R3, UR4, PT ;  /* 0x0000000403007c0c */ /* 0x000fda000bf06270 */
[----:B------:R-:W-:Y:S05]  /*02d0*/  @P0 EXIT ;  /* 0x000000000000094d */ /* 0x000fea0003800000 */
[----:B------:R-:W1:Y:S02]  /*02e0*/  LDC.64 R2, c[0x0][0x588] ;  /* 0x00016200ff027b82 */ /* 0x000e640000000a00 */
[----:B-1----:R1:W2:Y:S01]  /*02f0*/  LDG.E R0, desc[UR6][R2.64] ;  /* 0x0000000602007981 */ /* 0x0022a2000c1e1900 */
[----:B0-----:R-:W-:Y:S01]  /*0300*/  HFMA2 R5, -RZ, RZ, 1.75, 0 ;  /* 0x3f000000ff057431 */ /* 0x001fe200000001ff */
[----:B-1----:R-:W-:-:S04]  /*0310*/  MOV R3, 0x3d4dd2f7 ;  /* 0x3d4dd2f700037802 */ /* 0x002fc80000000f00 */
        /* <DEDUP_REMOVED lines=24> */
[----:B0-----:R-:W-:Y:S01]  /*04a0*/  STG.E desc[UR6][R2.64], R7 ;  /* 0x0000000702007986 */ /* 0x001fe2000c101906 */
[----:B------:R-:W-:Y:S05]  /*04b0*/  EXIT ;  /* 0x000000000000794d */ /* 0x000fea0003800000 */
.L_x_1887:
[----:B------:R-:W0:Y:S01]  /*04c0*/  LDCU UR4, c[0x0][0x380] ;  /* 0x00007000ff0477ac */ /* 0x000e220008000800 */
[----:B------:R-:W-:Y:S01]  /*04d0*/  IADD3 R2, PT, PT, R2, -0x1, RZ ;  /* 0xffffffff02027810 */ /* 0x000fe20007ffe0ff */
[----:B------:R-:W-:Y:S03]  /*04e0*/  BSSY.RECONVERGENT B0, `(.L_x_1890) ;  /* 0x0000150000007945 */ /* 0x000fe60003800200 */
[----:B------:R-:W-:-:S04]  /*04f0*/  VIMNMX.U32 R0, PT, PT, R2, 0x18, PT ;  /* 0x0000001802007848 */ /* 0x000fc80003fe0000 */
[----:B------:R-:W-:Y:S02]  /*0500*/  IADD3 R0, PT, PT, R0, 0x1, RZ ;  /* 0x0000000100007810 */ /* 0x000fe40007ffe0ff */
[----:B0-----:R-:W-:-:S13]  /*0510*/  ISETP.GE.AND P0, PT, R3, UR4, PT ;  /* 0x0000000403007c0c */ /* 0x001fda000bf06270 */
[----:B------:R-:W-:Y:S05]  /*0520*/  @P0 BRA `(.L_x_1891) ;  /* 0x00000014002c0947 */ /* 0x000fea0003800000 */
[----:B------:R-:W0:Y:S01]  /*0530*/  LDCU.64 UR8, c[0x0][0x390] ;  /* 0x00007200ff0877ac */ /* 0x000e220008000a00 */
[----:B------:R-:W-:Y:S02]  /*0540*/  MOV R4, RZ ;  /* 0x000000ff00047202 */ /* 0x000fe40000000f00 */
        /* <DEDUP_REMOVED lines=277> */
[----:B------:R-:W-:Y:S01]  /*16a0*/  MOV R6, RZ ;  /* 0x000000ff00067202 */ /* 0x000fe20000000f00 */
        /* <DEDUP_REMOVED lines=18> */
.L_x_1892:
[----:B------:R-:W0:Y:S02]  /*17d0*/  LDCU.128 UR8, c[0x0][0x580] ;  /* 0x0000b000ff0877ac */ /* 0x000e240008000c00 */
[----:B0-----:R-:W-:-:S04]  /*17e0*/  IADD3 R6, P0, PT, R4, UR10, RZ ;  /* 0x0000000a04067c10 */ /* 0x001fc8000ff1e0ff */
[----:B------:R-:W-:-:S05]  /*17f0*/  IADD3.X R7, PT, PT, RZ, UR11, RZ, P0, !PT ;  /* 0x0000000bff077c10 */ /* 0x000fca00087fe4ff */
[----:B------:R-:W2:Y:S01]  /*1800*/  LDG.E R6, desc[UR6][R6.64] ;  /* 0x0000000606067981 */ /* 0x000ea2000c1e1900 */
[----:B------:R-:W-:Y:S02]  /*1810*/  MOV R9, 0x3f000000 ;  /* 0x3f00000000097802 */ /* 0x000fe40000000f00 */
[----:B------:R-:W-:-:S03]  /*1820*/  IADD3 R3, PT, PT, R3, 0x80, RZ ;  /* 0x0000008003037810 */ /* 0x000fc60007ffe0ff */
        /* <DEDUP_REMOVED lines=8> */
[----:B------:R-:W-:Y:S01]  /*18b0*/  FFMA.FTZ R9, R8, R9, R8 ;  /* 0x0000000908097223 */ /* 0x000fe20000010008 */
[----:B------:R-:W-:-:S04]  /*18c0*/  MOV R8, 0x3d4dd2f7 ;  /* 0x3d4dd2f700087802 */ /* 0x000fc80000000f00 */
        /* <DEDUP_REMOVED lines=10> */
[----:B------:R-:W-:Y:S01]  /*1970*/  @P0 FFMA.FTZ R7, R9, 0.93318945169448852539, R4 ;  /* 0x3f6ee58109070823 */ /* 0x000fe20000010004 */
[----:B------:R-:W-:-:S04]  /*1980*/  IADD3 R4, P1, PT, R5, UR8, RZ ;  /* 0x0000000805047c10 */ /* 0x000fc8000ff3e0ff */
[CC--:B------:R-:W-:Y:S02]  /*1990*/  FSETP.NAN.FTZ.AND P0, PT, R7.reuse, R7.reuse, PT ;  /* 0x000000070700720b */ /* 0x0c0fe40003f18000 */
[----:B------:R-:W-:Y:S02]  /*19a0*/  LOP3.LUT R6, R7, 0x80000000, R6, 0xb8, !PT ;  /* 0x8000000007067812 */ /* 0x000fe400078eb806 */
[----:B------:R-:W-:Y:S02]  /*19b0*/  IADD3.X R5, PT, PT, RZ, UR9, RZ, P1, !PT ;  /* 0x00000009ff057c10 */ /* 0x000fe40008ffe4ff */
[----:B------:R-:W-:-:S05]  /*19c0*/  FSEL R7, R6, R7, !P0 ;  /* 0x0000000706077208 */ /* 0x000fca0004000000 */
[----:B------:R0:W-:Y:S02]  /*19d0*/  STG.E desc[UR6][R4.64], R7 ;  /* 0x0000000704007986 */ /* 0x0001e4000c101906 */
.L_x_1891:
[----:B------:R-:W-:Y:S05]  /*19e0*/  BSYNC.RECONVERGENT B0 ;  /* 0x0000000000007941 */ /* 0x000fea0003800200 */
.L_x_1890:
[----:B------:R-:W-:-:S13]  /*19f0*/  ISETP.GE.AND P0, PT, R3, UR4, PT ;  /* 0x0000000403007c0c */ /* 0x000fda000bf06270 */
[----:B------:R-:W-:Y:S05]  /*1a00*/  @P0 EXIT ;  /* 0x000000000000094d */ /* 0x000fea0003800000 */
[----:B------:R-:W1:Y:S01]  /*1a10*/  LDCU.64 UR4, c[0x0][0x390] ;  /* 0x00007200ff0477ac */ /* 0x000e620008000a00 */
[----:B0-----:R-:W-:Y:S02]  /*1a20*/  MOV R4, RZ ;  /* 0x000000ff00047202 */ /* 0x001fe40000000f00 */
        /* <DEDUP_REMOVED lines=296> */
.L_x_1893:
[----:B------:R-:W0:Y:S02]  /*2cb0*/  LDCU.128 UR8, c[0x0][0x580] ;  /* 0x0000b000ff0877ac */ /* 0x000e240008000c00 */
[----:B0-----:R-:W-:-:S04]  /*2cc0*/  IADD3 R4, P0, PT, R2, UR10, RZ ;  /* 0x0000000a02047c10 */ /* 0x001fc8000ff1e0ff */
[----:B------:R-:W-:-:S05]  /*2cd0*/  IADD3.X R5, PT, PT, RZ, UR11, RZ, P0, !PT ;  /* 0x0000000bff057c10 */ /* 0x000fca00087fe4ff */
[----:B------:R0:W2:Y:S01]  /*2ce0*/  LDG.E R4, desc[UR6][R4.64] ;  /* 0x0000000604047981 */ /* 0x0000a2000c1e1900 */
[----:B------:R-:W-:Y:S02]  /*2cf0*/  MOV R7, 0x3f000000 ;  /* 0x3f00000000077802 */ /* 0x000fe40000000f00 */
[----:B0-----:R-:W-:-:S03]  /*2d00*/  MOV R5, 0x3d4dd2f7 ;  /* 0x3d4dd2f700057802 */ /* 0x001fc60000000f00 */
        /* <DEDUP_REMOVED lines=16> */
[----:B------:R-:W-:Y:S01]  /*2e10*/  FMUL.FTZ R5, R2, R5 ;  /* 0x0000000502057220 */ /* 0x000fe20000410000 */
[----:B------:R-:W-:-:S03]  /*2e20*/  IADD3 R2, P1, PT, R3, UR8, RZ ;  /* 0x0000000803027c10 */ /* 0x000fc6000ff3e0ff */
[----:B------:R-:W-:Y:S01]  /*2e30*/  FFMA.FTZ R5, R6, R5, R6 ;  /* 0x0000000506057223 */ /* 0x000fe20000010006 */
[----:B------:R-:W-:-:S03]  /*2e40*/  IADD3.X R3, PT, PT, RZ, UR9, RZ, P1, !PT ;  /* 0x00000009ff037c10 */ /* 0x000fc60008ffe4ff */
[----:B------:R-:W-:-:S04]  /*2e50*/  FMUL.FTZ R0, R5, -2 ;  /* 0xc000000005007820 */ /* 0x000fc80000410000 */
[----:B------:R-:W-:-:S05]  /*2e60*/  @P0 FFMA.FTZ R5, R7, 0.93318945169448852539, R0 ;  /* 0x3f6ee58107050823 */ /* 0x000fca0000010000 */
[C---:B------:R-:W-:Y:S02]  /*2e70*/  FSETP.NAN.FTZ.AND P0, PT, R5.reuse, R5, PT ;  /* 0x000000050500720b */ /* 0x040fe40003f18000 */
[----:B------:R-:W-:-:S04]  /*2e80*/  LOP3.LUT R4, R5, 0x80000000, R4, 0xb8, !PT ;  /* 0x8000000005047812 */ /* 0x000fc800078eb804 */
[----:B------:R-:W-:-:S05]  /*2e90*/  FSEL R5, R4, R5, !P0 ;  /* 0x0000000504057208 */ /* 0x000fca0004000000 */
[----:B------:R-:W-:Y:S01]  /*2ea0*/  STG.E desc[UR6][R2.64], R5 ;  /* 0x0000000502007986 */ /* 0x000fe2000c101906 */
[----:B------:R-:W-:Y:S05]  /*2eb0*/  EXIT ;  /* 0x000000000000794d */ /* 0x000fea0003800000 */
.L_x_1894:
        /* <DEDUP_REMOVED lines=12> */
.L_x_18311:


//--------------------- .text._ZN2at6native27unrolled_elementwise_kernelIZZZNS0_16asin_kernel_cudaERNS_18TensorIteratorBaseEENKUlvE0_clEvENKUlvE0_clEvEUlfE_St5arrayIPcLm2EELi4E23TrivialOffsetCalculatorILi1EjESB_NS0_6memory15LoadWithoutCastENSC_16StoreWithoutCastEEEviT_T0_T2_T3_T4_T5_ --------------------------
	.section	.text._ZN2at6native27unrolled_elementwise_kernelIZZZNS0_16asin_kernel_cudaERNS_18TensorIteratorBaseEENKUlvE0_clEvENKUlvE0_clEvEUlfE_St5arrayIPcLm2EELi4E23TrivialOffsetCalculatorILi1EjESB_NS0_6memory15LoadWithoutCastENSC_16StoreWithoutCastEEEviT_T0_T2_T3_T4_T5_,"ax",@progbits
	.align	128
        .global         _ZN2at6native27unrolled_elementwise_kernelIZZZNS0_16asin_kernel_cudaERNS_18TensorIteratorBaseEENKUlvE0_clEvENKUlvE0_clEvEUlfE_St5arrayIPcLm2EELi4E23TrivialOffsetCalculatorILi1EjESB_NS0_6memory15LoadWithoutCastENSC_16StoreWithoutCastEEEviT_T0_T2_T3_T4_T5_
        .type           _ZN2at6native27unrolled_elementwise_kernelIZZZNS0_16asin_kernel_cudaERNS_18TensorIteratorBaseEENKUlvE0_clEvENKUlvE0_clEvEUlfE_St5arrayIPcLm2EELi4E23TrivialOffsetCalculatorILi1EjESB_NS0_6memory15LoadWithoutCastENSC_16StoreWithoutCastEEEviT_T0_T2_T3_T4_T5_,@function
        .size           _ZN2at6native27unrolled_elementwise_kernelIZZZNS0_16asin_kernel_cudaERNS_18TensorIteratorBaseEENKUlvE0_clEvENKUlvE0_clEvEUlfE_St5arrayIPcLm2EELi4E23TrivialOffsetCalculatorILi1EjESB_NS0_6memory15LoadWithoutCastENSC_16StoreWithoutCastEEEviT_T0_T2_T3_T4_T5_,(.L_x_18312 - _ZN2at6native27unrolled_elementwise_kernelIZZZNS0_16asin_kernel_cudaERNS_18TensorIteratorBaseEENKUlvE0_clEvENKUlvE0_clEvEUlfE_St5arrayIPcLm2EELi4E23TrivialOffsetCalculatorILi1EjESB_NS0_6memory15LoadWithoutCastENSC_16StoreWithoutCastEEEviT_T0_T2_T3_T4_T5_)
        .other          _ZN2at6native27unrolled_elementwise_kernelIZZZNS0_16asin_kernel_cudaERNS_18TensorIteratorBaseEENKUlvE0_clEvENKUlvE0_clEvEUlfE_St5arrayIPcLm2EELi4E23TrivialOffsetCalculatorILi1EjESB_NS0_6memory15LoadWithoutCastENSC_16StoreWithoutCastEEEviT_T0_T2_T3_T4_T5_,@"STO_CUDA_ENTRY STV_DEFAULT"
_ZN2at6native27unrolled_elementwise_kernelIZZZNS0_16asin_kernel_cudaERNS_18TensorIteratorBaseEENKUlvE0_clEvENKUlvE0_clEvEUlfE_St5arrayIPcLm2EELi4E23TrivialOffsetCalculatorILi1EjESB_NS0_6memory15LoadWithoutCastENSC_16StoreWithoutCastEEEviT_T0_T2_T3_T4_T5_:
.text._ZN2at6native27unrolled_elementwise_kernelIZZZNS0_16asin_kernel_cudaERNS_18TensorIteratorBaseEENKUlvE0_clEvENKUlvE0_clEvEUlfE_St5arrayIPcLm2EELi4E23TrivialOffsetCalculatorILi1EjESB_NS0_6memory15LoadWithoutCastENSC_16StoreWithoutCastEEEviT_T0_T2_T3_T4_T5_:
[----:B------:R-:W-:Y:S01]  /*0000*/  LDC R1, c[0x0][0x37c] ;  /* 0x0000df00ff017b82 */ /* 0x000fe20000000800 */
[----:B------:R-:W0:Y:S07]  /*0010*/  S2R R0, SR_CTAID.X ;  /* 0x0000000000007919 */ /* 0x000e2e0000002500 */
[----:B------:R-:W0:Y:S01]  /*0020*/  LDC R3, c[0x0][0x380] ;  /* 0x0000e000ff037b82 */ /* 0x000e220000000800 */
[----:B------:R-:W1:Y:S01]  /*0030*/  LDCU.64 UR4, c[0x0][0x358] ;  /* 0x00006b00ff0477ac */ /* 0x000e620008000a00 */
[----:B------:R-:W-:Y:S01]  /*0040*/  HFMA2 R8, -RZ, RZ, 0, 0 ;  /* 0x00000000ff087431 */ /* 0x000fe200000001ff */
[----:B------:R-:W2:Y:S01]  /*0050*/  S2R R7, SR_TID.X ;  /* 0x0000000000077919 */ /* 0x000ea20000002100 */
        /* <DEDUP_REMOVED lines=18> */
[----:B-1----:R1:W5:Y:S01]  /*0180*/  @!P1 LDG.E R8, desc[UR4][R10.64] ;  /* 0x000000040a089981 */ /* 0x002362000c1e1900 */
[----:B------:R-:W2:Y:S01]  /*0190*/  @!P2 LDC.64 R12, c[0x0][0x390] ;  /* 0x0000e400ff0cab82 */ /* 0x000ea20000000a00 */
[----:B0-----:R-:W-:Y:S01]  /*01a0*/  @!P0 IMAD.WIDE.U32 R4, R9, 0x4, R4 ;  /* 0x0000000409048825 */ /* 0x001fe200078e0004 */
[----:B------:R-:W-:-:S06]  /*01b0*/  MOV R9, RZ ;  /* 0x000000ff00097202 */ /* 0x000fcc0000000f00 */
[----:B------:R-:W5:Y:S01]  /*01c0*/  @!P0 LDG.E R9, desc[UR4][R4.64] ;  /* 0x0000000404098981 */ /* 0x000f62000c1e1900 */
[----:B------:R-:W-:Y:S01]  /*01d0*/  ISETP.GE.AND P0, PT, R3, R2, PT ;  /* 0x000000020300720c */ /* 0x000fe20003f06270 */
[----:B--2---:R-:W-:Y:S01]  /*01e0*/  @!P2 IMAD.WIDE.U32 R12, R7, 0x4, R12 ;  /* 0x00000004070ca825 */ /* 0x004fe200078e000c */
[----:B------:R-:W-:Y:S02]  /*01f0*/  CS2R R6, SRZ ;  /* 0x0000000000067805 */ /* 0x000fe4000001ff00 */
[C---:B------:R-:W-:Y:S02]  /*0200*/  IADD3 R19, PT, PT, R3.reuse, 0x80, RZ ;  /* 0x0000008003137810 */ /* 0x040fe40007ffe0ff */
[C---:B-1----:R-:W-:Y:S02]  /*0210*/  IADD3 R11, PT, PT, R3.reuse, 0x100, RZ ;  /* 0x00000100030b7810 */ /* 0x042fe40007ffe0ff */
[----:B------:R0:W5:Y:S01]  /*0220*/  @!P3 LDG.E R7, desc[UR4][R16.64] ;  /* 0x000000041007b981 */ /* 0x000162000c1e1900 */
[----:B------:R-:W-:Y:S03]  /*0230*/  BSSY.RECONVERGENT B0, `(.L_x_1895) ;  /* 0x0000025000007945 */ /* 0x000fe60003800200 */
[----:B------:R1:W5:Y:S01]  /*0240*/  @!P2 LDG.E R6, desc[UR4][R12.64] ;  /* 0x000000040c06a981 */ /* 0x000362000c1e1900 */
[----:B------:R-:W2:Y:S01]  /*0250*/  @!P0 LDC.64 R14, c[0x0][0x388] ;  /* 0x0000e200ff0e8b82 */ /* 0x000ea20000000a00 */
[----:B0-----:R-:W-:-:S02]  /*0260*/  IADD3 R17, PT, PT, R3, 0x180, RZ ;  /* 0x0000018003117810 */ /* 0x001fc40007ffe0ff */
[----:B-1----:R-:W-:Y:S02]  /*0270*/  @!P0 LEA R13, R0, R3, 0x9 ;  /* 0x00000003000d8211 */ /* 0x002fe400078e48ff */
[----:B------:R-:W-:Y:S02]  /*0280*/  @!P0 MOV R3, R19 ;  /* 0x0000001300038202 */ /* 0x000fe40000000f00 */
[-C--:B------:R-:W-:Y:S02]  /*0290*/  ISETP.GE.AND P4, PT, R19, R2.reuse, PT ;  /* 0x000000021300720c */ /* 0x080fe40003f86270 */
[-C--:B------:R-:W-:Y:S02]  /*02a0*/  ISETP.GE.AND P3, PT, R11, R2.reuse, PT ;  /* 0x000000020b00720c */ /* 0x080fe40003f66270 */
[-C--:B------:R-:W-:Y:S02]  /*02b0*/  ISETP.GE.AND P1, PT, R17, R2.reuse, PT ;  /* 0x000000021100720c */ /* 0x080fe40003f26270 */
[----:B------:R-:W-:Y:S01]  /*02c0*/  ISETP.GE.AND P2, PT, R3, R2, PT ;  /* 0x000000020300720c */ /* 0x000fe20003f46270 */
[----:B--2---:R-:W-:Y:S01]  /*02d0*/  @!P0 IMAD.WIDE.U32 R4, R13, 0x4, R14 ;  /* 0x000000040d048825 */ /* 0x004fe200078e000e */
[----:B------:R-:W-:Y:S11]  /*02e0*/  @P0 BRA `(.L_x_1896) ;  /* 0x0000000000640947 */ /* 0x000ff60003800000 */
[----:B------:R-:W-:Y:S01]  /*02f0*/  MOV R10, 0x3f000000 ;  /* 0x3f000000000a7802 */ /* 0x000fe20000000f00 */
[C---:B-----5:R-:W-:Y:S01]  /*0300*/  FADD.FTZ R13, |R9|.reuse, -RZ ;  /* 0x800000ff090d7221 */ /* 0x060fe20000010200 */
[C---:B------:R-:W-:Y:S02]  /*0310*/  FSETP.GT.FTZ.AND P5, PT, |R9|.reuse, 0.56000000238418579102, PT ;  /* 0x3f0f5c290900780b */ /* 0x040fe40003fb4200 */
        /* <DEDUP_REMOVED lines=22> */
.L_x_1896:
[----:B------:R-:W-:Y:S05]  /*0480*/  BSYNC.RECONVERGENT B0 ;  /* 0x0000000000007941 */ /* 0x000fea0003800200 */
.L_x_1895:
[----:B------:R-:W-:Y:S04]  /*0490*/  BSSY.RECONVERGENT B0, `(.L_x_1897) ;  /* 0x000001b000007945 */ /* 0x000fe80003800200 */
[----:B------:R-:W-:Y:S05]  /*04a0*/  @P4 BRA `(.L_x_1898) ;  /* 0x0000000000644947 */ /* 0x000fea0003800000 */
[----:B------:R-:W-:Y:S01]  /*04b0*/  HFMA2 R11, -RZ, RZ, 1.75, 0 ;  /* 0x3f000000ff0b7431 */ /* 0x000fe200000001ff */
[C---:B-----5:R-:W-:Y:S01]  /*04c0*/  FSETP.GT.FTZ.AND P4, PT, |R8|.reuse, 0.56000000238418579102, PT ;  /* 0x3f0f5c290800780b */ /* 0x060fe20003f94200 */
[C---:B------:R-:W-:Y:S01]  /*04d0*/  FADD.FTZ R13, |R8|.reuse, -RZ ;  /* 0x800000ff080d7221 */ /* 0x040fe20000010200 */
[C---:B------:R-:W-:Y:S02]  /*04e0*/  FSETP.NEU.FTZ.AND P5, PT, |R8|.reuse, 1, PT ;  /* 0x3f8000000800780b */ /* 0x040fe40003fbd200 */
        /* <DEDUP_REMOVED lines=20> */
[----:B------:R-:W-:-:S07]  /*0630*/  FSEL R8, R8, R13, !P4 ;  /* 0x0000000d08087208 */ /* 0x000fce0006000000 */
.L_x_1898:
[----:B------:R-:W-:Y:S05]  /*0640*/  BSYNC.RECONVERGENT B0 ;  /* 0x0000000000007941 */ /* 0x000fea0003800200 */
.L_x_1897:
[----:B------:R-:W-:Y:S04]  /*0650*/  BSSY.RECONVERGENT B0, `(.L_x_1899) ;  /* 0x000001b000007945 */ /* 0x000fe80003800200 */
[----:B------:R-:W-:Y:S05]  /*0660*/  @P3 BRA `(.L_x_1900) ;  /* 0x0000000000643947 */ /* 0x000fea0003800000 */
        /* <DEDUP_REMOVED lines=25> */
.L_x_1900:
[----:B------:R-:W-:Y:S05]  /*0800*/  BSYNC.RECONVERGENT B0 ;  /* 0x0000000000007941 */ /* 0x000fea0003800200 */
.L_x_1899:
        /* <DEDUP_REMOVED lines=27> */
.L_x_1902:
[----:B------:R-:W-:Y:S05]  /*09c0*/  BSYNC.RECONVERGENT B0 ;  /* 0x0000000000007941 */ /* 0x000fea0003800200 */
.L_x_1901:
[----:B-----5:R0:W-:Y:S01]  /*09d0*/  @!P0 STG.E desc[UR4][R4.64], R9 ;  /* 0x0000000904008986 */ /* 0x0201e2000c101904 */
[----:B------:R-:W-:Y:S04]  /*09e0*/  BSSY.RECONVERGENT B0, `(.L_x_1903) ;  /* 0x000000c000007945 */ /* 0x000fe80003800200 */
[----:B------:R-:W-:Y:S05]  /*09f0*/  @P2 BRA `(.L_x_1904) ;  /* 0x0000000000282947 */ /* 0x000fea0003800000 */
[----:B0-----:R-:W0:Y:S01]  /*0a00*/  LDC.64 R4, c[0x0][0x388] ;  /* 0x0000e200ff047b82 */ /* 0x001e220000000a00 */
[----:B------:R-:W-:Y:S02]  /*0a10*/  LEA R11, R0, R3, 0x9 ;  /* 0x00000003000b7211 */ /* 0x000fe400078e48ff */
[----:B------:R-:W-:-:S04]  /*0a20*/  IADD3 R3, PT, PT, R3, 0x80, RZ ;  /* 0x0000008003037810 */ /* 0x000fc80007ffe0ff */
[----:B------:R-:W-:-:S13]  /*0a30*/  ISETP.GE.AND P0, PT, R3, R2, PT ;  /* 0x000000020300720c */ /* 0x000fda0003f06270 */
[----:B------:R-:W-:Y:S02]  /*0a40*/  @!P0 LEA R9, R0, R3, 0x9 ;  /* 0x0000000300098211 */ /* 0x000fe400078e48ff */
[----:B------:R-:W-:Y:S01]  /*0a50*/  @!P0 IADD3 R3, PT, PT, R3, 0x80, RZ ;  /* 0x0000008003038810 */ /* 0x000fe20007ffe0ff */
[----:B0-----:R-:W-:-:S04]  /*0a60*/  IMAD.WIDE.U32 R10, R11, 0x4, R4 ;  /* 0x000000040b0a7825 */ /* 0x001fc800078e0004 */
[----:B------:R-:W-:Y:S01]  /*0a70*/  @!P0 IMAD.WIDE.U32 R4, R9, 0x4, R4 ;  /* 0x0000000409048825 */ /* 0x000fe200078e0004 */
[----:B------:R1:W-:Y:S04]  /*0a80*/  STG.E desc[UR4][R10.64], R8 ;  /* 0x000000080a007986 */ /* 0x0003e8000c101904 */
[----:B------:R1:W-:Y:S02]  /*0a90*/  @!P0 STG.E desc[UR4][R4.64], R7 ;  /* 0x0000000704008986 */ /* 0x0003e4000c101904 */
.L_x_1904:
[----:B------:R-:W-:Y:S05]  /*0aa0*/  BSYNC.RECONVERGENT B0 ;  /* 0x0000000000007941 */ /* 0x000fea0003800200 */
.L_x_1903:
[----:B------:R-:W-:-:S13]  /*0ab0*/  ISETP.GE.AND P0, PT, R3, R2, PT ;  /* 0x000000020300720c */ /* 0x000fda0003f06270 */
[----:B------:R-:W-:Y:S05]  /*0ac0*/  @P0 EXIT ;  /* 0x000000000000094d */ /* 0x000fea0003800000 */
[----:B01----:R-:W0:Y:S01]  /*0ad0*/  LDC.64 R4, c[0x0][0x388] ;  /* 0x0000e200ff047b82 */ /* 0x003e220000000a00 */
[----:B------:R-:W-:-:S05]  /*0ae0*/  LEA R3, R0, R3, 0x9 ;  /* 0x0000000300037211 */ /* 0x000fca00078e48ff */
[----:B0-----:R-:W-:-:S05]  /*0af0*/  IMAD.WIDE.U32 R2, R3, 0x4, R4 ;  /* 0x0000000403027825 */ /* 0x001fca00078e0004 */
[----:B------:R-:W-:Y:S01]  /*0b00*/  STG.E desc[UR4][R2.64], R13 ;  /* 0x0000000d02007986 */ /* 0x000fe2000c101904 */
[----:B------:R-:W-:Y:S05]  /*0b10*/  EXIT ;  /* 0x000000000000794d */ /* 0x000fea0003800000 */
.L_x_1905:
        /* <DEDUP_REMOVED lines=14> */
.L_x_18312:


//--------------------- .text._ZN2at6native29vectorized_elementwise_kernelILi2EZZZNS0_16asin_kernel_cudaERNS_18TensorIteratorBaseEENKUlvE0_clEvENKUlvE0_clEvEUlfE_St5arrayIPcLm2EEEEviT0_T1_ --------------------------
	.section	.text._ZN2at6native29vectorized_elementwise_kernelILi2EZZZNS0_16asin_kernel_cudaERNS_18TensorIteratorBaseEENKUlvE0_clEvENKUlvE0_clEvEUlfE_St5arrayIPcLm2EEEEviT0_T1_,"ax",@progbits
	.align	128
        .global         _ZN2at6native29vectorized_elementwise_kernelILi2EZZZNS0_16asin_kernel_cudaERNS_18TensorIteratorBaseEENKUlvE0_clEvENKUlvE0_clEvEUlfE_St5arrayIPcLm2EEEEviT0_T1_
        .type           _ZN2at6native29vectorized_elementwise_kernelILi2EZZZNS0_16asin_kernel_cudaERNS_18TensorIteratorBaseEENKUlvE0_clEvENKUlvE0_clEvEUlfE_St5arrayIPcLm2EEEEviT0_T1_,@function
        .size           _ZN2at6native29vectorized_elementwise_kernelILi2EZZZNS0_16asin_kernel_cudaERNS_18TensorIteratorBaseEENKUlvE0_clEvENKUlvE0_clEvEUlfE_St5arrayIPcLm2EEEEviT0_T1_,(.L_x_18313 - _ZN2at6native29vectorized_elementwise_kernelILi2EZZZNS0_16asin_kernel_cudaERNS_18TensorIteratorBaseEENKUlvE0_clEvENKUlvE0_clEvEUlfE_St5arrayIPcLm2EEEEviT0_T1_)
        .other          _ZN2at6native29vectorized_elementwise_kernelILi2EZZZNS0_16asin_kernel_cudaERNS_18TensorIteratorBaseEENKUlvE0_clEvENKUlvE0_clEvEUlfE_St5arrayIPcLm2EEEEviT0_T1_,@"STO_CUDA_ENTRY STV_DEFAULT"
_ZN2at6native29vectorized_elementwise_kernelILi2EZZZNS0_16asin_kernel_cudaERNS_18TensorIteratorBaseEENKUlvE0_clEvENKUlvE0_clEvEUlfE_St5arrayIPcLm2EEEEviT0_T1_:
.text._ZN2at6native29vectorized_elementwise_kernelILi2EZZZNS0_16asin_kernel_cudaERNS_18TensorIteratorBaseEENKUlvE0_clEvENKUlvE0_clEvEUlfE_St5arrayIPcLm2EEEEviT0_T1_:
        /* <DEDUP_REMOVED lines=9> */
[----:B------:R-:W-:Y:S01]  /*0090*/  HFMA2 R8, -RZ, RZ, 0, 0 ;  /* 0x00000000ff087431 */ /* 0x000fe200000001ff */
        /* <DEDUP_REMOVED lines=13> */
[----:B------:R0:W5:Y:S07]  /*0170*/  @!P6 LDG.E R8, desc[UR4][R22.64] ;  /* 0x000000041608e981 */ /* 0x00016e000c1e1900 */
[----:B------:R-:W-:Y:S01]  /*0180*/  @!P4 IADD3 R25, PT, PT, R13, R16, RZ ;  /* 0x000000100d19c210 */ /* 0x000fe20007ffe0ff */
[----:B------:R-:W2:Y:S01]  /*0190*/  @!P4 LDC.64 R2, c[0x0][0x390] ;  /* 0x0000e400ff02cb82 */ /* 0x000ea20000000a00 */
[----:B------:R-:W-:-:S04]  /*01a0*/  @!P4 IADD3 R16, PT, PT, R16, 0x80, RZ ;  /* 0x000000801010c810 */ /* 0x000fc80007ffe0ff */
[----:B------:R-:W-:-:S13]  /*01b0*/  ISETP.GE.U32.AND P3, PT, R16, R9, PT ;  /* 0x000000091000720c */ /* 0x000fda0003f66070 */
[----:B------:R-:W-:Y:S01]  /*01c0*/  @!P3 IADD3 R15, PT, PT, R13, R16, RZ ;  /* 0x000000100d0fb210 */ /* 0x000fe20007ffe0ff */
[----:B------:R-:W0:Y:S01]  /*01d0*/  @!P3 LDC.64 R10, c[0x0][0x390] ;  /* 0x0000e400ff0abb82 */ /* 0x000e220000000a00 */
[----:B------:R-:W-:-:S04]  /*01e0*/  @!P3 IADD3 R16, PT, PT, R16, 0x80, RZ ;  /* 0x000000801010b810 */ /* 0x000fc80007ffe0ff */
[----:B------:R-:W-:-:S13]  /*01f0*/  ISETP.GE.U32.AND P2, PT, R16, R9, PT ;  /* 0x000000091000720c */ /* 0x000fda0003f46070 */
[----:B------:R-:W-:Y:S01]  /*0200*/  @!P2 IADD3 R17, PT, PT, R13, R16, RZ ;  /* 0x000000100d11a210 */ /* 0x000fe20007ffe0ff */
[----:B-1----:R-:W-:Y:S01]  /*0210*/  @!P5 IMAD.WIDE.U32 R20, R21, 0x4, R4 ;  /* 0x000000041514d825 */ /* 0x002fe200078e0004 */
[----:B------:R-:W-:Y:S02]  /*0220*/  @!P2 IADD3 R16, PT, PT, R16, 0x80, RZ ;  /* 0x000000801010a810 */ /* 0x000fe40007ffe0ff */
[----:B------:R-:W-:Y:S01]  /*0230*/  MOV R14, RZ ;  /* 0x000000ff000e7202 */ /* 0x000fe20000000f00 */
[----:B------:R-:W-:Y:S01]  /*0240*/  HFMA2 R12, -RZ, RZ, 0, 0 ;  /* 0x00000000ff0c7431 */ /* 0x000fe200000001ff */
[----:B------:R-:W-:Y:S01]  /*0250*/  ISETP.GE.U32.AND P1, PT, R16, R9, PT ;  /* 0x000000091000720c */ /* 0x000fe20003f26070 */
[----:B0-----:R-:W-:Y:S01]  /*0260*/  @!P3 IMAD.WIDE.U32 R22, R15, 0x4, R10 ;  /* 0x000000040f16b825 */ /* 0x001fe200078e000a */
[----:B------:R-:W0:Y:S02]  /*0270*/  @!P2 LDC.64 R6, c[0x0][0x390] ;  /* 0x0000e400ff06ab82 */ /* 0x000e240000000a00 */
[----:B------:R1:W5:Y:S09]  /*0280*/  @!P5 LDG.E R14, desc[UR4][R20.64] ;  /* 0x00000004140ed981 */ /* 0x000372000c1e1900 */
[----:B------:R-:W-:-:S02]  /*0290*/  @!P1 IADD3 R19, PT, PT, R13, R16, RZ ;  /* 0x000000100d139210 */ /* 0x000fc40007ffe0ff */
[----:B------:R-:W-:-:S04]  /*02a0*/  @!P1 IADD3 R16, PT, PT, R16, 0x80, RZ ;  /* 0x0000008010109810 */ /* 0x000fc80007ffe0ff */
[----:B------:R-:W-:-:S13]  /*02b0*/  ISETP.GE.U32.AND P6, PT, R16, R9, PT ;  /* 0x000000091000720c */ /* 0x000fda0003fc6070 */
[----:B------:R-:W1:Y:S01]  /*02c0*/  @!P6 LDC.64 R4, c[0x0][0x390] ;  /* 0x0000e400ff04eb82 */ /* 0x000e620000000a00 */
[----:B------:R-:W-:Y:S01]  /*02d0*/  @!P6 IADD3 R11, PT, PT, R13, R16, RZ ;  /* 0x000000100d0be210 */ /* 0x000fe20007ffe0ff */
[----:B--2---:R-:W-:-:S05]  /*02e0*/  @!P4 IMAD.WIDE.U32 R24, R25, 0x4, R2 ;  /* 0x000000041918c825 */ /* 0x004fca00078e0002 */
[----:B------:R-:W5:Y:S01]  /*02f0*/  @!P4 LDG.E R12, desc[UR4][R24.64] ;  /* 0x00000004180cc981 */ /* 0x000f62000c1e1900 */
[----:B------:R-:W2:Y:S01]  /*0300*/  @!P1 LDC.64 R2, c[0x0][0x390] ;  /* 0x0000e400ff029b82 */ /* 0x000ea20000000a00 */
[----:B-1----:R-:W-:Y:S01]  /*0310*/  @!P6 IMAD.WIDE.U32 R20, R11, 0x4, R4 ;  /* 0x000000040b14e825 */ /* 0x002fe200078e0004 */
[----:B------:R-:W-:-:S06]  /*0320*/  CS2R R4, SRZ ;  /* 0x0000000000047805 */ /* 0x000fcc000001ff00 */
[----:B------:R-:W5:Y:S01]  /*0330*/  @!P6 LDG.E R4, desc[UR4][R20.64] ;  /* 0x000000041404e981 */ /* 0x000f62000c1e1900 */
[----:B0-----:R-:W-:-:S04]  /*0340*/  @!P2 IMAD.WIDE.U32 R6, R17, 0x4, R6 ;  /* 0x000000041106a825 */ /* 0x001fc800078e0006 */
[----:B--2---:R-:W-:Y:S01]  /*0350*/  @!P1 IMAD.WIDE.U32 R16, R19, 0x4, R2 ;  /* 0x0000000413109825 */ /* 0x004fe200078e0002 */
[----:B------:R-:W-:Y:S01]  /*0360*/  MOV R15, RZ ;  /* 0x000000ff000f7202 */ /* 0x000fe20000000f00 */
[----:B------:R-:W0:Y:S01]  /*0370*/  @!P0 LDC.64 R18, c[0x0][0x390] ;  /* 0x0000e400ff128b82 */ /* 0x000e220000000a00 */
[----:B------:R-:W-:Y:S01]  /*0380*/  @!P0 IADD3 R3, PT, PT, R13, R0, RZ ;  /* 0x000000000d038210 */ /* 0x000fe20007ffe0ff */
[----:B------:R-:W-:Y:S01]  /*0390*/  HFMA2 R11, -RZ, RZ, 0, 0 ;  /* 0x00000000ff0b7431 */ /* 0x000fe200000001ff */
[----:B------:R-:W-:Y:S01]  /*03a0*/  MOV R10, RZ ;  /* 0x000000ff000a7202 */ /* 0x000fe20000000f00 */
[----:B------:R1:W5:Y:S01]  /*03b0*/  @!P2 LDG.E R5, desc[UR4][R6.64] ;  /* 0x000000040605a981 */ /* 0x000362000c1e1900 */
[----:B------:R-:W-:Y:S04]  /*03c0*/  BSSY.RECONVERGENT B0, `(.L_x_1907) ;  /* 0x0000029000007945 */ /* 0x000fe80003800200 */
[----:B------:R-:W5:Y:S04]  /*03d0*/  @!P3 LDG.E R10, desc[UR4][R22.64] ;  /* 0x00000004160ab981 */ /* 0x000f68000c1e1900 */
[----:B------:R2:W5:Y:S01]  /*03e0*/  @!P1 LDG.E R11, desc[UR4][R16.64] ;  /* 0x00000004100b9981 */ /* 0x000562000c1e1900 */
[----:B0-----:R-:W-:-:S05]  /*03f0*/  @!P0 IMAD.WIDE.U32 R18, R3, 0x4, R18 ;  /* 0x0000000403128825 */ /* 0x001fca00078e0012 */
[----:B------:R0:W5:Y:S01]  /*0400*/  @!P0 LDG.E R15, desc[UR4][R18.64] ;  /* 0x00000004120f8981 */ /* 0x000162000c1e1900 */
[----:B------:R-:W-:-:S13]  /*0410*/  ISETP.GE.U32.AND P0, PT, R0, R9, PT ;  /* 0x000000090000720c */ /* 0x000fda0003f06070 */
[----:B------:R-:W3:Y:S01]  /*0420*/  @!P0 LDC.64 R2, c[0x0][0x388] ;  /* 0x0000e200ff028b82 */ /* 0x000ee20000000a00 */
[C---:B-1----:R-:W-:Y:S02]  /*0430*/  IADD3 R6, PT, PT, R0.reuse, 0x180, RZ ;  /* 0x0000018000067810 */ /* 0x042fe40007ffe0ff */
[C---:B--2---:R-:W-:Y:S02]  /*0440*/  IADD3 R16, PT, PT, R0.reuse, 0x200, RZ ;  /* 0x0000020000107810 */ /* 0x044fe40007ffe0ff */
[----:B------:R-:W-:Y:S02]  /*0450*/  IADD3 R22, PT, PT, R0, 0x100, RZ ;  /* 0x0000010000167810 */ /* 0x000fe40007ffe0ff */
[-C--:B------:R-:W-:Y:S02]  /*0460*/  ISETP.GE.U32.AND P1, PT, R6, R9.reuse, PT ;  /* 0x000000090600720c */ /* 0x080fe40003f26070 */
[-C--:B------:R-:W-:Y:S02]  /*0470*/  ISETP.GE.U32.AND P2, PT, R16, R9.reuse, PT ;  /* 0x000000091000720c */ /* 0x080fe40003f46070 */
[----:B------:R-:W-:-:S02]  /*0480*/  ISETP.GE.U32.AND P3, PT, R22, R9, PT ;  /* 0x000000091600720c */ /* 0x000fc40003f66070 */
[C---:B------:R-:W-:Y:S02]  /*0490*/  IADD3 R16, PT, PT, R0.reuse, 0x80, RZ ;  /* 0x0000008000107810 */ /* 0x040fe40007ffe0ff */
[----:B------:R-:W-:Y:S01]  /*04a0*/  IADD3 R6, PT, PT, R0, 0x280, RZ ;  /* 0x0000028000067810 */ /* 0x000fe20007ffe0ff */
[----:B0-----:R-:W-:Y:S08]  /*04b0*/  @P0 BRA `(.L_x_1908) ;  /* 0x0000000000640947 */ /* 0x001ff00003800000 */
[----:B------:R-:W-:Y:S02]  /*04c0*/  MOV R18, 0x3f000000 ;  /* 0x3f00000000127802 */ /* 0x000fe40000000f00 */
[C---:B-----5:R-:W-:Y:S02]  /*04d0*/  FSETP.GT.FTZ.AND P4, PT, |R15|.reuse, 0.56000000238418579102, PT ;  /* 0x3f0f5c290f00780b */ /* 0x060fe40003f94200 */
[C---:B------:R-:W-:Y:S01]  /*04e0*/  FSETP.NEU.FTZ.AND P5, PT, |R15|.reuse, 1, PT ;  /* 0x3f8000000f00780b */ /* 0x040fe20003fbd200 */
[----:B------:R-:W-:Y:S01]  /*04f0*/  FFMA.FTZ R7, |R15|, -R18, 0.5 ;  /* 0x3f0000000f077423 */ /* 0x000fe20000010a12 */
[----:B------:R-:W-:Y:S02]  /*0500*/  MOV R19, 0x3d4dd2f7 ;  /* 0x3d4dd2f700137802 */ /* 0x000fe40000000f00 */
[----:B------:R-:W-:Y:S01]  /*0510*/  MOV R20, 0x3fd774eb ;  /* 0x3fd774eb00147802 */ /* 0x000fe20000000f00 */
[----:B------:R-:W0:Y:S02]  /*0520*/  MUFU.RSQ R18, R7 ;  /* 0x0000000700127308 */ /* 0x000e240000001400 */
[----:B0-----:R-:W-:Y:S01]  /*0530*/  FMUL.FTZ R17, R7, R18 ;  /* 0x0000001207117220 */ /* 0x001fe20000410000 */
[----:B------:R-:W-:-:S04]  /*0540*/  FMUL.FTZ R18, R18, -0.5 ;  /* 0xbf00000012127820 */ /* 0x000fc80000410000 */
[----:B------:R-:W-:-:S04]  /*0550*/  FFMA.FTZ R18, R17, R18, 0.5 ;  /* 0x3f00000011127423 */ /* 0x000fc80000010012 */
[----:B------:R-:W-:Y:S01]  /*0560*/  FFMA.FTZ R18, R17, R18, R17 ;  /* 0x0000001211127223 */ /* 0x000fe20000010011 */
[----:B------:R-:W-:-:S04]  /*0570*/  FADD.FTZ R17, |R15|, -RZ ;  /* 0x800000ff0f117221 */ /* 0x000fc80000010200 */
[----:B------:R-:W-:-:S05]  /*0580*/  @P4 FSEL R17, R18, RZ, P5 ;  /* 0x000000ff12114208 */ /* 0x000fca0002800000 */
        /* <DEDUP_REMOVED lines=12> */
.L_x_1908:
[----:B------:R-:W-:Y:S05]  /*0650*/  BSYNC.RECONVERGENT B0 ;  /* 0x0000000000007941 */ /* 0x000fea0003800200 */
.L_x_1907:
[-C--:B------:R-:W-:Y:S01]  /*0660*/  ISETP.GE.U32.AND P5, PT, R16, R9.reuse, PT ;  /* 0x000000091000720c */ /* 0x080fe20003fa6070 */
[----:B------:R-:W-:Y:S01]  /*0670*/  BSSY.RECONVERGENT B0, `(.L_x_1909) ;  /* 0x000001d000007945 */ /* 0x000fe20003800200 */
[----:B------:R-:W-:Y:S02]  /*0680*/  ISETP.GE.U32.AND P4, PT, R6, R9, PT ;  /* 0x000000090600720c */ /* 0x000fe40003f86070 */
[----:B------:R-:W-:-:S09]  /*0690*/  IADD3 R6, PT, PT, R0, 0x300, RZ ;  /* 0x0000030000067810 */ /* 0x000fd20007ffe0ff */
        /* <DEDUP_REMOVED lines=19> */
[----:B------:R-:W-:Y:S01]  /*07d0*/  FFMA.FTZ R17, R19, R18, R19 ;  /* 0x0000001213117223 */ /* 0x000fe20000010013 */
[----:B------:R-:W-:-:S03]  /*07e0*/  HFMA2 R18, -RZ, RZ, 1.9599609375, 20144 ;  /* 0x3fd774ebff127431 */ /* 0x000fc600000001ff */
[----:B------:R-:W-:-:S04]  /*07f0*/  FMUL.FTZ R7, R17, -2 ;  /* 0xc000000011077820 */ /* 0x000fc80000410000 */
[----:B------:R-:W-:-:S05]  /*0800*/  @P5 FFMA.FTZ R17, R18, 0.93318945169448852539, R7 ;  /* 0x3f6ee58112115823 */ /* 0x000fca0000010007 */
[C---:B------:R-:W-:Y:S02]  /*0810*/  FSETP.NAN.FTZ.AND P5, PT, R17.reuse, R17, PT ;  /* 0x000000111100720b */ /* 0x040fe40003fb8000 */
[----:B------:R-:W-:-:S04]  /*0820*/  LOP3.LUT R8, R17, 0x80000000, R8, 0xb8, !PT ;  /* 0x8000000011087812 */ /* 0x000fc800078eb808 */
[----:B------:R-:W-:-:S07]  /*0830*/  FSEL R17, R8, R17, !P5 ;  /* 0x0000001108117208 */ /* 0x000fce0006800000 */
.L_x_1910:
[----:B------:R-:W-:Y:S05]  /*0840*/  BSYNC.RECONVERGENT B0 ;  /* 0x0000000000007941 */ /* 0x000fea0003800200 */
.L_x_1909:
[----:B------:R-:W-:Y:S01]  /*0850*/  BSSY.RECONVERGENT B0, `(.L_x_1911) ;  /* 0x000001d000007945 */ /* 0x000fe20003800200 */
[----:B------:R-:W-:Y:S02]  /*0860*/  ISETP.GE.U32.AND P5, PT, R6, R9, PT ;  /* 0x000000090600720c */ /* 0x000fe40003fa6070 */
[----:B-----5:R-:W-:Y:S01]  /*0870*/  IADD3 R8, PT, PT, R0, 0x380, RZ ;  /* 0x0000038000087810 */ /* 0x020fe20007ffe0ff */
[----:B------:R-:W-:Y:S10]  /*0880*/  @P3 BRA `(.L_x_1912) ;  /* 0x0000000000643947 */ /* 0x000ff40003800000 */
[----:B------:R-:W-:Y:S01]  /*0890*/  MOV R7, 0x3f000000 ;  /* 0x3f00000000077802 */ /* 0x000fe20000000f00 */
[C---:B------:R-:W-:Y:S01]  /*08a0*/  FADD.FTZ R19, |R14|.reuse, -RZ ;  /* 0x800000ff0e137221 */ /* 0x040fe20000010200 */
        /* <DEDUP_REMOVED lines=22> */
[----:B------:R-:W-:-:S07]  /*0a10*/  FSEL R6, R6, R19, !P3 ;  /* 0x0000001306067208 */ /* 0x000fce0005800000 */
.L_x_1912:
[----:B------:R-:W-:Y:S05]  /*0a20*/  BSYNC.RECONVERGENT B0 ;  /* 0x0000000000007941 */ /* 0x000fea0003800200 */
.L_x_1911:
[----:B------:R-:W-:Y:S01]  /*0a30*/  @!P0 IADD3 R7, PT, PT, R13, R0, RZ ;  /* 0x000000000d078210 */ /* 0x000fe20007ffe0ff */
[----:B------:R-:W-:Y:S01]  /*0a40*/  BSSY.RECONVERGENT B0, `(.L_x_1913) ;  /* 0x000001d000007945 */ /* 0x000fe20003800200 */
[----:B------:R-:W-:-:S03]  /*0a50*/  ISETP.GE.U32.AND P3, PT, R8, R9, PT ;  /* 0x000000090800720c */ /* 0x000fc60003f66070 */
[----:B---3--:R-:W-:Y:S01]  /*0a60*/  @!P0 IMAD.WIDE.U32 R2, R7, 0x4, R2 ;  /* 0x0000000407028825 */ /* 0x008fe200078e0002 */
[----:B------:R-:W-:Y:S09]  /*0a70*/  @P1 BRA `(.L_x_1914) ;  /* 0x0000000000641947 */ /* 0x000ff20003800000 */
[----:B------:R-:W-:Y:S01]  /*0a80*/  HFMA2 R7, -RZ, RZ, 1.75, 0 ;  /* 0x3f000000ff077431 */ /* 0x000fe200000001ff */
[C---:B------:R-:W-:Y:S02]  /*0a90*/  FSETP.GT.FTZ.AND P1, PT, |R12|.reuse, 0.56000000238418579102, PT ;  /* 0x3f0f5c290c00780b */ /* 0x040fe40003f34200 */
[C---:B------:R-:W-:Y:S02]  /*0aa0*/  FSETP.NEU.FTZ.AND P6, PT, |R12|.reuse, 1, PT ;  /* 0x3f8000000c00780b */ /* 0x040fe40003fdd200 */
[----:B------:R-:W-:-:S04]  /*0ab0*/  FFMA.FTZ R7, |R12|, -R7, 0.5 ;  /* 0x3f0000000c077423 */ /* 0x000fc80000010a07 */
[----:B------:R-:W0:Y:S02]  /*0ac0*/  MUFU.RSQ R8, R7 ;  /* 0x0000000700087308 */ /* 0x000e240000001400 */
[----:B0-----:R-:W-:Y:S01]  /*0ad0*/  FMUL.FTZ R14, R7, R8 ;  /* 0x00000008070e7220 */ /* 0x001fe20000410000 */
[----:B------:R-:W-:Y:S01]  /*0ae0*/  FMUL.FTZ R19, R8, -0.5 ;  /* 0xbf00000008137820 */ /* 0x000fe20000410000 */
[----:B------:R-:W-:-:S03]  /*0af0*/  FADD.FTZ R8, |R12|, -RZ ;  /* 0x800000ff0c087221 */ /* 0x000fc60000010200 */
[----:B------:R-:W-:-:S04]  /*0b00*/  FFMA.FTZ R19, R14, R19, 0.5 ;  /* 0x3f0000000e137423 */ /* 0x000fc80000010013 */
[----:B------:R-:W-:-:S05]  /*0b10*/  FFMA.FTZ R19, R14, R19, R14 ;  /* 0x000000130e137223 */ /* 0x000fca000001000e */
[----:B------:R-:W-:Y:S02]  /*0b20*/  @P1 FSEL R8, R19, RZ, P6 ;  /* 0x000000ff13081208 */ /* 0x000fe40003000000 */
[----:B------:R-:W-:-:S03]  /*0b30*/  MOV R19, 0x3d4dd2f7 ;  /* 0x3d4dd2f700137802 */ /* 0x000fc60000000f00 */
        /* <DEDUP_REMOVED lines=13> */
.L_x_1914:
[----:B------:R-:W-:Y:S05]  /*0c10*/  BSYNC.RECONVERGENT B0 ;  /* 0x0000000000007941 */ /* 0x000fea0003800200 */
.L_x_1913:
[----:B------:R-:W-:Y:S04]  /*0c20*/  BSSY.RECONVERGENT B0, `(.L_x_1915) ;  /* 0x000001b000007945 */ /* 0x000fe80003800200 */
[----:B------:R-:W-:Y:S05]  /*0c30*/  @P2 BRA `(.L_x_1916) ;  /* 0x0000000000642947 */ /* 0x000fea0003800000 */
[----:B------:R-:W-:Y:S01]  /*0c40*/  MOV R19, 0x3f000000 ;  /* 0x3f00000000137802 */ /* 0x000fe20000000f00 */
[C---:B------:R-:W-:Y:S01]  /*0c50*/  FADD.FTZ R14, |R10|.reuse, -RZ ;  /* 0x800000ff0a0e7221 */ /* 0x040fe20000010200 */
[C---:B------:R-:W-:Y:S02]  /*0c60*/  FSETP.GT.FTZ.AND P1, PT, |R10|.reuse, 0.56000000238418579102, PT ;  /* 0x3f0f5c290a00780b */ /* 0x040fe40003f34200 */
[C---:B------:R-:W-:Y:S01]  /*0c70*/  FSETP.NEU.FTZ.AND P2, PT, |R10|.reuse, 1, PT ;  /* 0x3f8000000a00780b */ /* 0x040fe20003f5d200 */
[----:B------:R-:W-:Y:S01]  /*0c80*/  FFMA.FTZ R8, |R10|, -R19, 0.5 ;  /* 0x3f0000000a087423 */ /* 0x000fe20000010a13 */
[----:B------:R-:W-:-:S03]  /*0c90*/  MOV R21, 0x3fd774eb ;  /* 0x3fd774eb00157802 */ /* 0x000fc60000000f00 */
[----:B------:R-:W0:Y:S02]  /*0ca0*/  MUFU.RSQ R19, R8 ;  /* 0x0000000800137308 */ /* 0x000e240000001400 */
[----:B0-----:R-:W-:Y:S01]  /*0cb0*/  FMUL.FTZ R12, R8, R19 ;  /* 0x00000013080c7220 */ /* 0x001fe20000410000 */
        /* <DEDUP_REMOVED lines=17> */
.L_x_1916:
[----:B------:R-:W-:Y:S05]  /*0dd0*/  BSYNC.RECONVERGENT B0 ;  /* 0x0000000000007941 */ /* 0x000fea0003800200 */
.L_x_1915:
[----:B------:R-:W-:Y:S04]  /*0de0*/  BSSY.RECONVERGENT B0, `(.L_x_1917) ;  /* 0x000001b000007945 */ /* 0x000fe80003800200 */
[----:B------:R-:W-:Y:S05]  /*0df0*/  @P4 BRA `(.L_x_1918) ;  /* 0x0000000000644947 */ /* 0x000fea0003800000 */
[----:B------:R-:W-:Y:S01]  /*0e00*/  HFMA2 R10, -RZ, RZ, 1.75, 0 ;  /* 0x3f000000ff0a7431 */ /* 0x000fe200000001ff */
[C---:B------:R-:W-:Y:S01]  /*0e10*/  FSETP.GT.FTZ.AND P1, PT, |R5|.reuse, 0.56000000238418579102, PT ;  /* 0x3f0f5c290500780b */ /* 0x040fe20003f34200 */
        /* <DEDUP_REMOVED lines=23> */
.L_x_1918:
[----:B------:R-:W-:Y:S05]  /*0f90*/  BSYNC.RECONVERGENT B0 ;  /* 0x0000000000007941 */ /* 0x000fea0003800200 */
.L_x_1917:
[----:B------:R-:W-:Y:S04]  /*0fa0*/  BSSY.RECONVERGENT B0, `(.L_x_1919) ;  /* 0x000001b000007945 */ /* 0x000fe80003800200 */
[----:B------:R-:W-:Y:S05]  /*0fb0*/  @P5 BRA `(.L_x_1920) ;  /* 0x0000000000645947 */ /* 0x000fea0003800000 */
        /* <DEDUP_REMOVED lines=24> */
[----:B------:R-:W-:-:S07]  /*1140*/  FSEL R10, R11, R10, !P1 ;  /* 0x0000000a0b0a7208 */ /* 0x000fce0004800000 */
.L_x_1920:
[----:B------:R-:W-:Y:S05]  /*1150*/  BSYNC.RECONVERGENT B0 ;  /* 0x0000000000007941 */ /* 0x000fea0003800200 */
.L_x_1919:
[----:B------:R-:W-:Y:S04]  /*1160*/  BSSY.RECONVERGENT B0, `(.L_x_1921) ;  /* 0x000001b000007945 */ /* 0x000fe80003800200 */
[----:B------:R-:W-:Y:S05]  /*1170*/  @P3 BRA `(.L_x_1922) ;  /* 0x0000000000643947 */ /* 0x000fea0003800000 */
        /* <DEDUP_REMOVED lines=25> */
.L_x_1922:
[----:B------:R-:W-:Y:S05]  /*1310*/  BSYNC.RECONVERGENT B0 ;  /* 0x0000000000007941 */ /* 0x000fea0003800200 */
.L_x_1921:
[----:B------:R-:W-:Y:S01]  /*1320*/  @!P0 MOV R0, R16 ;  /* 0x0000001000008202 */ /* 0x000fe20000000f00 */
[----:B------:R0:W-:Y:S01]  /*1330*/  @!P0 STG.E desc[UR4][R2.64], R15 ;  /* 0x0000000f02008986 */ /* 0x0001e2000c101904 */
        /* <DEDUP_REMOVED lines=9> */
[----:B------:R0:W-:Y:S07]  /*13d0*/  STG.E desc[UR4][R2.64], R17 ;  /* 0x0000001102007986 */ /* 0x0001ee000c101904 */
[----:B------:R-:W-:Y:S05]  /*13e0*/  @P0 BRA `(.L_x_1926) ;  /* 0x0000000000300947 */ /* 0x000fea0003800000 */
[----:B0-----:R-:W0:Y:S01]  /*13f0*/  LDC.64 R2, c[0x0][0x388] ;  /* 0x0000e200ff027b82 */ /* 0x001e220000000a00 */
[----:B------:R-:W-:Y:S02]  /*1400*/  IADD3 R11, PT, PT, R13, R0, RZ ;  /* 0x000000000d0b7210 */ /* 0x000fe40007ffe0ff */
[----:B------:R-:W-:-:S03]  /*1410*/  IADD3 R0, PT, PT, R0, 0x80, RZ ;  /* 0x0000008000007810 */ /* 0x000fc60007ffe0ff */
[----:B0-----:R-:W-:-:S05]  /*1420*/  IMAD.WIDE.U32 R2, R11, 0x4, R2 ;  /* 0x000000040b027825 */ /* 0x001fca00078e0002 */
[----:B------:R0:W-:Y:S02]  /*1430*/  STG.E desc[UR4][R2.64], R6 ;  /* 0x0000000602007986 */ /* 0x0001e4000c101904 */
.L_x_1925:
[----:B------:R-:W-:-:S13]  /*1440*/  ISETP.GE.U32.AND P0, PT, R0, R9, PT ;  /* 0x000000090000720c */ /* 0x000fda0003f06070 */
[----:B------:R-:W-:Y:S05]  /*1450*/  @P0 BRA `(.L_x_1927) ;  /* 0x0000000000300947 */ /* 0x000fea0003800000 */
[----:B0-----:R-:W0:Y:S01]  /*1460*/  LDC.64 R2, c[0x0][0x388] ;  /* 0x0000e200ff027b82 */ /* 0x001e220000000a00 */
[----:B------:R-:W-:Y:S02]  /*1470*/  IADD3 R11, PT, PT, R13, R0, RZ ;  /* 0x000000000d0b7210 */ /* 0x000fe40007ffe0ff */
[----:B------:R-:W-:-:S03]  /*1480*/  IADD3 R0, PT, PT, R0, 0x80, RZ ;  /* 0x0000008000007810 */ /* 0x000fc60007ffe0ff */
[----:B0-----:R-:W-:-:S05]  /*1490*/  IMAD.WIDE.U32 R2, R11, 0x4, R2 ;  /* 0x000000040b027825 */ /* 0x001fca00078e0002 */
[----:B------:R1:W-:Y:S02]  /*14a0*/  STG.E desc[UR4][R2.64], R7 ;  /* 0x0000000702007986 */ /* 0x0003e4000c101904 */
.L_x_1926:
[----:B------:R-:W-:-:S13]  /*14b0*/  ISETP.GE.U32.AND P0, PT, R0, R9, PT ;  /* 0x000000090000720c */ /* 0x000fda0003f06070 */
[----:B------:R-:W-:Y:S05]  /*14c0*/  @P0 BRA `(.L_x_1928) ;  /* 0x0000000000340947 */ /* 0x000fea0003800000 */
[----:B01----:R-:W0:Y:S01]  /*14d0*/  LDC.64 R2, c[0x0][0x388] ;  /* 0x0000e200ff027b82 */ /* 0x003e220000000a00 */
[----:B------:R-:W-:Y:S02]  /*14e0*/  IADD3 R7, PT, PT, R13, R0, RZ ;  /* 0x000000000d077210 */ /* 0x000fe40007ffe0ff */
[----:B------:R-:W-:-:S03]  /*14f0*/  IADD3 R0, PT, PT, R0, 0x80, RZ ;  /* 0x0000008000007810 */ /* 0x000fc60007ffe0ff */
[----:B0-----:R-:W-:-:S05]  /*1500*/  IMAD.WIDE.U32 R2, R7, 0x4, R2 ;  /* 0x0000000407027825 */ /* 0x001fca00078e0002 */
[----:B------:R1:W-:Y:S02]  /*1510*/  STG.E desc[UR4][R2.64], R8 ;  /* 0x0000000802007986 */ /* 0x0003e4000c101904 */
.L_x_1927:
[----:B------:R-:W-:-:S13]  /*1520*/  ISETP.GE.U32.AND P0, PT, R0, R9, PT ;  /* 0x000000090000720c */ /* 0x000fda0003f06070 */
[----:B------:R-:W-:Y:S05]  /*1530*/  @P0 BREAK.RELIABLE B1 ;  /* 0x0000000000010942 */ /* 0x000fea0003800100 */
[----:B------:R-:W-:Y:S05]  /*1540*/  @P0 BRA `(.L_x_1929) ;  /* 0x0000000000300947 */ /* 0x000fea0003800000 */
[----:B01----:R-:W0:Y:S01]  /*1550*/  LDC.64 R2, c[0x0][0x388] ;  /* 0x0000e200ff027b82 */ /* 0x003e220000000a00 */
[----:B------:R-:W-:Y:S02]  /*1560*/  IADD3 R7, PT, PT, R13, R0, RZ ;  /* 0x000000000d077210 */ /* 0x000fe40007ffe0ff */
[----:B------:R-:W-:-:S03]  /*1570*/  IADD3 R0, PT, PT, R0, 0x80, RZ ;  /* 0x0000008000007810 */ /* 0x000fc60007ffe0ff */
[----:B0-----:R-:W-:-:S05]  /*1580*/  IMAD.WIDE.U32 R2, R7, 0x4, R2 ;  /* 0x0000000407027825 */ /* 0x001fca00078e0002 */
[----:B------:R2:W-:Y:S02]  /*1590*/  STG.E desc[UR4][R2.64], R5 ;  /* 0x0000000502007986 */ /* 0x0005e4000c101904 */
.L_x_1928:
[----:B------:R-:W-:Y:S05]  /*15a0*/  BSYNC.RELIABLE B1 ;  /* 0x0000000000017941 */ /* 0x000fea0003800100 */
.L_x_1924:
[----:B------:R-:W-:-:S13]  /*15b0*/  ISETP.GE.U32.AND P0, PT, R0, R9, PT ;  /* 0x000000090000720c */ /* 0x000fda0003f06070 */
[----:B012---:R-:W0:Y:S01]  /*15c0*/  @!P0 LDC.64 R2, c[0x0][0x388] ;  /* 0x0000e200ff028b82 */ /* 0x007e220000000a00 */
[----:B------:R-:W-:Y:S02]  /*15d0*/  @!P0 IADD3 R5, PT, PT, R13, R0, RZ ;  /* 0x000000000d058210 */ /* 0x000fe40007ffe0ff */
[----:B------:R-:W-:-:S03]  /*15e0*/  @!P0 IADD3 R0, PT, PT, R0, 0x80, RZ ;  /* 0x0000008000008810 */ /* 0x000fc60007ffe0ff */
[----:B0-----:R-:W-:-:S05]  /*15f0*/  @!P0 IMAD.WIDE.U32 R2, R5, 0x4, R2 ;  /* 0x0000000405028825 */ /* 0x001fca00078e0002 */
[----:B------:R2:W-:Y:S02]  /*1600*/  @!P0 STG.E desc[UR4][R2.64], R10 ;  /* 0x0000000a02008986 */ /* 0x0005e4000c101904 */
.L_x_1929:
[----:B------:R-:W-:Y:S05]  /*1610*/  BSYNC.RECONVERGENT B0 ;  /* 0x0000000000007941 */ /* 0x000fea0003800200 */
.L_x_1923:
[----:B------:R-:W-:Y:S05]  /*1620*/  WARPSYNC.ALL ;  /* 0x0000000000007948 */ /* 0x000fea0003800000 */
[----:B------:R-:W-:-:S13]  /*1630*/  ISETP.GE.U32.AND P0, PT, R0, R9, PT ;  /* 0x000000090000720c */ /* 0x000fda0003f06070 */
[----:B------:R-:W-:Y:S05]  /*1640*/  @P0 EXIT ;  /* 0x000000000000094d */ /* 0x000fea0003800000 */
[----:B012---:R-:W0:Y:S01]  /*1650*/  LDC.64 R2, c[0x0][0x388] ;  /* 0x0000e200ff027b82 */ /* 0x007e220000000a00 */
[----:B------:R-:W-:-:S05]  /*1660*/  IADD3 R13, PT, PT, R13, R0, RZ ;  /* 0x000000000d0d7210 */ /* 0x000fca0007ffe0ff */
[----:B0-----:R-:W-:-:S05]  /*1670*/  IMAD.WIDE.U32 R2, R13, 0x4, R2 ;  /* 0x000000040d027825 */ /* 0x001fca00078e0002 */
[----:B------:R-:W-:Y:S01]  /*1680*/  STG.E desc[UR4][R2.64], R4 ;  /* 0x0000000402007986 */ /* 0x000fe2000c101904 */
[----:B------:R-:W-:Y:S05]  /*1690*/  EXIT ;  /* 0x000000000000794d */ /* 0x000fea0003800000 */
.L_x_1906:
[----:B------:R-:W0:Y:S01]  /*16a0*/  S2R R19, SR_TID.X ;  /* 0x0000000000137919 */ /* 0x000e220000002100 */
[----:B------:R-:W1:Y:S02]  /*16b0*/  LDC.64 R2, c[0x0][0x390] ;  /* 0x0000e400ff027b82 */ /* 0x000e640000000a00 */
[----:B-1----:R-:W-:-:S04]  /*16c0*/  IMAD.WIDE.U32 R2, R13, 0x4, R2 ;  /* 0x000000040d027825 */ /* 0x002fc800078e0002 */
[----:B0-----:R-:W-:-:S05]  /*16d0*/  IMAD.WIDE.U32 R16, R19, 0x8, R2 ;  /* 0x0000000813107825 */ /* 0x001fca00078e0002 */
[----:B------:R-:W2:Y:S04]  /*16e0*/  LDG.E.64 R2, desc[UR4][R16.64] ;  /* 0x0000000410027981 */ /* 0x000ea8000c1e1b00 */
[----:B------:R-:W3:Y:S04]  /*16f0*/  LDG.E.64 R8, desc[UR4][R16.64+0x400] ;  /* 0x0004000410087981 */ /* 0x000ee8000c1e1b00 */
[----:B------:R-:W4:Y:S04]  /*1700*/  LDG.E.64 R6, desc[UR4][R16.64+0x800] ;  /* 0x0008000410067981 */ /* 0x000f28000c1e1b00 */
[----:B------:R3:W5:Y:S01]  /*1710*/  LDG.E.64 R4, desc[UR4][R16.64+0xc00] ;  /* 0x000c000410047981 */ /* 0x000762000c1e1b00 */
[----:B------:R-:W-:Y:S01]  /*1720*/  HFMA2 R10, -RZ, RZ, 1.75, 0 ;  /* 0x3f000000ff0a7431 */ /* 0x000fe200000001ff */
[----:B------:R-:W-:-:S04]  /*1730*/  MOV R18, 0x3d4dd2f7 ;  /* 0x3d4dd2f700127802 */ /* 0x000fc80000000f00 */
[CC--:B--2---:R-:W-:Y:S01]  /*1740*/  FFMA.FTZ R0, |R2|.reuse, -R10.reuse, 0.5 ;  /* 0x3f00000002007423 */ /* 0x0c4fe20000010a0a */
[CC--:B------:R-:W-:Y:S01]  /*1750*/  FFMA.FTZ R14, |R3|.reuse, -R10.reuse, 0.5 ;  /* 0x3f000000030e7423 */ /* 0x0c0fe20000010a0a */
[C---:B------:R-:W-:Y:S01]  /*1760*/  FSETP.GT.FTZ.AND P0, PT, |R2|.reuse, 0.56000000238418579102, PT ;  /* 0x3f0f5c290200780b */ /* 0x040fe20003f14200 */
[C---:B------:R-:W-:Y:S01]  /*1770*/  FADD.FTZ R15, |R2|.reuse, -RZ ;  /* 0x800000ff020f7221 */ /* 0x040fe20000010200 */
[----:B------:R-:W0:Y:S01]  /*1780*/  MUFU.RSQ R11, R0 ;  /* 0x00000000000b7308 */ /* 0x000e220000001400 */
[----:B------:R-:W-:Y:S01]  /*1790*/  FSETP.NEU.FTZ.AND P1, PT, |R2|, 1, PT ;  /* 0x3f8000000200780b */ /* 0x000fe20003f3d200 */
[C---:B---3--:R-:W-:Y:S01]  /*17a0*/  FFMA.FTZ R17, |R8|.reuse, -R10, 0.5 ;  /* 0x3f00000008117423 */ /* 0x048fe20000010a0a */
[C---:B------:R-:W-:Y:S01]  /*17b0*/  FSETP.GT.FTZ.AND P6, PT, |R3|.reuse, 0.56000000238418579102, PT ;  /* 0x3f0f5c290300780b */ /* 0x040fe20003fd4200 */
[----:B------:R-:W-:Y:S01]  /*17c0*/  FADD.FTZ R20, |R3|, -RZ ;  /* 0x800000ff03147221 */ /* 0x000fe20000010200 */
[----:B------:R-:W-:Y:S02]  /*17d0*/  FSETP.GT.FTZ.AND P5, PT, |R8|, 0.56000000238418579102, PT ;  /* 0x3f0f5c290800780b */ /* 0x000fe40003fb4200 */
[----:B------:R-:W-:Y:S01]  /*17e0*/  FSETP.GT.FTZ.AND P4, PT, |R9|, 0.56000000238418579102, PT ;  /* 0x3f0f5c290900780b */ /* 0x000fe20003f94200 */
[----:B------:R-:W1:Y:S01]  /*17f0*/  MUFU.RSQ R21, R14 ;  /* 0x0000000e00157308 */ /* 0x000e620000001400 */
[----:B----4-:R-:W-:-:S02]  /*1800*/  FSETP.GT.FTZ.AND P3, PT, |R6|, 0.56000000238418579102, PT ;  /* 0x3f0f5c290600780b */ /* 0x010fc40003f74200 */
[----:B------:R-:W-:Y:S02]  /*1810*/  FSETP.GT.FTZ.AND P2, PT, |R7|, 0.56000000238418579102, PT ;  /* 0x3f0f5c290700780b */ /* 0x000fe40003f54200 */
[----:B------:R-:W-:Y:S01]  /*1820*/  P2R R24, PR, RZ, 0x40 ;  /* 0x00000040ff187803 */ /* 0x000fe20000000000 */
[----:B0-----:R-:W-:Y:S01]  /*1830*/  FMUL.FTZ R12, R0, R11 ;  /* 0x0000000b000c7220 */ /* 0x001fe20000410000 */
[----:B------:R-:W-:-:S04]  /*1840*/  FMUL.FTZ R11, R11, -0.5 ;  /* 0xbf0000000b0b7820 */ /* 0x000fc80000410000 */
[----:B------:R-:W-:Y:S01]  /*1850*/  FFMA.FTZ R11, R12, R11, 0.5 ;  /* 0x3f0000000c0b7423 */ /* 0x000fe2000001000b */
[----:B-1----:R-:W-:-:S03]  /*1860*/  FMUL.FTZ R16, R14, R21 ;  /* 0x000000150e107220 */ /* 0x002fc60000410000 */
[----:B------:R-:W-:Y:S01]  /*1870*/  FFMA.FTZ R11, R12, R11, R12 ;  /* 0x0000000b0c0b7223 */ /* 0x000fe2000001000c */
[----:B------:R-:W-:Y:S01]  /*1880*/  FMUL.FTZ R21, R21, -0.5 ;  /* 0xbf00000015157820 */ /* 0x000fe20000410000 */
[----:B------:R-:W0:Y:S01]  /*1890*/  MUFU.RSQ R12, R17 ;  /* 0x00000011000c7308 */ /* 0x000e220000001400 */
[----:B------:R-:W-:Y:S02]  /*18a0*/  FFMA.FTZ R14, |R9|, -R10, 0.5 ;  /* 0x3f000000090e7423 */ /* 0x000fe40000010a0a */
[----:B------:R-:W-:Y:S01]  /*18b0*/  @P0 FSEL R15, R11, RZ, P1 ;  /* 0x000000ff0b0f0208 */ /* 0x000fe20000800000 */
[----:B------:R-:W-:Y:S01]  /*18c0*/  FFMA.FTZ R23, R16, R21, 0.5 ;  /* 0x3f00000010177423 */ /* 0x000fe20000010015 */
[----:B------:R-:W-:-:S03]  /*18d0*/  FSETP.NEU.FTZ.AND P1, PT, |R3|, 1, PT ;  /* 0x3f8000000300780b */ /* 0x000fc60003f3d200 */
[----:B------:R-:W-:Y:S01]  /*18e0*/  FMUL.FTZ R11, R15, R15 ;  /* 0x0000000f0f0b7220 */ /* 0x000fe20000410000 */
[----:B------:R-:W-:Y:S01]  /*18f0*/  FFMA.FTZ R23, R16, R23, R16 ;  /* 0x0000001710177223 */ /* 0x000fe20000010010 */
[----:B------:R-:W-:Y:S01]  /*1900*/  FFMA.FTZ R16, |R6|, -R10, 0.5 ;  /* 0x3f00000006107423 */ /* 0x000fe20000010a0a */
[----:B------:R-:W1:Y:S01]  /*1910*/  MUFU.RSQ R21, R14 ;  /* 0x0000000e00157308 */ /* 0x000e620000001400 */
[----:B------:R-:W-:Y:S02]  /*1920*/  FFMA.FTZ R0, R11, R18, 0.018773360177874565125 ;  /* 0x3c99ca970b007423 */ /* 0x000fe40000010012 */
[----:B------:R-:W-:Y:S02]  /*1930*/  @P6 FSEL R20, R23, RZ, P1 ;  /* 0x000000ff17146208 */ /* 0x000fe40000800000 */
[----:B------:R-:W-:Y:S01]  /*1940*/  FFMA.FTZ R0, R11, R0, 0.046769052743911743164 ;  /* 0x3d3f90e80b007423 */ /* 0x000fe20000010000 */
[----:B0-----:R-:W-:Y:S01]  /*1950*/  FMUL.FTZ R17, R17, R12 ;  /* 0x0000000c11117220 */ /* 0x001fe20000410000 */
[----:B------:R-:W-:Y:S01]  /*1960*/  FMUL.FTZ R22, R12, -0.5 ;  /* 0xbf0000000c167820 */ /* 0x000fe20000410000 */
[----:B------:R-:W0:Y:S01]  /*1970*/  MUFU.RSQ R25, R16 ;  /* 0x0000001000197308 */ /* 0x000e220000001400 */
[----:B------:R-:W-:Y:S01]  /*1980*/  FFMA.FTZ R0, R11, R0, 0.074823014438152313232 ;  /* 0x3d993ccf0b007423 */ /* 0x000fe20000010000 */
[----:B------:R-:W-:Y:S01]  /*1990*/  FSETP.NEU.FTZ.AND P1, PT, |R6|, 1, PT ;  /* 0x3f8000000600780b */ /* 0x000fe20003f3d200 */
[----:B------:R-:W-:Y:S01]  /*19a0*/  FFMA.FTZ R22, R17, R22, 0.5 ;  /* 0x3f00000011167423 */ /* 0x000fe20000010016 */
[----:B-----5:R-:W-:Y:S01]  /*19b0*/  FSETP.NEU.FTZ.AND P6, PT, |R5|, 1, PT ;  /* 0x3f8000000500780b */ /* 0x020fe20003fdd200 */
[----:B------:R-:W-:-:S02]  /*19c0*/  FFMA.FTZ R0, R11, R0, 0.16667181253433227539 ;  /* 0x3e2aac040b007423 */ /* 0x000fc40000010000 */
[----:B------:R-:W-:Y:S02]  /*19d0*/  FFMA.FTZ R17, R17, R22, R17 ;  /* 0x0000001611117223 */ /* 0x000fe40000010011 */
[----:B------:R-:W-:Y:S01]  /*19e0*/  FMUL.FTZ R0, R11, R0 ;  /* 0x000000000b007220 */ /* 0x000fe20000410000 */
[----:B------:R-:W-:Y:S01]  /*19f0*/  FFMA.FTZ R11, |R7|, -R10, 0.5 ;  /* 0x3f000000070b7423 */ /* 0x000fe20000010a0a */
[----:B-1----:R-:W-:Y:S01]  /*1a00*/  FMUL.FTZ R14, R14, R21 ;  /* 0x000000150e0e7220 */ /* 0x002fe20000410000 */
[----:B------:R-:W-:Y:S01]  /*1a10*/  FMUL.FTZ R23, R21, -0.5 ;  /* 0xbf00000015177820 */ /* 0x000fe20000410000 */
[----:B------:R-:W-:Y:S01]  /*1a20*/  FFMA.FTZ R15, R15, R0, R15 ;  /* 0x000000000f0f7223 */ /* 0x000fe2000001000f */
[----:B------:R-:W1:Y:S01]  /*1a30*/  MUFU.RSQ R12, R11 ;  /* 0x0000000b000c7308 */ /* 0x000e620000001400 */
[----:B------:R-:W-:Y:S02]  /*1a40*/  HFMA2 R0, -RZ, RZ, 1.9599609375, 20144 ;  /* 0x3fd774ebff007431 */ /* 0x000fe400000001ff */
[----:B------:R-:W-:Y:S01]  /*1a50*/  FFMA.FTZ R23, R14, R23, 0.5 ;  /* 0x3f0000000e177423 */ /* 0x000fe20000010017 */
[----:B------:R-:W-:Y:S01]  /*1a60*/  FMUL.FTZ R21, R15, -2 ;  /* 0xc00000000f157820 */ /* 0x000fe20000410000 */
[----:B0-----:R-:W-:Y:S01]  /*1a70*/  FMUL.FTZ R22, R16, R25 ;  /* 0x0000001910167220 */ /* 0x001fe20000410000 */
[-C--:B------:R-:W-:Y:S01]  /*1a80*/  FFMA.FTZ R16, |R4|, -R10.reuse, 0.5 ;  /* 0x3f00000004107423 */ /* 0x080fe20000010a0a */
[----:B------:R-:W-:Y:S01]  /*1a90*/  FMUL.FTZ R25, R25, -0.5 ;  /* 0xbf00000019197820 */ /* 0x000fe20000410000 */
[----:B------:R-:W-:Y:S01]  /*1aa0*/  FFMA.FTZ R14, R14, R23, R14 ;  /* 0x000000170e0e7223 */ /* 0x000fe2000001000e */
[----:B------:R-:W-:Y:S01]  /*1ab0*/  FADD.FTZ R23, |R8|, -RZ ;  /* 0x800000ff08177221 */ /* 0x000fe20000010200 */
[----:B------:R-:W-:Y:S01]  /*1ac0*/  FFMA.FTZ R10, |R5|, -R10, 0.5 ;  /* 0x3f000000050a7423 */ /* 0x000fe20000010a0a */
[----:B------:R-:W-:Y:S01]  /*1ad0*/  FFMA.FTZ R25, R22, R25, 0.5 ;  /* 0x3f00000016197423 */ /* 0x000fe20000010019 */
[----:B------:R-:W-:Y:S01]  /*1ae0*/  @P0 FFMA.FTZ R15, R0, 0.93318945169448852539, R21 ;  /* 0x3f6ee581000f0823 */ /* 0x000fe20000010015 */
[----:B------:R-:W-:Y:S01]  /*1af0*/  FSETP.NEU.FTZ.AND P0, PT, |R8|, 1, PT ;  /* 0x3f8000000800780b */ /* 0x000fe20003f1d200 */
[----:B------:R-:W0:Y:S01]  /*1b00*/  MUFU.RSQ R21, R16 ;  /* 0x0000001000157308 */ /* 0x000e220000001400 */
[----:B------:R-:W-:Y:S01]  /*1b10*/  FFMA.FTZ R25, R22, R25, R22 ;  /* 0x0000001916197223 */ /* 0x000fe20000010016 */
[----:B------:R-:W-:Y:S01]  /*1b20*/  FADD.FTZ R22, |R9|, -RZ ;  /* 0x800000ff09167221 */ /* 0x000fe20000010200 */
[----:B------:R-:W-:Y:S01]  /*1b30*/  @P5 FSEL R23, R17, RZ, P0 ;  /* 0x000000ff11175208 */ /* 0x000fe20000000000 */
[----:B-1----:R-:W-:Y:S01]  /*1b40*/  FMUL.FTZ R11, R11, R12 ;  /* 0x0000000c0b0b7220 */ /* 0x002fe20000410000 */
[----:B------:R-:W-:Y:S01]  /*1b50*/  FMUL.FTZ R12, R12, -0.5 ;  /* 0xbf0000000c0c7820 */ /* 0x000fe20000410000 */
[----:B------:R-:W-:Y:S01]  /*1b60*/  FSETP.NEU.FTZ.AND P0, PT, |R9|, 1, PT ;  /* 0x3f8000000900780b */ /* 0x000fe20003f1d200 */
[----:B------:R-:W-:Y:S01]  /*1b70*/  FADD.FTZ R17, |R6|, -RZ ;  /* 0x800000ff06117221 */ /* 0x000fe20000010200 */
[----:B------:R-:W-:Y:S01]  /*1b80*/  @P3 FSEL R17, R25, RZ, P1 ;  /* 0x000000ff19113208 */ /* 0x000fe20000800000 */
[----:B------:R-:W-:Y:S01]  /*1b90*/  FFMA.FTZ R12, R11, R12, 0.5 ;  /* 0x3f0000000b0c7423 */ /* 0x000fe2000001000c */
[----:B------:R-:W-:-:S02]  /*1ba0*/  @P4 FSEL R22, R14, RZ, P0 ;  /* 0x000000ff0e164208 */ /* 0x000fc40000000000 */
[----:B------:R-:W-:Y:S01]  /*1bb0*/  FSETP.GT.FTZ.AND P1, PT, |R4|, 0.56000000238418579102, PT ;  /* 0x3f0f5c290400780b */ /* 0x000fe20003f34200 */
[----:B------:R-:W-:Y:S01]  /*1bc0*/  FFMA.FTZ R12, R11, R12, R11 ;  /* 0x0000000c0b0c7223 */ /* 0x000fe2000001000b */
[----:B------:R-:W-:Y:S01]  /*1bd0*/  FSETP.NEU.FTZ.AND P0, PT, |R7|, 1, PT ;  /* 0x3f8000000700780b */ /* 0x000fe20003f1d200 */
[----:B------:R-:W1:Y:S01]  /*1be0*/  MUFU.RSQ R11, R10 ;  /* 0x0000000a000b7308 */ /* 0x000e620000001400 */
[----:B------:R-:W-:Y:S01]  /*1bf0*/  LOP3.LUT R2, R15, 0x80000000, R2, 0xb8, !PT ;  /* 0x800000000f027812 */ /* 0x000fe200078eb802 */
[----:B0-----:R-:W-:Y:S01]  /*1c00*/  FMUL.FTZ R14, R16, R21 ;  /* 0x00000015100e7220 */ /* 0x001fe20000410000 */
[----:B------:R-:W-:Y:S01]  /*1c10*/  FMUL.FTZ R21, R21, -0.5 ;  /* 0xbf00000015157820 */ /* 0x000fe20000410000 */
[----:B------:R-:W-:Y:S01]  /*1c20*/  FADD.FTZ R16, |R7|, -RZ ;  /* 0x800000ff07107221 */ /* 0x000fe20000010200 */
[----:B------:R-:W-:Y:S01]  /*1c30*/  @P2 FSEL R16, R12, RZ, P0 ;  /* 0x000000ff0c102208 */ /* 0x000fe20000000000 */
[----:B------:R-:W-:Y:S01]  /*1c40*/  FADD.FTZ R12, |R5|, -RZ ;  /* 0x800000ff050c7221 */ /* 0x000fe20000010200 */
[----:B------:R-:W-:Y:S01]  /*1c50*/  FFMA.FTZ R21, R14, R21, 0.5 ;  /* 0x3f0000000e157423 */ /* 0x000fe20000010015 */
[----:B------:R-:W-:-:S03]  /*1c60*/  FSETP.NEU.FTZ.AND P0, PT, |R4|, 1, PT ;  /* 0x3f8000000400780b */ /* 0x000fc60003f1d200 */
[----:B------:R-:W-:Y:S01]  /*1c70*/  FFMA.FTZ R21, R14, R21, R14 ;  /* 0x000000150e157223 */ /* 0x000fe2000001000e */
[----:B------:R-:W-:-:S04]  /*1c80*/  FADD.FTZ R14, |R4|, -RZ ;  /* 0x800000ff040e7221 */ /* 0x000fc80000010200 */
[----:B------:R-:W-:Y:S01]  /*1c90*/  @P1 FSEL R14, R21, RZ, P0 ;  /* 0x000000ff150e1208 */ /* 0x000fe20000000000 */
[----:B-1----:R-:W-:Y:S01]  /*1ca0*/  FMUL.FTZ R10, R10, R11 ;  /* 0x0000000b0a0a7220 */ /* 0x002fe20000410000 */
[----:B------:R-:W-:Y:S01]  /*1cb0*/  FMUL.FTZ R11, R11, -0.5 ;  /* 0xbf0000000b0b7820 */ /* 0x000fe20000410000 */
[----:B------:R-:W-:Y:S01]  /*1cc0*/  FSETP.GT.FTZ.AND P0, PT, |R5|, 0.56000000238418579102, PT ;  /* 0x3f0f5c290500780b */ /* 0x000fe20003f14200 */
[----:B------:R-:W-:Y:S02]  /*1cd0*/  FMUL.FTZ R21, R20, R20 ;  /* 0x0000001414157220 */ /* 0x000fe40000410000 */
[----:B------:R-:W-:-:S04]  /*1ce0*/  FFMA.FTZ R11, R10, R11, 0.5 ;  /* 0x3f0000000a0b7423 */ /* 0x000fc8000001000b */
[----:B------:R-:W-:Y:S01]  /*1cf0*/  FFMA.FTZ R11, R10, R11, R10 ;  /* 0x0000000b0a0b7223 */ /* 0x000fe2000001000a */
[----:B------:R-:W-:-:S04]  /*1d00*/  FFMA.FTZ R10, R21, R18, 0.018773360177874565125 ;  /* 0x3c99ca97150a7423 */ /* 0x000fc80000010012 */
[----:B------:R-:W-:Y:S01]  /*1d10*/  FFMA.FTZ R10, R21, R10, 0.046769052743911743164 ;  /* 0x3d3f90e8150a7423 */ /* 0x000fe2000001000a */
[----:B------:R-:W-:Y:S01]  /*1d20*/  @P0 FSEL R12, R11, RZ, P6 ;  /* 0x000000ff0b0c0208 */ /* 0x000fe20003000000 */
[----:B------:R-:W-:Y:S01]  /*1d30*/  FMUL.FTZ R11, R23, R23 ;  /* 0x00000017170b7220 */ /* 0x000fe20000410000 */
[----:B------:R-:W-:Y:S01]  /*1d40*/  ISETP.NE.AND P6, PT, R24, RZ, PT ;  /* 0x000000ff1800720c */ /* 0x000fe20003fc5270 */
[----:B------:R-:W-:Y:S02]  /*1d50*/  FFMA.FTZ R10, R21, R10, 0.074823014438152313232 ;  /* 0x3d993ccf150a7423 */ /* 0x000fe4000001000a */
[----:B------:R-:W-:Y:S02]  /*1d60*/  FFMA.FTZ R24, R11, R18, 0.018773360177874565125 ;  /* 0x3c99ca970b187423 */ /* 0x000fe40000010012 */
[----:B------:R-:W-:Y:S02]  /*1d70*/  FFMA.FTZ R10, R21, R10, 0.16667181253433227539 ;  /* 0x3e2aac04150a7423 */ /* 0x000fe4000001000a */
[----:B------:R-:W-:-:S02]  /*1d80*/  FFMA.FTZ R24, R11, R24, 0.046769052743911743164 ;  /* 0x3d3f90e80b187423 */ /* 0x000fc40000010018 */
[----:B------:R-:W-:Y:S01]  /*1d90*/  FMUL.FTZ R25, R21, R10 ;  /* 0x0000000a15197220 */ /* 0x000fe20000410000 */
[----:B------:R-:W-:Y:S01]  /*1da0*/  FMUL.FTZ R21, R22, R22 ;  /* 0x0000001616157220 */ /* 0x000fe20000410000 */
[----:B------:R-:W-:Y:S02]  /*1db0*/  FFMA.FTZ R24, R11, R24, 0.074823014438152313232 ;  /* 0x3d993ccf0b187423 */ /* 0x000fe40000010018 */
[----:B------:R-:W-:Y:S01]  /*1dc0*/  FFMA.FTZ R20, R20, R25, R20 ;  /* 0x0000001914147223 */ /* 0x000fe20000010014 */
[----:B------:R-:W-:Y:S01]  /*1dd0*/  FFMA.FTZ R26, R21, R18, 0.018773360177874565125 ;  /* 0x3c99ca97151a7423 */ /* 0x000fe20000010012 */
[----:B------:R-:W-:-:S03]  /*1de0*/  FFMA.FTZ R24, R11, R24, 0.16667181253433227539 ;  /* 0x3e2aac040b187423 */ /* 0x000fc60000010018 */
[----:B------:R-:W-:Y:S01]  /*1df0*/  FFMA.FTZ R26, R21, R26, 0.046769052743911743164 ;  /* 0x3d3f90e8151a7423 */ /* 0x000fe2000001001a */
[----:B------:R-:W-:Y:S02]  /*1e00*/  FMUL.FTZ R24, R11, R24 ;  /* 0x000000180b187220 */ /* 0x000fe40000410000 */
[----:B------:R-:W0:Y:S01]  /*1e10*/  LDC.64 R10, c[0x0][0x388] ;  /* 0x0000e200ff0a7b82 */ /* 0x000e220000000a00 */
[----:B------:R-:W-:Y:S01]  /*1e20*/  FFMA.FTZ R26, R21, R26, 0.074823014438152313232 ;  /* 0x3d993ccf151a7423 */ /* 0x000fe2000001001a */
[----:B------:R-:W-:-:S03]  /*1e30*/  FFMA.FTZ R23, R23, R24, R23 ;  /* 0x0000001817177223 */ /* 0x000fc60000010017 */
[----:B------:R-:W-:-:S04]  /*1e40*/  FFMA.FTZ R26, R21, R26, 0.16667181253433227539 ;  /* 0x3e2aac04151a7423 */ /* 0x000fc8000001001a */
[----:B------:R-:W-:Y:S01]  /*1e50*/  FMUL.FTZ R25, R21, R26 ;  /* 0x0000001a15197220 */ /* 0x000fe20000410000 */
[----:B------:R-:W-:-:S03]  /*1e60*/  FMUL.FTZ R21, R17, R17 ;  /* 0x0000001111157220 */ /* 0x000fc60000410000 */
[----:B------:R-:W-:Y:S01]  /*1e70*/  FFMA.FTZ R22, R22, R25, R22 ;  /* 0x0000001916167223 */ /* 0x000fe20000010016 */
[----:B------:R-:W-:Y:S01]  /*1e80*/  FMUL.FTZ R25, R16, R16 ;  /* 0x0000001010197220 */ /* 0x000fe20000410000 */
[-C--:B------:R-:W-:Y:S02]  /*1e90*/  FFMA.FTZ R24, R21, R18.reuse, 0.018773360177874565125 ;  /* 0x3c99ca9715187423 */ /* 0x080fe40000010012 */
[----:B------:R-:W-:Y:S01]  /*1ea0*/  FMUL.FTZ R27, R22, -2 ;  /* 0xc0000000161b7820 */ /* 0x000fe20000410000 */
[----:B------:R-:W-:Y:S01]  /*1eb0*/  FFMA.FTZ R26, R25, R18, 0.018773360177874565125 ;  /* 0x3c99ca97191a7423 */ /* 0x000fe20000010012 */
[----:B------:R-:W-:Y:S02]  /*1ec0*/  FFMA.FTZ R24, R21, R24, 0.046769052743911743164 ;  /* 0x3d3f90e815187423 */ /* 0x000fe40000010018 */
[----:B------:R-:W-:Y:S01]  /*1ed0*/  @P4 FFMA.FTZ R22, R0, 0.93318945169448852539, R27 ;  /* 0x3f6ee58100164823 */ /* 0x000fe2000001001b */
[----:B------:R-:W-:Y:S01]  /*1ee0*/  FFMA.FTZ R26, R25, R26, 0.046769052743911743164 ;  /* 0x3d3f90e8191a7423 */ /* 0x000fe2000001001a */
[----:B------:R-:W-:Y:S01]  /*1ef0*/  FFMA.FTZ R24, R21, R24, 0.074823014438152313232 ;  /* 0x3d993ccf15187423 */ /* 0x000fe20000010018 */
[----:B0-----:R-:W-:-:S04]  /*1f00*/  IMAD.WIDE.U32 R10, R13, 0x4, R10 ;  /* 0x000000040d0a7825 */ /* 0x001fc800078e000a */
[----:B------:R-:W-:Y:S01]  /*1f10*/  FMUL.FTZ R13, R14, R14 ;  /* 0x0000000e0e0d7220 */ /* 0x000fe20000410000 */
[----:B------:R-:W-:Y:S01]  /*1f20*/  FFMA.FTZ R26, R25, R26, 0.074823014438152313232 ;  /* 0x3d993ccf191a7423 */ /* 0x000fe2000001001a */
[----:B------:R-:W-:Y:S01]  /*1f30*/  FFMA.FTZ R24, R21, R24, 0.16667181253433227539 ;  /* 0x3e2aac0415187423 */ /* 0x000fe20000010018 */
[----:B------:R-:W-:Y:S01]  /*1f40*/  LOP3.LUT R9, R22, 0x80000000, R9, 0xb8, !PT ;  /* 0x8000000016097812 */ /* 0x000fe200078eb809 */
[----:B------:R-:W-:Y:S01]  /*1f50*/  FFMA.FTZ R28, R13, R18, 0.018773360177874565125 ;  /* 0x3c99ca970d1c7423 */ /* 0x000fe20000010012 */
[----:B------:R-:W-:-:S04]  /*1f60*/  IMAD.WIDE.U32 R10, R19, 0x8, R10 ;  /* 0x00000008130a7825 */ /* 0x000fc800078e000a */
[----:B------:R-:W-:Y:S01]  /*1f70*/  FMUL.FTZ R19, R12, R12 ;  /* 0x0000000c0c137220 */ /* 0x000fe20000410000 */
[----:B------:R-:W-:Y:S01]  /*1f80*/  FFMA.FTZ R26, R25, R26, 0.16667181253433227539 ;  /* 0x3e2aac04191a7423 */ /* 0x000fe2000001001a */
[----:B------:R-:W-:Y:S01]  /*1f90*/  FFMA.FTZ R28, R13, R28, 0.046769052743911743164 ;  /* 0x3d3f90e80d1c7423 */ /* 0x000fe2000001001c */
[----:B------:R-:W-:Y:S01]  /*1fa0*/  FMUL.FTZ R24, R21, R24 ;  /* 0x0000001815187220 */ /* 0x000fe20000410000 */
[----:B------:R-:W-:Y:S01]  /*1fb0*/  FFMA.FTZ R18, R19, R18, 0.018773360177874565125 ;  /* 0x3c99ca9713127423 */ /* 0x000fe20000010012 */
[----:B------:R-:W-:Y:S01]  /*1fc0*/  FMUL.FTZ R21, R20, -2 ;  /* 0xc000000014157820 */ /* 0x000fe20000410000 */
[----:B------:R-:W-:Y:S01]  /*1fd0*/  FFMA.FTZ R28, R13, R28, 0.074823014438152313232 ;  /* 0x3d993ccf0d1c7423 */ /* 0x000fe2000001001c */
[----:B------:R-:W-:Y:S01]  /*1fe0*/  FMUL.FTZ R25, R25, R26 ;  /* 0x0000001a19197220 */ /* 0x000fe20000410000 */
[----:B------:R-:W-:Y:S01]  /*1ff0*/  FFMA.FTZ R18, R19, R18, 0.046769052743911743164 ;  /* 0x3d3f90e813127423 */ /* 0x000fe20000010012 */
[----:B------:R-:W-:Y:S01]  /*2000*/  @P6 FFMA.FTZ R20, R0, 0.93318945169448852539, R21 ;  /* 0x3f6ee58100146823 */ /* 0x000fe20000010015 */
[----:B------:R-:W-:Y:S01]  /*2010*/  FFMA.FTZ R28, R13, R28, 0.16667181253433227539 ;  /* 0x3e2aac040d1c7423 */ /* 0x000fe2000001001c */
[----:B------:R-:W-:Y:S01]  /*2020*/  FMUL.FTZ R21, R23, -2 ;  /* 0xc000000017157820 */ /* 0x000fe20000410000 */
[----:B------:R-:W-:Y:S01]  /*2030*/  FFMA.FTZ R18, R19, R18, 0.074823014438152313232 ;  /* 0x3d993ccf13127423 */ /* 0x000fe20000010012 */
[----:B------:R-:W-:Y:S01]  /*2040*/  FFMA.FTZ R17, R17, R24, R17 ;  /* 0x0000001811117223 */ /* 0x000fe20000010011 */
[----:B------:R-:W-:Y:S01]  /*2050*/  FMUL.FTZ R13, R13, R28 ;  /* 0x0000001c0d0d7220 */ /* 0x000fe20000410000 */
[----:B------:R-:W-:Y:S01]  /*2060*/  FFMA.FTZ R16, R16, R25, R16 ;  /* 0x0000001910107223 */ /* 0x000fe20000010010 */
[C---:B------:R-:W-:Y:S01]  /*2070*/  FFMA.FTZ R18, R19.reuse, R18, 0.16667181253433227539 ;  /* 0x3e2aac0413127423 */ /* 0x040fe20000010012 */
[----:B------:R-:W-:Y:S01]  /*2080*/  @P5 FFMA.FTZ R23, R0, 0.93318945169448852539, R21 ;  /* 0x3f6ee58100175823 */ /* 0x000fe20000010015 */
[----:B------:R-:W-:Y:S01]  /*2090*/  FFMA.FTZ R13, R14, R13, R14 ;  /* 0x0000000d0e0d7223 */ /* 0x000fe2000001000e */
[----:B------:R-:W-:Y:S01]  /*20a0*/  FMUL.FTZ R21, R16, -2 ;  /* 0xc000000010157820 */ /* 0x000fe20000410000 */
[----:B------:R-:W-:Y:S01]  /*20b0*/  FMUL.FTZ R19, R19, R18 ;  /* 0x0000001213137220 */ /* 0x000fe20000410000 */
[----:B------:R-:W-:Y:S01]  /*20c0*/  LOP3.LUT R3, R20, 0x80000000, R3, 0xb8, !PT ;  /* 0x8000000014037812 */ /* 0x000fe200078eb803 */
[----:B------:R-:W-:Y:S01]  /*20d0*/  FMUL.FTZ R25, R13, -2 ;  /* 0xc00000000d197820 */ /* 0x000fe20000410000 */
[----:B------:R-:W-:Y:S01]  /*20e0*/  @P2 FFMA.FTZ R16, R0, 0.93318945169448852539, R21 ;  /* 0x3f6ee58100102823 */ /* 0x000fe20000010015 */
[----:B------:R-:W-:Y:S01]  /*20f0*/  FFMA.FTZ R12, R12, R19, R12 ;  /* 0x000000130c0c7223 */ /* 0x000fe2000001000c */
[----:B------:R-:W-:Y:S01]  /*2100*/  FMUL.FTZ R19, R17, -2 ;  /* 0xc000000011137820 */ /* 0x000fe20000410000 */
[----:B------:R-:W-:Y:S01]  /*2110*/  @P1 FFMA.FTZ R13, R0, 0.93318945169448852539, R25 ;  /* 0x3f6ee581000d1823 */ /* 0x000fe20000010019 */
[----:B------:R-:W-:Y:S01]  /*2120*/  LOP3.LUT R8, R23, 0x80000000, R8, 0xb8, !PT ;  /* 0x8000000017087812 */ /* 0x000fe200078eb808 */
[----:B------:R-:W-:Y:S01]  /*2130*/  FMUL.FTZ R27, R12, -2 ;  /* 0xc00000000c1b7820 */ /* 0x000fe20000410000 */
[----:B------:R-:W-:Y:S01]  /*2140*/  @P3 FFMA.FTZ R17, R0, 0.93318945169448852539, R19 ;  /* 0x3f6ee58100113823 */ /* 0x000fe20000010013 */
[----:B------:R-:W-:-:S02]  /*2150*/  FSETP.NAN.FTZ.AND P1, PT, R20, R20, PT ;  /* 0x000000141400720b */ /* 0x000fc40003f38000 */
[----:B------:R-:W-:Y:S01]  /*2160*/  @P0 FFMA.FTZ R12, R0, 0.93318945169448852539, R27 ;  /* 0x3f6ee581000c0823 */ /* 0x000fe2000001001b */
[----:B------:R-:W-:Y:S02]  /*2170*/  FSETP.NAN.FTZ.AND P0, PT, R15, R15, PT ;  /* 0x0000000f0f00720b */ /* 0x000fe40003f18000 */
[----:B------:R-:W-:Y:S02]  /*2180*/  FSETP.NAN.FTZ.AND P2, PT, R23, R23, PT ;  /* 0x000000171700720b */ /* 0x000fe40003f58000 */
[----:B------:R-:W-:Y:S02]  /*2190*/  FSETP.NAN.FTZ.AND P3, PT, R22, R22, PT ;  /* 0x000000161600720b */ /* 0x000fe40003f78000 */
[----:B------:R-:W-:Y:S02]  /*21a0*/  LOP3.LUT R0, R13, 0x80000000, R4, 0xb8, !PT ;  /* 0x800000000d007812 */ /* 0x000fe400078eb804 */
[----:B------:R-:W-:Y:S02]  /*21b0*/  LOP3.LUT R19, R12, 0x80000000, R5, 0xb8, !PT ;  /* 0x800000000c137812 */ /* 0x000fe400078eb805 */
[----:B------:R-:W-:-:S02]  /*21c0*/  FSEL R2, R2, R15, !P0 ;  /* 0x0000000f02027208 */ /* 0x000fc40004000000 */
[----:B------:R-:W-:Y:S02]  /*21d0*/  FSEL R3, R3, R20, !P1 ;  /* 0x0000001403037208 */ /* 0x000fe40004800000 */
[----:B------:R-:W-:Y:S02]  /*21e0*/  FSEL R4, R8, R23, !P2 ;  /* 0x0000001708047208 */ /* 0x000fe40005000000 */
[----:B------:R-:W-:Y:S01]  /*21f0*/  FSEL R5, R9, R22, !P3 ;  /* 0x0000001609057208 */ /* 0x000fe20005800000 */
[----:B------:R-:W-:Y:S01]  /*2200*/  STG.E.64 desc[UR4][R10.64], R2 ;  /* 0x000000020a007986 */ /* 0x000fe2000c101b04 */
[C---:B------:R-:W-:Y:S02]  /*2210*/  LOP3.LUT R6, R17.reuse, 0x80000000, R6, 0xb8, !PT ;  /* 0x8000000011067812 */ /* 0x040fe400078eb806 */
[----:B------:R-:W-:Y:S01]  /*2220*/  LOP3.LUT R7, R16, 0x80000000, R7, 0xb8, !PT ;  /* 0x8000000010077812 */ /* 0x000fe200078eb807 */
[----:B------:R-:W-:Y:S01]  /*2230*/  STG.E.64 desc[UR4][R10.64+0x400], R4 ;  /* 0x000400040a007986 */ /* 0x000fe2000c101b04 */
[----:B------:R-:W-:-:S02]  /*2240*/  FSETP.NAN.FTZ.AND P0, PT, R17, R17, PT ;  /* 0x000000111100720b */ /* 0x000fc40003f18000 */
[----:B------:R-:W-:Y:S02]  /*2250*/  FSETP.NAN.FTZ.AND P1, PT, R16, R16, PT ;  /* 0x000000101000720b */ /* 0x000fe40003f38000 */
[----:B------:R-:W-:Y:S02]  /*2260*/  FSETP.NAN.FTZ.AND P2, PT, R13, R13, PT ;  /* 0x0000000d0d00720b */ /* 0x000fe40003f58000 */
[----:B------:R-:W-:Y:S02]  /*2270*/  FSETP.NAN.FTZ.AND P3, PT, R12, R12, PT ;  /* 0x0000000c0c00720b */ /* 0x000fe40003f78000 */
[----:B------:R-:W-:Y:S02]  /*2280*/  FSEL R6, R6, R17, !P0 ;  /* 0x0000001106067208 */ /* 0x000fe40004000000 */
[----:B------:R-:W-:Y:S02]  /*2290*/  FSEL R7, R7, R16, !P1 ;  /* 0x0000001007077208 */ /* 0x000fe40004800000 */
[----:B------:R-:W-:-:S02]  /*22a0*/  FSEL R8, R0, R13, !P2 ;  /* 0x0000000d00087208 */ /* 0x000fc40005000000 */
[----:B------:R-:W-:Y:S01]  /*22b0*/  FSEL R9, R19, R12, !P3 ;  /* 0x0000000c13097208 */ /* 0x000fe20005800000 */
[----:B------:R-:W-:Y:S04]  /*22c0*/  STG.E.64 desc[UR4][R10.64+0x800], R6 ;  /* 0x000800060a007986 */ /* 0x000fe8000c101b04 */
[----:B------:R-:W-:Y:S01]  /*22d0*/  STG.E.64 desc[UR4][R10.64+0xc00], R8 ;  /* 0x000c00080a007986 */ /* 0x000fe2000c101b04 */
[----:B------:R-:W-:Y:S05]  /*22e0*/  EXIT ;  /* 0x000000000000794d */ /* 0x000fea0003800000 */
.L_x_1930:
        /* <DEDUP_REMOVED lines=9> */
.L_x_18313:


//--------------------- .text._ZN2at6native29vectorized_elementwise_kernelILi4EZZZNS0_16asin_kernel_cudaERNS_18TensorIteratorBaseEENKUlvE0_clEvENKUlvE0_clEvEUlfE_St5arrayIPcLm2EEEEviT0_T1_ --------------------------
	.section	.text._ZN2at6native29vectorized_elementwise_kernelILi4EZZZNS0_16asin_kernel_cudaERNS_18TensorIteratorBaseEENKUlvE0_clEvENKUlvE0_clEvEUlfE_St5arrayIPcLm2EEEEviT0_T1_,"ax",@progbits
	.align	128
        .global         _ZN2at6native29vectorized_elementwise_kernelILi4EZZZNS0_16asin_kernel_cudaERNS_18TensorIteratorBaseEENKUlvE0_clEvENKUlvE0_clEvEUlfE_St5arrayIPcLm2EEEEviT0_T1_
        .type           _ZN2at6native29vectorized_elementwise_kernelILi4EZZZNS0_16asin_kernel_cudaERNS_18TensorIteratorBaseEENKUlvE0_clEvENKUlvE0_clEvEUlfE_St5arrayIPcLm2EEEEviT0_T1_,@function
        .size           _ZN2at6native29vectorized_elementwise_kernelILi4EZZZNS0_16asin_kernel_cudaERNS_18TensorIteratorBaseEENKUlvE0_clEvENKUlvE0_clEvEUlfE_St5arrayIPcLm2EEEEviT0_T1_,(.L_x_18314 - _ZN2at6native29vectorized_elementwise_kernelILi4EZZZNS0_16asin_kernel_cudaERNS_18TensorIteratorBaseEENKUlvE0_clEvENKUlvE0_clEvEUlfE_St5arrayIPcLm2EEEEviT0_T1_)
        .other          _ZN2at6native29vectorized_elementwise_kernelILi4EZZZNS0_16asin_kernel_cudaERNS_18TensorIteratorBaseEENKUlvE0_clEvENKUlvE0_clEvEUlfE_St5arrayIPcLm2EEEEviT0_T1_,@"STO_CUDA_ENTRY STV_DEFAULT"
_ZN2at6native29vectorized_elementwise_kernelILi4EZZZNS0_16asin_kernel_cudaERNS_18TensorIteratorBaseEENKUlvE0_clEvENKUlvE0_clEvEUlfE_St5arrayIPcLm2EEEEviT0_T1_:
.text._ZN2at6native29vectorized_elementwise_kernelILi4EZZZNS0_16asin_kernel_cudaERNS_18TensorIteratorBaseEENKUlvE0_clEvENKUlvE0_clEvEUlfE_St5arrayIPcLm2EEEEviT0_T1_:
        /* <DEDUP_REMOVED lines=35> */
[----:B------:R-:W-:Y:S02]  /*0230*/  CS2R R12, SRZ ;  /* 0x00000000000c7805 */ /* 0x000fe4000001ff00 */
[----:B------:R-:W-:Y:S01]  /*0240*/  MOV R16, RZ ;  /* 0x000000ff00107202 */ /* 0x000fe20000000f00 */
[----:B--2---:R-:W-:Y:S01]  /*0250*/  @!P4 IMAD.WIDE.U32 R24, R25, 0x4, R2 ;  /* 0x000000041918c825 */ /* 0x004fe200078e0002 */
[C---:B------:R-:W-:Y:S01]  /*0260*/  ISETP.GE.U32.AND P1, PT, R14.reuse, R9, PT ;  /* 0x000000090e00720c */ /* 0x040fe20003f26070 */
[----:B------:R-:W1:Y:S02]  /*0270*/  @!P2 LDC.64 R6, c[0x0][0x390] ;  /* 0x0000e400ff06ab82 */ /* 0x000e640000000a00 */
[----:B0-----:R-:W-:Y:S01]  /*0280*/  @!P3 IMAD.WIDE.U32 R22, R15, 0x4, R10 ;  /* 0x000000040f16b825 */ /* 0x001fe200078e000a */
[----:B------:R0:W5:Y:S04]  /*0290*/  @!P5 LDG.E R13, desc[UR4][R20.64] ;  /* 0x00000004140dd981 */ /* 0x000168000c1e1900 */
[----:B------:R-:W5:Y:S05]  /*02a0*/  @!P4 LDG.E R12, desc[UR4][R24.64] ;  /* 0x00000004180cc981 */ /* 0x000f6a000c1e1900 */
[----:B------:R-:W-:Y:S01]  /*02b0*/  @!P1 IADD3 R19, PT, PT, R27, R14, RZ ;  /* 0x0000000e1b139210 */ /* 0x000fe20007ffe0ff */
[----:B------:R-:W2:Y:S01]  /*02c0*/  @!P1 LDC.64 R2, c[0x0][0x390] ;  /* 0x0000e400ff029b82 */ /* 0x000ea20000000a00 */
[----:B------:R-:W-:-:S04]  /*02d0*/  @!P1 IADD3 R14, PT, PT, R14, 0x80, RZ ;  /* 0x000000800e0e9810 */ /* 0x000fc80007ffe0ff */
[----:B------:R-:W-:-:S13]  /*02e0*/  ISETP.GE.U32.AND P6, PT, R14, R9, PT ;  /* 0x000000090e00720c */ /* 0x000fda0003fc6070 */
[----:B------:R-:W0:Y:S01]  /*02f0*/  @!P6 LDC.64 R4, c[0x0][0x390] ;  /* 0x0000e400ff04eb82 */ /* 0x000e220000000a00 */
[----:B------:R-:W-:-:S05]  /*0300*/  @!P6 IADD3 R11, PT, PT, R27, R14, RZ ;  /* 0x0000000e1b0be210 */ /* 0x000fca0007ffe0ff */
[----:B0-----:R-:W-:Y:S01]  /*0310*/  @!P6 IMAD.WIDE.U32 R20, R11, 0x4, R4 ;  /* 0x000000040b14e825 */ /* 0x001fe200078e0004 */
[----:B------:R-:W-:-:S06]  /*0320*/  CS2R R4, SRZ ;  /* 0x0000000000047805 */ /* 0x000fcc000001ff00 */
[----:B------:R-:W5:Y:S01]  /*0330*/  @!P6 LDG.E R4, desc[UR4][R20.64] ;  /* 0x000000041404e981 */ /* 0x000f62000c1e1900 */
[----:B--2---:R-:W-:Y:S02]  /*0340*/  @!P1 IMAD.WIDE.U32 R14, R19, 0x4, R2 ;  /* 0x00000004130e9825 */ /* 0x004fe400078e0002 */
[----:B------:R-:W0:Y:S01]  /*0350*/  @!P0 LDC.64 R18, c[0x0][0x390] ;  /* 0x0000e400ff128b82 */ /* 0x000e220000000a00 */
[----:B------:R-:W-:-:S05]  /*0360*/  @!P0 IADD3 R3, PT, PT, R27, R0, RZ ;  /* 0x000000001b038210 */ /* 0x000fca0007ffe0ff */
[----:B0-----:R-:W-:-:S05]  /*0370*/  @!P0 IMAD.WIDE.U32 R18, R3, 0x4, R18 ;  /* 0x0000000403128825 */ /* 0x001fca00078e0012 */
[----:B------:R-:W5:Y:S01]  /*0380*/  @!P0 LDG.E R16, desc[UR4][R18.64] ;  /* 0x0000000412108981 */ /* 0x000f62000c1e1900 */
[C---:B------:R-:W-:Y:S01]  /*0390*/  ISETP.GE.U32.AND P0, PT, R0.reuse, R9, PT ;  /* 0x000000090000720c */ /* 0x040fe20003f06070 */
[----:B------:R-:W-:Y:S01]  /*03a0*/  HFMA2 R11, -RZ, RZ, 0, 0 ;  /* 0x00000000ff0b7431 */ /* 0x000fe200000001ff */
[----:B------:R-:W-:Y:S01]  /*03b0*/  MOV R10, RZ ;  /* 0x000000ff000a7202 */ /* 0x000fe20000000f00 */
[----:B-1----:R-:W-:Y:S01]  /*03c0*/  @!P2 IMAD.WIDE.U32 R6, R17, 0x4, R6 ;  /* 0x000000041106a825 */ /* 0x002fe200078e0006 */
[----:B------:R-:W-:Y:S04]  /*03d0*/  BSSY.RECONVERGENT B0, `(.L_x_1932) ;  /* 0x0000027000007945 */ /* 0x000fe80003800200 */
[----:B------:R0:W5:Y:S04]  /*03e0*/  @!P2 LDG.E R5, desc[UR4][R6.64] ;  /* 0x000000040605a981 */ /* 0x000168000c1e1900 */
[----:B------:R1:W5:Y:S01]  /*03f0*/  @!P1 LDG.E R11, desc[UR4][R14.64] ;  /* 0x000000040e0b9981 */ /* 0x000362000c1e1900 */
[----:B------:R-:W2:Y:S03]  /*0400*/  @!P0 LDC.64 R2, c[0x0][0x388] ;  /* 0x0000e200ff028b82 */ /* 0x000ea60000000a00 */
[----:B------:R3:W5:Y:S01]  /*0410*/  @!P3 LDG.E R10, desc[UR4][R22.64] ;  /* 0x00000004160ab981 */ /* 0x000762000c1e1900 */
[----:B0-----:R-:W-:-:S02]  /*0420*/  IADD3 R6, PT, PT, R0, 0x180, RZ ;  /* 0x0000018000067810 */ /* 0x001fc40007ffe0ff */
[C---:B-1----:R-:W-:Y:S02]  /*0430*/  IADD3 R14, PT, PT, R0.reuse, 0x200, RZ ;  /* 0x00000200000e7810 */ /* 0x042fe40007ffe0ff */
[----:B---3--:R-:W-:Y:S02]  /*0440*/  IADD3 R22, PT, PT, R0, 0x100, RZ ;  /* 0x0000010000167810 */ /* 0x008fe40007ffe0ff */
[-C--:B------:R-:W-:Y:S02]  /*0450*/  ISETP.GE.U32.AND P1, PT, R6, R9.reuse, PT ;  /* 0x000000090600720c */ /* 0x080fe40003f26070 */
[-C--:B------:R-:W-:Y:S02]  /*0460*/  ISETP.GE.U32.AND P2, PT, R14, R9.reuse, PT ;  /* 0x000000090e00720c */ /* 0x080fe40003f46070 */
[----:B------:R-:W-:Y:S02]  /*0470*/  ISETP.GE.U32.AND P3, PT, R22, R9, PT ;  /* 0x000000091600720c */ /* 0x000fe40003f66070 */
[----:B------:R-:W-:-:S02]  /*0480*/  IADD3 R14, PT, PT, R0, 0x80, RZ ;  /* 0x00000080000e7810 */ /* 0x000fc40007ffe0ff */
[----:B------:R-:W-:Y:S01]  /*0490*/  IADD3 R6, PT, PT, R0, 0x280, RZ ;  /* 0x0000028000067810 */ /* 0x000fe20007ffe0ff */
[----:B------:R-:W-:Y:S08]  /*04a0*/  @P0 BRA `(.L_x_1933) ;  /* 0x0000000000640947 */ /* 0x000ff00003800000 */
[----:B------:R-:W-:Y:S02]  /*04b0*/  MOV R7, 0x3f000000 ;  /* 0x3f00000000077802 */ /* 0x000fe40000000f00 */
[C---:B-----5:R-:W-:Y:S02]  /*04c0*/  FSETP.GT.FTZ.AND P4, PT, |R16|.reuse, 0.56000000238418579102, PT ;  /* 0x3f0f5c291000780b */ /* 0x060fe40003f94200 */
[C---:B------:R-:W-:Y:S01]  /*04d0*/  FSETP.NEU.FTZ.AND P5, PT, |R16|.reuse, 1, PT ;  /* 0x3f8000001000780b */ /* 0x040fe20003fbd200 */
[----:B------:R-:W-:-:S04]  /*04e0*/  FFMA.FTZ R7, |R16|, -R7, 0.5 ;  /* 0x3f00000010077423 */ /* 0x000fc80000010a07 */
[----:B------:R-:W0:Y:S02]  /*04f0*/  MUFU.RSQ R18, R7 ;  /* 0x0000000700127308 */ /* 0x000e240000001400 */
[----:B0-----:R-:W-:Y:S01]  /*0500*/  FMUL.FTZ R15, R7, R18 ;  /* 0x00000012070f7220 */ /* 0x001fe20000410000 */
[----:B------:R-:W-:-:S04]  /*0510*/  FMUL.FTZ R18, R18, -0.5 ;  /* 0xbf00000012127820 */ /* 0x000fc80000410000 */
[----:B------:R-:W-:-:S04]  /*0520*/  FFMA.FTZ R18, R15, R18, 0.5 ;  /* 0x3f0000000f127423 */ /* 0x000fc80000010012 */
[----:B------:R-:W-:Y:S01]  /*0530*/  FFMA.FTZ R18, R15, R18, R15 ;  /* 0x000000120f127223 */ /* 0x000fe2000001000f */
[----:B------:R-:W-:-:S04]  /*0540*/  FADD.FTZ R15, |R16|, -RZ ;  /* 0x800000ff100f7221 */ /* 0x000fc80000010200 */
        /* <DEDUP_REMOVED lines=15> */
.L_x_1933:
[----:B------:R-:W-:Y:S05]  /*0640*/  BSYNC.RECONVERGENT B0 ;  /* 0x0000000000007941 */ /* 0x000fea0003800200 */
.L_x_1932:
        /* <DEDUP_REMOVED lines=30> */
.L_x_1935:
[----:B------:R-:W-:Y:S05]  /*0830*/  BSYNC.RECONVERGENT B0 ;  /* 0x0000000000007941 */ /* 0x000fea0003800200 */
.L_x_1934:
[----:B------:R-:W-:Y:S01]  /*0840*/  BSSY.RECONVERGENT B0, `(.L_x_1936) ;  /* 0x000001d000007945 */ /* 0x000fe20003800200 */
[----:B------:R-:W-:Y:S02]  /*0850*/  ISETP.GE.U32.AND P5, PT, R6, R9, PT ;  /* 0x000000090600720c */ /* 0x000fe40003fa6070 */
[----:B-----5:R-:W-:Y:S01]  /*0860*/  IADD3 R8, PT, PT, R0, 0x380, RZ ;  /* 0x0000038000087810 */ /* 0x020fe20007ffe0ff */
[----:B------:R-:W-:Y:S10]  /*0870*/  @P3 BRA `(.L_x_1937) ;  /* 0x0000000000643947 */ /* 0x000ff40003800000 */
        /* <DEDUP_REMOVED lines=25> */
.L_x_1937:
[----:B------:R-:W-:Y:S05]  /*0a10*/  BSYNC.RECONVERGENT B0 ;  /* 0x0000000000007941 */ /* 0x000fea0003800200 */
.L_x_1936:
[----:B------:R-:W-:Y:S01]  /*0a20*/  @!P0 IADD3 R7, PT, PT, R27, R0, RZ ;  /* 0x000000001b078210 */ /* 0x000fe20007ffe0ff */
[----:B------:R-:W-:Y:S01]  /*0a30*/  BSSY.RECONVERGENT B0, `(.L_x_1938) ;  /* 0x000001d000007945 */ /* 0x000fe20003800200 */
[----:B------:R-:W-:-:S03]  /*0a40*/  ISETP.GE.U32.AND P3, PT, R8, R9, PT ;  /* 0x000000090800720c */ /* 0x000fc60003f66070 */
[----:B--2---:R-:W-:Y:S01]  /*0a50*/  @!P0 IMAD.WIDE.U32 R2, R7, 0x4, R2 ;  /* 0x0000000407028825 */ /* 0x004fe200078e0002 */
[----:B------:R-:W-:Y:S09]  /*0a60*/  @P1 BRA `(.L_x_1939) ;  /* 0x0000000000641947 */ /* 0x000ff20003800000 */
        /* <DEDUP_REMOVED lines=25> */
.L_x_1939:
[----:B------:R-:W-:Y:S05]  /*0c00*/  BSYNC.RECONVERGENT B0 ;  /* 0x0000000000007941 */ /* 0x000fea0003800200 */
.L_x_1938:
        /* <DEDUP_REMOVED lines=27> */
.L_x_1941:
[----:B------:R-:W-:Y:S05]  /*0dc0*/  BSYNC.RECONVERGENT B0 ;  /* 0x0000000000007941 */ /* 0x000fea0003800200 */
.L_x_1940:
        /* <DEDUP_REMOVED lines=27> */
.L_x_1943:
[----:B------:R-:W-:Y:S05]  /*0f80*/  BSYNC.RECONVERGENT B0 ;  /* 0x0000000000007941 */ /* 0x000fea0003800200 */
.L_x_1942:
        /* <DEDUP_REMOVED lines=27> */
.L_x_1945:
[----:B------:R-:W-:Y:S05]  /*1140*/  BSYNC.RECONVERGENT B0 ;  /* 0x0000000000007941 */ /* 0x000fea0003800200 */
.L_x_1944:
        /* <DEDUP_REMOVED lines=27> */
.L_x_1947:
[----:B------:R-:W-:Y:S05]  /*1300*/  BSYNC.RECONVERGENT B0 ;  /* 0x0000000000007941 */ /* 0x000fea0003800200 */
.L_x_1946:
        /* <DEDUP_REMOVED lines=18> */
.L_x_1950:
[----:B------:R-:W-:-:S13]  /*1430*/  ISETP.GE.U32.AND P0, PT, R0, R9, PT ;  /* 0x000000090000720c */ /* 0x000fda0003f06070 */
[----:B------:R-:W-:Y:S05]  /*1440*/  @P0 BRA `(.L_x_1952) ;  /* 0x0000000000300947 */ /* 0x000fea0003800000 */
[----:B0-----:R-:W0:Y:S01]  /*1450*/  LDC.64 R2, c[0x0][0x388] ;  /* 0x0000e200ff027b82 */ /* 0x001e220000000a00 */
[----:B------:R-:W-:Y:S02]  /*1460*/  IADD3 R11, PT, PT, R27, R0, RZ ;  /* 0x000000001b0b7210 */ /* 0x000fe40007ffe0ff */
[----:B------:R-:W-:-:S03]  /*1470*/  IADD3 R0, PT, PT, R0, 0x80, RZ ;  /* 0x0000008000007810 */ /* 0x000fc60007ffe0ff */
[----:B0-----:R-:W-:-:S05]  /*1480*/  IMAD.WIDE.U32 R2, R11, 0x4, R2 ;  /* 0x000000040b027825 */ /* 0x001fca00078e0002 */
[----:B------:R1:W-:Y:S02]  /*1490*/  STG.E desc[UR4][R2.64], R7 ;  /* 0x0000000702007986 */ /* 0x0003e4000c101904 */
.L_x_1951:
[----:B------:R-:W-:-:S13]  /*14a0*/  ISETP.GE.U32.AND P0, PT, R0, R9, PT ;  /* 0x000000090000720c */ /* 0x000fda0003f06070 */
[----:B------:R-:W-:Y:S05]  /*14b0*/  @P0 BRA `(.L_x_1953) ;  /* 0x0000000000340947 */ /* 0x000fea0003800000 */
[----:B01----:R-:W0:Y:S01]  /*14c0*/  LDC.64 R2, c[0x0][0x388] ;  /* 0x0000e200ff027b82 */ /* 0x003e220000000a00 */
[----:B------:R-:W-:Y:S02]  /*14d0*/  IADD3 R7, PT, PT, R27, R0, RZ ;  /* 0x000000001b077210 */ /* 0x000fe40007ffe0ff */
[----:B------:R-:W-:-:S03]  /*14e0*/  IADD3 R0, PT, PT, R0, 0x80, RZ ;  /* 0x0000008000007810 */ /* 0x000fc60007ffe0ff */
[----:B0-----:R-:W-:-:S05]  /*14f0*/  IMAD.WIDE.U32 R2, R7, 0x4, R2 ;  /* 0x0000000407027825 */ /* 0x001fca00078e0002 */
[----:B------:R1:W-:Y:S02]  /*1500*/  STG.E desc[UR4][R2.64], R8 ;  /* 0x0000000802007986 */ /* 0x0003e4000c101904 */
.L_x_1952:
        /* <DEDUP_REMOVED lines=8> */
.L_x_1953:
[----:B------:R-:W-:Y:S05]  /*1590*/  BSYNC.RELIABLE B1 ;  /* 0x0000000000017941 */ /* 0x000fea0003800100 */
.L_x_1949:
[----:B------:R-:W-:-:S13]  /*15a0*/  ISETP.GE.U32.AND P0, PT, R0, R9, PT ;  /* 0x000000090000720c */ /* 0x000fda0003f06070 */
[----:B012---:R-:W0:Y:S01]  /*15b0*/  @!P0 LDC.64 R2, c[0x0][0x388] ;  /* 0x0000e200ff028b82 */ /* 0x007e220000000a00 */
[----:B------:R-:W-:Y:S02]  /*15c0*/  @!P0 IADD3 R5, PT, PT, R27, R0, RZ ;  /* 0x000000001b058210 */ /* 0x000fe40007ffe0ff */
[----:B------:R-:W-:-:S03]  /*15d0*/  @!P0 IADD3 R0, PT, PT, R0, 0x80, RZ ;  /* 0x0000008000008810 */ /* 0x000fc60007ffe0ff */
[----:B0-----:R-:W-:-:S05]  /*15e0*/  @!P0 IMAD.WIDE.U32 R2, R5, 0x4, R2 ;  /* 0x0000000405028825 */ /* 0x001fca00078e0002 */
[----:B------:R2:W-:Y:S02]  /*15f0*/  @!P0 STG.E desc[UR4][R2.64], R10 ;  /* 0x0000000a02008986 */ /* 0x0005e4000c101904 */
.L_x_1954:
[----:B------:R-:W-:Y:S05]  /*1600*/  BSYNC.RECONVERGENT B0 ;  /* 0x0000000000007941 */ /* 0x000fea0003800200 */
.L_x_1948:
        /* <DEDUP_REMOVED lines=8> */
.L_x_1931:
[----:B------:R-:W0:Y:S01]  /*1690*/  S2R R21, SR_TID.X ;  /* 0x0000000000157919 */ /* 0x000e220000002100 */
[----:B------:R-:W1:Y:S02]  /*16a0*/  LDC.64 R2, c[0x0][0x390] ;  /* 0x0000e400ff027b82 */ /* 0x000e640000000a00 */
[----:B-1----:R-:W-:-:S04]  /*16b0*/  IMAD.WIDE.U32 R2, R27, 0x4, R2 ;  /* 0x000000041b027825 */ /* 0x002fc800078e0002 */
[----:B0-----:R-:W-:-:S05]  /*16c0*/  IMAD.WIDE.U32 R12, R21, 0x10, R2 ;  /* 0x00000010150c7825 */ /* 0x001fca00078e0002 */
[----:B------:R-:W2:Y:S04]  /*16d0*/  LDG.E.128 R8, desc[UR4][R12.64] ;  /* 0x000000040c087981 */ /* 0x000ea8000c1e1d00 */
[----:B------:R-:W3:Y:S01]  /*16e0*/  LDG.E.128 R4, desc[UR4][R12.64+0x800] ;  /* 0x000800040c047981 */ /* 0x000ee2000c1e1d00 */
[----:B------:R-:W-:-:S05]  /*16f0*/  HFMA2 R2, -RZ, RZ, 1.75, 0 ;  /* 0x3f000000ff027431 */ /* 0x000fca00000001ff */
[-C--:B--2---:R-:W-:Y:S01]  /*1700*/  FFMA.FTZ R14, |R8|, -R2.reuse, 0.5 ;  /* 0x3f000000080e7423 */ /* 0x084fe20000010a02 */
[CC--:B------:R-:W-:Y:S01]  /*1710*/  FFMA.FTZ R17, |R9|.reuse, -R2.reuse, 0.5 ;  /* 0x3f00000009117423 */ /* 0x0c0fe20000010a02 */
[----:B------:R-:W-:Y:S01]  /*1720*/  FFMA.FTZ R19, |R10|, -R2, 0.5 ;  /* 0x3f0000000a137423 */ /* 0x000fe20000010a02 */
[C---:B------:R-:W-:Y:S01]  /*1730*/  FSETP.GT.FTZ.AND P4, PT, |R8|.reuse, 0.56000000238418579102, PT ;  /* 0x3f0f5c290800780b */ /* 0x040fe20003f94200 */
[----:B------:R-:W0:Y:S01]  /*1740*/  MUFU.RSQ R3, R14 ;  /* 0x0000000e00037308 */ /* 0x000e220000001400 */
[----:B------:R-:W-:Y:S02]  /*1750*/  FSETP.GT.FTZ.AND P3, PT, |R9|, 0.56000000238418579102, PT ;  /* 0x3f0f5c290900780b */ /* 0x000fe40003f74200 */
[----:B------:R-:W-:Y:S02]  /*1760*/  FSETP.NEU.FTZ.AND P0, PT, |R8|, 1, PT ;  /* 0x3f8000000800780b */ /* 0x000fe40003f1d200 */
[C---:B------:R-:W-:Y:S02]  /*1770*/  FSETP.GT.FTZ.AND P1, PT, |R11|.reuse, 0.56000000238418579102, PT ;  /* 0x3f0f5c290b00780b */ /* 0x040fe40003f34200 */
[----:B------:R-:W-:Y:S01]  /*1780*/  FSETP.NEU.FTZ.AND P5, PT, |R11|, 1, PT ;  /* 0x3f8000000b00780b */ /* 0x000fe20003fbd200 */
[----:B------:R-:W1:Y:S01]  /*1790*/  MUFU.RSQ R18, R17 ;  /* 0x0000001100127308 */ /* 0x000e620000001400 */
[----:B------:R-:W-:-:S02]  /*17a0*/  FSETP.GT.FTZ.AND P2, PT, |R10|, 0.56000000238418579102, PT ;  /* 0x3f0f5c290a00780b */ /* 0x000fc40003f54200 */
[----:B---3--:R-:W-:-:S05]  /*17b0*/  FSETP.NEU.FTZ.AND P6, PT, |R6|, 1, PT ;  /* 0x3f8000000600780b */ /* 0x008fca0003fdd200 */
[----:B------:R-:W2:Y:S01]  /*17c0*/  MUFU.RSQ R20, R19 ;  /* 0x0000001300147308 */ /* 0x000ea20000001400 */
[----:B0-----:R-:W-:Y:S01]  /*17d0*/  FMUL.FTZ R15, R14, R3 ;  /* 0x000000030e0f7220 */ /* 0x001fe20000410000 */
[----:B------:R-:W-:-:S04]  /*17e0*/  FMUL.FTZ R0, R3, -0.5 ;  /* 0xbf00000003007820 */ /* 0x000fc80000410000 */
[----:B------:R-:W-:Y:S01]  /*17f0*/  FFMA.FTZ R16, R15, R0, 0.5 ;  /* 0x3f0000000f107423 */ /* 0x000fe20000010000 */
[----:B------:R-:W-:Y:S01]  /*1800*/  FFMA.FTZ R0, |R11|, -R2, 0.5 ;  /* 0x3f0000000b007423 */ /* 0x000fe20000010a02 */
[----:B-1----:R-:W-:Y:S01]  /*1810*/  FMUL.FTZ R12, R17, R18 ;  /* 0x00000012110c7220 */ /* 0x002fe20000410000 */
[----:B------:R-:W-:Y:S02]  /*1820*/  FMUL.FTZ R13, R18, -0.5 ;  /* 0xbf000000120d7820 */ /* 0x000fe40000410000 */
[----:B------:R-:W0:Y:S01]  /*1830*/  MUFU.RSQ R3, R0 ;  /* 0x0000000000037308 */ /* 0x000e220000001400 */
[----:B------:R-:W-:Y:S01]  /*1840*/  FFMA.FTZ R16, R15, R16, R15 ;  /* 0x000000100f107223 */ /* 0x000fe2000001000f */
[----:B------:R-:W-:Y:S01]  /*1850*/  FFMA.FTZ R13, R12, R13, 0.5 ;  /* 0x3f0000000c0d7423 */ /* 0x000fe2000001000d */
[----:B--2---:R-:W-:Y:S01]  /*1860*/  FMUL.FTZ R14, R19, R20 ;  /* 0x00000014130e7220 */ /* 0x004fe20000410000 */
[----:B------:R-:W-:Y:S01]  /*1870*/  FADD.FTZ R19, |R8|, -RZ ;  /* 0x800000ff08137221 */ /* 0x000fe20000010200 */
[----:B------:R-:W-:Y:S01]  /*1880*/  FMUL.FTZ R15, R20, -0.5 ;  /* 0xbf000000140f7820 */ /* 0x000fe20000410000 */
[----:B------:R-:W-:Y:S01]  /*1890*/  FFMA.FTZ R13, R12, R13, R12 ;  /* 0x0000000d0c0d7223 */ /* 0x000fe2000001000c */
[----:B------:R-:W-:Y:S01]  /*18a0*/  @P4 FSEL R19, R16, RZ, P0 ;  /* 0x000000ff10134208 */ /* 0x000fe20000000000 */
[C---:B------:R-:W-:Y:S01]  /*18b0*/  FADD.FTZ R12, |R9|.reuse, -RZ ;  /* 0x800000ff090c7221 */ /* 0x040fe20000010200 */
[----:B------:R-:W-:Y:S01]  /*18c0*/  FSETP.NEU.FTZ.AND P0, PT, |R9|, 1, PT ;  /* 0x3f8000000900780b */ /* 0x000fe20003f1d200 */
[----:B------:R-:W-:-:S02]  /*18d0*/  FFMA.FTZ R15, R14, R15, 0.5 ;  /* 0x3f0000000e0f7423 */ /* 0x000fc4000001000f */
[----:B------:R-:W-:Y:S01]  /*18e0*/  FMUL.FTZ R18, R19, R19 ;  /* 0x0000001313127220 */ /* 0x000fe20000410000 */
[----:B------:R-:W-:Y:S01]  /*18f0*/  @P3 FSEL R12, R13, RZ, P0 ;  /* 0x000000ff0d0c3208 */ /* 0x000fe20000000000 */
[----:B0-----:R-:W-:Y:S01]  /*1900*/  FMUL.FTZ R0, R0, R3 ;  /* 0x0000000300007220 */ /* 0x001fe20000410000 */
[----:B------:R-:W-:Y:S01]  /*1910*/  FMUL.FTZ R3, R3, -0.5 ;  /* 0xbf00000003037820 */ /* 0x000fe20000410000 */
[----:B------:R-:W-:Y:S01]  /*1920*/  FFMA.FTZ R14, R14, R15, R14 ;  /* 0x0000000f0e0e7223 */ /* 0x000fe2000001000e */
[----:B------:R-:W-:Y:S01]  /*1930*/  MOV R15, 0x3d4dd2f7 ;  /* 0x3d4dd2f7000f7802 */ /* 0x000fe20000000f00 */
[----:B------:R-:W-:Y:S01]  /*1940*/  FMUL.FTZ R16, R12, R12 ;  /* 0x0000000c0c107220 */ /* 0x000fe20000410000 */
[----:B------:R-:W-:Y:S01]  /*1950*/  FFMA.FTZ R17, R0, R3, 0.5 ;  /* 0x3f00000000117423 */ /* 0x000fe20000010003 */
[C---:B------:R-:W-:Y:S01]  /*1960*/  FSETP.NEU.FTZ.AND P0, PT, |R10|.reuse, 1, PT ;  /* 0x3f8000000a00780b */ /* 0x040fe20003f1d200 */
[----:B------:R-:W-:Y:S01]  /*1970*/  FADD.FTZ R13, |R10|, -RZ ;  /* 0x800000ff0a0d7221 */ /* 0x000fe20000010200 */
[----:B------:R-:W-:Y:S01]  /*1980*/  FFMA.FTZ R3, R18, R15, 0.018773360177874565125 ;  /* 0x3c99ca9712037423 */ /* 0x000fe2000001000f */
[----:B------:R-:W-:Y:S01]  /*1990*/  FFMA.FTZ R20, R0, R17, R0 ;  /* 0x0000001100147223 */ /* 0x000fe20000010000 */
[----:B------:R-:W-:Y:S01]  /*19a0*/  FFMA.FTZ R17, R16, R15, 0.018773360177874565125 ;  /* 0x3c99ca9710117423 */ /* 0x000fe2000001000f */
[----:B------:R-:W-:Y:S01]  /*19b0*/  FADD.FTZ R0, |R11|, -RZ ;  /* 0x800000ff0b007221 */ /* 0x000fe20000010200 */
[----:B------:R-:W-:Y:S01]  /*19c0*/  FFMA.FTZ R3, R18, R3, 0.046769052743911743164 ;  /* 0x3d3f90e812037423 */ /* 0x000fe20000010003 */
[----:B------:R-:W-:Y:S01]  /*19d0*/  @P2 FSEL R13, R14, RZ, P0 ;  /* 0x000000ff0e0d2208 */ /* 0x000fe20000000000 */
[----:B------:R-:W-:Y:S01]  /*19e0*/  FFMA.FTZ R17, R16, R17, 0.046769052743911743164 ;  /* 0x3d3f90e810117423 */ /* 0x000fe20000010011 */
[----:B------:R-:W-:Y:S01]  /*19f0*/  @P1 FSEL R0, R20, RZ, P5 ;  /* 0x000000ff14001208 */ /* 0x000fe20002800000 */
[----:B------:R-:W-:Y:S01]  /*1a00*/  FFMA.FTZ R14, |R4|, -R2, 0.5 ;  /* 0x3f000000040e7423 */ /* 0x000fe20000010a02 */
[----:B------:R-:W-:Y:S01]  /*1a10*/  FFMA.FTZ R3, R18, R3, 0.074823014438152313232 ;  /* 0x3d993ccf12037423 */ /* 0x000fe20000010003 */
[----:B------:R-:W-:Y:S01]  /*1a20*/  FFMA.FTZ R17, R16, R17, 0.074823014438152313232 ;  /* 0x3d993ccf10117423 */ /* 0x000fe20000010011 */
[----:B------:R-:W-:Y:S01]  /*1a30*/  FMUL.FTZ R20, R13, R13 ;  /* 0x0000000d0d147220 */ /* 0x000fe20000410000 */
[----:B------:R-:W-:Y:S01]  /*1a40*/  FMUL.FTZ R22, R0, R0 ;  /* 0x0000000000167220 */ /* 0x000fe20000410000 */
[----:B------:R-:W-:Y:S01]  /*1a50*/  FFMA.FTZ R3, R18, R3, 0.16667181253433227539 ;  /* 0x3e2aac0412037423 */ /* 0x000fe20000010003 */
[----:B------:R-:W-:Y:S01]  /*1a60*/  FFMA.FTZ R17, R16, R17, 0.16667181253433227539 ;  /* 0x3e2aac0410117423 */ /* 0x000fe20000010011 */
[----:B------:R-:W-:Y:S01]  /*1a70*/  FSETP.GT.FTZ.AND P0, PT, |R4|, 0.56000000238418579102, PT ;  /* 0x3f0f5c290400780b */ /* 0x000fe20003f14200 */
[----:B------:R-:W-:Y:S01]  /*1a80*/  FFMA.FTZ R23, R22, R15, 0.018773360177874565125 ;  /* 0x3c99ca9716177423 */ /* 0x000fe2000001000f */
[----:B------:R-:W-:Y:S01]  /*1a90*/  FMUL.FTZ R18, R18, R3 ;  /* 0x0000000312127220 */ /* 0x000fe20000410000 */
[----:B------:R-:W-:Y:S01]  /*1aa0*/  FMUL.FTZ R25, R16, R17 ;  /* 0x0000001110197220 */ /* 0x000fe20000410000 */
[----:B------:R-:W-:Y:S01]  /*1ab0*/  FFMA.FTZ R16, |R5|, -R2, 0.5 ;  /* 0x3f00000005107423 */ /* 0x000fe20000010a02 */
[----:B------:R-:W-:Y:S01]  /*1ac0*/  FFMA.FTZ R23, R22, R23, 0.046769052743911743164 ;  /* 0x3d3f90e816177423 */ /* 0x000fe20000010017 */
[----:B------:R-:W0:Y:S01]  /*1ad0*/  MUFU.RSQ R17, R14 ;  /* 0x0000000e00117308 */ /* 0x000e220000001400 */
[----:B------:R-:W-:Y:S01]  /*1ae0*/  FFMA.FTZ R3, R20, R15, 0.018773360177874565125 ;  /* 0x3c99ca9714037423 */ /* 0x000fe2000001000f */
[----:B------:R-:W-:Y:S01]  /*1af0*/  FFMA.FTZ R12, R12, R25, R12 ;  /* 0x000000190c0c7223 */ /* 0x000fe2000001000c */
[----:B------:R-:W-:Y:S01]  /*1b00*/  FFMA.FTZ R29, R22, R23, 0.074823014438152313232 ;  /* 0x3d993ccf161d7423 */ /* 0x000fe20000010017 */
[----:B------:R-:W-:Y:S01]  /*1b10*/  FFMA.FTZ R19, R19, R18, R19 ;  /* 0x0000001213137223 */ /* 0x000fe20000010013 */
[----:B------:R-:W-:Y:S01]  /*1b20*/  FFMA.FTZ R3, R20, R3, 0.046769052743911743164 ;  /* 0x3d3f90e814037423 */ /* 0x000fe20000010003 */
[-C--:B------:R-:W-:Y:S01]  /*1b30*/  FFMA.FTZ R18, |R6|, -R2.reuse, 0.5 ;  /* 0x3f00000006127423 */ /* 0x080fe20000010a02 */
[----:B------:R-:W-:Y:S01]  /*1b40*/  FFMA.FTZ R29, R22, R29, 0.16667181253433227539 ;  /* 0x3e2aac04161d7423 */ /* 0x000fe2000001001d */
[----:B------:R-:W1:Y:S01]  /*1b50*/  MUFU.RSQ R23, R16 ;  /* 0x0000001000177308 */ /* 0x000e620000001400 */
[----:B------:R-:W-:Y:S01]  /*1b60*/  FFMA.FTZ R3, R20, R3, 0.074823014438152313232 ;  /* 0x3d993ccf14037423 */ /* 0x000fe20000010003 */
[----:B------:R-:W-:Y:S01]  /*1b70*/  FFMA.FTZ R2, |R7|, -R2, 0.5 ;  /* 0x3f00000007027423 */ /* 0x000fe20000010a02 */
[----:B------:R-:W-:-:S02]  /*1b80*/  FSETP.NEU.FTZ.AND P5, PT, |R4|, 1, PT ;  /* 0x3f8000000400780b */ /* 0x000fc40003fbd200 */
[----:B------:R-:W-:Y:S01]  /*1b90*/  FFMA.FTZ R3, R20, R3, 0.16667181253433227539 ;  /* 0x3e2aac0414037423 */ /* 0x000fe20000010003 */
[----:B0-----:R-:W-:Y:S01]  /*1ba0*/  FMUL.FTZ R14, R14, R17 ;  /* 0x000000110e0e7220 */ /* 0x001fe20000410000 */
[----:B------:R-:W-:Y:S02]  /*1bb0*/  FMUL.FTZ R17, R17, -0.5 ;  /* 0xbf00000011117820 */ /* 0x000fe40000410000 */
[----:B------:R-:W-:Y:S01]  /*1bc0*/  FMUL.FTZ R20, R20, R3 ;  /* 0x0000000314147220 */ /* 0x000fe20000410000 */
[----:B------:R-:W-:Y:S02]  /*1bd0*/  FMUL.FTZ R3, R22, R29 ;  /* 0x0000001d16037220 */ /* 0x000fe40000410000 */
[----:B------:R-:W0:Y:S01]  /*1be0*/  MUFU.RSQ R29, R18 ;  /* 0x00000012001d7308 */ /* 0x000e220000001400 */
[----:B------:R-:W-:Y:S01]  /*1bf0*/  FFMA.FTZ R13, R13, R20, R13 ;  /* 0x000000140d0d7223 */ /* 0x000fe2000001000d */
[----:B------:R-:W-:Y:S01]  /*1c00*/  FMUL.FTZ R20, R12, -2 ;  /* 0xc00000000c147820 */ /* 0x000fe20000410000 */
[----:B-1----:R-:W-:Y:S01]  /*1c10*/  FMUL.FTZ R16, R16, R23 ;  /* 0x0000001710107220 */ /* 0x002fe20000410000 */
[----:B------:R-:W-:Y:S01]  /*1c20*/  FMUL.FTZ R25, R23, -0.5 ;  /* 0xbf00000017197820 */ /* 0x000fe20000410000 */
[----:B------:R-:W-:Y:S01]  /*1c30*/  FFMA.FTZ R23, R14, R17, 0.5 ;  /* 0x3f0000000e177423 */ /* 0x000fe20000010011 */
[----:B------:R-:W-:-:S02]  /*1c40*/  FFMA.FTZ R0, R0, R3, R0 ;  /* 0x0000000300007223 */ /* 0x000fc40000010000 */
[----:B------:R-:W-:Y:S01]  /*1c50*/  FFMA.FTZ R25, R16, R25, 0.5 ;  /* 0x3f00000010197423 */ /* 0x000fe20000010019 */
[----:B------:R-:W-:Y:S01]  /*1c60*/  FFMA.FTZ R22, R14, R23, R14 ;  /* 0x000000170e167223 */ /* 0x000fe2000001000e */
[----:B------:R-:W1:Y:S01]  /*1c70*/  MUFU.RSQ R17, R2 ;  /* 0x0000000200117308 */ /* 0x000e620000001400 */
[----:B------:R-:W-:Y:S01]  /*1c80*/  FMUL.FTZ R23, R19, -2 ;  /* 0xc000000013177820 */ /* 0x000fe20000410000 */
[----:B------:R-:W-:Y:S01]  /*1c90*/  FFMA.FTZ R14, R16, R25, R16 ;  /* 0x00000019100e7223 */ /* 0x000fe20000010010 */
[----:B------:R-:W-:Y:S02]  /*1ca0*/  HFMA2 R16, -RZ, RZ, 1.9599609375, 20144 ;  /* 0x3fd774ebff107431 */ /* 0x000fe400000001ff */
[----:B------:R-:W-:Y:S01]  /*1cb0*/  FADD.FTZ R25, |R4|, -RZ ;  /* 0x800000ff04197221 */ /* 0x000fe20000010200 */
[----:B------:R-:W-:Y:S01]  /*1cc0*/  @P0 FSEL R25, R22, RZ, P5 ;  /* 0x000000ff16190208 */ /* 0x000fe20002800000 */
[----:B------:R-:W-:Y:S01]  /*1cd0*/  FADD.FTZ R22, |R5|, -RZ ;  /* 0x800000ff05167221 */ /* 0x000fe20000010200 */
[----:B0-----:R-:W-:Y:S01]  /*1ce0*/  FMUL.FTZ R18, R18, R29 ;  /* 0x0000001d12127220 */ /* 0x001fe20000410000 */
[----:B------:R-:W-:Y:S01]  /*1cf0*/  FMUL.FTZ R29, R29, -0.5 ;  /* 0xbf0000001d1d7820 */ /* 0x000fe20000410000 */
[----:B------:R-:W-:-:S03]  /*1d00*/  FSETP.NEU.FTZ.AND P5, PT, |R5|, 1, PT ;  /* 0x3f8000000500780b */ /* 0x000fc60003fbd200 */
[----:B------:R-:W-:Y:S01]  /*1d10*/  FFMA.FTZ R29, R18, R29, 0.5 ;  /* 0x3f000000121d7423 */ /* 0x000fe2000001001d */
[C---:B------:R-:W-:Y:S01]  /*1d20*/  @P4 FFMA.FTZ R19, R16.reuse, 0.93318945169448852539, R23 ;  /* 0x3f6ee58110134823 */ /* 0x040fe20000010017 */
[----:B------:R-:W-:Y:S01]  /*1d30*/  FSETP.GT.FTZ.AND P4, PT, |R5|, 0.56000000238418579102, PT ;  /* 0x3f0f5c290500780b */ /* 0x000fe20003f94200 */
[----:B------:R-:W-:Y:S01]  /*1d40*/  @P3 FFMA.FTZ R12, R16, 0.93318945169448852539, R20 ;  /* 0x3f6ee581100c3823 */ /* 0x000fe20000010014 */
[----:B------:R-:W-:Y:S01]  /*1d50*/  FSETP.GT.FTZ.AND P3, PT, |R6|, 0.56000000238418579102, PT ;  /* 0x3f0f5c290600780b */ /* 0x000fe20003f74200 */
[----:B-1----:R-:W-:Y:S01]  /*1d60*/  FMUL.FTZ R2, R2, R17 ;  /* 0x0000001102027220 */ /* 0x002fe20000410000 */
[----:B------:R-:W-:Y:S01]  /*1d70*/  FMUL.FTZ R17, R17, -0.5 ;  /* 0xbf00000011117820 */ /* 0x000fe20000410000 */
[----:B------:R-:W-:Y:S01]  /*1d80*/  FFMA.FTZ R29, R18, R29, R18 ;  /* 0x0000001d121d7223 */ /* 0x000fe20000010012 */
[----:B------:R-:W-:Y:S01]  /*1d90*/  FMUL.FTZ R18, R25, R25 ;  /* 0x0000001919127220 */ /* 0x000fe20000410000 */
[----:B------:R-:W-:Y:S01]  /*1da0*/  FADD.FTZ R23, |R6|, -RZ ;  /* 0x800000ff06177221 */ /* 0x000fe20000010200 */
[----:B------:R-:W-:Y:S01]  /*1db0*/  FFMA.FTZ R17, R2, R17, 0.5 ;  /* 0x3f00000002117423 */ /* 0x000fe20000010011 */
[----:B------:R-:W-:Y:S01]  /*1dc0*/  FADD.FTZ R20, |R7|, -RZ ;  /* 0x800000ff07147221 */ /* 0x000fe20000010200 */
[----:B------:R-:W-:-:S02]  /*1dd0*/  LOP3.LUT R8, R19, 0x80000000, R8, 0xb8, !PT ;  /* 0x8000000013087812 */ /* 0x000fc400078eb808 */
[----:B------:R-:W-:Y:S01]  /*1de0*/  FFMA.FTZ R3, R2, R17, R2 ;  /* 0x0000001102037223 */ /* 0x000fe20000010002 */
[----:B------:R-:W-:Y:S01]  /*1df0*/  @P4 FSEL R22, R14, RZ, P5 ;  /* 0x000000ff0e164208 */ /* 0x000fe20002800000 */
[----:B------:R-:W-:Y:S01]  /*1e00*/  FFMA.FTZ R17, R18, R15, 0.018773360177874565125 ;  /* 0x3c99ca9712117423 */ /* 0x000fe2000001000f */
[----:B------:R-:W-:Y:S02]  /*1e10*/  FSETP.GT.FTZ.AND P5, PT, |R7|, 0.56000000238418579102, PT ;  /* 0x3f0f5c290700780b */ /* 0x000fe40003fb4200 */
[----:B------:R-:W-:Y:S01]  /*1e20*/  @P3 FSEL R23, R29, RZ, P6 ;  /* 0x000000ff1d173208 */ /* 0x000fe20003000000 */
[----:B------:R-:W-:Y:S01]  /*1e30*/  FMUL.FTZ R2, R22, R22 ;  /* 0x0000001616027220 */ /* 0x000fe20000410000 */
[----:B------:R-:W-:Y:S01]  /*1e40*/  FFMA.FTZ R17, R18, R17, 0.046769052743911743164 ;  /* 0x3d3f90e812117423 */ /* 0x000fe20000010011 */
[----:B------:R-:W-:Y:S02]  /*1e50*/  FSETP.NEU.FTZ.AND P6, PT, |R7|, 1, PT ;  /* 0x3f8000000700780b */ /* 0x000fe40003fdd200 */
[----:B------:R-:W-:Y:S01]  /*1e60*/  FFMA.FTZ R29, R2, R15, 0.018773360177874565125 ;  /* 0x3c99ca97021d7423 */ /* 0x000fe2000001000f */
[----:B------:R-:W-:Y:S01]  /*1e70*/  FFMA.FTZ R17, R18, R17, 0.074823014438152313232 ;  /* 0x3d993ccf12117423 */ /* 0x000fe20000010011 */
[----:B------:R-:W-:Y:S01]  /*1e80*/  FMUL.FTZ R14, R23, R23 ;  /* 0x00000017170e7220 */ /* 0x000fe20000410000 */
[----:B------:R-:W-:Y:S01]  /*1e90*/  LOP3.LUT R9, R12, 0x80000000, R9, 0xb8, !PT ;  /* 0x800000000c097812 */ /* 0x000fe200078eb809 */
[----:B------:R-:W-:Y:S01]  /*1ea0*/  FFMA.FTZ R29, R2, R29, 0.046769052743911743164 ;  /* 0x3d3f90e8021d7423 */ /* 0x000fe2000001001d */
[----:B------:R-:W-:Y:S01]  /*1eb0*/  FFMA.FTZ R17, R18, R17, 0.16667181253433227539 ;  /* 0x3e2aac0412117423 */ /* 0x000fe20000010011 */
[----:B------:R-:W-:Y:S01]  /*1ec0*/  @P5 FSEL R20, R3, RZ, P6 ;  /* 0x000000ff03145208 */ /* 0x000fe20003000000 */
[----:B------:R-:W-:Y:S01]  /*1ed0*/  FFMA.FTZ R3, R14, R15, 0.018773360177874565125 ;  /* 0x3c99ca970e037423 */ /* 0x000fe2000001000f */
[----:B------:R-:W-:Y:S01]  /*1ee0*/  FFMA.FTZ R29, R2, R29, 0.074823014438152313232 ;  /* 0x3d993ccf021d7423 */ /* 0x000fe2000001001d */
[----:B------:R-:W-:-:S02]  /*1ef0*/  FMUL.FTZ R18, R18, R17 ;  /* 0x0000001112127220 */ /* 0x000fc40000410000 */
[----:B------:R-:W-:Y:S01]  /*1f00*/  FMUL.FTZ R24, R20, R20 ;  /* 0x0000001414187220 */ /* 0x000fe20000410000 */
[----:B------:R-:W-:Y:S01]  /*1f10*/  FFMA.FTZ R17, R2, R29, 0.16667181253433227539 ;  /* 0x3e2aac0402117423 */ /* 0x000fe2000001001d */
[----:B------:R-:W-:Y:S01]  /*1f20*/  FFMA.FTZ R29, R14, R3, 0.046769052743911743164 ;  /* 0x3d3f90e80e1d7423 */ /* 0x000fe20000010003 */
[----:B------:R-:W-:Y:S01]  /*1f30*/  FMUL.FTZ R3, R13, -2 ;  /* 0xc00000000d037820 */ /* 0x000fe20000410000 */
[----:B------:R-:W-:Y:S01]  /*1f40*/  FFMA.FTZ R15, R24, R15, 0.018773360177874565125 ;  /* 0x3c99ca97180f7423 */ /* 0x000fe2000001000f */
[----:B------:R-:W-:Y:S01]  /*1f50*/  FMUL.FTZ R17, R2, R17 ;  /* 0x0000001102117220 */ /* 0x000fe20000410000 */
[----:B------:R-:W-:Y:S01]  /*1f60*/  FFMA.FTZ R29, R14, R29, 0.074823014438152313232 ;  /* 0x3d993ccf0e1d7423 */ /* 0x000fe2000001001d */
[----:B------:R-:W-:Y:S01]  /*1f70*/  @P2 FFMA.FTZ R13, R16, 0.93318945169448852539, R3 ;  /* 0x3f6ee581100d2823 */ /* 0x000fe20000010003 */
[----:B------:R-:W-:Y:S01]  /*1f80*/  FMUL.FTZ R3, R0, -2 ;  /* 0xc000000000037820 */ /* 0x000fe20000410000 */
[----:B------:R-:W-:Y:S01]  /*1f90*/  FFMA.FTZ R15, R24, R15, 0.046769052743911743164 ;  /* 0x3d3f90e8180f7423 */ /* 0x000fe2000001000f */
[----:B------:R-:W-:Y:S01]  /*1fa0*/  FFMA.FTZ R29, R14, R29, 0.16667181253433227539 ;  /* 0x3e2aac040e1d7423 */ /* 0x000fe2000001001d */
[----:B------:R-:W-:Y:S01]  /*1fb0*/  FFMA.FTZ R25, R25, R18, R25 ;  /* 0x0000001219197223 */ /* 0x000fe20000010019 */
[----:B------:R-:W-:Y:S01]  /*1fc0*/  @P1 FFMA.FTZ R0, R16, 0.93318945169448852539, R3 ;  /* 0x3f6ee58110001823 */ /* 0x000fe20000010003 */
[----:B------:R-:W-:Y:S01]  /*1fd0*/  FFMA.FTZ R15, R24, R15, 0.074823014438152313232 ;  /* 0x3d993ccf180f7423 */ /* 0x000fe2000001000f */
[----:B------:R-:W0:Y:S01]  /*1fe0*/  LDC.64 R2, c[0x0][0x388] ;  /* 0x0000e200ff027b82 */ /* 0x000e220000000a00 */
[----:B------:R-:W-:Y:S01]  /*1ff0*/  FMUL.FTZ R14, R14, R29 ;  /* 0x0000001d0e0e7220 */ /* 0x000fe20000410000 */
[----:B------:R-:W-:Y:S01]  /*2000*/  FFMA.FTZ R22, R22, R17, R22 ;  /* 0x0000001116167223 */ /* 0x000fe20000010016 */
[----:B------:R-:W-:Y:S01]  /*2010*/  FFMA.FTZ R15, R24, R15, 0.16667181253433227539 ;  /* 0x3e2aac04180f7423 */ /* 0x000fe2000001000f */
[----:B------:R-:W-:Y:S01]  /*2020*/  LOP3.LUT R10, R13, 0x80000000, R10, 0xb8, !PT ;  /* 0x800000000d0a7812 */ /* 0x000fe200078eb80a */
[----:B------:R-:W-:Y:S01]  /*2030*/  FFMA.FTZ R23, R23, R14, R23 ;  /* 0x0000000e17177223 */ /* 0x000fe20000010017 */
[----:B------:R-:W-:Y:S01]  /*2040*/  FMUL.FTZ R17, R22, -2 ;  /* 0xc000000016117820 */ /* 0x000fe20000410000 */
[----:B------:R-:W-:Y:S01]  /*2050*/  FMUL.FTZ R15, R24, R15 ;  /* 0x0000000f180f7220 */ /* 0x000fe20000410000 */
[----:B------:R-:W-:-:S02]  /*2060*/  LOP3.LUT R11, R0, 0x80000000, R11, 0xb8, !PT ;  /* 0x80000000000b7812 */ /* 0x000fc400078eb80b */
[----:B------:R-:W-:Y:S01]  /*2070*/  @P4 FFMA.FTZ R22, R16, 0.93318945169448852539, R17 ;  /* 0x3f6ee58110164823 */ /* 0x000fe20000010011 */
[----:B------:R-:W-:Y:S01]  /*2080*/  FFMA.FTZ R20, R20, R15, R20 ;  /* 0x0000000f14147223 */ /* 0x000fe20000010014 */
[----:B------:R-:W-:Y:S01]  /*2090*/  FMUL.FTZ R15, R25, -2 ;  /* 0xc0000000190f7820 */ /* 0x000fe20000410000 */
[----:B------:R-:W-:Y:S02]  /*20a0*/  FSETP.NAN.FTZ.AND P1, PT, R12, R12, PT ;  /* 0x0000000c0c00720b */ /* 0x000fe40003f38000 */
[----:B------:R-:W-:Y:S01]  /*20b0*/  FMUL.FTZ R29, R20, -2 ;  /* 0xc0000000141d7820 */ /* 0x000fe20000410000 */
[C---:B------:R-:W-:Y:S01]  /*20c0*/  @P0 FFMA.FTZ R25, R16.reuse, 0.93318945169448852539, R15 ;  /* 0x3f6ee58110190823 */ /* 0x040fe2000001000f */
[----:B------:R-:W-:Y:S02]  /*20d0*/  FSETP.NAN.FTZ.AND P0, PT, R19, R19, PT ;  /* 0x000000131300720b */ /* 0x000fe40003f18000 */
[----:B------:R-:W-:Y:S01]  /*20e0*/  @P5 FFMA.FTZ R20, R16, 0.93318945169448852539, R29 ;  /* 0x3f6ee58110145823 */ /* 0x000fe2000001001d */
[----:B------:R-:W-:-:S02]  /*20f0*/  FSETP.NAN.FTZ.AND P2, PT, R13, R13, PT ;  /* 0x0000000d0d00720b */ /* 0x000fc40003f58000 */
[----:B------:R-:W-:Y:S01]  /*2100*/  LOP3.LUT R14, R25, 0x80000000, R4, 0xb8, !PT ;  /* 0x80000000190e7812 */ /* 0x000fe200078eb804 */
[----:B0-----:R-:W-:-:S04]  /*2110*/  IMAD.WIDE.U32 R2, R27, 0x4, R2 ;  /* 0x000000041b027825 */ /* 0x001fc800078e0002 */
[----:B------:R-:W-:Y:S01]  /*2120*/  FMUL.FTZ R27, R23, -2 ;  /* 0xc0000000171b7820 */ /* 0x000fe20000410000 */
[----:B------:R-:W-:Y:S02]  /*2130*/  LOP3.LUT R15, R22, 0x80000000, R5, 0xb8, !PT ;  /* 0x80000000160f7812 */ /* 0x000fe400078eb805 */
[----:B------:R-:W-:Y:S01]  /*2140*/  LOP3.LUT R17, R20, 0x80000000, R7, 0xb8, !PT ;  /* 0x8000000014117812 */ /* 0x000fe200078eb807 */
[----:B------:R-:W-:Y:S01]  /*2150*/  @P3 FFMA.FTZ R23, R16, 0.93318945169448852539, R27 ;  /* 0x3f6ee58110173823 */ /* 0x000fe2000001001b */
[----:B------:R-:W-:Y:S01]  /*2160*/  FSETP.NAN.FTZ.AND P3, PT, R0, R0, PT ;  /* 0x000000000000720b */ /* 0x000fe20003f78000 */
[----:B------:R-:W-:Y:S01]  /*2170*/  IMAD.WIDE.U32 R2, R21, 0x10, R2 ;  /* 0x0000001015027825 */ /* 0x000fe200078e0002 */
[----:B------:R-:W-:Y:S02]  /*2180*/  FSEL R4, R8, R19, !P0 ;  /* 0x0000001308047208 */ /* 0x000fe40004000000 */
[----:B------:R-:W-:Y:S02]  /*2190*/  LOP3.LUT R16, R23, 0x80000000, R6, 0xb8, !PT ;  /* 0x8000000017107812 */ /* 0x000fe400078eb806 */
[----:B------:R-:W-:-:S02]  /*21a0*/  FSEL R5, R9, R12, !P1 ;  /* 0x0000000c09057208 */ /* 0x000fc40004800000 */
[----:B------:R-:W-:Y:S02]  /*21b0*/  FSEL R6, R10, R13, !P2 ;  /* 0x0000000d0a067208 */ /* 0x000fe40005000000 */
[----:B------:R-:W-:Y:S02]  /*21c0*/  FSEL R7, R11, R0, !P3 ;  /* 0x000000000b077208 */ /* 0x000fe40005800000 */
[----:B------:R-:W-:Y:S02]  /*21d0*/  FSETP.NAN.FTZ.AND P0, PT, R25, R25, PT ;  /* 0x000000191900720b */ /* 0x000fe40003f18000 */
[----:B------:R-:W-:Y:S01]  /*21e0*/  FSETP.NAN.FTZ.AND P1, PT, R22, R22, PT ;  /* 0x000000161600720b */ /* 0x000fe20003f38000 */
[----:B------:R-:W-:Y:S01]  /*21f0*/  STG.E.128 desc[UR4][R2.64], R4 ;  /* 0x0000000402007986 */ /* 0x000fe2000c101d04 */
[----:B------:R-:W-:Y:S02]  /*2200*/  FSETP.NAN.FTZ.AND P2, PT, R23, R23, PT ;  /* 0x000000171700720b */ /* 0x000fe40003f58000 */
[----:B------:R-:W-:-:S02]  /*2210*/  FSETP.NAN.FTZ.AND P3, PT, R20, R20, PT ;  /* 0x000000141400720b */ /* 0x000fc40003f78000 */
[----:B------:R-:W-:Y:S02]  /*2220*/  FSEL R8, R14, R25, !P0 ;  /* 0x000000190e087208 */ /* 0x000fe40004000000 */
[----:B------:R-:W-:Y:S02]  /*2230*/  FSEL R9, R15, R22, !P1 ;  /* 0x000000160f097208 */ /* 0x000fe40004800000 */
[----:B------:R-:W-:Y:S02]  /*2240*/  FSEL R10, R16, R23, !P2 ;  /* 0x00000017100a7208 */ /* 0x000fe40005000000 */
[----:B------:R-:W-:-:S05]  /*2250*/  FSEL R11, R17, R20, !P3 ;  /* 0x00000014110b7208 */ /* 0x000fca0005800000 */
[----:B------:R-:W-:Y:S01]  /*2260*/  STG.E.128 desc[UR4][R2.64+0x800], R8 ;  /* 0x0008000802007986 */ /* 0x000fe2000c101d04 */
[----:B------:R-:W-:Y:S05]  /*2270*/  EXIT ;  /* 0x000000000000794d */ /* 0x000fea0003800000 */
.L_x_1955:
        /* <DEDUP_REMOVED lines=16> */
.L_x_18314:


//--------------------- .text._ZN2at6native29vectorized_elementwise_kernelILi8EZZZNS0_16asin_kernel_cudaERNS_18TensorIteratorBaseEENKUlvE0_clEvENKUlvE0_clEvEUlfE_St5arrayIPcLm2EEEEviT0_T1_ --------------------------
	.section	.text._ZN2at6native29vectorized_elementwise_kernelILi8EZZZNS0_16asin_kernel_cudaERNS_18TensorIteratorBaseEENKUlvE0_clEvENKUlvE0_clEvEUlfE_St5arrayIPcLm2EEEEviT0_T1_,"ax",@progbits
	.align	128
        .global         _ZN2at6native29vectorized_elementwise_kernelILi8EZZZNS0_16asin_kernel_cudaERNS_18TensorIteratorBaseEENKUlvE0_clEvENKUlvE0_clEvEUlfE_St5arrayIPcLm2EEEEviT0_T1_
        .type           _ZN2at6native29vectorized_elementwise_kernelILi8EZZZNS0_16asin_kernel_cudaERNS_18TensorIteratorBaseEENKUlvE0_clEvENKUlvE0_clEvEUlfE_St5arrayIPcLm2EEEEviT0_T1_,@function
        .size           _ZN2at6native29vectorized_elementwise_kernelILi8EZZZNS0_16asin_kernel_cudaERNS_18TensorIteratorBaseEENKUlvE0_clEvENKUlvE0_clEvEUlfE_St5arrayIPcLm2EEEEviT0_T1_,(.L_x_18315 - _ZN2at6native29vectorized_elementwise_kernelILi8EZZZNS0_16asin_kernel_cudaERNS_18TensorIteratorBaseEENKUlvE0_clEvENKUlvE0_clEvEUlfE_St5arrayIPcLm2EEEEviT0_T1_)
        .other          _ZN2at6native29vectorized_elementwise_kernelILi8EZZZNS0_16asin_kernel_cudaERNS_18TensorIteratorBaseEENKUlvE0_clEvENKUlvE0_clEvEUlfE_St5arrayIPcLm2EEEEviT0_T1_,@"STO_CUDA_ENTRY STV_DEFAULT"
_ZN2at6native29vectorized_elementwise_kernelILi8EZZZNS0_16asin_kernel_cudaERNS_18TensorIteratorBaseEENKUlvE0_clEvENKUlvE0_clEvEUlfE_St5arrayIPcLm2EEEEviT0_T1_:
.text._ZN2at6native29vectorized_elementwise_kernelILi8EZZZNS0_16asin_kernel_cudaERNS_18TensorIteratorBaseEENKUlvE0_clEvENKUlvE0_clEvEUlfE_St5arrayIPcLm2EEEEviT0_T1_:
        /* <DEDUP_REMOVED lines=58> */
[----:B------:R-:W-:Y:S02]  /*03a0*/  HFMA2 R11, -RZ, RZ, 0, 0 ;  /* 0x00000000ff0b7431 */ /* 0x000fe400000001ff */
[----:B-1----:R-:W-:Y:S01]  /*03b0*/  @!P2 IMAD.WIDE.U32 R6, R19, 0x4, R6 ;  /* 0x000000041306a825 */ /* 0x002fe200078e0006 */
[----:B------:R-:W-:Y:S02]  /*03c0*/  MOV R10, RZ ;  /* 0x000000ff000a7202 */ /* 0x000fe40000000f00 */
[C---:B------:R-:W-:Y:S02]  /*03d0*/  IADD3 R14, PT, PT, R0.reuse, 0x100, RZ ;  /* 0x00000100000e7810 */ /* 0x040fe40007ffe0ff */
[----:B------:R0:W5:Y:S01]  /*03e0*/  @!P2 LDG.E R5, desc[UR4][R6.64] ;  /* 0x000000040605a981 */ /* 0x000162000c1e1900 */
[----:B------:R-:W-:Y:S03]  /*03f0*/  BSSY.RECONVERGENT B0, `(.L_x_1957) ;  /* 0x0000025000007945 */ /* 0x000fe60003800200 */
[----:B------:R1:W5:Y:S01]  /*0400*/  @!P1 LDG.E R11, desc[UR4][R16.64] ;  /* 0x00000004100b9981 */ /* 0x000362000c1e1900 */
[----:B------:R-:W2:Y:S03]  /*0410*/  @!P0 LDC.64 R2, c[0x0][0x388] ;  /* 0x0000e200ff028b82 */ /* 0x000ea60000000a00 */
[----:B------:R3:W5:Y:S01]  /*0420*/  @!P3 LDG.E R10, desc[UR4][R24.64] ;  /* 0x00000004180ab981 */ /* 0x000762000c1e1900 */
[----:B0-----:R-:W-:-:S02]  /*0430*/  IADD3 R6, PT, PT, R0, 0x180, RZ ;  /* 0x0000018000067810 */ /* 0x001fc40007ffe0ff */
[----:B-1----:R-:W-:Y:S02]  /*0440*/  IADD3 R16, PT, PT, R0, 0x200, RZ ;  /* 0x0000020000107810 */ /* 0x002fe40007ffe0ff */
[-C--:B------:R-:W-:Y:S02]  /*0450*/  ISETP.GE.U32.AND P3, PT, R14, R9.reuse, PT ;  /* 0x000000090e00720c */ /* 0x080fe40003f66070 */
[-C--:B------:R-:W-:Y:S02]  /*0460*/  ISETP.GE.U32.AND P1, PT, R6, R9.reuse, PT ;  /* 0x000000090600720c */ /* 0x080fe40003f26070 */
[----:B------:R-:W-:Y:S02]  /*0470*/  ISETP.GE.U32.AND P2, PT, R16, R9, PT ;  /* 0x000000091000720c */ /* 0x000fe40003f46070 */
[C---:B------:R-:W-:Y:S02]  /*0480*/  IADD3 R14, PT, PT, R0.reuse, 0x80, RZ ;  /* 0x00000080000e7810 */ /* 0x040fe40007ffe0ff */
[----:B------:R-:W-:Y:S01]  /*0490*/  IADD3 R6, PT, PT, R0, 0x280, RZ ;  /* 0x0000028000067810 */ /* 0x000fe20007ffe0ff */
[----:B---3--:R-:W-:Y:S08]  /*04a0*/  @P0 BRA `(.L_x_1958) ;  /* 0x0000000000640947 */ /* 0x008ff00003800000 */
[----:B------:R-:W-:Y:S02]  /*04b0*/  MOV R7, 0x3f000000 ;  /* 0x3f00000000077802 */ /* 0x000fe40000000f00 */
[C---:B-----5:R-:W-:Y:S02]  /*04c0*/  FSETP.GT.FTZ.AND P4, PT, |R18|.reuse, 0.56000000238418579102, PT ;  /* 0x3f0f5c291200780b */ /* 0x060fe40003f94200 */
[C---:B------:R-:W-:Y:S01]  /*04d0*/  FSETP.NEU.FTZ.AND P5, PT, |R18|.reuse, 1, PT ;  /* 0x3f8000001200780b */ /* 0x040fe20003fbd200 */
[----:B------:R-:W-:Y:S01]  /*04e0*/  FFMA.FTZ R7, |R18|, -R7, 0.5 ;  /* 0x3f00000012077423 */ /* 0x000fe20000010a07 */
[----:B------:R-:W-:-:S03]  /*04f0*/  MOV R19, 0x3d4dd2f7 ;  /* 0x3d4dd2f700137802 */ /* 0x000fc60000000f00 */
        /* <DEDUP_REMOVED lines=20> */
.L_x_1958:
[----:B------:R-:W-:Y:S05]  /*0640*/  BSYNC.RECONVERGENT B0 ;  /* 0x0000000000007941 */ /* 0x000fea0003800200 */
.L_x_1957:
[-C--:B------:R-:W-:Y:S01]  /*0650*/  ISETP.GE.U32.AND P5, PT, R14, R9.reuse, PT ;  /* 0x000000090e00720c */ /* 0x080fe20003fa6070 */
[----:B------:R-:W-:Y:S01]  /*0660*/  BSSY.RECONVERGENT B0, `(.L_x_1959) ;  /* 0x000001d000007945 */ /* 0x000fe20003800200 */
[----:B------:R-:W-:Y:S02]  /*0670*/  ISETP.GE.U32.AND P4, PT, R6, R9, PT ;  /* 0x000000090600720c */ /* 0x000fe40003f86070 */
[----:B------:R-:W-:-:S09]  /*0680*/  IADD3 R6, PT, PT, R0, 0x300, RZ ;  /* 0x0000030000067810 */ /* 0x000fd20007ffe0ff */
[----:B------:R-:W-:Y:S05]  /*0690*/  @P5 BRA `(.L_x_1960) ;  /* 0x0000000000645947 */ /* 0x000fea0003800000 */
[----:B------:R-:W-:Y:S01]  /*06a0*/  HFMA2 R7, -RZ, RZ, 1.75, 0 ;  /* 0x3f000000ff077431 */ /* 0x000fe200000001ff */
[C---:B-----5:R-:W-:Y:S02]  /*06b0*/  FSETP.GT.FTZ.AND P5, PT, |R8|.reuse, 0.56000000238418579102, PT ;  /* 0x3f0f5c290800780b */ /* 0x060fe40003fb4200 */
        /* <DEDUP_REMOVED lines=23> */
.L_x_1960:
[----:B------:R-:W-:Y:S05]  /*0830*/  BSYNC.RECONVERGENT B0 ;  /* 0x0000000000007941 */ /* 0x000fea0003800200 */
.L_x_1959:
        /* <DEDUP_REMOVED lines=29> */
.L_x_1962:
[----:B------:R-:W-:Y:S05]  /*0a10*/  BSYNC.RECONVERGENT B0 ;  /* 0x0000000000007941 */ /* 0x000fea0003800200 */
.L_x_1961:
        /* <DEDUP_REMOVED lines=30> */
.L_x_1964:
[----:B------:R-:W-:Y:S05]  /*0c00*/  BSYNC.RECONVERGENT B0 ;  /* 0x0000000000007941 */ /* 0x000fea0003800200 */
.L_x_1963:
        /* <DEDUP_REMOVED lines=27> */
.L_x_1966:
[----:B------:R-:W-:Y:S05]  /*0dc0*/  BSYNC.RECONVERGENT B0 ;  /* 0x0000000000007941 */ /* 0x000fea0003800200 */
.L_x_1965:
        /* <DEDUP_REMOVED lines=27> */
.L_x_1968:
[----:B------:R-:W-:Y:S05]  /*0f80*/  BSYNC.RECONVERGENT B0 ;  /* 0x0000000000007941 */ /* 0x000fea0003800200 */
.L_x_1967:
        /* <DEDUP_REMOVED lines=27> */
.L_x_1970:
[----:B------:R-:W-:Y:S05]  /*1140*/  BSYNC.RECONVERGENT B0 ;  /* 0x0000000000007941 */ /* 0x000fea0003800200 */
.L_x_1969:
        /* <DEDUP_REMOVED lines=27> */
.L_x_1972:
[----:B------:R-:W-:Y:S05]  /*1300*/  BSYNC.RECONVERGENT B0 ;  /* 0x0000000000007941 */ /* 0x000fea0003800200 */
.L_x_1971:
        /* <DEDUP_REMOVED lines=18> */
.L_x_1975:
[----:B------:R-:W-:-:S13]  /*1430*/  ISETP.GE.U32.AND P0, PT, R0, R9, PT ;  /* 0x000000090000720c */ /* 0x000fda0003f06070 */
[----:B------:R-:W-:Y:S05]  /*1440*/  @P0 BRA `(.L_x_1977) ;  /* 0x0000000000300947 */ /* 0x000fea0003800000 */
[----:B0-----:R-:W0:Y:S01]  /*1450*/  LDC.64 R2, c[0x0][0x388] ;  /* 0x0000e200ff027b82 */ /* 0x001e220000000a00 */
[----:B------:R-:W-:Y:S02]  /*1460*/  IADD3 R11, PT, PT, R15, R0, RZ ;  /* 0x000000000f0b7210 */ /* 0x000fe40007ffe0ff */
[----:B------:R-:W-:-:S03]  /*1470*/  IADD3 R0, PT, PT, R0, 0x80, RZ ;  /* 0x0000008000007810 */ /* 0x000fc60007ffe0ff */
[----:B0-----:R-:W-:-:S05]  /*1480*/  IMAD.WIDE.U32 R2, R11, 0x4, R2 ;  /* 0x000000040b027825 */ /* 0x001fca00078e0002 */
[----:B------:R1:W-:Y:S02]  /*1490*/  STG.E desc[UR4][R2.64], R7 ;  /* 0x0000000702007986 */ /* 0x0003e4000c101904 */
.L_x_1976:
[----:B------:R-:W-:-:S13]  /*14a0*/  ISETP.GE.U32.AND P0, PT, R0, R9, PT ;  /* 0x000000090000720c */ /* 0x000fda0003f06070 */
[----:B------:R-:W-:Y:S05]  /*14b0*/  @P0 BRA `(.L_x_1978) ;  /* 0x0000000000340947 */ /* 0x000fea0003800000 */
[----:B01----:R-:W0:Y:S01]  /*14c0*/  LDC.64 R2, c[0x0][0x388] ;  /* 0x0000e200ff027b82 */ /* 0x003e220000000a00 */
[----:B------:R-:W-:Y:S02]  /*14d0*/  IADD3 R7, PT, PT, R15, R0, RZ ;  /* 0x000000000f077210 */ /* 0x000fe40007ffe0ff */
[----:B------:R-:W-:-:S03]  /*14e0*/  IADD3 R0, PT, PT, R0, 0x80, RZ ;  /* 0x0000008000007810 */ /* 0x000fc60007ffe0ff */
[----:B0-----:R-:W-:-:S05]  /*14f0*/  IMAD.WIDE.U32 R2, R7, 0x4, R2 ;  /* 0x0000000407027825 */ /* 0x001fca00078e0002 */
[----:B------:R1:W-:Y:S02]  /*1500*/  STG.E desc[UR4][R2.64], R8 ;  /* 0x0000000802007986 */ /* 0x0003e4000c101904 */
.L_x_1977:
        /* <DEDUP_REMOVED lines=8> */
.L_x_1978:
[----:B------:R-:W-:Y:S05]  /*1590*/  BSYNC.RELIABLE B1 ;  /* 0x0000000000017941 */ /* 0x000fea0003800100 */
.L_x_1974:
[----:B------:R-:W-:-:S13]  /*15a0*/  ISETP.GE.U32.AND P0, PT, R0, R9, PT ;  /* 0x000000090000720c */ /* 0x000fda0003f06070 */
[----:B012---:R-:W0:Y:S01]  /*15b0*/  @!P0 LDC.64 R2, c[0x0][0x388] ;  /* 0x0000e200ff028b82 */ /* 0x007e220000000a00 */
[----:B------:R-:W-:Y:S02]  /*15c0*/  @!P0 IADD3 R5, PT, PT, R15, R0, RZ ;  /* 0x000000000f058210 */ /* 0x000fe40007ffe0ff */
[----:B------:R-:W-:-:S03]  /*15d0*/  @!P0 IADD3 R0, PT, PT, R0, 0x80, RZ ;  /* 0x0000008000008810 */ /* 0x000fc60007ffe0ff */
[----:B0-----:R-:W-:-:S05]  /*15e0*/  @!P0 IMAD.WIDE.U32 R2, R5, 0x4, R2 ;  /* 0x0000000405028825 */ /* 0x001fca00078e0002 */
[----:B------:R2:W-:Y:S02]  /*15f0*/  @!P0 STG.E desc[UR4][R2.64], R10 ;  /* 0x0000000a02008986 */ /* 0x0005e4000c101904 */
.L_x_1979:
[----:B------:R-:W-:Y:S05]  /*1600*/  BSYNC.RECONVERGENT B0 ;  /* 0x0000000000007941 */ /* 0x000fea0003800200 */
.L_x_1973:
        /* <DEDUP_REMOVED lines=8> */
.L_x_1956:
[----:B------:R-:W0:Y:S01]  /*1690*/  S2R R14, SR_TID.X ;  /* 0x00000000000e7919 */ /* 0x000e220000002100 */
[----:B------:R-:W1:Y:S02]  /*16a0*/  LDC.64 R2, c[0x0][0x390] ;  /* 0x0000e400ff027b82 */ /* 0x000e640000000a00 */
[----:B-1----:R-:W-:-:S04]  /*16b0*/  IMAD.WIDE.U32 R2, R15, 0x4, R2 ;  /* 0x000000040f027825 */ /* 0x002fc800078e0002 */
[----:B0-----:R-:W-:-:S06]  /*16c0*/  IMAD.WIDE.U32 R4, R14, 0x20, R2 ;  /* 0x000000200e047825 */ /* 0x001fcc00078e0002 */
[----:B------:R-:W2:Y:S01]  /*16d0*/  LDG.E.ENL2.256 R4, R8, desc[UR4][R4.64] ;  /* 0xfe0000040408797e */ /* 0x000ea20008121904 */
[----:B------:R-:W-:-:S05]  /*16e0*/  HFMA2 R2, -RZ, RZ, 1.75, 0 ;  /* 0x3f000000ff027431 */ /* 0x000fca00000001ff */
[-C--:B--2---:R-:W-:Y:S01]  /*16f0*/  FFMA.FTZ R13, |R8|, -R2.reuse, 0.5 ;  /* 0x3f000000080d7423 */ /* 0x084fe20000010a02 */
[-C--:B------:R-:W-:Y:S01]  /*1700*/  FFMA.FTZ R18, |R9|, -R2.reuse, 0.5 ;  /* 0x3f00000009127423 */ /* 0x080fe20000010a02 */
[-C--:B------:R-:W-:Y:S01]  /*1710*/  FFMA.FTZ R21, |R10|, -R2.reuse, 0.5 ;  /* 0x3f0000000a157423 */ /* 0x080fe20000010a02 */
[-C--:B------:R-:W-:Y:S01]  /*1720*/  FFMA.FTZ R23, |R11|, -R2.reuse, 0.5 ;  /* 0x3f0000000b177423 */ /* 0x080fe20000010a02 */
[----:B------:R-:W0:Y:S01]  /*1730*/  MUFU.RSQ R16, R13 ;  /* 0x0000000d00107308 */ /* 0x000e220000001400 */
[-C--:B------:R-:W-:Y:S01]  /*1740*/  FFMA.FTZ R3, |R4|, -R2.reuse, 0.5 ;  /* 0x3f00000004037423 */ /* 0x080fe20000010a02 */
[----:B------:R-:W-:Y:S01]  /*1750*/  FSETP.GT.FTZ.AND P4, PT, |R10|, 0.56000000238418579102, PT ;  /* 0x3f0f5c290a00780b */ /* 0x000fe20003f94200 */
[----:B------:R-:W-:Y:S01]  /*1760*/  FFMA.FTZ R25, |R6|, -R2, 0.5 ;  /* 0x3f00000006197423 */ /* 0x000fe20000010a02 */
[----:B------:R-:W-:Y:S02]  /*1770*/  FSETP.GT.FTZ.AND P6, PT, |R8|, 0.56000000238418579102, PT ;  /* 0x3f0f5c290800780b */ /* 0x000fe40003fd4200 */
[----:B------:R-:W-:-:S02]  /*1780*/  FSETP.GT.FTZ.AND P5, PT, |R9|, 0.56000000238418579102, PT ;  /* 0x3f0f5c290900780b */ /* 0x000fc40003fb4200 */
[----:B------:R-:W1:Y:S01]  /*1790*/  MUFU.RSQ R19, R18 ;  /* 0x0000001200137308 */ /* 0x000e620000001400 */
[----:B------:R-:W-:Y:S02]  /*17a0*/  FSETP.GT.FTZ.AND P3, PT, |R11|, 0.56000000238418579102, PT ;  /* 0x3f0f5c290b00780b */ /* 0x000fe40003f74200 */
[----:B------:R-:W-:Y:S02]  /*17b0*/  FSETP.NEU.FTZ.AND P2, PT, |R10|, 1, PT ;  /* 0x3f8000000a00780b */ /* 0x000fe40003f5d200 */
[----:B------:R-:W-:Y:S02]  /*17c0*/  FSETP.NEU.FTZ.AND P0, PT, |R8|, 1, PT ;  /* 0x3f8000000800780b */ /* 0x000fe40003f1d200 */
[----:B------:R-:W-:Y:S01]  /*17d0*/  FSETP.NEU.FTZ.AND P1, PT, |R9|, 1, PT ;  /* 0x3f8000000900780b */ /* 0x000fe20003f3d200 */
[----:B------:R-:W2:Y:S01]  /*17e0*/  MUFU.RSQ R22, R21 ;  /* 0x0000001500167308 */ /* 0x000ea20000001400 */
[----:B0-----:R-:W-:Y:S01]  /*17f0*/  FMUL.FTZ R12, R13, R16 ;  /* 0x000000100d0c7220 */ /* 0x001fe20000410000 */
[----:B------:R-:W-:-:S04]  /*1800*/  FMUL.FTZ R17, R16, -0.5 ;  /* 0xbf00000010117820 */ /* 0x000fc80000410000 */
[----:B------:R-:W-:Y:S02]  /*1810*/  FFMA.FTZ R17, R12, R17, 0.5 ;  /* 0x3f0000000c117423 */ /* 0x000fe40000010011 */
[----:B------:R-:W0:Y:S01]  /*1820*/  MUFU.RSQ R24, R23 ;  /* 0x0000001700187308 */ /* 0x000e220000001400 */
[----:B-1----:R-:W-:Y:S01]  /*1830*/  FMUL.FTZ R13, R18, R19 ;  /* 0x00000013120d7220 */ /* 0x002fe20000410000 */
[----:B------:R-:W-:Y:S01]  /*1840*/  FMUL.FTZ R20, R19, -0.5 ;  /* 0xbf00000013147820 */ /* 0x000fe20000410000 */
[----:B------:R-:W-:-:S03]  /*1850*/  FFMA.FTZ R12, R12, R17, R12 ;  /* 0x000000110c0c7223 */ /* 0x000fc6000001000c */
[----:B------:R-:W-:Y:S02]  /*1860*/  FFMA.FTZ R20, R13, R20, 0.5 ;  /* 0x3f0000000d147423 */ /* 0x000fe40000010014 */
[----:B------:R-:W1:Y:S01]  /*1870*/  MUFU.RSQ R0, R3 ;  /* 0x0000000300007308 */ /* 0x000e620000001400 */
[----:B--2---:R-:W-:Y:S01]  /*1880*/  FMUL.FTZ R16, R21, R22 ;  /* 0x0000001615107220 */ /* 0x004fe20000410000 */
[----:B------:R-:W-:Y:S01]  /*1890*/  FMUL.FTZ R19, R22, -0.5 ;  /* 0xbf00000016137820 */ /* 0x000fe20000410000 */
[----:B------:R-:W-:Y:S01]  /*18a0*/  FFMA.FTZ R17, R13, R20, R13 ;  /* 0x000000140d117223 */ /* 0x000fe2000001000d */
[----:B------:R-:W-:Y:S02]  /*18b0*/  FADD.FTZ R13, |R10|, -RZ ;  /* 0x800000ff0a0d7221 */ /* 0x000fe40000010200 */
[----:B------:R-:W-:Y:S01]  /*18c0*/  FFMA.FTZ R19, R16, R19, 0.5 ;  /* 0x3f00000010137423 */ /* 0x000fe20000010013 */
[----:B0-----:R-:W-:Y:S01]  /*18d0*/  FMUL.FTZ R18, R23, R24 ;  /* 0x0000001817127220 */ /* 0x001fe20000410000 */
[----:B------:R-:W-:-:S02]  /*18e0*/  FMUL.FTZ R21, R24, -0.5 ;  /* 0xbf00000018157820 */ /* 0x000fc40000410000 */
[----:B------:R-:W-:Y:S01]  /*18f0*/  FFMA.FTZ R20, R16, R19, R16 ;  /* 0x0000001310147223 */ /* 0x000fe20000010010 */
[----:B------:R-:W-:Y:S01]  /*1900*/  FADD.FTZ R19, |R8|, -RZ ;  /* 0x800000ff08137221 */ /* 0x000fe20000010200 */
[----:B------:R-:W-:Y:S01]  /*1910*/  @P6 FSEL R19, R12, RZ, P0 ;  /* 0x000000ff0c136208 */ /* 0x000fe20000000000 */
[C---:B------:R-:W-:Y:S01]  /*1920*/  FFMA.FTZ R21, R18.reuse, R21, 0.5 ;  /* 0x3f00000012157423 */ /* 0x040fe20000010015 */
[C---:B------:R-:W-:Y:S01]  /*1930*/  FSETP.NEU.FTZ.AND P0, PT, |R11|.reuse, 1, PT ;  /* 0x3f8000000b00780b */ /* 0x040fe20003f1d200 */
[----:B------:R-:W-:Y:S01]  /*1940*/  FADD.FTZ R12, |R11|, -RZ ;  /* 0x800000ff0b0c7221 */ /* 0x000fe20000010200 */
[----:B-1----:R-:W-:Y:S01]  /*1950*/  FMUL.FTZ R3, R3, R0 ;  /* 0x0000000003037220 */ /* 0x002fe20000410000 */
[----:B------:R-:W-:Y:S01]  /*1960*/  FFMA.FTZ R16, R18, R21, R18 ;  /* 0x0000001512107223 */ /* 0x000fe20000010012 */
[----:B------:R-:W-:Y:S01]  /*1970*/  FFMA.FTZ R21, |R5|, -R2, 0.5 ;  /* 0x3f00000005157423 */ /* 0x000fe20000010a02 */
[----:B------:R-:W-:Y:S01]  /*1980*/  FMUL.FTZ R0, R0, -0.5 ;  /* 0xbf00000000007820 */ /* 0x000fe20000410000 */
[----:B------:R-:W-:-:S02]  /*1990*/  @P4 FSEL R13, R20, RZ, P2 ;  /* 0x000000ff140d4208 */ /* 0x000fc40001000000 */
[----:B------:R-:W0:Y:S01]  /*19a0*/  MUFU.RSQ R18, R21 ;  /* 0x0000001500127308 */ /* 0x000e220000001400 */
[C---:B------:R-:W-:Y:S01]  /*19b0*/  FSETP.GT.FTZ.AND P2, PT, |R4|.reuse, 0.56000000238418579102, PT ;  /* 0x3f0f5c290400780b */ /* 0x040fe20003f54200 */
[----:B------:R-:W-:Y:S01]  /*19c0*/  FFMA.FTZ R22, R3, R0, 0.5 ;  /* 0x3f00000003167423 */ /* 0x000fe20000010000 */
[----:B------:R-:W-:Y:S01]  /*19d0*/  FADD.FTZ R0, |R9|, -RZ ;  /* 0x800000ff09007221 */ /* 0x000fe20000010200 */
[----:B------:R-:W-:Y:S01]  /*19e0*/  @P5 FSEL R0, R17, RZ, P1 ;  /* 0x000000ff11005208 */ /* 0x000fe20000800000 */
[----:B------:R-:W-:Y:S01]  /*19f0*/  FADD.FTZ R17, |R4|, -RZ ;  /* 0x800000ff04117221 */ /* 0x000fe20000010200 */
[----:B------:R-:W-:Y:S01]  /*1a00*/  FSETP.GT.FTZ.AND P1, PT, |R5|, 0.56000000238418579102, PT ;  /* 0x3f0f5c290500780b */ /* 0x000fe20003f34200 */
[----:B------:R-:W-:Y:S01]  /*1a10*/  FFMA.FTZ R3, R3, R22, R3 ;  /* 0x0000001603037223 */ /* 0x000fe20000010003 */
[----:B------:R-:W1:Y:S01]  /*1a20*/  MUFU.RSQ R20, R25 ;  /* 0x0000001900147308 */ /* 0x000e620000001400 */
[----:B------:R-:W-:Y:S01]  /*1a30*/  @P3 FSEL R12, R16, RZ, P0 ;  /* 0x000000ff100c3208 */ /* 0x000fe20000000000 */
[----:B------:R-:W-:Y:S01]  /*1a40*/  FFMA.FTZ R16, |R7|, -R2, 0.5 ;  /* 0x3f00000007107423 */ /* 0x000fe20000010a02 */
[----:B------:R-:W-:Y:S01]  /*1a50*/  FSETP.NEU.FTZ.AND P0, PT, |R4|, 1, PT ;  /* 0x3f8000000400780b */ /* 0x000fe20003f1d200 */
[----:B------:R-:W-:Y:S01]  /*1a60*/  FADD.FTZ R22, |R5|, -RZ ;  /* 0x800000ff05167221 */ /* 0x000fe20000010200 */
[----:B------:R-:W-:Y:S01]  /*1a70*/  P2R R24, PR, RZ, 0x40 ;  /* 0x00000040ff187803 */ /* 0x000fe20000000000 */
[----:B------:R-:W-:Y:S01]  /*1a80*/  FMUL.FTZ R27, R12, R12 ;  /* 0x0000000c0c1b7220 */ /* 0x000fe20000410000 */
[----:B------:R-:W-:Y:S01]  /*1a90*/  @P2 FSEL R17, R3, RZ, P0 ;  /* 0x000000ff03112208 */ /* 0x000fe20000000000 */
[----:B0-----:R-:W-:Y:S01]  /*1aa0*/  FMUL.FTZ R21, R21, R18 ;  /* 0x0000001215157220 */ /* 0x001fe20000410000 */
[----:B------:R-:W-:Y:S01]  /*1ab0*/  FMUL.FTZ R18, R18, -0.5 ;  /* 0xbf00000012127820 */ /* 0x000fe20000410000 */
[----:B------:R-:W-:Y:S01]  /*1ac0*/  FSETP.NEU.FTZ.AND P0, PT, |R5|, 1, PT ;  /* 0x3f8000000500780b */ /* 0x000fe20003f1d200 */
[----:B------:R-:W0:Y:S01]  /*1ad0*/  MUFU.RSQ R3, R16 ;  /* 0x0000001000037308 */ /* 0x000e220000001400 */
[----:B------:R-:W-:Y:S01]  /*1ae0*/  FSETP.NEU.FTZ.AND P6, PT, |R6|, 1, PT ;  /* 0x3f8000000600780b */ /* 0x000fe20003fdd200 */
[----:B------:R-:W-:Y:S01]  /*1af0*/  FFMA.FTZ R18, R21, R18, 0.5 ;  /* 0x3f00000015127423 */ /* 0x000fe20000010012 */
[----:B------:R-:W-:Y:S01]  /*1b00*/  P2R R23, PR, RZ, 0x20 ;  /* 0x00000020ff177803 */ /* 0x000fe20000000000 */
[----:B-1----:R-:W-:-:S02]  /*1b10*/  FMUL.FTZ R25, R25, R20 ;  /* 0x0000001419197220 */ /* 0x002fc40000410000 */
[----:B------:R-:W-:Y:S01]  /*1b20*/  FFMA.FTZ R18, R21, R18, R21 ;  /* 0x0000001215127223 */ /* 0x000fe20000010015 */
[----:B------:R-:W-:Y:S01]  /*1b30*/  FMUL.FTZ R20, R20, -0.5 ;  /* 0xbf00000014147820 */ /* 0x000fe20000410000 */
[----:B------:R-:W-:Y:S01]  /*1b40*/  ISETP.NE.AND P5, PT, R24, RZ, PT ;  /* 0x000000ff1800720c */ /* 0x000fe20003fa5270 */
[----:B------:R-:W-:Y:S02]  /*1b50*/  FMUL.FTZ R21, R13, R13 ;  /* 0x0000000d0d157220 */ /* 0x000fe40000410000 */
[----:B------:R-:W-:Y:S01]  /*1b60*/  @P1 FSEL R22, R18, RZ, P0 ;  /* 0x000000ff12161208 */ /* 0x000fe20000000000 */
[----:B------:R-:W-:Y:S01]  /*1b70*/  FFMA.FTZ R20, R25, R20, 0.5 ;  /* 0x3f00000019147423 */ /* 0x000fe20000010014 */
[C---:B------:R-:W-:Y:S01]  /*1b80*/  FSETP.GT.FTZ.AND P0, PT, |R6|.reuse, 0.56000000238418579102, PT ;  /* 0x3f0f5c290600780b */ /* 0x040fe20003f14200 */
[----:B------:R-:W-:Y:S01]  /*1b90*/  FADD.FTZ R18, |R7|, -RZ ;  /* 0x800000ff07127221 */ /* 0x000fe20000010200 */
[----:B------:R-:W-:Y:S01]  /*1ba0*/  P2R R24, PR, RZ, 0x20 ;  /* 0x00000020ff187803 */ /* 0x000fe20000000000 */
[----:B------:R-:W-:Y:S01]  /*1bb0*/  FFMA.FTZ R25, R25, R20, R25 ;  /* 0x0000001419197223 */ /* 0x000fe20000010019 */
[----:B------:R-:W-:Y:S01]  /*1bc0*/  FADD.FTZ R20, |R6|, -RZ ;  /* 0x800000ff06147221 */ /* 0x000fe20000010200 */
[----:B0-----:R-:W-:Y:S01]  /*1bd0*/  FMUL.FTZ R2, R16, R3 ;  /* 0x0000000310027220 */ /* 0x001fe20000410000 */
[----:B------:R-:W-:Y:S01]  /*1be0*/  FMUL.FTZ R3, R3, -0.5 ;  /* 0xbf00000003037820 */ /* 0x000fe20000410000 */
[----:B------:R-:W-:-:S03]  /*1bf0*/  FSETP.NEU.FTZ.AND P5, PT, |R7|, 1, PT ;  /* 0x3f8000000700780b */ /* 0x000fc60003fbd200 */
[----:B------:R-:W-:-:S03]  /*1c00*/  FFMA.FTZ R3, R2, R3, 0.5 ;  /* 0x3f00000002037423 */ /* 0x000fc60000010003 */
[----:B------:R-:W-:Y:S01]  /*1c10*/  @P0 FSEL R20, R25, RZ, P6 ;  /* 0x000000ff19140208 */ /* 0x000fe20003000000 */
[----:B------:R-:W-:Y:S01]  /*1c20*/  FFMA.FTZ R3, R2, R3, R2 ;  /* 0x0000000302037223 */ /* 0x000fe20000010002 */
[----:B------:R-:W-:Y:S01]  /*1c30*/  FSETP.GT.FTZ.AND P6, PT, |R7|, 0.56000000238418579102, PT ;  /* 0x3f0f5c290700780b */ /* 0x000fe20003fd4200 */
[----:B------:R-:W-:Y:S01]  /*1c40*/  FMUL.FTZ R25, R22, R22 ;  /* 0x0000001616197220 */ /* 0x000fe20000410000 */
[----:B------:R-:W-:-:S05]  /*1c50*/  MOV R2, 0x3d4dd2f7 ;  /* 0x3d4dd2f700027802 */ /* 0x000fca0000000f00 */
[-C--:B------:R-:W-:Y:S01]  /*1c60*/  FFMA.FTZ R26, R21, R2.reuse, 0.018773360177874565125 ;  /* 0x3c99ca97151a7423 */ /* 0x080fe20000010002 */
[----:B------:R-:W-:-:S03]  /*1c70*/  FFMA.FTZ R28, R25, R2, 0.018773360177874565125 ;  /* 0x3c99ca97191c7423 */ /* 0x000fc60000010002 */
[----:B------:R-:W-:Y:S01]  /*1c80*/  FFMA.FTZ R26, R21, R26, 0.046769052743911743164 ;  /* 0x3d3f90e8151a7423 */ /* 0x000fe2000001001a */
[----:B------:R-:W-:Y:S01]  /*1c90*/  FFMA.FTZ R28, R25, R28, 0.046769052743911743164 ;  /* 0x3d3f90e8191c7423 */ /* 0x000fe2000001001c */
[----:B------:R-:W-:Y:S01]  /*1ca0*/  @P6 FSEL R18, R3, RZ, P5 ;  /* 0x000000ff03126208 */ /* 0x000fe20002800000 */
[----:B------:R-:W-:Y:S01]  /*1cb0*/  FMUL.FTZ R3, R19, R19 ;  /* 0x0000001313037220 */ /* 0x000fe20000410000 */
[----:B------:R-:W-:Y:S01]  /*1cc0*/  ISETP.NE.AND P5, PT, R24, RZ, PT ;  /* 0x000000ff1800720c */ /* 0x000fe20003fa5270 */
[----:B------:R-:W-:Y:S01]  /*1cd0*/  FFMA.FTZ R26, R21, R26, 0.074823014438152313232 ;  /* 0x3d993ccf151a7423 */ /* 0x000fe2000001001a */
[----:B------:R-:W-:Y:S01]  /*1ce0*/  FFMA.FTZ R28, R25, R28, 0.074823014438152313232 ;  /* 0x3d993ccf191c7423 */ /* 0x000fe2000001001c */
[----:B------:R-:W-:Y:S02]  /*1cf0*/  FFMA.FTZ R16, R3, R2, 0.018773360177874565125 ;  /* 0x3c99ca9703107423 */ /* 0x000fe40000010002 */
[----:B------:R-:W-:Y:S01]  /*1d00*/  FFMA.FTZ R26, R21, R26, 0.16667181253433227539 ;  /* 0x3e2aac04151a7423 */ /* 0x000fe2000001001a */
[----:B------:R-:W-:Y:S01]  /*1d10*/  FFMA.FTZ R28, R25, R28, 0.16667181253433227539 ;  /* 0x3e2aac04191c7423 */ /* 0x000fe2000001001c */
[----:B------:R-:W-:-:S02]  /*1d20*/  FFMA.FTZ R16, R3, R16, 0.046769052743911743164 ;  /* 0x3d3f90e803107423 */ /* 0x000fc40000010010 */
[----:B------:R-:W-:Y:S01]  /*1d30*/  FMUL.FTZ R26, R21, R26 ;  /* 0x0000001a151a7220 */ /* 0x000fe20000410000 */
[----:B------:R-:W-:Y:S01]  /*1d40*/  FMUL.FTZ R21, R17, R17 ;  /* 0x0000001111157220 */ /* 0x000fe20000410000 */
[----:B------:R-:W-:Y:S01]  /*1d50*/  FFMA.FTZ R16, R3, R16, 0.074823014438152313232 ;  /* 0x3d993ccf03107423 */ /* 0x000fe20000010010 */
[----:B------:R-:W-:Y:S01]  /*1d60*/  FMUL.FTZ R25, R25, R28 ;  /* 0x0000001c19197220 */ /* 0x000fe20000410000 */
[----:B------:R-:W-:Y:S02]  /*1d70*/  FFMA.FTZ R13, R13, R26, R13 ;  /* 0x0000001a0d0d7223 */ /* 0x000fe4000001000d */
[----:B------:R-:W-:Y:S01]  /*1d80*/  FFMA.FTZ R16, R3, R16, 0.16667181253433227539 ;  /* 0x3e2aac0403107423 */ /* 0x000fe20000010010 */
[----:B------:R-:W-:Y:S01]  /*1d90*/  FFMA.FTZ R22, R22, R25, R22 ;  /* 0x0000001916167223 */ /* 0x000fe20000010016 */
[----:B------:R-:W-:Y:S02]  /*1da0*/  FMUL.FTZ R25, R13, -2 ;  /* 0xc00000000d197820 */ /* 0x000fe40000410000 */
[----:B------:R-:W-:-:S04]  /*1db0*/  FMUL.FTZ R16, R3, R16 ;  /* 0x0000001003107220 */ /* 0x000fc80000410000 */
[----:B------:R-:W-:Y:S01]  /*1dc0*/  FFMA.FTZ R19, R19, R16, R19 ;  /* 0x0000001013137223 */ /* 0x000fe20000010013 */
[----:B------:R-:W-:-:S03]  /*1dd0*/  HFMA2 R16, -RZ, RZ, 1.9599609375, 20144 ;  /* 0x3fd774ebff107431 */ /* 0x000fc600000001ff */
[----:B------:R-:W-:-:S04]  /*1de0*/  FMUL.FTZ R3, R19, -2 ;  /* 0xc000000013037820 */ /* 0x000fc80000410000 */
[----:B------:R-:W-:Y:S01]  /*1df0*/  @P5 FFMA.FTZ R19, R16, 0.93318945169448852539, R3 ;  /* 0x3f6ee58110135823 */ /* 0x000fe20000010003 */
[----:B------:R-:W-:Y:S01]  /*1e00*/  FMUL.FTZ R3, R0, R0 ;  /* 0x0000000000037220 */ /* 0x000fe20000410000 */
[----:B------:R-:W-:Y:S01]  /*1e10*/  ISETP.NE.AND P5, PT, R23, RZ, PT ;  /* 0x000000ff1700720c */ /* 0x000fe20003fa5270 */
[----:B------:R-:W-:Y:S01]  /*1e20*/  FMUL.FTZ R23, R20, R20 ;  /* 0x0000001414177220 */ /* 0x000fe20000410000 */
[----:B------:R-:W-:Y:S01]  /*1e30*/  @P4 FFMA.FTZ R13, R16, 0.93318945169448852539, R25 ;  /* 0x3f6ee581100d4823 */ /* 0x000fe20000010019 */
[-C--:B------:R-:W-:Y:S01]  /*1e40*/  FFMA.FTZ R24, R3, R2.reuse, 0.018773360177874565125 ;  /* 0x3c99ca9703187423 */ /* 0x080fe20000010002 */
[----:B------:R-:W-:Y:S01]  /*1e50*/  FMUL.FTZ R25, R22, -2 ;  /* 0xc000000016197820 */ /* 0x000fe20000410000 */
[----:B------:R-:W-:Y:S01]  /*1e60*/  FFMA.FTZ R28, R23, R2, 0.018773360177874565125 ;  /* 0x3c99ca97171c7423 */ /* 0x000fe20000010002 */
[----:B------:R-:W-:Y:S01]  /*1e70*/  LOP3.LUT R8, R19, 0x80000000, R8, 0xb8, !PT ;  /* 0x8000000013087812 */ /* 0x000fe200078eb808 */
[----:B------:R-:W-:Y:S01]  /*1e80*/  FFMA.FTZ R24, R3, R24, 0.046769052743911743164 ;  /* 0x3d3f90e803187423 */ /* 0x000fe20000010018 */
[----:B------:R-:W-:Y:S01]  /*1e90*/  @P1 FFMA.FTZ R22, R16, 0.93318945169448852539, R25 ;  /* 0x3f6ee58110161823 */ /* 0x000fe20000010019 */
[----:B------:R-:W-:Y:S01]  /*1ea0*/  FFMA.FTZ R28, R23, R28, 0.046769052743911743164 ;  /* 0x3d3f90e8171c7423 */ /* 0x000fe2000001001c */
[----:B------:R-:W-:Y:S01]  /*1eb0*/  LOP3.LUT R10, R13, 0x80000000, R10, 0xb8, !PT ;  /* 0x800000000d0a7812 */ /* 0x000fe200078eb80a */
[----:B------:R-:W-:-:S02]  /*1ec0*/  FFMA.FTZ R24, R3, R24, 0.074823014438152313232 ;  /* 0x3d993ccf03187423 */ /* 0x000fc40000010018 */
[----:B------:R-:W-:Y:S02]  /*1ed0*/  FFMA.FTZ R28, R23, R28, 0.074823014438152313232 ;  /* 0x3d993ccf171c7423 */ /* 0x000fe4000001001c */
[----:B------:R-:W-:Y:S02]  /*1ee0*/  FFMA.FTZ R24, R3, R24, 0.16667181253433227539 ;  /* 0x3e2aac0403187423 */ /* 0x000fe40000010018 */
[----:B------:R-:W-:Y:S02]  /*1ef0*/  FFMA.FTZ R28, R23, R28, 0.16667181253433227539 ;  /* 0x3e2aac04171c7423 */ /* 0x000fe4000001001c */
[----:B------:R-:W-:Y:S01]  /*1f00*/  FMUL.FTZ R3, R3, R24 ;  /* 0x0000001803037220 */ /* 0x000fe20000410000 */
[----:B------:R-:W-:Y:S01]  /*1f10*/  FFMA.FTZ R24, R27, R2, 0.018773360177874565125 ;  /* 0x3c99ca971b187423 */ /* 0x000fe20000010002 */
[----:B------:R-:W-:Y:S02]  /*1f20*/  FMUL.FTZ R23, R23, R28 ;  /* 0x0000001c17177220 */ /* 0x000fe40000410000 */
[----:B------:R-:W-:Y:S01]  /*1f30*/  FFMA.FTZ R0, R0, R3, R0 ;  /* 0x0000000300007223 */ /* 0x000fe20000010000 */
[----:B------:R-:W-:Y:S01]  /*1f40*/  FFMA.FTZ R24, R27, R24, 0.046769052743911743164 ;  /* 0x3d3f90e81b187423 */ /* 0x000fe20000010018 */
[----:B------:R-:W-:-:S03]  /*1f50*/  FFMA.FTZ R23, R20, R23, R20 ;  /* 0x0000001714177223 */ /* 0x000fc60000010014 */
[----:B------:R-:W-:-:S04]  /*1f60*/  FFMA.FTZ R24, R27, R24, 0.074823014438152313232 ;  /* 0x3d993ccf1b187423 */ /* 0x000fc80000010018 */
[----:B------:R-:W-:-:S04]  /*1f70*/  FFMA.FTZ R24, R27, R24, 0.16667181253433227539 ;  /* 0x3e2aac041b187423 */ /* 0x000fc80000010018 */
[----:B------:R-:W-:Y:S01]  /*1f80*/  FMUL.FTZ R27, R27, R24 ;  /* 0x000000181b1b7220 */ /* 0x000fe20000410000 */
[----:B------:R-:W-:-:S03]  /*1f90*/  FFMA.FTZ R24, R21, R2, 0.018773360177874565125 ;  /* 0x3c99ca9715187423 */ /* 0x000fc60000010002 */
[----:B------:R-:W-:Y:S01]  /*1fa0*/  FFMA.FTZ R12, R12, R27, R12 ;  /* 0x0000001b0c0c7223 */ /* 0x000fe2000001000c */
[----:B------:R-:W-:-:S03]  /*1fb0*/  FFMA.FTZ R24, R21, R24, 0.046769052743911743164 ;  /* 0x3d3f90e815187423 */ /* 0x000fc60000010018 */
[----:B------:R-:W-:Y:S01]  /*1fc0*/  FMUL.FTZ R27, R12, -2 ;  /* 0xc00000000c1b7820 */ /* 0x000fe20000410000 */
[----:B------:R-:W-:-:S03]  /*1fd0*/  FFMA.FTZ R24, R21, R24, 0.074823014438152313232 ;  /* 0x3d993ccf15187423 */ /* 0x000fc60000010018 */
[----:B------:R-:W-:Y:S01]  /*1fe0*/  @P3 FFMA.FTZ R12, R16, 0.93318945169448852539, R27 ;  /* 0x3f6ee581100c3823 */ /* 0x000fe2000001001b */
[----:B------:R-:W-:Y:S01]  /*1ff0*/  FFMA.FTZ R24, R21, R24, 0.16667181253433227539 ;  /* 0x3e2aac0415187423 */ /* 0x000fe20000010018 */
[----:B------:R-:W-:-:S03]  /*2000*/  FMUL.FTZ R27, R23, -2 ;  /* 0xc0000000171b7820 */ /* 0x000fc60000410000 */
[----:B------:R-:W-:Y:S01]  /*2010*/  FMUL.FTZ R24, R21, R24 ;  /* 0x0000001815187220 */ /* 0x000fe20000410000 */
[----:B------:R-:W-:Y:S01]  /*2020*/  FMUL.FTZ R21, R18, R18 ;  /* 0x0000001212157220 */ /* 0x000fe20000410000 */
[----:B------:R-:W-:Y:S01]  /*2030*/  @P0 FFMA.FTZ R23, R16, 0.93318945169448852539, R27 ;  /* 0x3f6ee58110170823 */ /* 0x000fe2000001001b */
[C---:B------:R-:W-:Y:S01]  /*2040*/  LOP3.LUT R11, R12.reuse, 0x80000000, R11, 0xb8, !PT ;  /* 0x800000000c0b7812 */ /* 0x040fe200078eb80b */
[----:B------:R-:W-:Y:S01]  /*2050*/  FFMA.FTZ R17, R17, R24, R17 ;  /* 0x0000001811117223 */ /* 0x000fe20000010011 */
[----:B------:R-:W-:Y:S01]  /*2060*/  FFMA.FTZ R2, R21, R2, 0.018773360177874565125 ;  /* 0x3c99ca9715027423 */ /* 0x000fe20000010002 */
[----:B------:R-:W-:Y:S02]  /*2070*/  FSETP.NAN.FTZ.AND P0, PT, R19, R19, PT ;  /* 0x000000131300720b */ /* 0x000fe40003f18000 */
[----:B------:R-:W-:Y:S01]  /*2080*/  FSETP.NAN.FTZ.AND P3, PT, R12, R12, PT ;  /* 0x0000000c0c00720b */ /* 0x000fe20003f78000 */
[----:B------:R-:W-:Y:S01]  /*2090*/  FFMA.FTZ R2, R21, R2, 0.046769052743911743164 ;  /* 0x3d3f90e815027423 */ /* 0x000fe20000010002 */
[----:B------:R-:W-:-:S03]  /*20a0*/  LOP3.LUT R20, R23, 0x80000000, R6, 0xb8, !PT ;  /* 0x8000000017147812 */ /* 0x000fc600078eb806 */
[----:B------:R-:W-:-:S04]  /*20b0*/  FFMA.FTZ R2, R21, R2, 0.074823014438152313232 ;  /* 0x3d993ccf15027423 */ /* 0x000fc80000010002 */
[----:B------:R-:W-:-:S04]  /*20c0*/  FFMA.FTZ R2, R21, R2, 0.16667181253433227539 ;  /* 0x3e2aac0415027423 */ /* 0x000fc80000010002 */
[----:B------:R-:W-:Y:S02]  /*20d0*/  FMUL.FTZ R21, R21, R2 ;  /* 0x0000000215157220 */ /* 0x000fe40000410000 */
[----:B------:R-:W0:Y:S02]  /*20e0*/  LDC.64 R2, c[0x0][0x388] ;  /* 0x0000e200ff027b82 */ /* 0x000e240000000a00 */
[----:B------:R-:W-:Y:S01]  /*20f0*/  FFMA.FTZ R18, R18, R21, R18 ;  /* 0x0000001512127223 */ /* 0x000fe20000010012 */
[----:B------:R-:W-:-:S03]  /*2100*/  FMUL.FTZ R21, R0, -2 ;  /* 0xc000000000157820 */ /* 0x000fc60000410000 */
[----:B------:R-:W-:Y:S01]  /*2110*/  FMUL.FTZ R29, R18, -2 ;  /* 0xc0000000121d7820 */ /* 0x000fe20000410000 */
[C---:B------:R-:W-:Y:S01]  /*2120*/  @P5 FFMA.FTZ R0, R16.reuse, 0.93318945169448852539, R21 ;  /* 0x3f6ee58110005823 */ /* 0x040fe20000010015 */
[----:B------:R-:W-:Y:S02]  /*2130*/  FMUL.FTZ R21, R17, -2 ;  /* 0xc000000011157820 */ /* 0x000fe40000410000 */
[C---:B------:R-:W-:Y:S02]  /*2140*/  @P6 FFMA.FTZ R18, R16.reuse, 0.93318945169448852539, R29 ;  /* 0x3f6ee58110126823 */ /* 0x040fe4000001001d */
[----:B------:R-:W-:Y:S01]  /*2150*/  @P2 FFMA.FTZ R17, R16, 0.93318945169448852539, R21 ;  /* 0x3f6ee58110112823 */ /* 0x000fe20000010015 */
[C---:B------:R-:W-:Y:S02]  /*2160*/  LOP3.LUT R9, R0.reuse, 0x80000000, R9, 0xb8, !PT ;  /* 0x8000000000097812 */ /* 0x040fe400078eb809 */
[----:B------:R-:W-:Y:S02]  /*2170*/  FSETP.NAN.FTZ.AND P1, PT, R0, R0, PT ;  /* 0x000000000000720b */ /* 0x000fe40003f38000 */
[----:B------:R-:W-:-:S02]  /*2180*/  FSETP.NAN.FTZ.AND P2, PT, R13, R13, PT ;  /* 0x0000000d0d00720b */ /* 0x000fc40003f58000 */
[----:B------:R-:W-:Y:S02]  /*2190*/  LOP3.LUT R16, R17, 0x80000000, R4, 0xb8, !PT ;  /* 0x8000000011107812 */ /* 0x000fe400078eb804 */
[----:B------:R-:W-:Y:S02]  /*21a0*/  LOP3.LUT R21, R18, 0x80000000, R7, 0xb8, !PT ;  /* 0x8000000012157812 */ /* 0x000fe400078eb807 */
[----:B------:R-:W-:Y:S01]  /*21b0*/  FSEL R4, R8, R19, !P0 ;  /* 0x0000001308047208 */ /* 0x000fe20004000000 */
[----:B0-----:R-:W-:Y:S01]  /*21c0*/  IMAD.WIDE.U32 R2, R15, 0x4, R2 ;  /* 0x000000040f027825 */ /* 0x001fe200078e0002 */
[----:B------:R-:W-:Y:S02]  /*21d0*/  LOP3.LUT R15, R22, 0x80000000, R5, 0xb8, !PT ;  /* 0x80000000160f7812 */ /* 0x000fe400078eb805 */
[----:B------:R-:W-:Y:S02]  /*21e0*/  FSEL R5, R9, R0, !P1 ;  /* 0x0000000009057208 */ /* 0x000fe40004800000 */
[----:B------:R-:W-:Y:S01]  /*21f0*/  FSEL R6, R10, R13, !P2 ;  /* 0x0000000d0a067208 */ /* 0x000fe20005000000 */
[----:B------:R-:W-:Y:S01]  /*2200*/  IMAD.WIDE.U32 R2, R14, 0x20, R2 ;  /* 0x000000200e027825 */ /* 0x000fe200078e0002 */
[----:B------:R-:W-:-:S02]  /*2210*/  FSEL R7, R11, R12, !P3 ;  /* 0x0000000c0b077208 */ /* 0x000fc40005800000 */
[----:B------:R-:W-:Y:S02]  /*2220*/  FSETP.NAN.FTZ.AND P0, PT, R17, R17, PT ;  /* 0x000000111100720b */ /* 0x000fe40003f18000 */
[----:B------:R-:W-:Y:S02]  /*2230*/  FSETP.NAN.FTZ.AND P1, PT, R22, R22, PT ;  /* 0x000000161600720b */ /* 0x000fe40003f38000 */
[----:B------:R-:W-:Y:S02]  /*2240*/  FSETP.NAN.FTZ.AND P2, PT, R23, R23, PT ;  /* 0x000000171700720b */ /* 0x000fe40003f58000 */
[----:B------:R-:W-:Y:S02]  /*2250*/  FSETP.NAN.FTZ.AND P3, PT, R18, R18, PT ;  /* 0x000000121200720b */ /* 0x000fe40003f78000 */
[----:B------:R-:W-:Y:S02]  /*2260*/  FSEL R8, R16, R17, !P0 ;  /* 0x0000001110087208 */ /* 0x000fe40004000000 */
[----:B------:R-:W-:-:S02]  /*2270*/  FSEL R9, R15, R22, !P1 ;  /* 0x000000160f097208 */ /* 0x000fc40004800000 */
[----:B------:R-:W-:Y:S02]  /*2280*/  FSEL R10, R20, R23, !P2 ;  /* 0x00000017140a7208 */ /* 0x000fe40005000000 */
[----:B------:R-:W-:-:S05]  /*2290*/  FSEL R11, R21, R18, !P3 ;  /* 0x00000012150b7208 */ /* 0x000fca0005800000 */
[----:B------:R-:W-:Y:S01]  /*22a0*/  STG.E.ENL2.256 desc[UR4][R2.64], R4, R8 ;  /* 0xf80000040208797f */ /* 0x000fe2000f121804 */
[----:B------:R-:W-:Y:S05]  /*22b0*/  EXIT ;  /* 0x000000000000794d */ /* 0x000fea0003800000 */
.L_x_1980:
        /* <DEDUP_REMOVED lines=12> */
.L_x_18315:


//--------------------- .text._ZN2at6native18elementwise_kernelILi128ELi4EZNS0_15gpu_kernel_implIZZZNS0_16asin_kernel_cudaERNS_18TensorIteratorBaseEENKUlvE0_clEvENKUlvE_clEvEUldE_EEvS4_RKT_EUliE_EEviT1_ --------------------------
	.section	.text._ZN2at6native18elementwise_kernelILi128ELi4EZNS0_15gpu_kernel_implIZZZNS0_16asin_kernel_cudaERNS_18TensorIteratorBaseEENKUlvE0_clEvENKUlvE_clEvEUldE_EEvS4_RKT_EUliE_EEviT1_,"ax",@progbits
	.align	128
        .global         _ZN2at6native18elementwise_kernelILi128ELi4EZNS0_15gpu_kernel_implIZZZNS0_16asin_kernel_cudaERNS_18TensorIteratorBaseEENKUlvE0_clEvENKUlvE_clEvEUldE_EEvS4_RKT_EUliE_EEviT1_
        .type           _ZN2at6native18elementwise_kernelILi128ELi4EZNS0_15gpu_kernel_implIZZZNS0_16asin_kernel_cudaERNS_18TensorIteratorBaseEENKUlvE0_clEvENKUlvE_clEvEUldE_EEvS4_RKT_EUliE_EEviT1_,@function
        .size           _ZN2at6native18elementwise_kernelILi128ELi4EZNS0_15gpu_kernel_implIZZZNS0_16asin_kernel_cudaERNS_18TensorIteratorBaseEENKUlvE0_clEvENKUlvE_clEvEUldE_EEvS4_RKT_EUliE_EEviT1_,(.L_x_18316 - _ZN2at6native18elementwise_kernelILi128ELi4EZNS0_15gpu_kernel_implIZZZNS0_16asin_kernel_cudaERNS_18TensorIteratorBaseEENKUlvE0_clEvENKUlvE_clEvEUldE_EEvS4_RKT_EUliE_EEviT1_)
        .other          _ZN2at6native18elementwise_kernelILi128ELi4EZNS0_15gpu_kernel_implIZZZNS0_16asin_kernel_cudaERNS_18TensorIteratorBaseEENKUlvE0_clEvENKUlvE_clEvEUldE_EEvS4_RKT_EUliE_EEviT1_,@"STO_CUDA_ENTRY STV_DEFAULT"
_ZN2at6native18elementwise_kernelILi128ELi4EZNS0_15gpu_kernel_implIZZZNS0_16asin_kernel_cudaERNS_18TensorIteratorBaseEENKUlvE0_clEvENKUlvE_clEvEUldE_EEvS4_RKT_EUliE_EEviT1_:
.text._ZN2at6native18elementwise_kernelILi128ELi4EZNS0_15gpu_kernel_implIZZZNS0_16asin_kernel_cudaERNS_18TensorIteratorBaseEENKUlvE0_clEvENKUlvE_clEvEUldE_EEvS4_RKT_EUliE_EEviT1_:
        /* <DEDUP_REMOVED lines=319> */
.L_x_1983:
        /* <DEDUP_REMOVED lines=16> */
[----:B--2---:R-:W0:Y:S01]  /*14f0*/  I2F.F64.S16 R2, R2 ;  /* 0x0000000200027312 */ /* 0x004e220000101c00 */
[----:B------:R-:W-:Y:S05]  /*1500*/  BRA `(.L_x_1990) ;  /* 0x0000000c006c7947 */ /* 0x000fea0003800000 */
.L_x_1988:
[----:B------:R-:W2:Y:S02]  /*1510*/  LDG.E.U8 R2, desc[UR36][R4.64] ;  /* 0x0000002404027981 */ /* 0x000ea4000c1e1100 */
[----:B--2---:R-:W0:Y:S01]  /*1520*/  I2F.F64.U16 R2, R2 ;  /* 0x0000000200027312 */ /* 0x004e220000101800 */
[----:B------:R-:W-:Y:S05]  /*1530*/  BRA `(.L_x_1990) ;  /* 0x0000000c00607947 */ /* 0x000fea0003800000 */
.L_x_1987:
[----:B------:R-:W-:-:S09]  /*1540*/  UISETP.NE.AND UP0, UPT, UR4, 0x2, UPT ;  /* 0x000000020400788c */ /* 0x000fd2000bf05270 */
[----:B------:R-:W-:Y:S05]  /*1550*/  BRA.U !UP0, `(.L_x_1991) ;  /* 0x0000000108287547 */ /* 0x000fea000b800000 */
[----:B------:R-:W-:-:S09]  /*1560*/  UISETP.NE.AND UP0, UPT, UR4, 0x3, UPT ;  /* 0x000000030400788c */ /* 0x000fd2000bf05270 */
[----:B------:R-:W-:Y:S05]  /*1570*/  BRA.U !UP0, `(.L_x_1992) ;  /* 0x0000000108147547 */ /* 0x000fea000b800000 */
[----:B------:R-:W-:-:S09]  /*1580*/  UISETP.NE.AND UP0, UPT, UR4, 0x4, UPT ;  /* 0x000000040400788c */ /* 0x000fd2000bf05270 */
[----:B------:R-:W-:Y:S05]  /*1590*/  BRA.U UP0, `(.L_x_1989) ;  /* 0x0000000900bc7547 */ /* 0x000fea000b800000 */
[----:B------:R-:W2:Y:S02]  /*15a0*/  LDG.E.64 R2, desc[UR36][R4.64] ;  /* 0x0000002404027981 */ /* 0x000ea4000c1e1b00 */
[----:B--2---:R-:W0:Y:S01]  /*15b0*/  I2F.F64.S64 R2, R2 ;  /* 0x0000000200027312 */ /* 0x004e220000301c00 */
[----:B------:R-:W-:Y:S05]  /*15c0*/  BRA `(.L_x_1990) ;  /* 0x0000000c003c7947 */ /* 0x000fea0003800000 */
.L_x_1992:
[----:B------:R-:W2:Y:S02]  /*15d0*/  LDG.E R2, desc[UR36][R4.64] ;  /* 0x0000002404027981 */ /* 0x000ea4000c1e1900 */
[----:B--2---:R-:W0:Y:S01]  /*15e0*/  I2F.F64 R2, R2 ;  /* 0x0000000200027312 */ /* 0x004e220000201c00 */
[----:B------:R-:W-:Y:S05]  /*15f0*/  BRA `(.L_x_1990) ;  /* 0x0000000c00307947 */ /* 0x000fea0003800000 */
.L_x_1991:
[----:B------:R-:W2:Y:S02]  /*1600*/  LDG.E.U16 R2, desc[UR36][R4.64] ;  /* 0x0000002404027981 */ /* 0x000ea4000c1e1500 */
[----:B--2---:R-:W0:Y:S01]  /*1610*/  I2F.F64.S16 R2, R2 ;  /* 0x0000000200027312 */ /* 0x004e220000101c00 */
[----:B------:R-:W-:Y:S05]  /*1620*/  BRA `(.L_x_1990) ;  /* 0x0000000c00247947 */ /* 0x000fea0003800000 */
.L_x_1986:
[----:B------:R-:W-:-:S09]  /*1630*/  UISETP.GT.AND UP0, UPT, UR4, 0x6, UPT ;  /* 0x000000060400788c */ /* 0x000fd2000bf04270 */
[----:B------:R-:W-:Y:S05]  /*1640*/  BRA.U UP0, `(.L_x_1993) ;  /* 0x0000000100347547 */ /* 0x000fea000b800000 */
[----:B------:R-:W-:-:S09]  /*1650*/  UISETP.NE.AND UP0, UPT, UR4, 0x5, UPT ;  /* 0x000000050400788c */ /* 0x000fd2000bf05270 */
[----:B------:R-:W-:Y:S05]  /*1660*/  BRA.U !UP0, `(.L_x_1994) ;  /* 0x0000000108187547 */ /* 0x000fea000b800000 */
[----:B------:R-:W-:-:S09]  /*1670*/  UISETP.NE.AND UP0, UPT, UR4, 0x6, UPT ;  /* 0x000000060400788c */ /* 0x000fd2000bf05270 */
[----:B------:R-:W-:Y:S05]  /*1680*/  BRA.U UP0, `(.L_x_1989) ;  /* 0x0000000900807547 */ /* 0x000fea000b800000 */
[----:B------:R-:W2:Y:S02]  /*1690*/  LDG.E R2, desc[UR36][R4.64] ;  /* 0x0000002404027981 */ /* 0x000ea4000c1e1900 */
[----:B--2---:R-:W-:-:S06]  /*16a0*/  FMUL.FTZ R2, R2, 1 ;  /* 0x3f80000002027820 */ /* 0x004fcc0000410000 */
[----:B------:R-:W0:Y:S01]  /*16b0*/  F2F.F64.F32 R2, R2 ;  /* 0x0000000200027310 */ /* 0x000e220000201800 */
[----:B------:R-:W-:Y:S05]  /*16c0*/  BRA `(.L_x_1990) ;  /* 0x0000000800fc7947 */ /* 0x000fea0003800000 */
.L_x_1994:
[----:B------:R-:W2:Y:S02]  /*16d0*/  LDG.E.U16 R0, desc[UR36][R4.64] ;  /* 0x0000002404007981 */ /* 0x000ea4000c1e1500 */
[----:B--2---:R-:W-:-:S05]  /*16e0*/  HADD2.F32 R0, -RZ, R0.H0_H0 ;  /* 0x20000000ff007230 */ /* 0x004fca0000004100 */
[----:B------:R-:W-:-:S04]  /*16f0*/  FMUL.FTZ R0, R0, 1 ;  /* 0x3f80000000007820 */ /* 0x000fc80000410000 */
[----:B------:R0:W1:Y:S01]  /*1700*/  F2F.F64.F32 R2, R0 ;  /* 0x0000000000027310 */ /* 0x0000620000201800 */
[----:B------:R-:W-:Y:S05]  /*1710*/  BRA `(.L_x_1990) ;  /* 0x0000000800e87947 */ /* 0x000fea0003800000 */
.L_x_1993:
[----:B------:R-:W-:-:S09]  /*1720*/  UISETP.NE.AND UP0, UPT, UR4, 0x7, UPT ;  /* 0x000000070400788c */ /* 0x000fd2000bf05270 */
[----:B------:R-:W-:Y:S05]  /*1730*/  BRA.U !UP0, `(.L_x_1995) ;  /* 0x0000000108347547 */ /* 0x000fea000b800000 */
        /* <DEDUP_REMOVED lines=8> */
.L_x_1996:
[----:B------:R-:W2:Y:S02]  /*17c0*/  LDG.E.U16 R4, desc[UR36][R4.64] ;  /* 0x0000002404047981 */ /* 0x000ea4000c1e1500 */
[----:B--2---:R-:W-:-:S05]  /*17d0*/  HADD2.F32 R0, -RZ, R4.H0_H0 ;  /* 0x20000004ff007230 */ /* 0x004fca0000004100 */
[----:B------:R-:W-:-:S04]  /*17e0*/  FMUL.FTZ R0, R0, 1 ;  /* 0x3f80000000007820 */ /* 0x000fc80000410000 */
[----:B------:R0:W1:Y:S01]  /*17f0*/  F2F.F64.F32 R2, R0 ;  /* 0x0000000000027310 */ /* 0x0000620000201800 */
[----:B------:R-:W-:Y:S05]  /*1800*/  BRA `(.L_x_1990) ;  /* 0x0000000800ac7947 */ /* 0x000fea0003800000 */
.L_x_1995:
[----:B------:R0:W5:Y:S01]  /*1810*/  LDG.E.64 R2, desc[UR36][R4.64] ;  /* 0x0000002404027981 */ /* 0x000162000c1e1b00 */
[----:B------:R-:W-:Y:S05]  /*1820*/  BRA `(.L_x_1990) ;  /* 0x0000000800a47947 */ /* 0x000fea0003800000 */
.L_x_1985:
        /* <DEDUP_REMOVED lines=8> */
[----:B------:R-:W2:Y:S01]  /*18b0*/  LDG.E.U8 R4, desc[UR36][R4.64] ;  /* 0x0000002404047981 */ /* 0x000ea2000c1e1100 */
[----:B------:R-:W-:Y:S02]  /*18c0*/  MOV R2, RZ ;  /* 0x000000ff00027202 */ /* 0x000fe40000000f00 */
[----:B--2---:R-:W-:-:S04]  /*18d0*/  ISETP.NE.AND P0, PT, R4, RZ, PT ;  /* 0x000000ff0400720c */ /* 0x004fc80003f05270 */
[----:B------:R-:W-:Y:S01]  /*18e0*/  FSEL R3, RZ, 1.875, !P0 ;  /* 0x3ff00000ff037808 */ /* 0x000fe20004000000 */
[----:B------:R-:W-:Y:S08]  /*18f0*/  BRA `(.L_x_1990) ;  /* 0x0000000800707947 */ /* 0x000ff00003800000 */
.L_x_1999:
[----:B------:R0:W5:Y:S01]  /*1900*/  LDG.E.64 R2, desc[UR36][R4.64] ;  /* 0x0000002404027981 */ /* 0x000162000c1e1b00 */
[----:B------:R-:W-:Y:S05]  /*1910*/  BRA `(.L_x_1990) ;  /* 0x0000000800687947 */ /* 0x000fea0003800000 */
.L_x_1998:
        /* <DEDUP_REMOVED lines=12> */
[----:B0-----:R-:W-:-:S04]  /*19e0*/  IADD3 R3, PT, PT, -R3, RZ, RZ ;  /* 0x000000ff03037210 */ /* 0x001fc80007ffe1ff */
[----:B------:R-:W-:-:S05]  /*19f0*/  VIADDMNMX.U32 R3, R3, R6, 0x4, !PT ;  /* 0x0000000403037446 */ /* 0x000fca0007800006 */
[----:B------:R-:W-:-:S04]  /*1a00*/  VIADD R3, R3, 0xfffffffc ;  /* 0xfffffffc03037836 */ /* 0x000fc80000000000 */
[----:B------:R-:W-:Y:S01]  /*1a10*/  IMAD.SHL.U32 R7, R3, 0x800000, RZ ;  /* 0x0080000003077824 */ /* 0x000fe200078e00ff */
[C---:B------:R-:W-:Y:S02]  /*1a20*/  SHF.L.U32 R6, R2.reuse, R3, RZ ;  /* 0x0000000302067219 */ /* 0x040fe400000006ff */
[----:B------:R-:W-:Y:S02]  /*1a30*/  IADD3 R3, PT, PT, R2, 0x1000000, RZ ;  /* 0x0100000002037810 */ /* 0x000fe40007ffe0ff */
[----:B------:R-:W-:Y:S02]  /*1a40*/  LEA.HI R6, R6, -R7, RZ, 0x1c ;  /* 0x8000000706067211 */ /* 0x000fe400078fe0ff */
[----:B------:R-:W-:-:S03]  /*1a50*/  SHF.R.S32.HI R3, RZ, 0x8, R3 ;  /* 0x00000008ff037819 */ /* 0x000fc60000011403 */
[----:B------:R-:W-:-:S05]  /*1a60*/  VIADD R6, R6, 0x3c000000 ;  /* 0x3c00000006067836 */ /* 0x000fca0000000000 */
[----:B------:R-:W-:-:S04]  /*1a70*/  LOP3.LUT R3, R6, 0x7f800000, R3, 0xf8, !PT ;  /* 0x7f80000006037812 */ /* 0x000fc800078ef803 */
[----:B------:R-:W-:-:S04]  /*1a80*/  SEL R3, R3, RZ, P0 ;  /* 0x000000ff03037207 */ /* 0x000fc80000000000 */
[----:B------:R-:W-:-:S05]  /*1a90*/  LOP3.LUT R3, R3, 0x80000000, R0, 0xf8, !PT ;  /* 0x8000000003037812 */ /* 0x000fca00078ef800 */
[----:B------:R-:W-:-:S06]  /*1aa0*/  FMUL.FTZ R3, R3, 1 ;  /* 0x3f80000003037820 */ /* 0x000fcc0000410000 */
[----:B------:R-:W0:Y:S01]  /*1ab0*/  F2F.F64.F32 R2, R3 ;  /* 0x0000000300027310 */ /* 0x000e220000201800 */
[----:B------:R-:W-:Y:S05]  /*1ac0*/  BRA `(.L_x_1990) ;  /* 0x0000000400fc7947 */ /* 0x000fea0003800000 */
.L_x_2001:
[----:B------:R-:W2:Y:S02]  /*1ad0*/  LDG.E.U8 R3, desc[UR36][R4.64] ;  /* 0x0000002404037981 */ /* 0x000ea4000c1e1100 */
[C---:B--2---:R-:W-:Y:S01]  /*1ae0*/  IMAD.SHL.U32 R2, R3.reuse, 0x2000000, RZ ;  /* 0x0200000003027824 */ /* 0x044fe200078e00ff */
[----:B------:R-:W-:-:S04]  /*1af0*/  SHF.L.U32 R3, R3, 0x8, RZ ;  /* 0x0000000803037819 */ /* 0x000fc800000006ff */
[----:B------:R-:W-:-:S13]  /*1b00*/  ISETP.GT.U32.AND P0, PT, R2, 0x7ffffff, PT ;  /* 0x07ffffff0200780c */ /* 0x000fda0003f04070 */
[C---:B------:R-:W-:Y:S02]  /*1b10*/  @!P0 LOP3.LUT R0, R3.reuse, 0x7f00, RZ, 0xc0, !PT ;  /* 0x00007f0003008812 */ /* 0x040fe400078ec0ff */
[----:B------:R-:W-:Y:S02]  /*1b20*/  @P0 LEA.HI R2, R2, 0x70000000, RZ, 0x1c ;  /* 0x7000000002020811 */ /* 0x000fe400078fe0ff */
[----:B------:R-:W-:Y:S02]  /*1b30*/  @!P0 LOP3.LUT R0, R0, 0x3f000000, RZ, 0xfc, !PT ;  /* 0x3f00000000008812 */ /* 0x000fe400078efcff */
[----:B------:R-:W-:-:S03]  /*1b40*/  PRMT R3, R3, 0x9910, RZ ;  /* 0x0000991003037816 */ /* 0x000fc600000000ff */
[----:B------:R-:W-:Y:S01]  /*1b50*/  @!P0 FADD.FTZ R0, R0, -0.5 ;  /* 0xbf00000000008421 */ /* 0x000fe20000010000 */
[----:B------:R-:W-:-:S05]  /*1b60*/  @P0 FMUL.FTZ R0, R2, 1.9259299443872358531e-34 ;  /* 0x0780000002000820 */ /* 0x000fca0000410000 */
[----:B------:R-:W-:-:S05]  /*1b70*/  LOP3.LUT R0, R0, 0x80000000, R3, 0xf8, !PT ;  /* 0x8000000000007812 */ /* 0x000fca00078ef803 */
[----:B------:R-:W-:-:S04]  /*1b80*/  FMUL.FTZ R0, R0, 1 ;  /* 0x3f80000000007820 */ /* 0x000fc80000410000 */
[----:B------:R0:W1:Y:S01]  /*1b90*/  F2F.F64.F32 R2, R0 ;  /* 0x0000000000027310 */ /* 0x0000620000201800 */
[----:B------:R-:W-:Y:S05]  /*1ba0*/  BRA `(.L_x_1990) ;  /* 0x0000000400c47947 */ /* 0x000fea0003800000 */
.L_x_2000:
[----:B------:R-:W2:Y:S02]  /*1bb0*/  LDG.E.U16 R0, desc[UR36][R4.64] ;  /* 0x0000002404007981 */ /* 0x000ea4000c1e1500 */
[----:B--2---:R-:W-:-:S04]  /*1bc0*/  IMAD.U32 R0, R0, 0x10000, RZ ;  /* 0x0001000000007824 */ /* 0x004fc800078e00ff */
[----:B------:R-:W-:-:S04]  /*1bd0*/  FMUL.FTZ R0, R0, 1 ;  /* 0x3f80000000007820 */ /* 0x000fc80000410000 */
[----:B------:R0:W1:Y:S01]  /*1be0*/  F2F.F64.F32 R2, R0 ;  /* 0x0000000000027310 */ /* 0x0000620000201800 */
[----:B------:R-:W-:Y:S05]  /*1bf0*/  BRA `(.L_x_1990) ;  /* 0x0000000400b07947 */ /* 0x000fea0003800000 */
.L_x_1997:
        /* <DEDUP_REMOVED lines=9> */
[----:B--2---:R-:W0:Y:S01]  /*1c90*/  I2F.F64.U16 R2, R2 ;  /* 0x0000000200027312 */ /* 0x004e220000101800 */
[----:B------:R-:W-:Y:S05]  /*1ca0*/  BRA `(.L_x_1990) ;  /* 0x0000000400847947 */ /* 0x000fea0003800000 */
.L_x_2004:
[----:B------:R-:W2:Y:S01]  /*1cb0*/  LDG.E.U8 R4, desc[UR36][R4.64] ;  /* 0x0000002404047981 */ /* 0x000ea2000c1e1100 */
[----:B------:R-:W-:Y:S02]  /*1cc0*/  CS2R R2, SRZ ;  /* 0x0000000000027805 */ /* 0x000fe4000001ff00 */
[----:B--2---:R-:W-:-:S13]  /*1cd0*/  ISETP.NE.AND P0, PT, R4, RZ, PT ;  /* 0x000000ff0400720c */ /* 0x004fda0003f05270 */
[----:B------:R-:W-:Y:S05]  /*1ce0*/  @!P0 BRA `(.L_x_1990) ;  /* 0x0000000400748947 */ /* 0x000fea0003800000 */
[----:B------:R-:W-:-:S13]  /*1cf0*/  ISETP.NE.AND P0, PT, R4, 0x80, PT ;  /* 0x000000800400780c */ /* 0x000fda0003f05270 */
[----:B------:R-:W-:Y:S01]  /*1d00*/  @!P0 IMAD.MOV.U32 R2, RZ, RZ, 0x20000000 ;  /* 0x20000000ff028424 */ /* 0x000fe200078e00ff */
        /* <DEDUP_REMOVED lines=15> */
.L_x_2006:
[----:B------:R-:W-:Y:S05]  /*1e00*/  BSYNC.RECONVERGENT B0 ;  /* 0x0000000000007941 */ /* 0x000fea0003800200 */
.L_x_2005:
[----:B------:R-:W-:Y:S02]  /*1e10*/  SHF.L.U32 R0, R0, 0x14, RZ ;  /* 0x0000001400007819 */ /* 0x000fe400000006ff */
[----:B------:R-:W-:-:S04]  /*1e20*/  LEA R2, R2, 0x3b800000, 0x17 ;  /* 0x3b80000002027811 */ /* 0x000fc800078eb8ff */
[----:B------:R-:W-:-:S05]  /*1e30*/  LOP3.LUT R0, R2, R0, R7, 0xfe, !PT ;  /* 0x0000000002007212 */ /* 0x000fca00078efe07 */
[----:B------:R-:W-:-:S04]  /*1e40*/  FMUL.FTZ R0, R0, 1 ;  /* 0x3f80000000007820 */ /* 0x000fc80000410000 */
[----:B------:R0:W1:Y:S01]  /*1e50*/  F2F.F64.F32 R2, R0 ;  /* 0x0000000000027310 */ /* 0x0000620000201800 */
[----:B------:R-:W-:Y:S05]  /*1e60*/  BRA `(.L_x_1990) ;  /* 0x0000000400147947 */ /* 0x000fea0003800000 */
.L_x_2003:
[----:B------:R-:W2:Y:S01]  /*1e70*/  LDG.E.U8 R4, desc[UR36][R4.64] ;  /* 0x0000002404047981 */ /* 0x000ea2000c1e1100 */
[----:B------:R-:W-:Y:S02]  /*1e80*/  CS2R R2, SRZ ;  /* 0x0000000000027805 */ /* 0x000fe4000001ff00 */
[----:B--2---:R-:W-:-:S13]  /*1e90*/  ISETP.NE.AND P0, PT, R4, RZ, PT ;  /* 0x000000ff0400720c */ /* 0x004fda0003f05270 */
[----:B------:R-:W-:Y:S05]  /*1ea0*/  @!P0 BRA `(.L_x_1990) ;  /* 0x0000000400048947 */ /* 0x000fea0003800000 */
[----:B------:R-:W-:-:S13]  /*1eb0*/  ISETP.NE.AND P0, PT, R4, 0x80, PT ;  /* 0x000000800400780c */ /* 0x000fda0003f05270 */
[----:B------:R-:W-:Y:S02]  /*1ec0*/  @!P0 IMAD.MOV.U32 R2, RZ, RZ, 0x20000000 ;  /* 0x20000000ff028424 */ /* 0x000fe400078e00ff */
        /* <DEDUP_REMOVED lines=15> */
.L_x_2008:
[----:B------:R-:W-:Y:S05]  /*1fc0*/  BSYNC.RECONVERGENT B0 ;  /* 0x0000000000007941 */ /* 0x000fea0003800200 */
.L_x_2007:
[----:B------:R-:W-:Y:S01]  /*1fd0*/  IMAD.SHL.U32 R0, R0, 0x200000, RZ ;  /* 0x0020000000007824 */ /* 0x000fe200078e00ff */
[----:B------:R-:W-:-:S04]  /*1fe0*/  LEA R2, R2, 0x37800000, 0x17 ;  /* 0x3780000002027811 */ /* 0x000fc800078eb8ff */
[----:B------:R-:W-:-:S05]  /*1ff0*/  LOP3.LUT R0, R2, R0, R7, 0xfe, !PT ;  /* 0x0000000002007212 */ /* 0x000fca00078efe07 */
[----:B------:R-:W-:-:S04]  /*2000*/  FMUL.FTZ R0, R0, 1 ;  /* 0x3f80000000007820 */ /* 0x000fc80000410000 */
[----:B------:R4:W0:Y:S01]  /*2010*/  F2F.F64.F32 R2, R0 ;  /* 0x0000000000027310 */ /* 0x0008220000201800 */
[----:B------:R-:W-:Y:S05]  /*2020*/  BRA `(.L_x_1990) ;  /* 0x0000000000a47947 */ /* 0x000fea0003800000 */
.L_x_2002:
[----:B------:R-:W-:-:S09]  /*2030*/  UISETP.NE.AND UP0, UPT, UR4, 0x1c, UPT ;  /* 0x0000001c0400788c */ /* 0x000fd2000bf05270 */
[----:B------:R-:W-:Y:S05]  /*2040*/  BRA.U !UP0, `(.L_x_2009) ;  /* 0x0000000108947547 */ /* 0x000fea000b800000 */
[----:B------:R-:W-:-:S09]  /*2050*/  UISETP.NE.AND UP0, UPT, UR4, 0x1d, UPT ;  /* 0x0000001d0400788c */ /* 0x000fd2000bf05270 */
[----:B------:R-:W-:Y:S05]  /*2060*/  BRA.U !UP0, `(.L_x_2010) ;  /* 0x0000000108807547 */ /* 0x000fea000b800000 */
[----:B------:R-:W-:-:S09]  /*2070*/  UISETP.NE.AND UP0, UPT, UR4, 0x2c, UPT ;  /* 0x0000002c0400788c */ /* 0x000fd2000bf05270 */
[----:B------:R-:W-:Y:S05]  /*2080*/  BRA.U !UP0, `(.L_x_2011) ;  /* 0x0000000108487547 */ /* 0x000fea000b800000 */
.L_x_1989:
        /* <DEDUP_REMOVED lines=16> */
.L_x_2012:
[----:B------:R-:W-:Y:S01]  /*2190*/  CS2R R2, SRZ ;  /* 0x0000000000027805 */ /* 0x000fe2000001ff00 */
[----:B------:R-:W-:Y:S06]  /*21a0*/  BRA `(.L_x_1990) ;  /* 0x0000000000447947 */ /* 0x000fec0003800000 */
.L_x_2011:
[----:B------:R-:W2:Y:S01]  /*21b0*/  LDG.E.U8 R0, desc[UR36][R4.64] ;  /* 0x0000002404007981 */ /* 0x000ea2000c1e1100 */
[----:B------:R-:W-:Y:S01]  /*21c0*/  MOV R2, 0x0 ;  /* 0x0000000000027802 */ /* 0x000fe20000000f00 */
[----:B------:R-:W-:Y:S01]  /*21d0*/  IMAD.MOV.U32 R3, RZ, RZ, 0x38000000 ;  /* 0x38000000ff037424 */ /* 0x000fe200078e00ff */
[----:B--2---:R-:W-:-:S13]  /*21e0*/  ISETP.NE.AND P0, PT, R0, RZ, PT ;  /* 0x000000ff0000720c */ /* 0x004fda0003f05270 */
[----:B------:R-:W-:Y:S05]  /*21f0*/  @!P0 BRA `(.L_x_1990) ;  /* 0x0000000000308947 */ /* 0x000fea0003800000 */
[----:B------:R-:W-:-:S13]  /*2200*/  ISETP.NE.AND P0, PT, R0, 0xff, PT ;  /* 0x000000ff0000780c */ /* 0x000fda0003f05270 */
[----:B------:R-:W-:Y:S01]  /*2210*/  @P0 IMAD.SHL.U32 R0, R0, 0x800000, RZ ;  /* 0x0080000000000824 */ /* 0x000fe200078e00ff */
[----:B------:R-:W-:Y:S01]  /*2220*/  @!P0 MOV R2, 0x20000000 ;  /* 0x2000000000028802 */ /* 0x000fe20000000f00 */
[----:B------:R-:W-:Y:S02]  /*2230*/  @!P0 IMAD.MOV.U32 R3, RZ, RZ, 0x7ff80000 ;  /* 0x7ff80000ff038424 */ /* 0x000fe400078e00ff */
[----:B------:R-:W-:-:S04]  /*2240*/  @P0 FMUL.FTZ R0, R0, 1 ;  /* 0x3f80000000000820 */ /* 0x000fc80000410000 */
[----:B------:R1:W2:Y:S01]  /*2250*/  @P0 F2F.F64.F32 R2, R0 ;  /* 0x0000000000020310 */ /* 0x0002a20000201800 */
[----:B------:R-:W-:Y:S05]  /*2260*/  BRA `(.L_x_1990) ;  /* 0x0000000000147947 */ /* 0x000fea0003800000 */
.L_x_2010:
[----:B------:R-:W2:Y:S02]  /*2270*/  LDG.E.64 R2, desc[UR36][R4.64] ;  /* 0x0000002404027981 */ /* 0x000ea4000c1e1b00 */
[----:B--2---:R-:W3:Y:S01]  /*2280*/  I2F.F64.U64 R2, R2 ;  /* 0x0000000200027312 */ /* 0x004ee20000301800 */
[----:B------:R-:W-:Y:S05]  /*2290*/  BRA `(.L_x_1990) ;  /* 0x0000000000087947 */ /* 0x000fea0003800000 */
.L_x_2009:
[----:B------:R-:W2:Y:S02]  /*22a0*/  LDG.E R2, desc[UR36][R4.64] ;  /* 0x0000002404027981 */ /* 0x000ea4000c1e1900 */
[----:B--2---:R-:W0:Y:S02]  /*22b0*/  I2F.F64.U32 R2, R2 ;  /* 0x0000000200027312 */ /* 0x004e240000201800 */
.L_x_1990:
[----:B------:R-:W-:Y:S05]  /*22c0*/  BSYNC.RECONVERGENT B6 ;  /* 0x0000000000067941 */ /* 0x000fea0003800200 */
.L_x_1984:
[----:B0123-5:R-:W-:Y:S01]  /*22d0*/  FSETP.GEU.FTZ.AND P0, PT, |R3|, 1.7687499523162841797, PT ;  /* 0x3fe266660300780b */ /* 0x02ffe20003f1e200 */
[----:B------:R-:W-:-:S12]  /*22e0*/  BSSY.RECONVERGENT B0, `(.L_x_2013) ;  /* 0x0000071000007945 */ /* 0x000fd80003800200 */
[----:B------:R-:W-:Y:S05]  /*22f0*/  @P0 BRA `(.L_x_2014) ;  /* 0x0000000000a80947 */ /* 0x000fea0003800000 */
[----:B------:R-:W-:Y:S01]  /*2300*/  DMUL R4, R2, R2 ;  /* 0x0000000202047228 */ /* 0x000fe20000000000 */
[----:B------:R-:W-:Y:S01]  /*2310*/  IMAD.MOV.U32 R6, RZ, RZ, 0x180754af ;  /* 0x180754afff067424 */ /* 0x000fe200078e00ff */
[----:B------:R-:W-:Y:S01]  /*2320*/  MOV R7, 0x3fb3823b ;  /* 0x3fb3823b00077802 */ /* 0x000fe20000000f00 */
[----:B------:R-:W-:Y:S01]  /*2330*/  UMOV UR4, 0xdc1895e9 ;  /* 0xdc1895e900047882 */ /* 0x000fe20000000000 */
[----:B------:R-:W-:-:S04]  /*2340*/  UMOV UR5, 0x3fb0066b ;  /* 0x3fb0066b00057882 */ /* 0x000fc80000000000 */
[----:B------:R-:W-:Y:S01]  /*2350*/  DFMA R6, R4, UR4, -R6 ;  /* 0x0000000404067c2b */ /* 0x000fe20008000806 */
[----:B------:R-:W-:Y:S01]  /*2360*/  UMOV UR4, 0xcc2f79ae ;  /* 0xcc2f79ae00047882 */ /* 0x000fe20000000000 */
[----:B------:R-:W-:-:S06]  /*2370*/  UMOV UR5, 0x3fb11e52 ;  /* 0x3fb11e5200057882 */ /* 0x000fcc0000000000 */
[----:B------:R-:W-:Y:S01]  /*2380*/  DFMA R6, R4, R6, UR4 ;  /* 0x0000000404067e2b */ /* 0x000fe20008000006 */
[----:B------:R-:W-:Y:S01]  /*2390*/  UMOV UR4, 0x3526861b ;  /* 0x3526861b00047882 */ /* 0x000fe20000000000 */
[----:B------:R-:W-:-:S06]  /*23a0*/  UMOV UR5, 0x3f924eaf ;  /* 0x3f924eaf00057882 */ /* 0x000fcc0000000000 */
[----:B------:R-:W-:Y:S01]  /*23b0*/  DFMA R6, R4, R6, -UR4 ;  /* 0x8000000404067e2b */ /* 0x000fe20008000006 */
[----:B------:R-:W-:Y:S01]  /*23c0*/  UMOV UR4, 0xa31e6cb7 ;  /* 0xa31e6cb700047882 */ /* 0x000fe20000000000 */
[----:B------:R-:W-:-:S06]  /*23d0*/  UMOV UR5, 0x3f91df02 ;  /* 0x3f91df0200057882 */ /* 0x000fcc0000000000 */
[----:B------:R-:W-:Y:S01]  /*23e0*/  DFMA R6, R4, R6, UR4 ;  /* 0x0000000404067e2b */ /* 0x000fe20008000006 */
        /* <DEDUP_REMOVED lines=23> */
[----:B------:R-:W-:-:S08]  /*2560*/  DFMA R6, R4, R6, UR4 ;  /* 0x0000000404067e2b */ /* 0x000fd00008000006 */
[----:B------:R-:W-:-:S08]  /*2570*/  DMUL R4, R4, R6 ;  /* 0x0000000604047228 */ /* 0x000fd00000000000 */
[----:B------:R-:W-:Y:S01]  /*2580*/  DFMA R4, R4, R2, R2 ;  /* 0x000000020404722b */ /* 0x000fe20000000002 */
[----:B------:R-:W-:Y:S10]  /*2590*/  BRA `(.L_x_2015) ;  /* 0x0000000400147947 */ /* 0x000ff40003800000 */
.L_x_2014:
[----:B------:R-:W-:Y:S01]  /*25a0*/  IMAD.MOV.U32 R4, RZ, RZ, 0x0 ;  /* 0x00000000ff047424 */ /* 0x000fe200078e00ff */
[----:B------:R-:W-:Y:S01]  /*25b0*/  MOV R6, 0x180754af ;  /* 0x180754af00067802 */ /* 0x000fe20000000f00 */
[----:B------:R-:W-:Y:S01]  /*25c0*/  IMAD.MOV.U32 R5, RZ, RZ, 0x3fe00000 ;  /* 0x3fe00000ff057424 */ /* 0x000fe200078e00ff */
[----:B------:R-:W-:Y:S01]  /*25d0*/  UMOV UR4, 0xdc1895e9 ;  /* 0xdc1895e900047882 */ /* 0x000fe20000000000 */
[----:B------:R-:W-:Y:S01]  /*25e0*/  IMAD.MOV.U32 R7, RZ, RZ, 0x3fb3823b ;  /* 0x3fb3823bff077424 */ /* 0x000fe200078e00ff */
[----:B------:R-:W-:Y:S01]  /*25f0*/  UMOV UR5, 0x3fb0066b ;  /* 0x3fb0066b00057882 */ /* 0x000fe20000000000 */
[----:B------:R-:W-:Y:S01]  /*2600*/  UMOV UR6, 0x54442d18 ;  /* 0x54442d1800067882 */ /* 0x000fe20000000000 */
[----:B------:R-:W-:Y:S01]  /*2610*/  UMOV UR7, 0x3fe921fb ;  /* 0x3fe921fb00077882 */ /* 0x000fe20000000000 */
[----:B------:R-:W-:-:S08]  /*2620*/  DFMA R4, |R2|, -R4, 0.5 ;  /* 0x3fe000000204742b */ /* 0x000fd00000000a04 */
[C---:B------:R-:W-:Y:S01]  /*2630*/  DFMA R6, R4.reuse, UR4, -R6 ;  /* 0x0000000404067c2b */ /* 0x040fe20008000806 */
[----:B------:R-:W-:Y:S01]  /*2640*/  UMOV UR4, 0xcc2f79ae ;  /* 0xcc2f79ae00047882 */ /* 0x000fe20000000000 */
[----:B------:R-:W-:Y:S01]  /*2650*/  UMOV UR5, 0x3fb11e52 ;  /* 0x3fb11e5200057882 */ /* 0x000fe20000000000 */
[----:B------:R-:W-:Y:S01]  /*2660*/  ISETP.GE.AND P1, PT, R5, RZ, PT ;  /* 0x000000ff0500720c */ /* 0x000fe20003f26270 */
[----:B------:R-:W-:-:S04]  /*2670*/  DSETP.NE.AND P0, PT, R4, RZ, PT ;  /* 0x000000ff0400722a */ /* 0x000fc80003f05000 */
[----:B------:R-:W-:Y:S01]  /*2680*/  DFMA R6, R4, R6, UR4 ;  /* 0x0000000404067e2b */ /* 0x000fe20008000006 */
[----:B------:R-:W-:Y:S01]  /*2690*/  UMOV UR4, 0x3526861b ;  /* 0x3526861b00047882 */ /* 0x000fe20000000000 */
[----:B------:R-:W-:-:S06]  /*26a0*/  UMOV UR5, 0x3f924eaf ;  /* 0x3f924eaf00057882 */ /* 0x000fcc0000000000 */
[----:B------:R-:W-:Y:S01]  /*26b0*/  DFMA R8, R4, R6, -UR4 ;  /* 0x8000000404087e2b */ /* 0x000fe20008000006 */
[----:B------:R-:W-:Y:S01]  /*26c0*/  UMOV UR4, 0xa31e6cb7 ;  /* 0xa31e6cb700047882 */ /* 0x000fe20000000000 */
[----:B------:R-:W0:Y:S01]  /*26d0*/  MUFU.RSQ64H R7, R5 ;  /* 0x0000000500077308 */ /* 0x000e220000001c00 */
[----:B------:R-:W-:Y:S01]  /*26e0*/  UMOV UR5, 0x3f91df02 ;  /* 0x3f91df0200057882 */ /* 0x000fe20000000000 */
[----:B------:R-:W-:-:S04]  /*26f0*/  IMAD.MOV.U32 R6, RZ, RZ, RZ ;  /* 0x000000ffff067224 */ /* 0x000fc800078e00ff */
[----:B------:R-:W-:Y:S01]  /*2700*/  DFMA R8, R4, R8, UR4 ;  /* 0x0000000404087e2b */ /* 0x000fe20008000008 */
[----:B------:R-:W-:Y:S01]  /*2710*/  UMOV UR4, 0xb0eec6cc ;  /* 0xb0eec6cc00047882 */ /* 0x000fe20000000000 */
[----:B------:R-:W-:-:S06]  /*2720*/  UMOV UR5, 0x3f847d18 ;  /* 0x3f847d1800057882 */ /* 0x000fcc0000000000 */
[C---:B------:R-:W-:Y:S01]  /*2730*/  DFMA R8, R4.reuse, R8, UR4 ;  /* 0x0000000404087e2b */ /* 0x040fe20008000008 */
[----:B------:R-:W-:Y:S01]  /*2740*/  UMOV UR4, 0x61ba53b0 ;  /* 0x61ba53b000047882 */ /* 0x000fe20000000000 */
[----:B------:R-:W-:Y:S01]  /*2750*/  UMOV UR5, 0x3f8d0af9 ;  /* 0x3f8d0af900057882 */ /* 0x000fe20000000000 */
[----:B0-----:R-:W-:-:S05]  /*2760*/  DMUL R10, R4, R6 ;  /* 0x00000006040a7228 */ /* 0x001fca0000000000 */
[----:B------:R-:W-:Y:S01]  /*2770*/  DFMA R14, R4, R8, UR4 ;  /* 0x00000004040e7e2b */ /* 0x000fe20008000008 */
[----:B------:R-:W-:Y:S01]  /*2780*/  UMOV UR4, 0x34cf1c48 ;  /* 0x34cf1c4800047882 */ /* 0x000fe20000000000 */
[----:B------:R-:W-:Y:S01]  /*2790*/  IADD3 R9, PT, PT, R7, -0x100000, RZ ;  /* 0xfff0000007097810 */ /* 0x000fe20007ffe0ff */
[----:B------:R-:W-:Y:S01]  /*27a0*/  DFMA R12, R10, -R10, R4 ;  /* 0x8000000a0a0c722b */ /* 0x000fe20000000004 */
[----:B------:R-:W-:Y:S01]  /*27b0*/  UMOV UR5, 0x3f91bf77 ;  /* 0x3f91bf7700057882 */ /* 0x000fe20000000000 */
[----:B------:R-:W-:-:S03]  /*27c0*/  IMAD.MOV.U32 R8, RZ, RZ, RZ ;  /* 0x000000ffff087224 */ /* 0x000fc600078e00ff */
[----:B------:R-:W-:Y:S01]  /*27d0*/  DFMA R14, R4, R14, UR4 ;  /* 0x00000004040e7e2b */ /* 0x000fe2000800000e */
[----:B------:R-:W-:Y:S01]  /*27e0*/  UMOV UR4, 0x83144ef7 ;  /* 0x83144ef700047882 */ /* 0x000fe20000000000 */
[----:B------:R-:W-:Y:S01]  /*27f0*/  UMOV UR5, 0x3f96e914 ;  /* 0x3f96e91400057882 */ /* 0x000fe20000000000 */
[----:B------:R-:W-:-:S05]  /*2800*/  DFMA R12, R8, R12, R10 ;  /* 0x0000000c080c722b */ /* 0x000fca000000000a */
[----:B------:R-:W-:Y:S01]  /*2810*/  DFMA R14, R4, R14, UR4 ;  /* 0x00000004040e7e2b */ /* 0x000fe2000800000e */
[----:B------:R-:W-:Y:S01]  /*2820*/  UMOV UR4, 0xa4f9f81 ;  /* 0x0a4f9f8100047882 */ /* 0x000fe20000000000 */
[----:B------:R-:W-:Y:S01]  /*2830*/  UMOV UR5, 0x3f9f1c6e ;  /* 0x3f9f1c6e00057882 */ /* 0x000fe20000000000 */
[-C--:B------:R-:W-:Y:S02]  /*2840*/  DFMA R6, R6, -R12.reuse, 1 ;  /* 0x3ff000000606742b */ /* 0x080fe4000000080c */
[----:B------:R-:W-:-:S03]  /*2850*/  DFMA R10, R12, -R12, R4 ;  /* 0x8000000c0c0a722b */ /* 0x000fc60000000004 */
[----:B------:R-:W-:Y:S01]  /*2860*/  DFMA R14, R4, R14, UR4 ;  /* 0x00000004040e7e2b */ /* 0x000fe2000800000e */
[----:B------:R-:W-:Y:S01]  /*2870*/  UMOV UR4, 0xc27fa92b ;  /* 0xc27fa92b00047882 */ /* 0x000fe20000000000 */
[----:B------:R-:W-:Y:S01]  /*2880*/  UMOV UR5, 0x3fa6db6d ;  /* 0x3fa6db6d00057882 */ /* 0x000fe20000000000 */
[----:B------:R-:W-:-:S05]  /*2890*/  DFMA R6, R8, R6, R8 ;  /* 0x000000060806722b */ /* 0x000fca0000000008 */
[----:B------:R-:W-:Y:S01]  /*28a0*/  DFMA R14, R4, R14, UR4 ;  /* 0x00000004040e7e2b */ /* 0x000fe2000800000e */
[----:B------:R-:W-:Y:S01]  /*28b0*/  UMOV UR4, 0x3320f91b ;  /* 0x3320f91b00047882 */ /* 0x000fe20000000000 */
[----:B------:R-:W-:Y:S01]  /*28c0*/  UMOV UR5, 0x3fb33333 ;  /* 0x3fb3333300057882 */ /* 0x000fe20000000000 */
[----:B------:R-:W-:-:S05]  /*28d0*/  DFMA R6, R6, R10, R12 ;  /* 0x0000000a0606722b */ /* 0x000fca000000000c */
[----:B------:R-:W-:Y:S01]  /*28e0*/  DFMA R14, R4, R14, UR4 ;  /* 0x00000004040e7e2b */ /* 0x000fe2000800000e */
[----:B------:R-:W-:Y:S01]  /*28f0*/  UMOV UR4, 0x55555f4d ;  /* 0x55555f4d00047882 */ /* 0x000fe20000000000 */
[----:B------:R-:W-:-:S03]  /*2900*/  UMOV UR5, 0x3fc55555 ;  /* 0x3fc5555500057882 */ /* 0x000fc60000000000 */
[----:B------:R-:W-:Y:S02]  /*2910*/  FSEL R9, R6, RZ, P1 ;  /* 0x000000ff06097208 */ /* 0x000fe40000800000 */
[----:B------:R-:W-:Y:S01]  /*2920*/  FSEL R7, R7, -QNAN , P1 ;  /* 0xfff8000007077808 */ /* 0x000fe20000800000 */
[----:B------:R-:W-:Y:S01]  /*2930*/  DFMA R14, R4, R14, UR4 ;  /* 0x00000004040e7e2b */ /* 0x000fe2000800000e */
[----:B------:R-:W-:Y:S01]  /*2940*/  FSEL R6, R9, R4, P0 ;  /* 0x0000000409067208 */ /* 0x000fe20000000000 */
[----:B------:R-:W-:Y:S01]  /*2950*/  UMOV UR4, 0x33145c07 ;  /* 0x33145c0700047882 */ /* 0x000fe20000000000 */
[----:B------:R-:W-:Y:S01]  /*2960*/  FSEL R7, R7, R5, P0 ;  /* 0x0000000507077208 */ /* 0x000fe20000000000 */
[----:B------:R-:W-:-:S04]  /*2970*/  UMOV UR5, 0x3c91a626 ;  /* 0x3c91a62600057882 */ /* 0x000fc80000000000 */
[----:B------:R-:W-:Y:S02]  /*2980*/  DMUL R14, R4, R14 ;  /* 0x0000000e040e7228 */ /* 0x000fe40000000000 */
[----:B------:R-:W-:-:S08]  /*2990*/  DMUL R6, R6, -2 ;  /* 0xc000000006067828 */ /* 0x000fd00000000000 */
[----:B------:R-:W-:Y:S02]  /*29a0*/  DADD R4, R6, UR6 ;  /* 0x0000000606047e29 */ /* 0x000fe40008000000 */
[----:B------:R-:W-:-:S08]  /*29b0*/  DFMA R14, R14, R6, UR4 ;  /* 0x000000040e0e7e2b */ /* 0x000fd00008000006 */
[----:B------:R-:W-:-:S08]  /*29c0*/  DADD R4, R14, R4 ;  /* 0x000000000e047229 */ /* 0x000fd00000000004 */
[----:B------:R-:W-:-:S10]  /*29d0*/  DADD R4, R4, UR6 ;  /* 0x0000000604047e29 */ /* 0x000fd40008000000 */
[----:B------:R-:W-:-:S07]  /*29e0*/  LOP3.LUT R5, R5, 0x80000000, R3, 0xb8, !PT ;  /* 0x8000000005057812 */ /* 0x000fce00078eb803 */
.L_x_2015:
[----:B------:R-:W-:Y:S05]  /*29f0*/  BSYNC.RECONVERGENT B0 ;  /* 0x0000000000007941 */ /* 0x000fea0003800200 */
.L_x_2013:
        /* <DEDUP_REMOVED lines=14> */
[----:B------:R-:W0:Y:S02]  /*2ae0*/  F2I.F64.TRUNC R5, R4 ;  /* 0x0000000400057311 */ /* 0x000e24000030d100 */
[----:B0-----:R0:W-:Y:S01]  /*2af0*/  STG.E.U8 desc[UR36][R2.64], R5 ;  /* 0x0000000502007986 */ /* 0x0011e2000c101124 */
[----:B------:R-:W-:Y:S05]  /*2b00*/  BRA `(.L_x_2021) ;  /* 0x0000000c00f47947 */ /* 0x000fea0003800000 */
.L_x_2019:
[----:B------:R-:W0:Y:S02]  /*2b10*/  F2I.S64.F64.TRUNC R4, R4 ;  /* 0x0000000400047311 */ /* 0x000e24000030d900 */
[----:B0-----:R-:W-:-:S05]  /*2b20*/  MOV R7, R4 ;  /* 0x0000000400077202 */ /* 0x001fca0000000f00 */
[----:B------:R0:W-:Y:S01]  /*2b30*/  STG.E.U8 desc[UR36][R2.64], R7 ;  /* 0x0000000702007986 */ /* 0x0001e2000c101124 */
[----:B------:R-:W-:Y:S05]  /*2b40*/  BRA `(.L_x_2021) ;  /* 0x0000000c00e47947 */ /* 0x000fea0003800000 */
.L_x_2018:
[----:B------:R-:W-:-:S09]  /*2b50*/  UISETP.NE.AND UP0, UPT, UR4, 0x2, UPT ;  /* 0x000000020400788c */ /* 0x000fd2000bf05270 */
[----:B------:R-:W-:Y:S05]  /*2b60*/  BRA.U !UP0, `(.L_x_2022) ;  /* 0x0000000108287547 */ /* 0x000fea000b800000 */
[----:B------:R-:W-:-:S09]  /*2b70*/  UISETP.NE.AND UP0, UPT, UR4, 0x3, UPT ;  /* 0x000000030400788c */ /* 0x000fd2000bf05270 */
[----:B------:R-:W-:Y:S05]  /*2b80*/  BRA.U !UP0, `(.L_x_2023) ;  /* 0x0000000108147547 */ /* 0x000fea000b800000 */
[----:B------:R-:W-:-:S09]  /*2b90*/  UISETP.NE.AND UP0, UPT, UR4, 0x4, UPT ;  /* 0x000000040400788c */ /* 0x000fd2000bf05270 */
[----:B------:R-:W-:Y:S05]  /*2ba0*/  BRA.U UP0, `(.L_x_2020) ;  /* 0x0000000d00247547 */ /* 0x000fea000b800000 */
[----:B------:R-:W0:Y:S02]  /*2bb0*/  F2I.S64.F64.TRUNC R4, R4 ;  /* 0x0000000400047311 */ /* 0x000e24000030d900 */
[----:B0-----:R0:W-:Y:S01]  /*2bc0*/  STG.E.64 desc[UR36][R2.64], R4 ;  /* 0x0000000402007986 */ /* 0x0011e2000c101b24 */
[----:B------:R-:W-:Y:S05]  /*2bd0*/  BRA `(.L_x_2021) ;  /* 0x0000000c00c07947 */ /* 0x000fea0003800000 */
.L_x_2023:
[----:B------:R-:W0:Y:S02]  /*2be0*/  F2I.F64.TRUNC R5, R4 ;  /* 0x0000000400057311 */ /* 0x000e24000030d100 */
[----:B0-----:R0:W-:Y:S01]  /*2bf0*/  STG.E desc[UR36][R2.64], R5 ;  /* 0x0000000502007986 */ /* 0x0011e2000c101924 */
[----:B------:R-:W-:Y:S05]  /*2c00*/  BRA `(.L_x_2021) ;  /* 0x0000000c00b47947 */ /* 0x000fea0003800000 */
.L_x_2022:
[----:B------:R-:W0:Y:S02]  /*2c10*/  F2I.F64.TRUNC R5, R4 ;  /* 0x0000000400057311 */ /* 0x000e24000030d100 */
[----:B0-----:R0:W-:Y:S01]  /*2c20*/  STG.E.U16 desc[UR36][R2.64], R5 ;  /* 0x0000000502007986 */ /* 0x0011e2000c101524 */
[----:B------:R-:W-:Y:S05]  /*2c30*/  BRA `(.L_x_2021) ;  /* 0x0000000c00a87947 */ /* 0x000fea0003800000 */
.L_x_2017:
[----:B------:R-:W-:-:S09]  /*2c40*/  UISETP.GT.AND UP0, UPT, UR4, 0x6, UPT ;  /* 0x000000060400788c */ /* 0x000fd2000bf04270 */
[----:B------:R-:W-:Y:S05]  /*2c50*/  BRA.U UP0, `(.L_x_2024) ;  /* 0x00000001004c7547 */ /* 0x000fea000b800000 */
[----:B------:R-:W-:-:S09]  /*2c60*/  UISETP.NE.AND UP0, UPT, UR4, 0x5, UPT ;  /* 0x000000050400788c */ /* 0x000fd2000bf05270 */
[----:B------:R-:W-:Y:S05]  /*2c70*/  BRA.U !UP0, `(.L_x_2025) ;  /* 0x0000000108247547 */ /* 0x000fea000b800000 */
[----:B------:R-:W-:-:S09]  /*2c80*/  UISETP.NE.AND UP0, UPT, UR4, 0x6, UPT ;  /* 0x000000060400788c */ /* 0x000fd2000bf05270 */
[----:B------:R-:W-:Y:S05]  /*2c90*/  BRA.U UP0, `(.L_x_2020) ;  /* 0x0000000900e87547 */ /* 0x000fea000b800000 */
[----:B------:R-:W-:Y:S01]  /*2ca0*/  UMOV UR4, 0xf0000000 ;  /* 0xf000000000047882 */ /* 0x000fe20000000000 */
[----:B------:R-:W-:Y:S01]  /*2cb0*/  UMOV UR5, 0x380fffff ;  /* 0x380fffff00057882 */ /* 0x000fe20000000000 */
[----:B------:R-:W0:Y:S01]  /*2cc0*/  F2F.F32.F64 R7, R4 ;  /* 0x0000000400077310 */ /* 0x000e220000301000 */
[----:B------:R-:W-:-:S14]  /*2cd0*/  DSETP.GEU.AND P0, PT, |R4|, UR4, PT ;  /* 0x0000000404007e2a */ /* 0x000fdc000bf0e200 */
[----:B0-----:R-:W-:-:S05]  /*2ce0*/  @!P0 FMUL R7, R7, 1.175494350822287508e-38 ;  /* 0x0080000007078820 */ /* 0x001fca0000400000 */
[----:B------:R0:W-:Y:S01]  /*2cf0*/  STG.E desc[UR36][R2.64], R7 ;  /* 0x0000000702007986 */ /* 0x0001e2000c101924 */
[----:B------:R-:W-:Y:S05]  /*2d00*/  BRA `(.L_x_2021) ;  /* 0x0000000c00747947 */ /* 0x000fea0003800000 */
.L_x_2025:
[----:B------:R-:W-:Y:S01]  /*2d10*/  UMOV UR4, 0xf0000000 ;  /* 0xf000000000047882 */ /* 0x000fe20000000000 */
[----:B------:R-:W-:Y:S01]  /*2d20*/  UMOV UR5, 0x380fffff ;  /* 0x380fffff00057882 */ /* 0x000fe20000000000 */
[----:B----4-:R-:W0:Y:S01]  /*2d30*/  F2F.F32.F64 R0, R4 ;  /* 0x0000000400007310 */ /* 0x010e220000301000 */
[----:B------:R-:W-:-:S14]  /*2d40*/  DSETP.GEU.AND P0, PT, |R4|, UR4, PT ;  /* 0x0000000404007e2a */ /* 0x000fdc000bf0e200 */
[----:B0-----:R-:W-:-:S05]  /*2d50*/  @!P0 FMUL R0, R0, 1.175494350822287508e-38 ;  /* 0x0080000000008820 */ /* 0x001fca0000400000 */
[----:B------:R-:W-:-:S05]  /*2d60*/  F2FP.F16.F32.PACK_AB R0, RZ, R0 ;  /* 0x00000000ff00723e */ /* 0x000fca00000000ff */
[----:B------:R0:W-:Y:S01]  /*2d70*/  STG.E.U16 desc[UR36][R2.64], R0 ;  /* 0x0000000002007986 */ /* 0x0001e2000c101524 */
[----:B------:R-:W-:Y:S05]  /*2d80*/  BRA `(.L_x_2021) ;  /* 0x0000000c00547947 */ /* 0x000fea0003800000 */
.L_x_2024:
[----:B------:R-:W-:-:S09]  /*2d90*/  UISETP.NE.AND UP0, UPT, UR4, 0x7, UPT ;  /* 0x000000070400788c */ /* 0x000fd2000bf05270 */
[----:B------:R-:W-:Y:S05]  /*2da0*/  BRA.U !UP0, `(.L_x_2026) ;  /* 0x0000000108547547 */ /* 0x000fea000b800000 */
[----:B------:R-:W-:-:S09]  /*2db0*/  UISETP.NE.AND UP0, UPT, UR4, 0x8, UPT ;  /* 0x000000080400788c */ /* 0x000fd2000bf05270 */
[----:B------:R-:W-:Y:S05]  /*2dc0*/  BRA.U !UP0, `(.L_x_2027) ;  /* 0x0000000108287547 */ /* 0x000fea000b800000 */
[----:B------:R-:W-:-:S09]  /*2dd0*/  UISETP.NE.AND UP0, UPT, UR4, 0x9, UPT ;  /* 0x000000090400788c */ /* 0x000fd2000bf05270 */
[----:B------:R-:W-:Y:S05]  /*2de0*/  BRA.U UP0, `(.L_x_2020) ;  /* 0x0000000900947547 */ /* 0x000fea000b800000 */
[----:B------:R-:W-:Y:S01]  /*2df0*/  UMOV UR4, 0xf0000000 ;  /* 0xf000000000047882 */ /* 0x000fe20000000000 */
[----:B------:R-:W-:Y:S01]  /*2e00*/  UMOV UR5, 0x380fffff ;  /* 0x380fffff00057882 */ /* 0x000fe20000000000 */
[----:B------:R-:W0:Y:S01]  /*2e10*/  F2F.F32.F64 R6, R4 ;  /* 0x0000000400067310 */ /* 0x000e220000301000 */
[----:B------:R-:W-:Y:S01]  /*2e20*/  DSETP.GEU.AND P0, PT, |R4|, UR4, PT ;  /* 0x0000000404007e2a */ /* 0x000fe2000bf0e200 */
[----:B------:R-:W-:-:S13]  /*2e30*/  IMAD.MOV.U32 R7, RZ, RZ, RZ ;  /* 0x000000ffff077224 */ /* 0x000fda00078e00ff */
[----:B0-----:R-:W-:-:S05]  /*2e40*/  @!P0 FMUL R6, R6, 1.175494350822287508e-38 ;  /* 0x0080000006068820 */ /* 0x001fca0000400000 */
[----:B------:R0:W-:Y:S01]  /*2e50*/  STG.E.64 desc[UR36][R2.64], R6 ;  /* 0x0000000602007986 */ /* 0x0001e2000c101b24 */
[----:B------:R-:W-:Y:S05]  /*2e60*/  BRA `(.L_x_2021) ;  /* 0x0000000c001c7947 */ /* 0x000fea0003800000 */
.L_x_2027:
[----:B------:R-:W-:Y:S01]  /*2e70*/  UMOV UR4, 0xf0000000 ;  /* 0xf000000000047882 */ /* 0x000fe20000000000 */
[----:B------:R-:W-:Y:S01]  /*2e80*/  UMOV UR5, 0x380fffff ;  /* 0x380fffff00057882 */ /* 0x000fe20000000000 */
[----:B----4-:R-:W0:Y:S01]  /*2e90*/  F2F.F32.F64 R0, R4 ;  /* 0x0000000400007310 */ /* 0x010e220000301000 */
[----:B------:R-:W-:-:S14]  /*2ea0*/  DSETP.GEU.AND P0, PT, |R4|, UR4, PT ;  /* 0x0000000404007e2a */ /* 0x000fdc000bf0e200 */
[----:B0-----:R-:W-:-:S05]  /*2eb0*/  @!P0 FMUL R0, R0, 1.175494350822287508e-38 ;  /* 0x0080000000008820 */ /* 0x001fca0000400000 */
[----:B------:R-:W-:-:S04]  /*2ec0*/  F2FP.F16.F32.PACK_AB R5, RZ, R0 ;  /* 0x00000000ff05723e */ /* 0x000fc800000000ff */
[----:B------:R-:W-:-:S05]  /*2ed0*/  PRMT R5, R5, 0x5410, RZ ;  /* 0x0000541005057816 */ /* 0x000fca00000000ff */
[----:B------:R0:W-:Y:S01]  /*2ee0*/  STG.E desc[UR36][R2.64], R5 ;  /* 0x0000000502007986 */ /* 0x0001e2000c101924 */
[----:B------:R-:W-:Y:S05]  /*2ef0*/  BRA `(.L_x_2021) ;  /* 0x0000000800f87947 */ /* 0x000fea0003800000 */
.L_x_2026:
[----:B------:R0:W-:Y:S01]  /*2f00*/  STG.E.64 desc[UR36][R2.64], R4 ;  /* 0x0000000402007986 */ /* 0x0001e2000c101b24 */
[----:B------:R-:W-:Y:S05]  /*2f10*/  BRA `(.L_x_2021) ;  /* 0x0000000800f07947 */ /* 0x000fea0003800000 */
.L_x_2016:
        /* <DEDUP_REMOVED lines=8> */
[----:B------:R-:W-:-:S06]  /*2fa0*/  DSETP.NEU.AND P0, PT, R4, RZ, PT ;  /* 0x000000ff0400722a */ /* 0x000fcc0003f0d000 */
[----:B------:R-:W-:-:S05]  /*2fb0*/  SEL R5, RZ, 0x1, !P0 ;  /* 0x00000001ff057807 */ /* 0x000fca0004000000 */
[----:B------:R0:W-:Y:S01]  /*2fc0*/  STG.E.U8 desc[UR36][R2.64], R5 ;  /* 0x0000000502007986 */ /* 0x0001e2000c101124 */
[----:B------:R-:W-:Y:S05]  /*2fd0*/  BRA `(.L_x_2021) ;  /* 0x0000000800c07947 */ /* 0x000fea0003800000 */
.L_x_2030:
[----:B------:R-:W-:-:S05]  /*2fe0*/  CS2R R6, SRZ ;  /* 0x0000000000067805 */ /* 0x000fca000001ff00 */
[----:B------:R0:W-:Y:S01]  /*2ff0*/  STG.E.128 desc[UR36][R2.64], R4 ;  /* 0x0000000402007986 */ /* 0x0001e2000c101d24 */
[----:B------:R-:W-:Y:S05]  /*3000*/  BRA `(.L_x_2021) ;  /* 0x0000000800b47947 */ /* 0x000fea0003800000 */
.L_x_2029:
        /* <DEDUP_REMOVED lines=10> */
[----:B------:R-:W-:Y:S01]  /*30b0*/  BSSY.RECONVERGENT B0, `(.L_x_2033) ;  /* 0x000000d000007945 */ /* 0x000fe20003800200 */
[----:B----4-:R-:W-:-:S12]  /*30c0*/  IMAD.MOV.U32 R0, RZ, RZ, 0x7f ;  /* 0x0000007fff007424 */ /* 0x010fd800078e00ff */
[----:B0-----:R-:W-:-:S05]  /*30d0*/  @!P0 FMUL R9, R9, 1.175494350822287508e-38 ;  /* 0x0080000009098820 */ /* 0x001fca0000400000 */
        /* <DEDUP_REMOVED lines=10> */
.L_x_2034:
[----:B------:R-:W-:Y:S05]  /*3180*/  BSYNC.RECONVERGENT B0 ;  /* 0x0000000000007941 */ /* 0x000fea0003800200 */
.L_x_2033:
[----:B------:R-:W-:-:S05]  /*3190*/  LOP3.LUT R7, R0, 0x80, R7, 0xf8, !PT ;  /* 0x0000008000077812 */ /* 0x000fca00078ef807 */
[----:B------:R0:W-:Y:S01]  /*31a0*/  STG.E.U8 desc[UR36][R2.64], R7 ;  /* 0x0000000702007986 */ /* 0x0001e2000c101124 */
[----:B------:R-:W-:Y:S05]  /*31b0*/  BRA `(.L_x_2021) ;  /* 0x0000000800487947 */ /* 0x000fea0003800000 */
.L_x_2032:
[----:B------:R-:W-:Y:S01]  /*31c0*/  UMOV UR4, 0xf0000000 ;  /* 0xf000000000047882 */ /* 0x000fe20000000000 */
[----:B------:R-:W-:Y:S01]  /*31d0*/  UMOV UR5, 0x380fffff ;  /* 0x380fffff00057882 */ /* 0x000fe20000000000 */
[----:B------:R-:W0:Y:S01]  /*31e0*/  F2F.F32.F64 R9, R4 ;  /* 0x0000000400097310 */ /* 0x000e220000301000 */
[----:B------:R-:W-:Y:S01]  /*31f0*/  DSETP.GEU.AND P0, PT, |R4|, UR4, PT ;  /* 0x0000000404007e2a */ /* 0x000fe2000bf0e200 */
[----:B------:R-:W-:-:S13]  /*3200*/  BSSY.RECONVERGENT B0, `(.L_x_2035) ;  /* 0x000000f000007945 */ /* 0x000fda0003800200 */
[----:B0-----:R-:W-:-:S05]  /*3210*/  @!P0 FMUL R9, R9, 1.175494350822287508e-38 ;  /* 0x0080000009098820 */ /* 0x001fca0000400000 */
[----:B------:R-:W-:Y:S02]  /*3220*/  LOP3.LUT R6, R9, 0x7fffffff, RZ, 0xc0, !PT ;  /* 0x7fffffff09067812 */ /* 0x000fe400078ec0ff */
[----:B------:R-:W-:Y:S02]  /*3230*/  SHF.R.U32.HI R7, RZ, 0x18, R9 ;  /* 0x00000018ff077819 */ /* 0x000fe40000011609 */
[----:B------:R-:W-:-:S13]  /*3240*/  ISETP.GE.U32.AND P1, PT, R6, 0x47800000, PT ;  /* 0x478000000600780c */ /* 0x000fda0003f26070 */
[----:B------:R-:W-:Y:S02]  /*3250*/  @P1 ISETP.GT.U32.AND P0, PT, R6, 0x7f800000, PT ;  /* 0x7f8000000600180c */ /* 0x000fe40003f04070 */
[----:B----4-:R-:W-:-:S04]  /*3260*/  @P1 MOV R0, 0x7f ;  /* 0x0000007f00001802 */ /* 0x010fc80000000f00 */
[----:B------:R-:W-:Y:S01]  /*3270*/  @P1 SEL R0, R0, 0x7c, P0 ;  /* 0x0000007c00001807 */ /* 0x000fe20000000000 */
[----:B------:R-:W-:Y:S06]  /*3280*/  @P1 BRA `(.L_x_2036) ;  /* 0x0000000000181947 */ /* 0x000fec0003800000 */
[----:B------:R-:W-:-:S13]  /*3290*/  ISETP.GT.U32.AND P0, PT, R6, 0x387fffff, PT ;  /* 0x387fffff0600780c */ /* 0x000fda0003f04070 */
[----:B------:R-:W-:-:S04]  /*32a0*/  @P0 SHF.R.U32.HI R0, RZ, 0x15, R9 ;  /* 0x00000015ff000819 */ /* 0x000fc80000011609 */
[----:B------:R-:W-:Y:S01]  /*32b0*/  @P0 LOP3.LUT R4, R0, 0x1, RZ, 0xc0, !PT ;  /* 0x0000000100040812 */ /* 0x000fe200078ec0ff */
[----:B------:R-:W-:-:S03]  /*32c0*/  @!P0 FADD.FTZ R0, R6, 128 ;  /* 0x4300000006008421 */ /* 0x000fc60000010000 */
[----:B------:R-:W-:-:S04]  /*32d0*/  @P0 IADD3 R4, PT, PT, R9, 0x80fffff, R4 ;  /* 0x080fffff09040810 */ /* 0x000fc80007ffe004 */
[----:B------:R-:W-:-:S07]  /*32e0*/  @P0 SHF.R.U32.HI R0, RZ, 0x15, R4 ;  /* 0x00000015ff000819 */ /* 0x000fce0000011604 */
.L_x_2036:
[----:B------:R-:W-:Y:S05]  /*32f0*/  BSYNC.RECONVERGENT B0 ;  /* 0x0000000000007941 */ /* 0x000fea0003800200 */
.L_x_2035:
[----:B------:R-:W-:-:S05]  /*3300*/  LOP3.LUT R7, R0, 0x80, R7, 0xf8, !PT ;  /* 0x0000008000077812 */ /* 0x000fca00078ef807 */
[----:B------:R0:W-:Y:S01]  /*3310*/  STG.E.U8 desc[UR36][R2.64], R7 ;  /* 0x0000000702007986 */ /* 0x0001e2000c101124 */
[----:B------:R-:W-:Y:S05]  /*3320*/  BRA `(.L_x_2021) ;  /* 0x0000000400ec7947 */ /* 0x000fea0003800000 */
.L_x_2031:
[----:B------:R-:W-:Y:S01]  /*3330*/  UMOV UR4, 0xf0000000 ;  /* 0xf000000000047882 */ /* 0x000fe20000000000 */
[----:B------:R-:W-:Y:S01]  /*3340*/  UMOV UR5, 0x380fffff ;  /* 0x380fffff00057882 */ /* 0x000fe20000000000 */
[----:B----4-:R-:W0:Y:S01]  /*3350*/  F2F.F32.F64 R0, R4 ;  /* 0x0000000400007310 */ /* 0x010e220000301000 */
[----:B------:R-:W-:-:S14]  /*3360*/  DSETP.GEU.AND P0, PT, |R4|, UR4, PT ;  /* 0x0000000404007e2a */ /* 0x000fdc000bf0e200 */
[----:B0-----:R-:W-:-:S05]  /*3370*/  @!P0 FMUL R0, R0, 1.175494350822287508e-38 ;  /* 0x0080000000008820 */ /* 0x001fca0000400000 */
[----:B------:R-:W-:-:S05]  /*3380*/  F2FP.BF16.F32.PACK_AB R0, RZ, R0 ;  /* 0x00000000ff00723e */ /* 0x000fca00000010ff */
[----:B------:R0:W-:Y:S01]  /*3390*/  STG.E.U16 desc[UR36][R2.64], R0 ;  /* 0x0000000002007986 */ /* 0x0001e2000c101524 */
[----:B------:R-:W-:Y:S05]  /*33a0*/  BRA `(.L_x_2021) ;  /* 0x0000000400cc7947 */ /* 0x000fea0003800000 */
.L_x_2028:
        /* <DEDUP_REMOVED lines=8> */
[----:B------:R-:W0:Y:S02]  /*3430*/  F2I.U32.F64.TRUNC R5, R4 ;  /* 0x0000000400057311 */ /* 0x000e24000030d000 */
[----:B0-----:R2:W-:Y:S01]  /*3440*/  STG.E.U16 desc[UR36][R2.64], R5 ;  /* 0x0000000502007986 */ /* 0x0015e2000c101524 */
[----:B------:R-:W-:Y:S05]  /*3450*/  BRA `(.L_x_2021) ;  /* 0x0000000400a07947 */ /* 0x000fea0003800000 */
.L_x_2039:
[----:B------:R-:W-:Y:S01]  /*3460*/  UMOV UR4, 0xf0000000 ;  /* 0xf000000000047882 */ /* 0x000fe20000000000 */
[----:B------:R-:W-:Y:S01]  /*3470*/  UMOV UR5, 0x380fffff ;  /* 0x380fffff00057882 */ /* 0x000fe20000000000 */
[----:B------:R-:W0:Y:S01]  /*3480*/  F2F.F32.F64 R7, R4 ;  /* 0x0000000400077310 */ /* 0x000e220000301000 */
[----:B------:R-:W-:Y:S01]  /*3490*/  DSETP.GEU.AND P0, PT, |R4|, UR4, PT ;  /* 0x0000000404007e2a */ /* 0x000fe2000bf0e200 */
[----:B------:R-:W-:Y:S01]  /*34a0*/  BSSY.RECONVERGENT B0, `(.L_x_2040) ;  /* 0x0000015000007945 */ /* 0x000fe20003800200 */
[----:B----4-:R-:W-:-:S12]  /*34b0*/  IMAD.MOV.U32 R0, RZ, RZ, 0x80 ;  /* 0x00000080ff007424 */ /* 0x010fd800078e00ff */
[----:B0-----:R-:W-:-:S05]  /*34c0*/  @!P0 FMUL R7, R7, 1.175494350822287508e-38 ;  /* 0x0080000007078820 */ /* 0x001fca0000400000 */
        /* <DEDUP_REMOVED lines=10> */
.L_x_2042:
[----:B------:R-:W-:-:S04]  /*3570*/  SHF.R.U32.HI R0, RZ, 0x14, R7 ;  /* 0x00000014ff007819 */ /* 0x000fc80000011607 */
[----:B------:R-:W-:-:S04]  /*3580*/  LOP3.LUT R0, R0, 0x1, RZ, 0xc0, !PT ;  /* 0x0000000100007812 */ /* 0x000fc800078ec0ff */
[----:B------:R-:W-:-:S04]  /*3590*/  IADD3 R0, PT, PT, R7, 0x487ffff, R0 ;  /* 0x0487ffff07007810 */ /* 0x000fc80007ffe000 */
[----:B------:R-:W-:-:S04]  /*35a0*/  SHF.R.U32.HI R0, RZ, 0x14, R0 ;  /* 0x00000014ff007819 */ /* 0x000fc80000011600 */
[----:B------:R-:W-:-:S07]  /*35b0*/  LOP3.LUT R4, R0, 0xff, RZ, 0xc0, !PT ;  /* 0x000000ff00047812 */ /* 0x000fce00078ec0ff */
.L_x_2043:
[----:B------:R-:W-:-:S04]  /*35c0*/  SHF.R.U32.HI R5, RZ, 0x18, R7 ;  /* 0x00000018ff057819 */ /* 0x000fc80000011607 */
[----:B------:R-:W-:-:S04]  /*35d0*/  LOP3.LUT R4, R4, 0x80, R5, 0xf8, !PT ;  /* 0x0000008004047812 */ /* 0x000fc800078ef805 */
[----:B------:R-:W-:-:S07]  /*35e0*/  PRMT R0, R4, 0x7610, R0 ;  /* 0x0000761004007816 */ /* 0x000fce0000000000 */
.L_x_2041:
[----:B------:R-:W-:Y:S05]  /*35f0*/  BSYNC.RECONVERGENT B0 ;  /* 0x0000000000007941 */ /* 0x000fea0003800200 */
.L_x_2040:
[----:B------:R1:W-:Y:S01]  /*3600*/  STG.E.U8 desc[UR36][R2.64], R0 ;  /* 0x0000000002007986 */ /* 0x0003e2000c101124 */
[----:B------:R-:W-:Y:S05]  /*3610*/  BRA `(.L_x_2021) ;  /* 0x0000000400307947 */ /* 0x000fea0003800000 */
.L_x_2038:
        /* <DEDUP_REMOVED lines=17> */
.L_x_2046:
[----:B------:R-:W-:-:S04]  /*3730*/  SHF.R.U32.HI R0, RZ, 0x15, R7 ;  /* 0x00000015ff007819 */ /* 0x000fc80000011607 */
[----:B------:R-:W-:-:S04]  /*3740*/  LOP3.LUT R0, R0, 0x1, RZ, 0xc0, !PT ;  /* 0x0000000100007812 */ /* 0x000fc800078ec0ff */
[----:B------:R-:W-:-:S04]  /*3750*/  IADD3 R0, PT, PT, R7, 0x88fffff, R0 ;  /* 0x088fffff07007810 */ /* 0x000fc80007ffe000 */
[----:B------:R-:W-:-:S04]  /*3760*/  SHF.R.U32.HI R0, RZ, 0x15, R0 ;  /* 0x00000015ff007819 */ /* 0x000fc80000011600 */
[----:B------:R-:W-:-:S07]  /*3770*/  LOP3.LUT R4, R0, 0xff, RZ, 0xc0, !PT ;  /* 0x000000ff00047812 */ /* 0x000fce00078ec0ff */
.L_x_2047:
[----:B------:R-:W-:-:S04]  /*3780*/  SHF.R.U32.HI R5, RZ, 0x18, R7 ;  /* 0x00000018ff057819 */ /* 0x000fc80000011607 */
[----:B------:R-:W-:-:S04]  /*3790*/  LOP3.LUT R4, R4, 0x80, R5, 0xf8, !PT ;  /* 0x0000008004047812 */ /* 0x000fc800078ef805 */
[----:B------:R-:W-:-:S07]  /*37a0*/  PRMT R0, R4, 0x7610, R0 ;  /* 0x0000761004007816 */ /* 0x000fce0000000000 */
.L_x_2045:
[----:B------:R-:W-:Y:S05]  /*37b0*/  BSYNC.RECONVERGENT B0 ;  /* 0x0000000000007941 */ /* 0x000fea0003800200 */
.L_x_2044:
[----:B------:R0:W-:Y:S01]  /*37c0*/  STG.E.U8 desc[UR36][R2.64], R0 ;  /* 0x0000000002007986 */ /* 0x0001e2000c101124 */
[----:B------:R-:W-:Y:S05]  /*37d0*/  BRA `(.L_x_2021) ;  /* 0x0000000000c07947 */ /* 0x000fea0003800000 */
.L_x_2037:
[----:B------:R-:W-:-:S09]  /*37e0*/  UISETP.NE.AND UP0, UPT, UR4, 0x1c, UPT ;  /* 0x0000001c0400788c */ /* 0x000fd2000bf05270 */
[----:B------:R-:W-:Y:S05]  /*37f0*/  BRA.U !UP0, `(.L_x_2048) ;  /* 0x0000000108b07547 */ /* 0x000fea000b800000 */
[----:B------:R-:W-:-:S09]  /*3800*/  UISETP.NE.AND UP0, UPT, UR4, 0x1d, UPT ;  /* 0x0000001d0400788c */ /* 0x000fd2000bf05270 */
[----:B------:R-:W-:Y:S05]  /*3810*/  BRA.U !UP0, `(.L_x_2049) ;  /* 0x00000001089c7547 */ /* 0x000fea000b800000 */
[----:B------:R-:W-:-:S09]  /*3820*/  UISETP.NE.AND UP0, UPT, UR4, 0x2c, UPT ;  /* 0x0000002c0400788c */ /* 0x000fd2000bf05270 */
[----:B------:R-:W-:Y:S05]  /*3830*/  BRA.U !UP0, `(.L_x_2050) ;  /* 0x0000000108447547 */ /* 0x000fea000b800000 */
.L_x_2020:
[----:B----4-:R-:W-:Y:S01]  /*3840*/  MOV R0, 0x0 ;  /* 0x0000000000007802 */ /* 0x010fe20000000f00 */
        /* <DEDUP_REMOVED lines=15> */
.L_x_2051:
[----:B------:R-:W-:Y:S05]  /*3940*/  BRA `(.L_x_2021) ;  /* 0x0000000000647947 */ /* 0x000fea0003800000 */
.L_x_2050:
[----:B------:R-:W-:Y:S01]  /*3950*/  UMOV UR4, 0xf0000000 ;  /* 0xf000000000047882 */ /* 0x000fe20000000000 */
[----:B------:R-:W-:Y:S01]  /*3960*/  UMOV UR5, 0x380fffff ;  /* 0x380fffff00057882 */ /* 0x000fe20000000000 */
[----:B------:R0:W1:Y:S01]  /*3970*/  F2F.F32.F64 R8, R4 ;  /* 0x0000000400087310 */ /* 0x0000620000301000 */
[----:B------:R-:W-:Y:S01]  /*3980*/  DSETP.GEU.AND P0, PT, |R4|, UR4, PT ;  /* 0x0000000404007e2a */ /* 0x000fe2000bf0e200 */
[----:B0-----:R-:W-:-:S13]  /*3990*/  HFMA2 R5, -RZ, RZ, 0, 1.5199184417724609375e-05 ;  /* 0x000000ffff057431 */ /* 0x001fda00000001ff */
[----:B-1----:R-:W-:-:S05]  /*39a0*/  @!P0 FMUL R8, R8, 1.175494350822287508e-38 ;  /* 0x0080000008088820 */ /* 0x002fca0000400000 */
[----:B------:R-:W-:-:S04]  /*39b0*/  SHF.R.U32.HI R6, RZ, 0x17, R8 ;  /* 0x00000017ff067819 */ /* 0x000fc80000011608 */
[----:B------:R-:W-:-:S04]  /*39c0*/  LOP3.LUT R7, R6, 0xff, RZ, 0xc0, !PT ;  /* 0x000000ff06077812 */ /* 0x000fc800078ec0ff */
[----:B------:R-:W-:-:S13]  /*39d0*/  ISETP.NE.AND P1, PT, R7, 0xff, PT ;  /* 0x000000ff0700780c */ /* 0x000fda0003f25270 */
[--C-:B----4-:R-:W-:Y:S02]  /*39e0*/  @P1 SHF.R.U32.HI R0, RZ, 0x16, R8.reuse ;  /* 0x00000016ff001819 */ /* 0x110fe40000011608 */
[----:B------:R-:W-:Y:S02]  /*39f0*/  @P1 LOP3.LUT P0, RZ, R7, 0x3fffff, R8, 0xf8, !PT ;  /* 0x003fffff07ff1812 */ /* 0x000fe4000780f808 */
        /* <DEDUP_REMOVED lines=9> */
.L_x_2049:
[----:B------:R-:W0:Y:S02]  /*3a90*/  F2I.U64.F64.TRUNC R4, R4 ;  /* 0x0000000400047311 */ /* 0x000e24000030d800 */
[----:B0-----:R0:W-:Y:S01]  /*3aa0*/  STG.E.64 desc[UR36][R2.64], R4 ;  /* 0x0000000402007986 */ /* 0x0011e2000c101b24 */
[----:B------:R-:W-:Y:S05]  /*3ab0*/  BRA `(.L_x_2021) ;  /* 0x0000000000087947 */ /* 0x000fea0003800000 */
.L_x_2048:
[----:B------:R-:W0:Y:S02]  /*3ac0*/  F2I.U32.F64.TRUNC R5, R4 ;  /* 0x0000000400057311 */ /* 0x000e24000030d000 */
[----:B0-----:R3:W-:Y:S02]  /*3ad0*/  STG.E desc[UR36][R2.64], R5 ;  /* 0x0000000502007986 */ /* 0x0017e4000c101924 */
.L_x_2021:
[----:B------:R-:W-:-:S07]  /*3ae0*/  VIADD R17, R17, 0x80 ;  /* 0x0000008011117836 */ /* 0x000fce0000000000 */
.L_x_1982:
[----:B------:R-:W-:Y:S05]  /*3af0*/  BSYNC.RECONVERGENT B7 ;  /* 0x0000000000077941 */ /* 0x000fea0003800200 */
.L_x_1981:
        /* <DEDUP_REMOVED lines=9> */
[----:B------:R-:W2:Y:S01]  /*3b90*/  LDCU.64 UR4, c[0x0][0x390] ;  /* 0x00007200ff0477ac */ /* 0x000ea20008000a00 */
[----:B------:R-:W-:Y:S01]  /*3ba0*/  IMAD.MOV.U32 R16, RZ, RZ, RZ ;  /* 0x000000ffff107224 */ /* 0x000fe200078e00ff */
[----:B------:R-:W0:Y:S01]  /*3bb0*/  LDCU UR6, c[0x0][0x38c] ;  /* 0x00007180ff0677ac */ /* 0x000e220008000800 */
[----:B------:R-:W1:Y:S01]  /*3bc0*/  LDCU.64 UR8, c[0x0][0x4b8] ;  /* 0x00009700ff0877ac */ /* 0x000e620008000a00 */
[----:B------:R-:W-:Y:S01]  /*3bd0*/  UISETP.NE.AND UP0, UPT, UR40, URZ, UPT ;  /* 0x000000ff2800728c */ /* 0x000fe2000bf05270 */
[----:B--23--:R-:W-:-:S05]  /*3be0*/  IMAD.HI.U32 R2, R17, UR4, R16 ;  /* 0x0000000411027c27 */ /* 0x00cfca000f8e0010 */
[----:B------:R-:W-:-:S05]  /*3bf0*/  SHF.R.U32.HI R3, RZ, UR5, R2 ;  /* 0x00000005ff037c19 */ /* 0x000fca0008011602 */
[----:B------:R-:W-:-:S04]  /*3c00*/  IMAD.MOV R0, RZ, RZ, -R3 ;  /* 0x000000ffff007224 */ /* 0x000fc800078e0a03 */
[----:B0-----:R-:W-:-:S04]  /*3c10*/  IMAD R0, R0, UR6, R17 ;  /* 0x0000000600007c24 */ /* 0x001fc8000f8e0211 */
[C---:B-1----:R-:W-:Y:S02]  /*3c20*/  IMAD R16, R0.reuse, UR8, RZ ;  /* 0x0000000800107c24 */ /* 0x042fe4000f8e02ff */
        /* <DEDUP_REMOVED lines=288> */
.L_x_2054:
[----:B------:R-:W0:Y:S01]  /*4e30*/  LDCU.64 UR6, c[0x0][0x588] ;  /* 0x0000b100ff0677ac */ /* 0x000e220008000a00 */
[----:B------:R-:W-:Y:S01]  /*4e40*/  BSSY.RECONVERGENT B6, `(.L_x_2055) ;  /* 0x00000ec000067945 */ /* 0x000fe20003800200 */
[----:B------:R-:W-:-:S04]  /*4e50*/  UPRMT UR4, UR41, 0x9910, URZ ;  /* 0x0000991029047896 */ /* 0x000fc800080000ff */
[----:B------:R-:W-:Y:S01]  /*4e60*/  UISETP.GT.AND UP0, UPT, UR4, 0x9, UPT ;  /* 0x000000090400788c */ /* 0x000fe2000bf04270 */
[----:B0-----:R-:W-:-:S04]  /*4e70*/  IADD3 R4, P0, PT, R0, UR6, RZ ;  /* 0x0000000600047c10 */ /* 0x001fc8000ff1e0ff */
[----:B--23--:R-:W-:-:S04]  /*4e80*/  IADD3.X R5, PT, PT, RZ, UR7, RZ, P0, !PT ;  /* 0x00000007ff057c10 */ /* 0x00cfc800087fe4ff */
        /* <DEDUP_REMOVED lines=12> */
.L_x_2059:
[----:B------:R-:W2:Y:S02]  /*4f50*/  LDG.E.U8 R2, desc[UR36][R4.64] ;  /* 0x0000002404027981 */ /* 0x000ea4000c1e1100 */
[----:B--2---:R-:W0:Y:S01]  /*4f60*/  I2F.F64.U16 R2, R2 ;  /* 0x0000000200027312 */ /* 0x004e220000101800 */
[----:B------:R-:W-:Y:S05]  /*4f70*/  BRA `(.L_x_2061) ;  /* 0x0000000c00607947 */ /* 0x000fea0003800000 */
.L_x_2058:
        /* <DEDUP_REMOVED lines=9> */
.L_x_2063:
[----:B------:R-:W2:Y:S02]  /*5010*/  LDG.E R2, desc[UR36][R4.64] ;  /* 0x0000002404027981 */ /* 0x000ea4000c1e1900 */
[----:B--2---:R-:W0:Y:S01]  /*5020*/  I2F.F64 R2, R2 ;  /* 0x0000000200027312 */ /* 0x004e220000201c00 */
[----:B------:R-:W-:Y:S05]  /*5030*/  BRA `(.L_x_2061) ;  /* 0x0000000c00307947 */ /* 0x000fea0003800000 */
.L_x_2062:
[----:B------:R-:W2:Y:S02]  /*5040*/  LDG.E.U16 R2, desc[UR36][R4.64] ;  /* 0x0000002404027981 */ /* 0x000ea4000c1e1500 */
[----:B--2---:R-:W0:Y:S01]  /*5050*/  I2F.F64.S16 R2, R2 ;  /* 0x0000000200027312 */ /* 0x004e220000101c00 */
[----:B------:R-:W-:Y:S05]  /*5060*/  BRA `(.L_x_2061) ;  /* 0x0000000c00247947 */ /* 0x000fea0003800000 */
.L_x_2057:
        /* <DEDUP_REMOVED lines=10> */
.L_x_2065:
[----:B------:R-:W2:Y:S02]  /*5110*/  LDG.E.U16 R0, desc[UR36][R4.64] ;  /* 0x0000002404007981 */ /* 0x000ea4000c1e1500 */
[----:B--2---:R-:W-:-:S05]  /*5120*/  HADD2.F32 R0, -RZ, R0.H0_H0 ;  /* 0x20000000ff007230 */ /* 0x004fca0000004100 */
[----:B------:R-:W-:-:S04]  /*5130*/  FMUL.FTZ R0, R0, 1 ;  /* 0x3f80000000007820 */ /* 0x000fc80000410000 */
[----:B------:R0:W1:Y:S01]  /*5140*/  F2F.F64.F32 R2, R0 ;  /* 0x0000000000027310 */ /* 0x0000620000201800 */
[----:B------:R-:W-:Y:S05]  /*5150*/  BRA `(.L_x_2061) ;  /* 0x0000000800e87947 */ /* 0x000fea0003800000 */
.L_x_2064:
        /* <DEDUP_REMOVED lines=10> */
.L_x_2067:
[----:B------:R-:W2:Y:S02]  /*5200*/  LDG.E.U16 R4, desc[UR36][R4.64] ;  /* 0x0000002404047981 */ /* 0x000ea4000c1e1500 */
[----:B--2---:R-:W-:-:S05]  /*5210*/  HADD2.F32 R0, -RZ, R4.H0_H0 ;  /* 0x20000004ff007230 */ /* 0x004fca0000004100 */
[----:B------:R-:W-:-:S04]  /*5220*/  FMUL.FTZ R0, R0, 1 ;  /* 0x3f80000000007820 */ /* 0x000fc80000410000 */
[----:B------:R0:W1:Y:S01]  /*5230*/  F2F.F64.F32 R2, R0 ;  /* 0x0000000000027310 */ /* 0x0000620000201800 */
[----:B------:R-:W-:Y:S05]  /*5240*/  BRA `(.L_x_2061) ;  /* 0x0000000800ac7947 */ /* 0x000fea0003800000 */
.L_x_2066:
[----:B------:R0:W5:Y:S01]  /*5250*/  LDG.E.64 R2, desc[UR36][R4.64] ;  /* 0x0000002404027981 */ /* 0x000162000c1e1b00 */
[----:B------:R-:W-:Y:S05]  /*5260*/  BRA `(.L_x_2061) ;  /* 0x0000000800a47947 */ /* 0x000fea0003800000 */
.L_x_2056:
        /* <DEDUP_REMOVED lines=9> */
[----:B------:R-:W-:Y:S01]  /*5300*/  IMAD.MOV.U32 R2, RZ, RZ, RZ ;  /* 0x000000ffff027224 */ /* 0x000fe200078e00ff */
[----:B--2---:R-:W-:-:S04]  /*5310*/  ISETP.NE.AND P0, PT, R4, RZ, PT ;  /* 0x000000ff0400720c */ /* 0x004fc80003f05270 */
[----:B------:R-:W-:Y:S01]  /*5320*/  FSEL R3, RZ, 1.875, !P0 ;  /* 0x3ff00000ff037808 */ /* 0x000fe20004000000 */
[----:B------:R-:W-:Y:S08]  /*5330*/  BRA `(.L_x_2061) ;  /* 0x0000000800707947 */ /* 0x000ff00003800000 */
.L_x_2070:
[----:B------:R0:W5:Y:S01]  /*5340*/  LDG.E.64 R2, desc[UR36][R4.64] ;  /* 0x0000002404027981 */ /* 0x000162000c1e1b00 */
[----:B------:R-:W-:Y:S05]  /*5350*/  BRA `(.L_x_2061) ;  /* 0x0000000800687947 */ /* 0x000fea0003800000 */
.L_x_2069:
        /* <DEDUP_REMOVED lines=27> */
.L_x_2072:
        /* <DEDUP_REMOVED lines=10> */
[----:B------:R-:W-:-:S05]  /*55b0*/  LOP3.LUT R0, R0, 0x80000000, R3, 0xf8, !PT ;  /* 0x8000000000007812 */ /* 0x000fca00078ef803 */
[----:B------:R-:W-:-:S04]  /*55c0*/  FMUL.FTZ R0, R0, 1 ;  /* 0x3f80000000007820 */ /* 0x000fc80000410000 */
[----:B------:R0:W1:Y:S01]  /*55d0*/  F2F.F64.F32 R2, R0 ;  /* 0x0000000000027310 */ /* 0x0000620000201800 */
[----:B------:R-:W-:Y:S05]  /*55e0*/  BRA `(.L_x_2061) ;  /* 0x0000000400c47947 */ /* 0x000fea0003800000 */
.L_x_2071:
[----:B------:R-:W2:Y:S02]  /*55f0*/  LDG.E.U16 R0, desc[UR36][R4.64] ;  /* 0x0000002404007981 */ /* 0x000ea4000c1e1500 */
[----:B--2---:R-:W-:-:S04]  /*5600*/  IMAD.U32 R0, R0, 0x10000, RZ ;  /* 0x0001000000007824 */ /* 0x004fc800078e00ff */
[----:B------:R-:W-:-:S04]  /*5610*/  FMUL.FTZ R0, R0, 1 ;  /* 0x3f80000000007820 */ /* 0x000fc80000410000 */
[----:B------:R0:W1:Y:S01]  /*5620*/  F2F.F64.F32 R2, R0 ;  /* 0x0000000000027310 */ /* 0x0000620000201800 */
[----:B------:R-:W-:Y:S05]  /*5630*/  BRA `(.L_x_2061) ;  /* 0x0000000400b07947 */ /* 0x000fea0003800000 */
.L_x_2068:
        /* <DEDUP_REMOVED lines=11> */
.L_x_2075:
[----:B------:R-:W2:Y:S01]  /*56f0*/  LDG.E.U8 R4, desc[UR36][R4.64] ;  /* 0x0000002404047981 */ /* 0x000ea2000c1e1100 */
[----:B------:R-:W-:Y:S02]  /*5700*/  CS2R R2, SRZ ;  /* 0x0000000000027805 */ /* 0x000fe4000001ff00 */
[----:B--2---:R-:W-:-:S13]  /*5710*/  ISETP.NE.AND P0, PT, R4, RZ, PT ;  /* 0x000000ff0400720c */ /* 0x004fda0003f05270 */
[----:B------:R-:W-:Y:S05]  /*5720*/  @!P0 BRA `(.L_x_2061) ;  /* 0x0000000400748947 */ /* 0x000fea0003800000 */
[----:B------:R-:W-:-:S13]  /*5730*/  ISETP.NE.AND P0, PT, R4, 0x80, PT ;  /* 0x000000800400780c */ /* 0x000fda0003f05270 */
[----:B------:R-:W-:Y:S01]  /*5740*/  @!P0 MOV R2, 0x20000000 ;  /* 0x2000000000028802 */ /* 0x000fe20000000f00 */
        /* <DEDUP_REMOVED lines=15> */
.L_x_2077:
[----:B------:R-:W-:Y:S05]  /*5840*/  BSYNC.RECONVERGENT B0 ;  /* 0x0000000000007941 */ /* 0x000fea0003800200 */
.L_x_2076:
[----:B------:R-:W-:Y:S01]  /*5850*/  IMAD.SHL.U32 R0, R0, 0x100000, RZ ;  /* 0x0010000000007824 */ /* 0x000fe200078e00ff */
[----:B------:R-:W-:-:S04]  /*5860*/  LEA R2, R2, 0x3b800000, 0x17 ;  /* 0x3b80000002027811 */ /* 0x000fc800078eb8ff */
[----:B------:R-:W-:-:S05]  /*5870*/  LOP3.LUT R0, R2, R0, R7, 0xfe, !PT ;  /* 0x0000000002007212 */ /* 0x000fca00078efe07 */
[----:B------:R-:W-:-:S04]  /*5880*/  FMUL.FTZ R0, R0, 1 ;  /* 0x3f80000000007820 */ /* 0x000fc80000410000 */
[----:B------:R4:W0:Y:S01]  /*5890*/  F2F.F64.F32 R2, R0 ;  /* 0x0000000000027310 */ /* 0x0008220000201800 */
[----:B------:R-:W-:Y:S05]  /*58a0*/  BRA `(.L_x_2061) ;  /* 0x0000000400147947 */ /* 0x000fea0003800000 */
.L_x_2074:
        /* <DEDUP_REMOVED lines=21> */
.L_x_2079:
[----:B------:R-:W-:Y:S05]  /*5a00*/  BSYNC.RECONVERGENT B0 ;  /* 0x0000000000007941 */ /* 0x000fea0003800200 */
.L_x_2078:
[----:B------:R-:W-:Y:S02]  /*5a10*/  SHF.L.U32 R0, R0, 0x15, RZ ;  /* 0x0000001500007819 */ /* 0x000fe400000006ff */
[----:B------:R-:W-:-:S04]  /*5a20*/  LEA R2, R2, 0x37800000, 0x17 ;  /* 0x3780000002027811 */ /* 0x000fc800078eb8ff */
[----:B------:R-:W-:-:S05]  /*5a30*/  LOP3.LUT R0, R2, R0, R7, 0xfe, !PT ;  /* 0x0000000002007212 */ /* 0x000fca00078efe07 */
[----:B------:R-:W-:-:S04]  /*5a40*/  FMUL.FTZ R0, R0, 1 ;  /* 0x3f80000000007820 */ /* 0x000fc80000410000 */
[----:B------:R0:W1:Y:S01]  /*5a50*/  F2F.F64.F32 R2, R0 ;  /* 0x0000000000027310 */ /* 0x0000620000201800 */
[----:B------:R-:W-:Y:S05]  /*5a60*/  BRA `(.L_x_2061) ;  /* 0x0000000000a47947 */ /* 0x000fea0003800000 */
.L_x_2073:
        /* <DEDUP_REMOVED lines=8> */
[----:B------:R-:W-:Y:S01]  /*5af0*/  IMAD.MOV.U32 R3, RZ, RZ, 0x38000000 ;  /* 0x38000000ff037424 */ /* 0x000fe200078e00ff */
[----:B--2---:R-:W-:-:S13]  /*5b00*/  ISETP.NE.AND P0, PT, R0, RZ, PT ;  /* 0x000000ff0000720c */ /* 0x004fda0003f05270 */
[----:B------:R-:W-:Y:S05]  /*5b10*/  @!P0 BRA `(.L_x_2061) ;  /* 0x0000000000788947 */ /* 0x000fea0003800000 */
[----:B------:R-:W-:-:S13]  /*5b20*/  ISETP.NE.AND P0, PT, R0, 0xff, PT ;  /* 0x000000ff0000780c */ /* 0x000fda0003f05270 */
[----:B------:R-:W-:Y:S01]  /*5b30*/  @P0 SHF.L.U32 R0, R0, 0x17, RZ ;  /* 0x0000001700000819 */ /* 0x000fe200000006ff */
[----:B------:R-:W-:Y:S02]  /*5b40*/  @!P0 IMAD.MOV.U32 R2, RZ, RZ, 0x20000000 ;  /* 0x20000000ff028424 */ /* 0x000fe400078e00ff */
[----:B------:R-:W-:Y:S02]  /*5b50*/  @!P0 IMAD.MOV.U32 R3, RZ, RZ, 0x7ff80000 ;  /* 0x7ff80000ff038424 */ /* 0x000fe400078e00ff */
[----:B------:R-:W-:-:S04]  /*5b60*/  @P0 FMUL.FTZ R0, R0, 1 ;  /* 0x3f80000000000820 */ /* 0x000fc80000410000 */
[----:B------:R2:W3:Y:S01]  /*5b70*/  @P0 F2F.F64.F32 R2, R0 ;  /* 0x0000000000020310 */ /* 0x0004e20000201800 */
[----:B------:R-:W-:Y:S05]  /*5b80*/  BRA `(.L_x_2061) ;  /* 0x00000000005c7947 */ /* 0x000fea0003800000 */
.L_x_2060:
        /* <DEDUP_REMOVED lines=12> */
[----:B---3--:R-:W-:Y:S01]  /*5c50*/  IMAD.U32 R10, RZ, RZ, UR8 ;  /* 0x00000008ff0a7e24 */ /* 0x008fe2000f8e00ff */
[----:B------:R-:W-:-:S07]  /*5c60*/  MOV R11, UR9 ;  /* 0x00000009000b7c02 */ /* 0x000fce0008000f00 */
[----:B------:R-:W-:-:S07]  /*5c70*/  LEPC R20, `(.L_x_2082) ;  /* 0x000000001014794e */ /* 0x000fce0000000000 */
[----:B--2---:R-:W-:Y:S05]  /*5c80*/  CALL.ABS.NOINC R2 ;  /* 0x0000000002007343 */ /* 0x004fea0003c00000 */
.L_x_2082:
[----:B------:R-:W-:Y:S01]  /*5c90*/  CS2R R2, SRZ ;  /* 0x0000000000027805 */ /* 0x000fe2000001ff00 */
[----:B------:R-:W-:Y:S06]  /*5ca0*/  BRA `(.L_x_2061) ;  /* 0x0000000000147947 */ /* 0x000fec0003800000 */
.L_x_2081:
[----:B------:R-:W2:Y:S02]  /*5cb0*/  LDG.E.64 R2, desc[UR36][R4.64] ;  /* 0x0000002404027981 */ /* 0x000ea4000c1e1b00 */
[----:B--2---:R-:W1:Y:S01]  /*5cc0*/  I2F.F64.U64 R2, R2 ;  /* 0x0000000200027312 */ /* 0x004e620000301800 */
[----:B------:R-:W-:Y:S05]  /*5cd0*/  BRA `(.L_x_2061) ;  /* 0x0000000000087947 */ /* 0x000fea0003800000 */
.L_x_2080:
[----:B------:R-:W2:Y:S02]  /*5ce0*/  LDG.E R2, desc[UR36][R4.64] ;  /* 0x0000002404027981 */ /* 0x000ea4000c1e1900 */
[----:B--2---:R-:W0:Y:S02]  /*5cf0*/  I2F.F64.U32 R2, R2 ;  /* 0x0000000200027312 */ /* 0x004e240000201800 */
.L_x_2061:
[----:B------:R-:W-:Y:S05]  /*5d00*/  BSYNC.RECONVERGENT B6 ;  /* 0x0000000000067941 */ /* 0x000fea0003800200 */
.L_x_2055:
[----:B01-3-5:R-:W-:Y:S01]  /*5d10*/  FSETP.GEU.FTZ.AND P0, PT, |R3|, 1.7687499523162841797, PT ;  /* 0x3fe266660300780b */ /* 0x02bfe20003f1e200 */
[----:B------:R-:W-:-:S12]  /*5d20*/  BSSY.RECONVERGENT B0, `(.L_x_2083) ;  /* 0x0000071000007945 */ /* 0x000fd80003800200 */
[----:B------:R-:W-:Y:S05]  /*5d30*/  @!P0 BRA `(.L_x_2084) ;  /* 0x0000000400188947 */ /* 0x000fea0003800000 */
[----:B------:R-:W-:Y:S01]  /*5d40*/  MOV R4, 0x0 ;  /* 0x0000000000047802 */ /* 0x000fe20000000f00 */
[----:B------:R-:W-:Y:S01]  /*5d50*/  IMAD.MOV.U32 R5, RZ, RZ, 0x3fe00000 ;  /* 0x3fe00000ff057424 */ /* 0x000fe200078e00ff */
[----:B------:R-:W-:Y:S01]  /*5d60*/  MOV R6, 0x180754af ;  /* 0x180754af00067802 */ /* 0x000fe20000000f00 */
[----:B------:R-:W-:Y:S01]  /*5d70*/  IMAD.MOV.U32 R7, RZ, RZ, 0x3fb3823b ;  /* 0x3fb3823bff077424 */ /* 0x000fe200078e00ff */
[----:B------:R-:W-:Y:S01]  /*5d80*/  UMOV UR4, 0xdc1895e9 ;  /* 0xdc1895e900047882 */ /* 0x000fe20000000000 */
[----:B------:R-:W-:Y:S01]  /*5d90*/  UMOV UR5, 0x3fb0066b ;  /* 0x3fb0066b00057882 */ /* 0x000fe20000000000 */
[----:B------:R-:W-:Y:S01]  /*5da0*/  UMOV UR6, 0x54442d18 ;  /* 0x54442d1800067882 */ /* 0x000fe20000000000 */
[----:B------:R-:W-:Y:S01]  /*5db0*/  DFMA R4, |R2|, -R4, 0.5 ;  /* 0x3fe000000204742b */ /* 0x000fe20000000a04 */
[----:B------:R-:W-:-:S07]  /*5dc0*/  UMOV UR7, 0x3fe921fb ;  /* 0x3fe921fb00077882 */ /* 0x000fce0000000000 */
        /* <DEDUP_REMOVED lines=12> */
[----:B------:R-:W-:-:S04]  /*5e90*/  MOV R6, RZ ;  /* 0x000000ff00067202 */ /* 0x000fc80000000f00 */
        /* <DEDUP_REMOVED lines=9> */
[----:B------:R-:W-:Y:S01]  /*5f30*/  VIADD R9, R7, 0xfff00000 ;  /* 0xfff0000007097836 */ /* 0x000fe20000000000 */
[----:B------:R-:W-:Y:S01]  /*5f40*/  DFMA R12, R10, -R10, R4 ;  /* 0x8000000a0a0c722b */ /* 0x000fe20000000004 */
[----:B------:R-:W-:Y:S01]  /*5f50*/  UMOV UR5, 0x3f91bf77 ;  /* 0x3f91bf7700057882 */ /* 0x000fe20000000000 */
[----:B------:R-:W-:-:S03]  /*5f60*/  MOV R8, RZ ;  /* 0x000000ff00087202 */ /* 0x000fc60000000f00 */
        /* <DEDUP_REMOVED lines=33> */
[----:B------:R-:W-:Y:S01]  /*6180*/  LOP3.LUT R5, R5, 0x80000000, R3, 0xb8, !PT ;  /* 0x8000000005057812 */ /* 0x000fe200078eb803 */
[----:B------:R-:W-:Y:S06]  /*6190*/  BRA `(.L_x_2085) ;  /* 0x0000000000a47947 */ /* 0x000fec0003800000 */
.L_x_2084:
        /* <DEDUP_REMOVED lines=40> */
[----:B------:R-:W-:-:S11]  /*6420*/  DFMA R4, R4, R2, R2 ;  /* 0x000000020404722b */ /* 0x000fd60000000002 */
.L_x_2085:
[----:B------:R-:W-:Y:S05]  /*6430*/  BSYNC.RECONVERGENT B0 ;  /* 0x0000000000007941 */ /* 0x000fea0003800200 */
.L_x_2083:
        /* <DEDUP_REMOVED lines=17> */
.L_x_2089:
[----:B------:R-:W0:Y:S02]  /*6550*/  F2I.S64.F64.TRUNC R4, R4 ;  /* 0x0000000400047311 */ /* 0x000e24000030d900 */
[----:B0-----:R-:W-:-:S05]  /*6560*/  MOV R7, R4 ;  /* 0x0000000400077202 */ /* 0x001fca0000000f00 */
[----:B------:R0:W-:Y:S01]  /*6570*/  STG.E.U8 desc[UR36][R2.64], R7 ;  /* 0x0000000702007986 */ /* 0x0001e2000c101124 */
[----:B------:R-:W-:Y:S05]  /*6580*/  BRA `(.L_x_2091) ;  /* 0x0000000c00e07947 */ /* 0x000fea0003800000 */
.L_x_2088:
        /* <DEDUP_REMOVED lines=9> */
.L_x_2093:
[----:B------:R-:W0:Y:S02]  /*6620*/  F2I.F64.TRUNC R5, R4 ;  /* 0x0000000400057311 */ /* 0x000e24000030d100 */
[----:B0-----:R3:W-:Y:S01]  /*6630*/  STG.E desc[UR36][R2.64], R5 ;  /* 0x0000000502007986 */ /* 0x0017e2000c101924 */
[----:B------:R-:W-:Y:S05]  /*6640*/  BRA `(.L_x_2091) ;  /* 0x0000000c00b07947 */ /* 0x000fea0003800000 */
.L_x_2092:
[----:B------:R-:W0:Y:S02]  /*6650*/  F2I.F64.TRUNC R5, R4 ;  /* 0x0000000400057311 */ /* 0x000e24000030d100 */
[----:B0-----:R0:W-:Y:S01]  /*6660*/  STG.E.U16 desc[UR36][R2.64], R5 ;  /* 0x0000000502007986 */ /* 0x0011e2000c101524 */
[----:B------:R-:W-:Y:S05]  /*6670*/  BRA `(.L_x_2091) ;  /* 0x0000000c00a47947 */ /* 0x000fea0003800000 */
.L_x_2087:
        /* <DEDUP_REMOVED lines=13> */
.L_x_2095:
[----:B------:R-:W-:Y:S01]  /*6750*/  UMOV UR4, 0xf0000000 ;  /* 0xf000000000047882 */ /* 0x000fe20000000000 */
[----:B------:R-:W-:Y:S01]  /*6760*/  UMOV UR5, 0x380fffff ;  /* 0x380fffff00057882 */ /* 0x000fe20000000000 */
[----:B--2-4-:R-:W0:Y:S01]  /*6770*/  F2F.F32.F64 R0, R4 ;  /* 0x0000000400007310 */ /* 0x014e220000301000 */
[----:B------:R-:W-:-:S14]  /*6780*/  DSETP.GEU.AND P0, PT, |R4|, UR4, PT ;  /* 0x0000000404007e2a */ /* 0x000fdc000bf0e200 */
[----:B0-----:R-:W-:-:S05]  /*6790*/  @!P0 FMUL R0, R0, 1.175494350822287508e-38 ;  /* 0x0080000000008820 */ /* 0x001fca0000400000 */
[----:B------:R-:W-:-:S05]  /*67a0*/  F2FP.F16.F32.PACK_AB R0, RZ, R0 ;  /* 0x00000000ff00723e */ /* 0x000fca00000000ff */
[----:B------:R0:W-:Y:S01]  /*67b0*/  STG.E.U16 desc[UR36][R2.64], R0 ;  /* 0x0000000002007986 */ /* 0x0001e2000c101524 */
[----:B------:R-:W-:Y:S05]  /*67c0*/  BRA `(.L_x_2091) ;  /* 0x0000000c00507947 */ /* 0x000fea0003800000 */
.L_x_2094:
        /* <DEDUP_REMOVED lines=14> */
.L_x_2097:
[----:B------:R-:W-:Y:S01]  /*68b0*/  UMOV UR4, 0xf0000000 ;  /* 0xf000000000047882 */ /* 0x000fe20000000000 */
[----:B------:R-:W-:Y:S01]  /*68c0*/  UMOV UR5, 0x380fffff ;  /* 0x380fffff00057882 */ /* 0x000fe20000000000 */
[----:B--2-4-:R-:W0:Y:S01]  /*68d0*/  F2F.F32.F64 R0, R4 ;  /* 0x0000000400007310 */ /* 0x014e220000301000 */
[----:B------:R-:W-:-:S14]  /*68e0*/  DSETP.GEU.AND P0, PT, |R4|, UR4, PT ;  /* 0x0000000404007e2a */ /* 0x000fdc000bf0e200 */
[----:B0-----:R-:W-:-:S05]  /*68f0*/  @!P0 FMUL R0, R0, 1.175494350822287508e-38 ;  /* 0x0080000000008820 */ /* 0x001fca0000400000 */
[----:B------:R-:W-:-:S04]  /*6900*/  F2FP.F16.F32.PACK_AB R5, RZ, R0 ;  /* 0x00000000ff05723e */ /* 0x000fc800000000ff */
[----:B------:R-:W-:-:S05]  /*6910*/  PRMT R5, R5, 0x5410, RZ ;  /* 0x0000541005057816 */ /* 0x000fca00000000ff */
[----:B------:R0:W-:Y:S01]  /*6920*/  STG.E desc[UR36][R2.64], R5 ;  /* 0x0000000502007986 */ /* 0x0001e2000c101924 */
[----:B------:R-:W-:Y:S05]  /*6930*/  BRA `(.L_x_2091) ;  /* 0x0000000800f47947 */ /* 0x000fea0003800000 */
.L_x_2096:
[----:B------:R0:W-:Y:S01]  /*6940*/  STG.E.64 desc[UR36][R2.64], R4 ;  /* 0x0000000402007986 */ /* 0x0001e2000c101b24 */
[----:B------:R-:W-:Y:S05]  /*6950*/  BRA `(.L_x_2091) ;  /* 0x0000000800ec7947 */ /* 0x000fea0003800000 */
.L_x_2086:
        /* <DEDUP_REMOVED lines=13> */
.L_x_2101:
[----:B------:R-:W-:Y:S01]  /*6a30*/  UMOV UR4, 0xf0000000 ;  /* 0xf000000000047882 */ /* 0x000fe20000000000 */
[----:B------:R-:W-:Y:S01]  /*6a40*/  UMOV UR5, 0x380fffff ;  /* 0x380fffff00057882 */ /* 0x000fe20000000000 */
[----:B------:R-:W0:Y:S01]  /*6a50*/  F2F.F32.F64 R7, R4 ;  /* 0x0000000400077310 */ /* 0x000e220000301000 */
[----:B------:R-:W-:Y:S01]  /*6a60*/  DSETP.GEU.AND P0, PT, |R4|, UR4, PT ;  /* 0x0000000404007e2a */ /* 0x000fe2000bf0e200 */
[----:B------:R-:W-:Y:S01]  /*6a70*/  BSSY.RECONVERGENT B0, `(.L_x_2102) ;  /* 0x0000014000007945 */ /* 0x000fe20003800200 */
[----:B--2-4-:R-:W-:-:S12]  /*6a80*/  MOV R0, 0x80 ;  /* 0x0000008000007802 */ /* 0x014fd80000000f00 */
[----:B0-----:R-:W-:-:S05]  /*6a90*/  @!P0 FMUL R7, R7, 1.175494350822287508e-38 ;  /* 0x0080000007078820 */ /* 0x001fca0000400000 */
        /* <DEDUP_REMOVED lines=15> */
.L_x_2104:
[----:B------:R-:W-:-:S04]  /*6b90*/  SHF.R.U32.HI R5, RZ, 0x18, R7 ;  /* 0x00000018ff057819 */ /* 0x000fc80000011607 */
[----:B------:R-:W-:-:S07]  /*6ba0*/  LOP3.LUT R0, R0, 0x80, R5, 0xf8, !PT ;  /* 0x0000008000007812 */ /* 0x000fce00078ef805 */
.L_x_2103:
[----:B------:R-:W-:Y:S05]  /*6bb0*/  BSYNC.RECONVERGENT B0 ;  /* 0x0000000000007941 */ /* 0x000fea0003800200 */
.L_x_2102:
[----:B------:R0:W-:Y:S01]  /*6bc0*/  STG.E.U8 desc[UR36][R2.64], R0 ;  /* 0x0000000002007986 */ /* 0x0001e2000c101124 */
[----:B------:R-:W-:Y:S05]  /*6bd0*/  BRA `(.L_x_2091) ;  /* 0x00000008004c7947 */ /* 0x000fea0003800000 */
.L_x_2100:
        /* <DEDUP_REMOVED lines=22> */
.L_x_2107:
[----:B------:R-:W-:-:S04]  /*6d40*/  SHF.R.U32.HI R5, RZ, 0x18, R7 ;  /* 0x00000018ff057819 */ /* 0x000fc80000011607 */
[----:B------:R-:W-:-:S07]  /*6d50*/  LOP3.LUT R0, R0, 0x80, R5, 0xf8, !PT ;  /* 0x0000008000007812 */ /* 0x000fce00078ef805 */
.L_x_2106:
[----:B------:R-:W-:Y:S05]  /*6d60*/  BSYNC.RECONVERGENT B0 ;  /* 0x0000000000007941 */ /* 0x000fea0003800200 */
.L_x_2105:
[----:B------:R0:W-:Y:S01]  /*6d70*/  STG.E.U8 desc[UR36][R2.64], R0 ;  /* 0x0000000002007986 */ /* 0x0001e2000c101124 */
[----:B------:R-:W-:Y:S05]  /*6d80*/  BRA `(.L_x_2091) ;  /* 0x0000000400e07947 */ /* 0x000fea0003800000 */
.L_x_2099:
        /* <DEDUP_REMOVED lines=15> */
[--C-:B--2-4-:R-:W-:Y:S02]  /*6e80*/  @P1 SHF.R.U32.HI R0, RZ, 0x16, R8.reuse ;  /* 0x00000016ff001819 */ /* 0x114fe40000011608 */
[----:B------:R-:W-:Y:S02]  /*6e90*/  @P1 LOP3.LUT P0, RZ, R7, 0x3fffff, R8, 0xf8, !PT ;  /* 0x003fffff07ff1812 */ /* 0x000fe4000780f808 */
        /* <DEDUP_REMOVED lines=9> */
.L_x_2109:
[----:B------:R-:W0:Y:S02]  /*6f30*/  F2I.U64.F64.TRUNC R4, R4 ;  /* 0x0000000400047311 */ /* 0x000e24000030d800 */
[----:B0-----:R0:W-:Y:S01]  /*6f40*/  STG.E.64 desc[UR36][R2.64], R4 ;  /* 0x0000000402007986 */ /* 0x0011e2000c101b24 */
[----:B------:R-:W-:Y:S05]  /*6f50*/  BRA `(.L_x_2091) ;  /* 0x00000004006c7947 */ /* 0x000fea0003800000 */
.L_x_2108:
[----:B------:R-:W0:Y:S02]  /*6f60*/  F2I.U32.F64.TRUNC R5, R4 ;  /* 0x0000000400057311 */ /* 0x000e24000030d000 */
[----:B0-----:R0:W-:Y:S01]  /*6f70*/  STG.E desc[UR36][R2.64], R5 ;  /* 0x0000000502007986 */ /* 0x0011e2000c101924 */
[----:B------:R-:W-:Y:S05]  /*6f80*/  BRA `(.L_x_2091) ;  /* 0x0000000400607947 */ /* 0x000fea0003800000 */
.L_x_2098:
        /* <DEDUP_REMOVED lines=10> */
.L_x_2111:
[----:B------:R-:W-:-:S05]  /*7030*/  CS2R R6, SRZ ;  /* 0x0000000000067805 */ /* 0x000fca000001ff00 */
[----:B------:R0:W-:Y:S01]  /*7040*/  STG.E.128 desc[UR36][R2.64], R4 ;  /* 0x0000000402007986 */ /* 0x0001e2000c101d24 */
[----:B------:R-:W-:Y:S05]  /*7050*/  BRA `(.L_x_2091) ;  /* 0x00000004002c7947 */ /* 0x000fea0003800000 */
.L_x_2110:
[----:B------:R-:W-:-:S09]  /*7060*/  UISETP.NE.AND UP0, UPT, UR4, 0xf, UPT ;  /* 0x0000000f0400788c */ /* 0x000fd2000bf05270 */
[----:B------:R-:W-:Y:S05]  /*7070*/  BRA.U !UP0, `(.L_x_2112) ;  /* 0x0000000508087547 */ /* 0x000fea000b800000 */
[----:B------:R-:W-:-:S09]  /*7080*/  UISETP.NE.AND UP0, UPT, UR4, 0x17, UPT ;  /* 0x000000170400788c */ /* 0x000fd2000bf05270 */
[----:B------:R-:W-:Y:S05]  /*7090*/  BRA.U !UP0, `(.L_x_2113) ;  /* 0x0000000108a07547 */ /* 0x000fea000b800000 */
[----:B------:R-:W-:-:S09]  /*70a0*/  UISETP.NE.AND UP0, UPT, UR4, 0x18, UPT ;  /* 0x000000180400788c */ /* 0x000fd2000bf05270 */
[----:B------:R-:W-:Y:S05]  /*70b0*/  BRA.U !UP0, `(.L_x_2114) ;  /* 0x0000000108447547 */ /* 0x000fea000b800000 */
.L_x_2090:
[----:B--2-4-:R-:W-:Y:S01]  /*70c0*/  MOV R0, 0x0 ;  /* 0x0000000000007802 */ /* 0x014fe20000000f00 */
        /* <DEDUP_REMOVED lines=15> */
.L_x_2115:
[----:B------:R-:W-:Y:S05]  /*71c0*/  BRA `(.L_x_2091) ;  /* 0x0000000000d07947 */ /* 0x000fea0003800000 */
.L_x_2114:
[----:B------:R-:W-:Y:S01]  /*71d0*/  UMOV UR4, 0xf0000000 ;  /* 0xf000000000047882 */ /* 0x000fe20000000000 */
[----:B------:R-:W-:Y:S01]  /*71e0*/  UMOV UR5, 0x380fffff ;  /* 0x380fffff00057882 */ /* 0x000fe20000000000 */
[----:B------:R-:W0:Y:S01]  /*71f0*/  F2F.F32.F64 R9, R4 ;  /* 0x0000000400097310 */ /* 0x000e220000301000 */
[----:B------:R-:W-:Y:S01]  /*7200*/  DSETP.GEU.AND P0, PT, |R4|, UR4, PT ;  /* 0x0000000404007e2a */ /* 0x000fe2000bf0e200 */
[----:B------:R-:W-:Y:S01]  /*7210*/  BSSY.RECONVERGENT B0, `(.L_x_2116) ;  /* 0x000000d000007945 */ /* 0x000fe20003800200 */
[----:B--2-4-:R-:W-:-:S12]  /*7220*/  IMAD.MOV.U32 R0, RZ, RZ, 0x7f ;  /* 0x0000007fff007424 */ /* 0x014fd800078e00ff */
[----:B0-----:R-:W-:-:S05]  /*7230*/  @!P0 FMUL R9, R9, 1.175494350822287508e-38 ;  /* 0x0080000009098820 */ /* 0x001fca0000400000 */
        /* <DEDUP_REMOVED lines=10> */
.L_x_2117:
[----:B------:R-:W-:Y:S05]  /*72e0*/  BSYNC.RECONVERGENT B0 ;  /* 0x0000000000007941 */ /* 0x000fea0003800200 */
.L_x_2116:
[----:B------:R-:W-:-:S05]  /*72f0*/  LOP3.LUT R7, R0, 0x80, R7, 0xf8, !PT ;  /* 0x0000008000077812 */ /* 0x000fca00078ef807 */
[----:B------:R0:W-:Y:S01]  /*7300*/  STG.E.U8 desc[UR36][R2.64], R7 ;  /* 0x0000000702007986 */ /* 0x0001e2000c101124 */
[----:B------:R-:W-:Y:S05]  /*7310*/  BRA `(.L_x_2091) ;  /* 0x00000000007c7947 */ /* 0x000fea0003800000 */
.L_x_2113:
[----:B------:R-:W-:Y:S01]  /*7320*/  UMOV UR4, 0xf0000000 ;  /* 0xf000000000047882 */ /* 0x000fe20000000000 */
[----:B------:R-:W-:Y:S01]  /*7330*/  UMOV UR5, 0x380fffff ;  /* 0x380fffff00057882 */ /* 0x000fe20000000000 */
[----:B------:R-:W0:Y:S01]  /*7340*/  F2F.F32.F64 R7, R4 ;  /* 0x0000000400077310 */ /* 0x000e220000301000 */
[----:B------:R-:W-:Y:S01]  /*7350*/  DSETP.GEU.AND P0, PT, |R4|, UR4, PT ;  /* 0x0000000404007e2a */ /* 0x000fe2000bf0e200 */
[----:B------:R-:W-:-:S13]  /*7360*/  BSSY.RECONVERGENT B0, `(.L_x_2118) ;  /* 0x000000f000007945 */ /* 0x000fda0003800200 */
[----:B0-----:R-:W-:-:S05]  /*7370*/  @!P0 FMUL R7, R7, 1.175494350822287508e-38 ;  /* 0x0080000007078820 */ /* 0x001fca0000400000 */
[----:B------:R-:W-:-:S04]  /*7380*/  LOP3.LUT R6, R7, 0x7fffffff, RZ, 0xc0, !PT ;  /* 0x7fffffff07067812 */ /* 0x000fc800078ec0ff */
[----:B------:R-:W-:-:S13]  /*7390*/  ISETP.GT.U32.AND P0, PT, R6, 0x477fffff, PT ;  /* 0x477fffff0600780c */ /* 0x000fda0003f04070 */
[----:B------:R-:W-:Y:S05]  /*73a0*/  @P0 BRA `(.L_x_2119) ;  /* 0x00000000001c0947 */ /* 0x000fea0003800000 */
[----:B------:R-:W-:-:S13]  /*73b0*/  ISETP.GE.U32.AND P0, PT, R6, 0x38800000, PT ;  /* 0x388000000600780c */ /* 0x000fda0003f06070 */
[----:B--2-4-:R-:W-:-:S04]  /*73c0*/  @P0 SHF.R.U32.HI R0, RZ, 0x15, R7 ;  /* 0x00000015ff000819 */ /* 0x014fc80000011607 */
[----:B------:R-:W-:-:S04]  /*73d0*/  @P0 LOP3.LUT R0, R0, 0x1, RZ, 0xc0, !PT ;  /* 0x0000000100000812 */ /* 0x000fc800078ec0ff */
[----:B------:R-:W-:-:S04]  /*73e0*/  @P0 IADD3 R0, PT, PT, R7, 0x80fffff, R0 ;  /* 0x080fffff07000810 */ /* 0x000fc80007ffe000 */
[----:B------:R-:W-:Y:S01]  /*73f0*/  @P0 SHF.R.U32.HI R0, RZ, 0x15, R0 ;  /* 0x00000015ff000819 */ /* 0x000fe20000011600 */
[----:B------:R-:W-:Y:S01]  /*7400*/  @!P0 FADD.FTZ R0, R6, 128 ;  /* 0x4300000006008421 */ /* 0x000fe20000010000 */
[----:B------:R-:W-:Y:S06]  /*7410*/  BRA `(.L_x_2120) ;  /* 0x00000000000c7947 */ /* 0x000fec0003800000 */
.L_x_2119:
[----:B------:R-:W-:Y:S02]  /*7420*/  ISETP.GT.U32.AND P0, PT, R6, 0x7f800000, PT ;  /* 0x7f8000000600780c */ /* 0x000fe40003f04070 */
[----:B--2-4-:R-:W-:-:S04]  /*7430*/  MOV R0, 0x7f ;  /* 0x0000007f00007802 */ /* 0x014fc80000000f00 */
[----:B------:R-:W-:-:S07]  /*7440*/  SEL R0, R0, 0x7c, P0 ;  /* 0x0000007c00007807 */ /* 0x000fce0000000000 */
.L_x_2120:
[----:B------:R-:W-:Y:S05]  /*7450*/  BSYNC.RECONVERGENT B0 ;  /* 0x0000000000007941 */ /* 0x000fea0003800200 */
.L_x_2118:
[----:B------:R-:W-:-:S04]  /*7460*/  SHF.R.U32.HI R5, RZ, 0x18, R7 ;  /* 0x00000018ff057819 */ /* 0x000fc80000011607 */
[----:B------:R-:W-:-:S05]  /*7470*/  LOP3.LUT R5, R0, 0x80, R5, 0xf8, !PT ;  /* 0x0000008000057812 */ /* 0x000fca00078ef805 */
[----:B------:R0:W-:Y:S01]  /*7480*/  STG.E.U8 desc[UR36][R2.64], R5 ;  /* 0x0000000502007986 */ /* 0x0001e2000c101124 */
[----:B------:R-:W-:Y:S05]  /*7490*/  BRA `(.L_x_2091) ;  /* 0x00000000001c7947 */ /* 0x000fea0003800000 */
.L_x_2112:
[----:B------:R-:W-:Y:S01]  /*74a0*/  UMOV UR4, 0xf0000000 ;  /* 0xf000000000047882 */ /* 0x000fe20000000000 */
[----:B------:R-:W-:Y:S01]  /*74b0*/  UMOV UR5, 0x380fffff ;  /* 0x380fffff00057882 */ /* 0x000fe20000000000 */
[----:B--2-4-:R-:W0:Y:S01]  /*74c0*/  F2F.F32.F64 R0, R4 ;  /* 0x0000000400007310 */ /* 0x014e220000301000 */
[----:B------:R-:W-:-:S14]  /*74d0*/  DSETP.GEU.AND P0, PT, |R4|, UR4, PT ;  /* 0x0000000404007e2a */ /* 0x000fdc000bf0e200 */
[----:B0-----:R-:W-:-:S05]  /*74e0*/  @!P0 FMUL R0, R0, 1.175494350822287508e-38 ;  /* 0x0080000000008820 */ /* 0x001fca0000400000 */
[----:B------:R-:W-:-:S05]  /*74f0*/  F2FP.BF16.F32.PACK_AB R0, RZ, R0 ;  /* 0x00000000ff00723e */ /* 0x000fca00000010ff */
[----:B------:R0:W-:Y:S02]  /*7500*/  STG.E.U16 desc[UR36][R2.64], R0 ;  /* 0x0000000002007986 */ /* 0x0001e4000c101524 */
.L_x_2091:
[----:B------:R-:W-:-:S07]  /*7510*/  VIADD R17, R17, 0x80 ;  /* 0x0000008011117836 */ /* 0x000fce0000000000 */
.L_x_2053:
[----:B------:R-:W-:Y:S05]  /*7520*/  BSYNC.RECONVERGENT B7 ;  /* 0x0000000000077941 */ /* 0x000fea0003800200 */
.L_x_2052:
[----:B------:R-:W5:Y:S01]  /*7530*/  LDCU UR4, c[0x0][0x380] ;  /* 0x00007000ff0477ac */ /* 0x000f620008000800 */
[----:B------:R-:W-:Y:S01]  /*7540*/  BSSY.RECONVERGENT B7, `(.L_x_2121) ;  /* 0x00003a1000077945 */ /* 0x000fe20003800200 */
[----:B-----5:R-:W-:-:S13]  /*7550*/  ISETP.GE.AND P0, PT, R17, UR4, PT ;  /* 0x0000000411007c0c */ /* 0x020fda000bf06270 */
[----:B------:R-:W-:Y:S05]  /*7560*/  @P0 BRA `(.L_x_2122) ;  /* 0x0000003800780947 */ /* 0x000fea0003800000 */
[----:B------:R-:W5:Y:S01]  /*7570*/  LDCU UR4, c[0x0][0x388] ;  /* 0x00007100ff0477ac */ /* 0x000f620008000800 */
[----:B012-4-:R-:W-:Y:S01]  /*7580*/  MOV R0, RZ ;  /* 0x000000ff00007202 */ /* 0x017fe20000000f00 */
[----:B------:R-:W-:Y:S01]  /*7590*/  IMAD.MOV.U32 R16, RZ, RZ, RZ ;  /* 0x000000ffff107224 */ /* 0x000fe200078e00ff */
[----:B-----5:R-:W-:-:S09]  /*75a0*/  UISETP.NE.AND UP0, UPT, UR4, URZ, UPT ;  /* 0x000000ff0400728c */ /* 0x020fd2000bf05270 */
[----:B------:R-:W-:Y:S05]  /*75b0*/  BRA.U !UP0, `(.L_x_2123) ;  /* 0x0000001108a87547 */ /* 0x000fea000b800000 */
[----:B------:R-:W3:Y:S01]  /*75c0*/  LDCU.64 UR4, c[0x0][0x390] ;  /* 0x00007200ff0477ac */ /* 0x000ee20008000a00 */
[----:B------:R-:W-:Y:S01]  /*75d0*/  HFMA2 R16, -RZ, RZ, 0, 0 ;  /* 0x00000000ff107431 */ /* 0x000fe200000001ff */
[----:B------:R-:W0:Y:S01]  /*75e0*/  LDCU UR6, c[0x0][0x38c] ;  /* 0x00007180ff0677ac */ /* 0x000e220008000800 */
[----:B------:R-:W1:Y:S01]  /*75f0*/  LDCU.64 UR8, c[0x0][0x4b8] ;  /* 0x00009700ff0877ac */ /* 0x000e620008000a00 */
[----:B------:R-:W-:Y:S02]  /*7600*/  UISETP.NE.AND UP0, UPT, UR40, URZ, UPT ;  /* 0x000000ff2800728c */ /* 0x000fe4000bf05270 */
[----:B---3--:R-:W-:-:S05]  /*7610*/  IMAD.HI.U32 R2, R17, UR4, R16 ;  /* 0x0000000411027c27 */ /* 0x008fca000f8e0010 */
        /* <DEDUP_REMOVED lines=292> */
.L_x_2123:
[----:B------:R-:W0:Y:S01]  /*8860*/  LDCU.64 UR6, c[0x0][0x588] ;  /* 0x0000b100ff0677ac */ /* 0x000e220008000a00 */
[----:B------:R-:W-:Y:S01]  /*8870*/  BSSY.RECONVERGENT B6, `(.L_x_2124) ;  /* 0x00000ec000067945 */ /* 0x000fe20003800200 */
[----:B------:R-:W-:-:S04]  /*8880*/  UPRMT UR4, UR41, 0x9910, URZ ;  /* 0x0000991029047896 */ /* 0x000fc800080000ff */
[----:B------:R-:W-:Y:S01]  /*8890*/  UISETP.GT.AND UP0, UPT, UR4, 0x9, UPT ;  /* 0x000000090400788c */ /* 0x000fe2000bf04270 */
[----:B0-----:R-:W-:-:S04]  /*88a0*/  IADD3 R4, P0, PT, R0, UR6, RZ ;  /* 0x0000000600047c10 */ /* 0x001fc8000ff1e0ff */
[----:B---3--:R-:W-:-:S04]  /*88b0*/  IADD3.X R5, PT, PT, RZ, UR7, RZ, P0, !PT ;  /* 0x00000007ff057c10 */ /* 0x008fc800087fe4ff */
        /* <DEDUP_REMOVED lines=10> */
[----:B--2---:R-:W3:Y:S01]  /*8960*/  I2F.F64.S16 R2, R2 ;  /* 0x0000000200027312 */ /* 0x004ee20000101c00 */
[----:B------:R-:W-:Y:S05]  /*8970*/  BRA `(.L_x_2130) ;  /* 0x0000000c006c7947 */ /* 0x000fea0003800000 */
.L_x_2128:
[----:B------:R-:W2:Y:S02]  /*8980*/  LDG.E.U8 R2, desc[UR36][R4.64] ;  /* 0x0000002404027981 */ /* 0x000ea4000c1e1100 */
[----:B--2---:R-:W4:Y:S01]  /*8990*/  I2F.F64.U16 R2, R2 ;  /* 0x0000000200027312 */ /* 0x004f220000101800 */
[----:B------:R-:W-:Y:S05]  /*89a0*/  BRA `(.L_x_2130) ;  /* 0x0000000c00607947 */ /* 0x000fea0003800000 */
.L_x_2127:
[----:B------:R-:W-:-:S09]  /*89b0*/  UISETP.NE.AND UP0, UPT, UR4, 0x2, UPT ;  /* 0x000000020400788c */ /* 0x000fd2000bf05270 */
[----:B------:R-:W-:Y:S05]  /*89c0*/  BRA.U !UP0, `(.L_x_2131) ;  /* 0x0000000108287547 */ /* 0x000fea000b800000 */
[----:B------:R-:W-:-:S09]  /*89d0*/  UISETP.NE.AND UP0, UPT, UR4, 0x3, UPT ;  /* 0x000000030400788c */ /* 0x000fd2000bf05270 */
[----:B------:R-:W-:Y:S05]  /*89e0*/  BRA.U !UP0, `(.L_x_2132) ;  /* 0x0000000108147547 */ /* 0x000fea000b800000 */
[----:B------:R-:W-:-:S09]  /*89f0*/  UISETP.NE.AND UP0, UPT, UR4, 0x4, UPT ;  /* 0x000000040400788c */ /* 0x000fd2000bf05270 */
[----:B------:R-:W-:Y:S05]  /*8a00*/  BRA.U UP0, `(.L_x_2129) ;  /* 0x0000000900ec7547 */ /* 0x000fea000b800000 */
[----:B------:R-:W2:Y:S02]  /*8a10*/  LDG.E.64 R2, desc[UR36][R4.64] ;  /* 0x0000002404027981 */ /* 0x000ea4000c1e1b00 */
[----:B--2---:R-:W1:Y:S01]  /*8a20*/  I2F.F64.S64 R2, R2 ;  /* 0x0000000200027312 */ /* 0x004e620000301c00 */
[----:B------:R-:W-:Y:S05]  /*8a30*/  BRA `(.L_x_2130) ;  /* 0x0000000c003c7947 */ /* 0x000fea0003800000 */
.L_x_2132:
[----:B------:R-:W2:Y:S02]  /*8a40*/  LDG.E R2, desc[UR36][R4.64] ;  /* 0x0000002404027981 */ /* 0x000ea4000c1e1900 */
[----:B--2---:R-:W2:Y:S01]  /*8a50*/  I2F.F64 R2, R2 ;  /* 0x0000000200027312 */ /* 0x004ea20000201c00 */
[----:B------:R-:W-:Y:S05]  /*8a60*/  BRA `(.L_x_2130) ;  /* 0x0000000c00307947 */ /* 0x000fea0003800000 */
.L_x_2131:
[----:B------:R-:W2:Y:S02]  /*8a70*/  LDG.E.U16 R2, desc[UR36][R4.64] ;  /* 0x0000002404027981 */ /* 0x000ea4000c1e1500 */
[----:B--2---:R-:W0:Y:S01]  /*8a80*/  I2F.F64.S16 R2, R2 ;  /* 0x0000000200027312 */ /* 0x004e220000101c00 */
[----:B------:R-:W-:Y:S05]  /*8a90*/  BRA `(.L_x_2130) ;  /* 0x0000000c00247947 */ /* 0x000fea0003800000 */
.L_x_2126:
        /* <DEDUP_REMOVED lines=10> */
.L_x_2134:
[----:B------:R-:W2:Y:S02]  /*8b40*/  LDG.E.U16 R0, desc[UR36][R4.64] ;  /* 0x0000002404007981 */ /* 0x000ea4000c1e1500 */
[----:B--2---:R-:W-:-:S05]  /*8b50*/  HADD2.F32 R0, -RZ, R0.H0_H0 ;  /* 0x20000000ff007230 */ /* 0x004fca0000004100 */
[----:B------:R-:W-:-:S04]  /*8b60*/  FMUL.FTZ R0, R0, 1 ;  /* 0x3f80000000007820 */ /* 0x000fc80000410000 */
[----:B------:R0:W1:Y:S01]  /*8b70*/  F2F.F64.F32 R2, R0 ;  /* 0x0000000000027310 */ /* 0x0000620000201800 */
[----:B------:R-:W-:Y:S05]  /*8b80*/  BRA `(.L_x_2130) ;  /* 0x0000000800e87947 */ /* 0x000fea0003800000 */
.L_x_2133:
        /* <DEDUP_REMOVED lines=10> */
.L_x_2136:
[----:B------:R-:W2:Y:S02]  /*8c30*/  LDG.E.U16 R4, desc[UR36][R4.64] ;  /* 0x0000002404047981 */ /* 0x000ea4000c1e1500 */
[----:B--2---:R-:W-:-:S05]  /*8c40*/  HADD2.F32 R0, -RZ, R4.H0_H0 ;  /* 0x20000004ff007230 */ /* 0x004fca0000004100 */
[----:B------:R-:W-:-:S04]  /*8c50*/  FMUL.FTZ R0, R0, 1 ;  /* 0x3f80000000007820 */ /* 0x000fc80000410000 */
[----:B------:R0:W1:Y:S01]  /*8c60*/  F2F.F64.F32 R2, R0 ;  /* 0x0000000000027310 */ /* 0x0000620000201800 */
[----:B------:R-:W-:Y:S05]  /*8c70*/  BRA `(.L_x_2130) ;  /* 0x0000000800ac7947 */ /* 0x000fea0003800000 */
.L_x_2135:
[----:B------:R0:W5:Y:S01]  /*8c80*/  LDG.E.64 R2, desc[UR36][R4.64] ;  /* 0x0000002404027981 */ /* 0x000162000c1e1b00 */
[----:B------:R-:W-:Y:S05]  /*8c90*/  BRA `(.L_x_2130) ;  /* 0x0000000800a47947 */ /* 0x000fea0003800000 */
.L_x_2125:
        /* <DEDUP_REMOVED lines=13> */
.L_x_2139:
[----:B------:R0:W5:Y:S01]  /*8d70*/  LDG.E.64 R2, desc[UR36][R4.64] ;  /* 0x0000002404027981 */ /* 0x000162000c1e1b00 */
[----:B------:R-:W-:Y:S05]  /*8d80*/  BRA `(.L_x_2130) ;  /* 0x0000000800687947 */ /* 0x000fea0003800000 */
.L_x_2138:
        /* <DEDUP_REMOVED lines=23> */
[----:B------:R-:W-:-:S05]  /*8f00*/  LOP3.LUT R3, R3, 0x80000000, R0, 0xf8, !PT ;  /* 0x8000000003037812 */ /* 0x000fca00078ef800 */
[----:B------:R-:W-:-:S06]  /*8f10*/  FMUL.FTZ R3, R3, 1 ;  /* 0x3f80000003037820 */ /* 0x000fcc0000410000 */
[----:B------:R-:W0:Y:S01]  /*8f20*/  F2F.F64.F32 R2, R3 ;  /* 0x0000000300027310 */ /* 0x000e220000201800 */
[----:B------:R-:W-:Y:S05]  /*8f30*/  BRA `(.L_x_2130) ;  /* 0x0000000400fc7947 */ /* 0x000fea0003800000 */
.L_x_2141:
        /* <DEDUP_REMOVED lines=14> */
.L_x_2140:
[----:B------:R-:W2:Y:S02]  /*9020*/  LDG.E.U16 R0, desc[UR36][R4.64] ;  /* 0x0000002404007981 */ /* 0x000ea4000c1e1500 */
[----:B--2---:R-:W-:-:S04]  /*9030*/  IMAD.U32 R0, R0, 0x10000, RZ ;  /* 0x0001000000007824 */ /* 0x004fc800078e00ff */
[----:B------:R-:W-:-:S04]  /*9040*/  FMUL.FTZ R0, R0, 1 ;  /* 0x3f80000000007820 */ /* 0x000fc80000410000 */
[----:B------:R0:W1:Y:S01]  /*9050*/  F2F.F64.F32 R2, R0 ;  /* 0x0000000000027310 */ /* 0x0000620000201800 */
[----:B------:R-:W-:Y:S05]  /*9060*/  BRA `(.L_x_2130) ;  /* 0x0000000400b07947 */ /* 0x000fea0003800000 */
.L_x_2137:
        /* <DEDUP_REMOVED lines=11> */
.L_x_2144:
        /* <DEDUP_REMOVED lines=21> */
.L_x_2146:
[----:B------:R-:W-:Y:S05]  /*9270*/  BSYNC.RECONVERGENT B0 ;  /* 0x0000000000007941 */ /* 0x000fea0003800200 */
.L_x_2145:
[----:B------:R-:W-:Y:S02]  /*9280*/  SHF.L.U32 R0, R0, 0x14, RZ ;  /* 0x0000001400007819 */ /* 0x000fe400000006ff */
[----:B------:R-:W-:-:S04]  /*9290*/  LEA R2, R2, 0x3b800000, 0x17 ;  /* 0x3b80000002027811 */ /* 0x000fc800078eb8ff */
[----:B------:R-:W-:-:S05]  /*92a0*/  LOP3.LUT R0, R2, R0, R7, 0xfe, !PT ;  /* 0x0000000002007212 */ /* 0x000fca00078efe07 */
[----:B------:R-:W-:-:S04]  /*92b0*/  FMUL.FTZ R0, R0, 1 ;  /* 0x3f80000000007820 */ /* 0x000fc80000410000 */
[----:B------:R0:W1:Y:S01]  /*92c0*/  F2F.F64.F32 R2, R0 ;  /* 0x0000000000027310 */ /* 0x0000620000201800 */
[----:B------:R-:W-:Y:S05]  /*92d0*/  BRA `(.L_x_2130) ;  /* 0x0000000400147947 */ /* 0x000fea0003800000 */
.L_x_2143:
        /* <DEDUP_REMOVED lines=21> */
.L_x_2148:
[----:B------:R-:W-:Y:S05]  /*9430*/  BSYNC.RECONVERGENT B0 ;  /* 0x0000000000007941 */ /* 0x000fea0003800200 */
.L_x_2147:
[----:B------:R-:W-:Y:S01]  /*9440*/  IMAD.SHL.U32 R0, R0, 0x200000, RZ ;  /* 0x0020000000007824 */ /* 0x000fe200078e00ff */
[----:B------:R-:W-:-:S04]  /*9450*/  LEA R2, R2, 0x37800000, 0x17 ;  /* 0x3780000002027811 */ /* 0x000fc800078eb8ff */
[----:B------:R-:W-:-:S05]  /*9460*/  LOP3.LUT R0, R2, R0, R7, 0xfe, !PT ;  /* 0x0000000002007212 */ /* 0x000fca00078efe07 */
[----:B------:R-:W-:-:S04]  /*9470*/  FMUL.FTZ R0, R0, 1 ;  /* 0x3f80000000007820 */ /* 0x000fc80000410000 */
[----:B------:R0:W1:Y:S01]  /*9480*/  F2F.F64.F32 R2, R0 ;  /* 0x0000000000027310 */ /* 0x0000620000201800 */
[----:B------:R-:W-:Y:S05]  /*9490*/  BRA `(.L_x_2130) ;  /* 0x0000000000a47947 */ /* 0x000fea0003800000 */
.L_x_2142:
[----:B------:R-:W-:-:S09]  /*94a0*/  UISETP.NE.AND UP0, UPT, UR4, 0x1c, UPT ;  /* 0x0000001c0400788c */ /* 0x000fd2000bf05270 */
[----:B------:R-:W-:Y:S05]  /*94b0*/  BRA.U !UP0, `(.L_x_2149) ;  /* 0x0000000108947547 */ /* 0x000fea000b800000 */
[----:B------:R-:W-:-:S09]  /*94c0*/  UISETP.NE.AND UP0, UPT, UR4, 0x1d, UPT ;  /* 0x0000001d0400788c */ /* 0x000fd2000bf05270 */
[----:B------:R-:W-:Y:S05]  /*94d0*/  BRA.U !UP0, `(.L_x_2150) ;  /* 0x0000000108807547 */ /* 0x000fea000b800000 */
[----:B------:R-:W-:-:S09]  /*94e0*/  UISETP.NE.AND UP0, UPT, UR4, 0x2c, UPT ;  /* 0x0000002c0400788c */ /* 0x000fd2000bf05270 */
[----:B------:R-:W-:Y:S05]  /*94f0*/  BRA.U UP0, `(.L_x_2129) ;  /* 0x0000000100307547 */ /* 0x000fea000b800000 */
[----:B------:R-:W2:Y:S01]  /*9500*/  LDG.E.U8 R0, desc[UR36][R4.64] ;  /* 0x0000002404007981 */ /* 0x000ea2000c1e1100 */
[----:B------:R-:W-:Y:S02]  /*9510*/  HFMA2 R2, -RZ, RZ, 0, 0 ;  /* 0x00000000ff027431 */ /* 0x000fe400000001ff */
[----:B------:R-:W-:Y:S01]  /*9520*/  IMAD.MOV.U32 R3, RZ, RZ, 0x38000000 ;  /* 0x38000000ff037424 */ /* 0x000fe200078e00ff */
[----:B--2---:R-:W-:-:S13]  /*9530*/  ISETP.NE.AND P0, PT, R0, RZ, PT ;  /* 0x000000ff0000720c */ /* 0x004fda0003f05270 */
[----:B------:R-:W-:Y:S05]  /*9540*/  @!P0 BRA `(.L_x_2130) ;  /* 0x0000000000788947 */ /* 0x000fea0003800000 */
[----:B------:R-:W-:-:S13]  /*9550*/  ISETP.NE.AND P0, PT, R0, 0xff, PT ;  /* 0x000000ff0000780c */ /* 0x000fda0003f05270 */
[----:B------:R-:W-:Y:S01]  /*9560*/  @P0 SHF.L.U32 R0, R0, 0x17, RZ ;  /* 0x0000001700000819 */ /* 0x000fe200000006ff */
[----:B------:R-:W-:Y:S01]  /*9570*/  @!P0 IMAD.MOV.U32 R2, RZ, RZ, 0x20000000 ;  /* 0x20000000ff028424 */ /* 0x000fe200078e00ff */
[----:B------:R-:W-:-:S03]  /*9580*/  @!P0 MOV R3, 0x7ff80000 ;  /* 0x7ff8000000038802 */ /* 0x000fc60000000f00 */
[----:B------:R-:W-:-:S04]  /*9590*/  @P0 FMUL.FTZ R0, R0, 1 ;  /* 0x3f80000000000820 */ /* 0x000fc80000410000 */
[----:B------:R0:W1:Y:S01]  /*95a0*/  @P0 F2F.F64.F32 R2, R0 ;  /* 0x0000000000020310 */ /* 0x0000620000201800 */
[----:B------:R-:W-:Y:S05]  /*95b0*/  BRA `(.L_x_2130) ;  /* 0x00000000005c7947 */ /* 0x000fea0003800000 */
.L_x_2129:
        /* <DEDUP_REMOVED lines=10> */
[----:B-1----:R-:W-:Y:S01]  /*9660*/  IMAD.U32 R6, RZ, RZ, UR6 ;  /* 0x00000006ff067e24 */ /* 0x002fe2000f8e00ff */
[----:B------:R-:W-:Y:S01]  /*9670*/  MOV R7, UR7 ;  /* 0x0000000700077c02 */ /* 0x000fe20008000f00 */
[----:B---3--:R-:W-:Y:S01]  /*9680*/  IMAD.U32 R10, RZ, RZ, UR8 ;  /* 0x00000008ff0a7e24 */ /* 0x008fe2000f8e00ff */
[----:B------:R-:W-:-:S07]  /*9690*/  MOV R11, UR9 ;  /* 0x00000009000b7c02 */ /* 0x000fce0008000f00 */
[----:B------:R-:W-:-:S07]  /*96a0*/  LEPC R20, `(.L_x_2151) ;  /* 0x000000001014794e */ /* 0x000fce0000000000 */
[----:B--2---:R-:W-:Y:S05]  /*96b0*/  CALL.ABS.NOINC R2 ;  /* 0x0000000002007343 */ /* 0x004fea0003c00000 */
.L_x_2151:
[----:B------:R-:W-:Y:S01]  /*96c0*/  CS2R R2, SRZ ;  /* 0x0000000000027805 */ /* 0x000fe2000001ff00 */
[----:B------:R-:W-:Y:S06]  /*96d0*/  BRA `(.L_x_2130) ;  /* 0x0000000000147947 */ /* 0x000fec0003800000 */
.L_x_2150:
[----:B------:R-:W2:Y:S02]  /*96e0*/  LDG.E.64 R2, desc[UR36][R4.64] ;  /* 0x0000002404027981 */ /* 0x000ea4000c1e1b00 */
[----:B--2---:R-:W0:Y:S01]  /*96f0*/  I2F.F64.U64 R2, R2 ;  /* 0x0000000200027312 */ /* 0x004e220000301800 */
[----:B------:R-:W-:Y:S05]  /*9700*/  BRA `(.L_x_2130) ;  /* 0x0000000000087947 */ /* 0x000fea0003800000 */
.L_x_2149:
[----:B------:R-:W2:Y:S02]  /*9710*/  LDG.E R2, desc[UR36][R4.64] ;  /* 0x0000002404027981 */ /* 0x000ea4000c1e1900 */
[----:B--2---:R-:W0:Y:S02]  /*9720*/  I2F.F64.U32 R2, R2 ;  /* 0x0000000200027312 */ /* 0x004e240000201800 */
.L_x_2130:
[----:B------:R-:W-:Y:S05]  /*9730*/  BSYNC.RECONVERGENT B6 ;  /* 0x0000000000067941 */ /* 0x000fea0003800200 */
.L_x_2124:
[----:B012345:R-:W-:Y:S01]  /*9740*/  FSETP.GEU.FTZ.AND P0, PT, |R3|, 1.7687499523162841797, PT ;  /* 0x3fe266660300780b */ /* 0x03ffe20003f1e200 */
        /* <DEDUP_REMOVED lines=72> */
.L_x_2153:
        /* <DEDUP_REMOVED lines=41> */
.L_x_2154:
[----:B------:R-:W-:Y:S05]  /*9e60*/  BSYNC.RECONVERGENT B0 ;  /* 0x0000000000007941 */ /* 0x000fea0003800200 */
.L_x_2152:
        /* <DEDUP_REMOVED lines=17> */
.L_x_2158:
[----:B------:R-:W0:Y:S02]  /*9f80*/  F2I.S64.F64.TRUNC R4, R4 ;  /* 0x0000000400047311 */ /* 0x000e24000030d900 */
[----:B0-----:R-:W-:-:S05]  /*9f90*/  MOV R7, R4 ;  /* 0x0000000400077202 */ /* 0x001fca0000000f00 */
[----:B------:R0:W-:Y:S01]  /*9fa0*/  STG.E.U8 desc[UR36][R2.64], R7 ;  /* 0x0000000702007986 */ /* 0x0001e2000c101124 */
[----:B------:R-:W-:Y:S05]  /*9fb0*/  BRA `(.L_x_2160) ;  /* 0x0000000c00e07947 */ /* 0x000fea0003800000 */
.L_x_2157:
        /* <DEDUP_REMOVED lines=9> */
.L_x_2162:
[----:B------:R-:W0:Y:S02]  /*a050*/  F2I.F64.TRUNC R5, R4 ;  /* 0x0000000400057311 */ /* 0x000e24000030d100 */
[----:B0-----:R0:W-:Y:S01]  /*a060*/  STG.E desc[UR36][R2.64], R5 ;  /* 0x0000000502007986 */ /* 0x0011e2000c101924 */
[----:B------:R-:W-:Y:S05]  /*a070*/  BRA `(.L_x_2160) ;  /* 0x0000000c00b07947 */ /* 0x000fea0003800000 */
.L_x_2161:
[----:B------:R-:W0:Y:S02]  /*a080*/  F2I.F64.TRUNC R5, R4 ;  /* 0x0000000400057311 */ /* 0x000e24000030d100 */
[----:B0-----:R0:W-:Y:S01]  /*a090*/  STG.E.U16 desc[UR36][R2.64], R5 ;  /* 0x0000000502007986 */ /* 0x0011e2000c101524 */
[----:B------:R-:W-:Y:S05]  /*a0a0*/  BRA `(.L_x_2160) ;  /* 0x0000000c00a47947 */ /* 0x000fea0003800000 */
.L_x_2156:
        /* <DEDUP_REMOVED lines=13> */
.L_x_2164:
[----:B------:R-:W-:Y:S01]  /*a180*/  UMOV UR4, 0xf0000000 ;  /* 0xf000000000047882 */ /* 0x000fe20000000000 */
[----:B------:R-:W-:Y:S01]  /*a190*/  UMOV UR5, 0x380fffff ;  /* 0x380fffff00057882 */ /* 0x000fe20000000000 */
[----:B------:R-:W0:Y:S01]  /*a1a0*/  F2F.F32.F64 R0, R4 ;  /* 0x0000000400007310 */ /* 0x000e220000301000 */
[----:B------:R-:W-:-:S14]  /*a1b0*/  DSETP.GEU.AND P0, PT, |R4|, UR4, PT ;  /* 0x0000000404007e2a */ /* 0x000fdc000bf0e200 */
[----:B0-----:R-:W-:-:S05]  /*a1c0*/  @!P0 FMUL R0, R0, 1.175494350822287508e-38 ;  /* 0x0080000000008820 */ /* 0x001fca0000400000 */
[----:B------:R-:W-:-:S05]  /*a1d0*/  F2FP.F16.F32.PACK_AB R0, RZ, R0 ;  /* 0x00000000ff00723e */ /* 0x000fca00000000ff */
[----:B------:R0:W-:Y:S01]  /*a1e0*/  STG.E.U16 desc[UR36][R2.64], R0 ;  /* 0x0000000002007986 */ /* 0x0001e2000c101524 */
[----:B------:R-:W-:Y:S05]  /*a1f0*/  BRA `(.L_x_2160) ;  /* 0x0000000c00507947 */ /* 0x000fea0003800000 */
.L_x_2163:
        /* <DEDUP_REMOVED lines=14> */
.L_x_2166:
[----:B------:R-:W-:Y:S01]  /*a2e0*/  UMOV UR4, 0xf0000000 ;  /* 0xf000000000047882 */ /* 0x000fe20000000000 */
[----:B------:R-:W-:Y:S01]  /*a2f0*/  UMOV UR5, 0x380fffff ;  /* 0x380fffff00057882 */ /* 0x000fe20000000000 */
[----:B------:R-:W0:Y:S01]  /*a300*/  F2F.F32.F64 R0, R4 ;  /* 0x0000000400007310 */ /* 0x000e220000301000 */
[----:B------:R-:W-:-:S14]  /*a310*/  DSETP.GEU.AND P0, PT, |R4|, UR4, PT ;  /* 0x0000000404007e2a */ /* 0x000fdc000bf0e200 */
[----:B0-----:R-:W-:-:S05]  /*a320*/  @!P0 FMUL R0, R0, 1.175494350822287508e-38 ;  /* 0x0080000000008820 */ /* 0x001fca0000400000 */
[----:B------:R-:W-:-:S04]  /*a330*/  F2FP.F16.F32.PACK_AB R5, RZ, R0 ;  /* 0x00000000ff05723e */ /* 0x000fc800000000ff */
[----:B------:R-:W-:-:S05]  /*a340*/  PRMT R5, R5, 0x5410, RZ ;  /* 0x0000541005057816 */ /* 0x000fca00000000ff */
[----:B------:R0:W-:Y:S01]  /*a350*/  STG.E desc[UR36][R2.64], R5 ;  /* 0x0000000502007986 */ /* 0x0001e2000c101924 */
[----:B------:R-:W-:Y:S05]  /*a360*/  BRA `(.L_x_2160) ;  /* 0x0000000800f47947 */ /* 0x000fea0003800000 */
.L_x_2165:
[----:B------:R0:W-:Y:S01]  /*a370*/  STG.E.64 desc[UR36][R2.64], R4 ;  /* 0x0000000402007986 */ /* 0x0001e2000c101b24 */
[----:B------:R-:W-:Y:S05]  /*a380*/  BRA `(.L_x_2160) ;  /* 0x0000000800ec7947 */ /* 0x000fea0003800000 */
.L_x_2155:
        /* <DEDUP_REMOVED lines=13> */
.L_x_2170:
[----:B------:R-:W-:Y:S01]  /*a460*/  UMOV UR4, 0xf0000000 ;  /* 0xf000000000047882 */ /* 0x000fe20000000000 */
[----:B------:R-:W-:Y:S01]  /*a470*/  UMOV UR5, 0x380fffff ;  /* 0x380fffff00057882 */ /* 0x000fe20000000000 */
[----:B------:R-:W0:Y:S01]  /*a480*/  F2F.F32.F64 R7, R4 ;  /* 0x0000000400077310 */ /* 0x000e220000301000 */
[----:B------:R-:W-:Y:S01]  /*a490*/  DSETP.GEU.AND P0, PT, |R4|, UR4, PT ;  /* 0x0000000404007e2a */ /* 0x000fe2000bf0e200 */
[----:B------:R-:W-:Y:S01]  /*a4a0*/  BSSY.RECONVERGENT B0, `(.L_x_2171) ;  /* 0x0000014000007945 */ /* 0x000fe20003800200 */
[----:B------:R-:W-:-:S12]  /*a4b0*/  MOV R0, 0x80 ;  /* 0x0000008000007802 */ /* 0x000fd80000000f00 */
        /* <DEDUP_REMOVED lines=16> */
.L_x_2173:
[----:B------:R-:W-:-:S04]  /*a5c0*/  SHF.R.U32.HI R5, RZ, 0x18, R7 ;  /* 0x00000018ff057819 */ /* 0x000fc80000011607 */
[----:B------:R-:W-:-:S07]  /*a5d0*/  LOP3.LUT R0, R0, 0x80, R5, 0xf8, !PT ;  /* 0x0000008000007812 */ /* 0x000fce00078ef805 */
.L_x_2172:
[----:B------:R-:W-:Y:S05]  /*a5e0*/  BSYNC.RECONVERGENT B0 ;  /* 0x0000000000007941 */ /* 0x000fea0003800200 */
.L_x_2171:
[----:B------:R0:W-:Y:S01]  /*a5f0*/  STG.E.U8 desc[UR36][R2.64], R0 ;  /* 0x0000000002007986 */ /* 0x0001e2000c101124 */
[----:B------:R-:W-:Y:S05]  /*a600*/  BRA `(.L_x_2160) ;  /* 0x00000008004c7947 */ /* 0x000fea0003800000 */
.L_x_2169:
        /* <DEDUP_REMOVED lines=22> */
.L_x_2176:
[----:B------:R-:W-:-:S04]  /*a770*/  SHF.R.U32.HI R5, RZ, 0x18, R7 ;  /* 0x00000018ff057819 */ /* 0x000fc80000011607 */
[----:B------:R-:W-:-:S07]  /*a780*/  LOP3.LUT R0, R0, 0x80, R5, 0xf8, !PT ;  /* 0x0000008000007812 */ /* 0x000fce00078ef805 */
.L_x_2175:
[----:B------:R-:W-:Y:S05]  /*a790*/  BSYNC.RECONVERGENT B0 ;  /* 0x0000000000007941 */ /* 0x000fea0003800200 */
.L_x_2174:
[----:B------:R0:W-:Y:S01]  /*a7a0*/  STG.E.U8 desc[UR36][R2.64], R0 ;  /* 0x0000000002007986 */ /* 0x0001e2000c101124 */
[----:B------:R-:W-:Y:S05]  /*a7b0*/  BRA `(.L_x_2160) ;  /* 0x0000000400e07947 */ /* 0x000fea0003800000 */
.L_x_2168:
        /* <DEDUP_REMOVED lines=26> */
.L_x_2178:
[----:B------:R-:W0:Y:S02]  /*a960*/  F2I.U64.F64.TRUNC R4, R4 ;  /* 0x0000000400047311 */ /* 0x000e24000030d800 */
[----:B0-----:R0:W-:Y:S01]  /*a970*/  STG.E.64 desc[UR36][R2.64], R4 ;  /* 0x0000000402007986 */ /* 0x0011e2000c101b24 */
[----:B------:R-:W-:Y:S05]  /*a980*/  BRA `(.L_x_2160) ;  /* 0x00000004006c7947 */ /* 0x000fea0003800000 */
.L_x_2177:
[----:B------:R-:W0:Y:S02]  /*a990*/  F2I.U32.F64.TRUNC R5, R4 ;  /* 0x0000000400057311 */ /* 0x000e24000030d000 */
[----:B0-----:R0:W-:Y:S01]  /*a9a0*/  STG.E desc[UR36][R2.64], R5 ;  /* 0x0000000502007986 */ /* 0x0011e2000c101924 */
[----:B------:R-:W-:Y:S05]  /*a9b0*/  BRA `(.L_x_2160) ;  /* 0x0000000400607947 */ /* 0x000fea0003800000 */
.L_x_2167:
        /* <DEDUP_REMOVED lines=10> */
.L_x_2180:
[----:B------:R-:W-:-:S05]  /*aa60*/  CS2R R6, SRZ ;  /* 0x0000000000067805 */ /* 0x000fca000001ff00 */
[----:B------:R4:W-:Y:S01]  /*aa70*/  STG.E.128 desc[UR36][R2.64], R4 ;  /* 0x0000000402007986 */ /* 0x0009e2000c101d24 */
[----:B------:R-:W-:Y:S05]  /*aa80*/  BRA `(.L_x_2160) ;  /* 0x00000004002c7947 */ /* 0x000fea0003800000 */
.L_x_2179:
[----:B------:R-:W-:-:S09]  /*aa90*/  UISETP.NE.AND UP0, UPT, UR4, 0xf, UPT ;  /* 0x0000000f0400788c */ /* 0x000fd2000bf05270 */
[----:B------:R-:W-:Y:S05]  /*aaa0*/  BRA.U !UP0, `(.L_x_2181) ;  /* 0x0000000508087547 */ /* 0x000fea000b800000 */
[----:B------:R-:W-:-:S09]  /*aab0*/  UISETP.NE.AND UP0, UPT, UR4, 0x17, UPT ;  /* 0x000000170400788c */ /* 0x000fd2000bf05270 */
[----:B------:R-:W-:Y:S05]  /*aac0*/  BRA.U !UP0, `(.L_x_2182) ;  /* 0x0000000108a07547 */ /* 0x000fea000b800000 */
[----:B------:R-:W-:-:S09]  /*aad0*/  UISETP.NE.AND UP0, UPT, UR4, 0x18, UPT ;  /* 0x000000180400788c */ /* 0x000fd2000bf05270 */
[----:B------:R-:W-:Y:S05]  /*aae0*/  BRA.U !UP0, `(.L_x_2183) ;  /* 0x0000000108447547 */ /* 0x000fea000b800000 */
.L_x_2159:
        /* <DEDUP_REMOVED lines=16> */
.L_x_2184:
[----:B------:R-:W-:Y:S05]  /*abf0*/  BRA `(.L_x_2160) ;  /* 0x0000000000d07947 */ /* 0x000fea0003800000 */
.L_x_2183:
[----:B------:R-:W-:Y:S01]  /*ac00*/  UMOV UR4, 0xf0000000 ;  /* 0xf000000000047882 */ /* 0x000fe20000000000 */
[----:B------:R-:W-:Y:S01]  /*ac10*/  UMOV UR5, 0x380fffff ;  /* 0x380fffff00057882 */ /* 0x000fe20000000000 */
[----:B------:R-:W0:Y:S01]  /*ac20*/  F2F.F32.F64 R9, R4 ;  /* 0x0000000400097310 */ /* 0x000e220000301000 */
[----:B------:R-:W-:Y:S01]  /*ac30*/  DSETP.GEU.AND P0, PT, |R4|, UR4, PT ;  /* 0x0000000404007e2a */ /* 0x000fe2000bf0e200 */
[----:B------:R-:W-:Y:S01]  /*ac40*/  BSSY.RECONVERGENT B0, `(.L_x_2185) ;  /* 0x000000d000007945 */ /* 0x000fe20003800200 */
[----:B------:R-:W-:-:S12]  /*ac50*/  IMAD.MOV.U32 R0, RZ, RZ, 0x7f ;  /* 0x0000007fff007424 */ /* 0x000fd800078e00ff */
        /* <DEDUP_REMOVED lines=11> */
.L_x_2186:
[----:B------:R-:W-:Y:S05]  /*ad10*/  BSYNC.RECONVERGENT B0 ;  /* 0x0000000000007941 */ /* 0x000fea0003800200 */
.L_x_2185:
[----:B------:R-:W-:-:S05]  /*ad20*/  LOP3.LUT R7, R0, 0x80, R7, 0xf8, !PT ;  /* 0x0000008000077812 */ /* 0x000fca00078ef807 */
[----:B------:R2:W-:Y:S01]  /*ad30*/  STG.E.U8 desc[UR36][R2.64], R7 ;  /* 0x0000000702007986 */ /* 0x0005e2000c101124 */
[----:B------:R-:W-:Y:S05]  /*ad40*/  BRA `(.L_x_2160) ;  /* 0x00000000007c7947 */ /* 0x000fea0003800000 */
.L_x_2182:
        /* <DEDUP_REMOVED lines=16> */
.L_x_2188:
[----:B------:R-:W-:Y:S02]  /*ae50*/  ISETP.GT.U32.AND P0, PT, R6, 0x7f800000, PT ;  /* 0x7f8000000600780c */ /* 0x000fe40003f04070 */
[----:B------:R-:W-:-:S04]  /*ae60*/  MOV R0, 0x7f ;  /* 0x0000007f00007802 */ /* 0x000fc80000000f00 */
[----:B------:R-:W-:-:S07]  /*ae70*/  SEL R0, R0, 0x7c, P0 ;  /* 0x0000007c00007807 */ /* 0x000fce0000000000 */
.L_x_2189:
[----:B------:R-:W-:Y:S05]  /*ae80*/  BSYNC.RECONVERGENT B0 ;  /* 0x0000000000007941 */ /* 0x000fea0003800200 */
.L_x_2187:
[----:B------:R-:W-:-:S04]  /*ae90*/  SHF.R.U32.HI R5, RZ, 0x18, R7 ;  /* 0x00000018ff057819 */ /* 0x000fc80000011607 */
[----:B------:R-:W-:-:S05]  /*aea0*/  LOP3.LUT R5, R0, 0x80, R5, 0xf8, !PT ;  /* 0x0000008000057812 */ /* 0x000fca00078ef805 */
[----:B------:R1:W-:Y:S01]  /*aeb0*/  STG.E.U8 desc[UR36][R2.64], R5 ;  /* 0x0000000502007986 */ /* 0x0003e2000c101124 */
[----:B------:R-:W-:Y:S05]  /*aec0*/  BRA `(.L_x_2160) ;  /* 0x00000000001c7947 */ /* 0x000fea0003800000 */
.L_x_2181:
[----:B------:R-:W-:Y:S01]  /*aed0*/  UMOV UR4, 0xf0000000 ;  /* 0xf000000000047882 */ /* 0x000fe20000000000 */
[----:B------:R-:W-:Y:S01]  /*aee0*/  UMOV UR5, 0x380fffff ;  /* 0x380fffff00057882 */ /* 0x000fe20000000000 */
[----:B------:R-:W0:Y:S01]  /*aef0*/  F2F.F32.F64 R0, R4 ;  /* 0x0000000400007310 */ /* 0x000e220000301000 */
[----:B------:R-:W-:-:S14]  /*af00*/  DSETP.GEU.AND P0, PT, |R4|, UR4, PT ;  /* 0x0000000404007e2a */ /* 0x000fdc000bf0e200 */
[----:B0-----:R-:W-:-:S05]  /*af10*/  @!P0 FMUL R0, R0, 1.175494350822287508e-38 ;  /* 0x0080000000008820 */ /* 0x001fca0000400000 */
[----:B------:R-:W-:-:S05]  /*af20*/  F2FP.BF16.F32.PACK_AB R0, RZ, R0 ;  /* 0x00000000ff00723e */ /* 0x000fca00000010ff */
[----:B------:R0:W-:Y:S02]  /*af30*/  STG.E.U16 desc[UR36][R2.64], R0 ;  /* 0x0000000002007986 */ /* 0x0001e4000c101524 */
.L_x_2160:
[----:B------:R-:W-:-:S07]  /*af40*/  VIADD R17, R17, 0x80 ;  /* 0x0000008011117836 */ /* 0x000fce0000000000 */
.L_x_2122:
[----:B------:R-:W-:Y:S05]  /*af50*/  BSYNC.RECONVERGENT B7 ;  /* 0x0000000000077941 */ /* 0x000fea0003800200 */
.L_x_2121:
[----:B------:R-:W5:Y:S02]  /*af60*/  LDCU UR4, c[0x0][0x380] ;  /* 0x00007000ff0477ac */ /* 0x000f640008000800 */
[----:B-----5:R-:W-:-:S13]  /*af70*/  ISETP.GE.AND P0, PT, R17, UR4, PT ;  /* 0x0000000411007c0c */ /* 0x020fda000bf06270 */
[----:B------:R-:W-:Y:S05]  /*af80*/  @P0 EXIT ;  /* 0x000000000000094d */ /* 0x000fea0003800000 */
        /* <DEDUP_REMOVED lines=303> */
.L_x_2190:
[----:B------:R-:W0:Y:S01]  /*c280*/  LDCU.128 UR8, c[0x0][0x580] ;  /* 0x0000b000ff0877ac */ /* 0x000e220008000c00 */
[----:B------:R-:W-:Y:S01]  /*c290*/  BSSY.RECONVERGENT B6, `(.L_x_2191) ;  /* 0x00000ee000067945 */ /* 0x000fe20003800200 */
[----:B------:R-:W-:-:S04]  /*c2a0*/  UPRMT UR4, UR41, 0x9910, URZ ;  /* 0x0000991029047896 */ /* 0x000fc800080000ff */
[----:B------:R-:W-:Y:S01]  /*c2b0*/  UISETP.GT.AND UP0, UPT, UR4, 0x9, UPT ;  /* 0x000000090400788c */ /* 0x000fe2000bf04270 */
[----:B0-----:R-:W-:Y:S02]  /*c2c0*/  IADD3 R4, P1, PT, R0, UR10, RZ ;  /* 0x0000000a00047c10 */ /* 0x001fe4000ff3e0ff */
[----:B------:R-:W-:-:S03]  /*c2d0*/  IADD3 R16, P0, PT, R16, UR8, RZ ;  /* 0x0000000810107c10 */ /* 0x000fc6000ff1e0ff */
[----:B---3--:R-:W-:Y:S01]  /*c2e0*/  IMAD.X R5, RZ, RZ, UR11, P1 ;  /* 0x0000000bff057e24 */ /* 0x008fe200088e06ff */
        /* <DEDUP_REMOVED lines=13> */
.L_x_2195:
[----:B------:R-:W2:Y:S02]  /*c3c0*/  LDG.E.U8 R2, desc[UR36][R4.64] ;  /* 0x0000002404027981 */ /* 0x000ea4000c1e1100 */
[----:B--2---:R-:W0:Y:S01]  /*c3d0*/  I2F.F64.U16 R2, R2 ;  /* 0x0000000200027312 */ /* 0x004e220000101800 */
[----:B------:R-:W-:Y:S05]  /*c3e0*/  BRA `(.L_x_2197) ;  /* 0x0000000c00607947 */ /* 0x000fea0003800000 */
.L_x_2194:
        /* <DEDUP_REMOVED lines=9> */
.L_x_2199:
[----:B------:R-:W2:Y:S02]  /*c480*/  LDG.E R2, desc[UR36][R4.64] ;  /* 0x0000002404027981 */ /* 0x000ea4000c1e1900 */
[----:B--2---:R-:W0:Y:S01]  /*c490*/  I2F.F64 R2, R2 ;  /* 0x0000000200027312 */ /* 0x004e220000201c00 */
[----:B------:R-:W-:Y:S05]  /*c4a0*/  BRA `(.L_x_2197) ;  /* 0x0000000c00307947 */ /* 0x000fea0003800000 */
.L_x_2198:
[----:B------:R-:W2:Y:S02]  /*c4b0*/  LDG.E.U16 R2, desc[UR36][R4.64] ;  /* 0x0000002404027981 */ /* 0x000ea4000c1e1500 */
[----:B--2---:R-:W0:Y:S01]  /*c4c0*/  I2F.F64.S16 R2, R2 ;  /* 0x0000000200027312 */ /* 0x004e220000101c00 */
[----:B------:R-:W-:Y:S05]  /*c4d0*/  BRA `(.L_x_2197) ;  /* 0x0000000c00247947 */ /* 0x000fea0003800000 */
.L_x_2193:
        /* <DEDUP_REMOVED lines=10> */
.L_x_2201:
[----:B------:R-:W2:Y:S02]  /*c580*/  LDG.E.U16 R0, desc[UR36][R4.64] ;  /* 0x0000002404007981 */ /* 0x000ea4000c1e1500 */
[----:B--2---:R-:W-:-:S05]  /*c590*/  HADD2.F32 R0, -RZ, R0.H0_H0 ;  /* 0x20000000ff007230 */ /* 0x004fca0000004100 */
[----:B------:R-:W-:-:S04]  /*c5a0*/  FMUL.FTZ R0, R0, 1 ;  /* 0x3f80000000007820 */ /* 0x000fc80000410000 */
[----:B------:R0:W1:Y:S01]  /*c5b0*/  F2F.F64.F32 R2, R0 ;  /* 0x0000000000027310 */ /* 0x0000620000201800 */
[----:B------:R-:W-:Y:S05]  /*c5c0*/  BRA `(.L_x_2197) ;  /* 0x0000000800e87947 */ /* 0x000fea0003800000 */
.L_x_2200:
        /* <DEDUP_REMOVED lines=10> */
.L_x_2203:
[----:B------:R-:W2:Y:S02]  /*c670*/  LDG.E.U16 R4, desc[UR36][R4.64] ;  /* 0x0000002404047981 */ /* 0x000ea4000c1e1500 */
[----:B--2---:R-:W-:-:S05]  /*c680*/  HADD2.F32 R0, -RZ, R4.H0_H0 ;  /* 0x20000004ff007230 */ /* 0x004fca0000004100 */
[----:B------:R-:W-:-:S04]  /*c690*/  FMUL.FTZ R0, R0, 1 ;  /* 0x3f80000000007820 */ /* 0x000fc80000410000 */
[----:B------:R0:W1:Y:S01]  /*c6a0*/  F2F.F64.F32 R2, R0 ;  /* 0x0000000000027310 */ /* 0x0000620000201800 */
[----:B------:R-:W-:Y:S05]  /*c6b0*/  BRA `(.L_x_2197) ;  /* 0x0000000800ac7947 */ /* 0x000fea0003800000 */
.L_x_2202:
[----:B------:R0:W5:Y:S01]  /*c6c0*/  LDG.E.64 R2, desc[UR36][R4.64] ;  /* 0x0000002404027981 */ /* 0x000162000c1e1b00 */
[----:B------:R-:W-:Y:S05]  /*c6d0*/  BRA `(.L_x_2197) ;  /* 0x0000000800a47947 */ /* 0x000fea0003800000 */
.L_x_2192:
        /* <DEDUP_REMOVED lines=13> */
.L_x_2206:
[----:B------:R0:W5:Y:S01]  /*c7b0*/  LDG.E.64 R2, desc[UR36][R4.64] ;  /* 0x0000002404027981 */ /* 0x000162000c1e1b00 */
[----:B------:R-:W-:Y:S05]  /*c7c0*/  BRA `(.L_x_2197) ;  /* 0x0000000800687947 */ /* 0x000fea0003800000 */
.L_x_2205:
[----:B------:R-:W-:-:S09]  /*c7d0*/  UISETP.NE.AND UP0, UPT, UR4, 0xf, UPT ;  /* 0x0000000f0400788c */ /* 0x000fd2000bf05270 */
[----:B------:R-:W-:Y:S05]  /*c7e0*/  BRA.U !UP0, `(.L_x_2207) ;  /* 0x00000001089c7547 */ /* 0x000fea000b800000 */
[----:B------:R-:W-:-:S09]  /*c7f0*/  UISETP.NE.AND UP0, UPT, UR4, 0x17, UPT ;  /* 0x000000170400788c */ /* 0x000fd2000bf05270 */
[----:B------:R-:W-:Y:S05]  /*c800*/  BRA.U !UP0, `(.L_x_2208) ;  /* 0x00000001085c7547 */ /* 0x000fea000b800000 */
[----:B------:R-:W-:-:S09]  /*c810*/  UISETP.NE.AND UP0, UPT, UR4, 0x18, UPT ;  /* 0x000000180400788c */ /* 0x000fd2000bf05270 */
[----:B------:R-:W-:Y:S05]  /*c820*/  BRA.U UP0, `(.L_x_2196) ;  /* 0x0000000500f47547 */ /* 0x000fea000b800000 */
[----:B------:R-:W2:Y:S01]  /*c830*/  LDG.E.U8 R0, desc[UR36][R4.64] ;  /* 0x0000002404007981 */ /* 0x000ea2000c1e1100 */
[----:B------:R-:W-:Y:S02]  /*c840*/  HFMA2 R6, -RZ, RZ, 0, 1.847743988037109375e-06 ;  /* 0x0000001fff067431 */ /* 0x000fe400000001ff */
        /* <DEDUP_REMOVED lines=19> */
.L_x_2208:
        /* <DEDUP_REMOVED lines=14> */
.L_x_2207:
[----:B------:R-:W2:Y:S02]  /*ca60*/  LDG.E.U16 R0, desc[UR36][R4.64] ;  /* 0x0000002404007981 */ /* 0x000ea4000c1e1500 */
[----:B--2---:R-:W-:-:S05]  /*ca70*/  SHF.L.U32 R0, R0, 0x10, RZ ;  /* 0x0000001000007819 */ /* 0x004fca00000006ff */
[----:B------:R-:W-:-:S04]  /*ca80*/  FMUL.FTZ R0, R0, 1 ;  /* 0x3f80000000007820 */ /* 0x000fc80000410000 */
[----:B------:R0:W1:Y:S01]  /*ca90*/  F2F.F64.F32 R2, R0 ;  /* 0x0000000000027310 */ /* 0x0000620000201800 */
[----:B------:R-:W-:Y:S05]  /*caa0*/  BRA `(.L_x_2197) ;  /* 0x0000000400b07947 */ /* 0x000fea0003800000 */
.L_x_2204:
        /* <DEDUP_REMOVED lines=9> */
[----:B--2---:R-:W4:Y:S01]  /*cb40*/  I2F.F64.U16 R2, R2 ;  /* 0x0000000200027312 */ /* 0x004f220000101800 */
[----:B------:R-:W-:Y:S05]  /*cb50*/  BRA `(.L_x_2197) ;  /* 0x0000000400847947 */ /* 0x000fea0003800000 */
.L_x_2211:
        /* <DEDUP_REMOVED lines=21> */
.L_x_2213:
[----:B------:R-:W-:Y:S05]  /*ccb0*/  BSYNC.RECONVERGENT B0 ;  /* 0x0000000000007941 */ /* 0x000fea0003800200 */
.L_x_2212:
[----:B------:R-:W-:Y:S01]  /*ccc0*/  IMAD.SHL.U32 R0, R0, 0x100000, RZ ;  /* 0x0010000000007824 */ /* 0x000fe200078e00ff */
[----:B------:R-:W-:-:S04]  /*ccd0*/  LEA R2, R2, 0x3b800000, 0x17 ;  /* 0x3b80000002027811 */ /* 0x000fc800078eb8ff */
[----:B------:R-:W-:-:S05]  /*cce0*/  LOP3.LUT R0, R2, R0, R7, 0xfe, !PT ;  /* 0x0000000002007212 */ /* 0x000fca00078efe07 */
[----:B------:R-:W-:-:S04]  /*ccf0*/  FMUL.FTZ R0, R0, 1 ;  /* 0x3f80000000007820 */ /* 0x000fc80000410000 */
[----:B------:R0:W1:Y:S01]  /*cd00*/  F2F.F64.F32 R2, R0 ;  /* 0x0000000000027310 */ /* 0x0000620000201800 */
[----:B------:R-:W-:Y:S05]  /*cd10*/  BRA `(.L_x_2197) ;  /* 0x0000000400147947 */ /* 0x000fea0003800000 */
.L_x_2210:
        /* <DEDUP_REMOVED lines=21> */
.L_x_2215:
[----:B------:R-:W-:Y:S05]  /*ce70*/  BSYNC.RECONVERGENT B0 ;  /* 0x0000000000007941 */ /* 0x000fea0003800200 */
.L_x_2214:
[----:B------:R-:W-:Y:S02]  /*ce80*/  SHF.L.U32 R0, R0, 0x15, RZ ;  /* 0x0000001500007819 */ /* 0x000fe400000006ff */
[----:B------:R-:W-:-:S04]  /*ce90*/  LEA R2, R2, 0x37800000, 0x17 ;  /* 0x3780000002027811 */ /* 0x000fc800078eb8ff */
[----:B------:R-:W-:-:S05]  /*cea0*/  LOP3.LUT R0, R2, R0, R7, 0xfe, !PT ;  /* 0x0000000002007212 */ /* 0x000fca00078efe07 */
[----:B------:R-:W-:-:S04]  /*ceb0*/  FMUL.FTZ R0, R0, 1 ;  /* 0x3f80000000007820 */ /* 0x000fc80000410000 */
[----:B------:R0:W1:Y:S01]  /*cec0*/  F2F.F64.F32 R2, R0 ;  /* 0x0000000000027310 */ /* 0x0000620000201800 */
[----:B------:R-:W-:Y:S05]  /*ced0*/  BRA `(.L_x_2197) ;  /* 0x0000000000a47947 */ /* 0x000fea0003800000 */
.L_x_2209:
[----:B------:R-:W-:-:S09]  /*cee0*/  UISETP.NE.AND UP0, UPT, UR4, 0x1c, UPT ;  /* 0x0000001c0400788c */ /* 0x000fd2000bf05270 */
[----:B------:R-:W-:Y:S05]  /*cef0*/  BRA.U !UP0, `(.L_x_2216) ;  /* 0x0000000108947547 */ /* 0x000fea000b800000 */
[----:B------:R-:W-:-:S09]  /*cf00*/  UISETP.NE.AND UP0, UPT, UR4, 0x1d, UPT ;  /* 0x0000001d0400788c */ /* 0x000fd2000bf05270 */
[----:B------:R-:W-:Y:S05]  /*cf10*/  BRA.U !UP0, `(.L_x_2217) ;  /* 0x0000000108807547 */ /* 0x000fea000b800000 */
[----:B------:R-:W-:-:S09]  /*cf20*/  UISETP.NE.AND UP0, UPT, UR4, 0x2c, UPT ;  /* 0x0000002c0400788c */ /* 0x000fd2000bf05270 */
[----:B------:R-:W-:Y:S05]  /*cf30*/  BRA.U UP0, `(.L_x_2196) ;  /* 0x0000000100307547 */ /* 0x000fea000b800000 */
[----:B------:R-:W2:Y:S01]  /*cf40*/  LDG.E.U8 R0, desc[UR36][R4.64] ;  /* 0x0000002404007981 */ /* 0x000ea2000c1e1100 */
[----:B------:R-:W-:Y:S02]  /*cf50*/  HFMA2 R3, -RZ, RZ, 0.5, 0 ;  /* 0x38000000ff037431 */ /* 0x000fe400000001ff */
        /* <DEDUP_REMOVED lines=10> */
.L_x_2196:
[----:B------:R-:W-:Y:S01]  /*d000*/  MOV R0, 0x0 ;  /* 0x0000000000007802 */ /* 0x000fe20000000f00 */
[----:B------:R-:W0:Y:S01]  /*d010*/  LDCU.64 UR4, c[0x4][0x158] ;  /* 0x01002b00ff0477ac */ /* 0x000e220008000a00 */
[----:B------:R-:W-:Y:S02]  /*d020*/  HFMA2 R8, -RZ, RZ, 0, 4.64916229248046875e-06 ;  /* 0x0000004eff087431 */ /* 0x000fe400000001ff */
        /* <DEDUP_REMOVED lines=13> */
.L_x_2218:
[----:B------:R-:W-:Y:S01]  /*d100*/  CS2R R2, SRZ ;  /* 0x0000000000027805 */ /* 0x000fe2000001ff00 */
[----:B------:R-:W-:Y:S06]  /*d110*/  BRA `(.L_x_2197) ;  /* 0x0000000000147947 */ /* 0x000fec0003800000 */
.L_x_2217:
[----:B------:R-:W2:Y:S02]  /*d120*/  LDG.E.64 R2, desc[UR36][R4.64] ;  /* 0x0000002404027981 */ /* 0x000ea4000c1e1b00 */
[----:B--2---:R-:W0:Y:S01]  /*d130*/  I2F.F64.U64 R2, R2 ;  /* 0x0000000200027312 */ /* 0x004e220000301800 */
[----:B------:R-:W-:Y:S05]  /*d140*/  BRA `(.L_x_2197) ;  /* 0x0000000000087947 */ /* 0x000fea0003800000 */
.L_x_2216:
[----:B------:R-:W2:Y:S02]  /*d150*/  LDG.E R2, desc[UR36][R4.64] ;  /* 0x0000002404027981 */ /* 0x000ea4000c1e1900 */
[----:B--2---:R-:W3:Y:S02]  /*d160*/  I2F.F64.U32 R2, R2 ;  /* 0x0000000200027312 */ /* 0x004ee40000201800 */
.L_x_2197:
[----:B------:R-:W-:Y:S05]  /*d170*/  BSYNC.RECONVERGENT B6 ;  /* 0x0000000000067941 */ /* 0x000fea0003800200 */
.L_x_2191:
[----:B012345:R-:W-:Y:S01]  /*d180*/  FSETP.GEU.FTZ.AND P0, PT, |R3|, 1.7687499523162841797, PT ;  /* 0x3fe266660300780b */ /* 0x03ffe20003f1e200 */
[----:B------:R-:W-:-:S12]  /*d190*/  BSSY.RECONVERGENT B0, `(.L_x_2219) ;  /* 0x0000071000007945 */ /* 0x000fd80003800200 */
[----:B------:R-:W-:Y:S05]  /*d1a0*/  @!P0 BRA `(.L_x_2220) ;  /* 0x0000000400188947 */ /* 0x000fea0003800000 */
[----:B------:R-:W-:Y:S02]  /*d1b0*/  HFMA2 R5, -RZ, RZ, 1.96875, 0 ;  /* 0x3fe00000ff057431 */ /* 0x000fe400000001ff */
[----:B------:R-:W-:Y:S01]  /*d1c0*/  IMAD.MOV.U32 R4, RZ, RZ, 0x0 ;  /* 0x00000000ff047424 */ /* 0x000fe200078e00ff */
[----:B------:R-:W-:Y:S01]  /*d1d0*/  MOV R7, 0x3fb3823b ;  /* 0x3fb3823b00077802 */ /* 0x000fe20000000f00 */
[----:B------:R-:W-:Y:S01]  /*d1e0*/  IMAD.MOV.U32 R6, RZ, RZ, 0x180754af ;  /* 0x180754afff067424 */ /* 0x000fe200078e00ff */
[----:B------:R-:W-:Y:S01]  /*d1f0*/  UMOV UR4, 0xdc1895e9 ;  /* 0xdc1895e900047882 */ /* 0x000fe20000000000 */
        /* <DEDUP_REMOVED lines=65> */
.L_x_2220:
[----:B------:R-:W-:Y:S01]  /*d610*/  DMUL R4, R2, R2 ;  /* 0x0000000202047228 */ /* 0x000fe20000000000 */
[----:B------:R-:W-:Y:S01]  /*d620*/  MOV R6, 0x180754af ;  /* 0x180754af00067802 */ /* 0x000fe20000000f00 */
[----:B------:R-:W-:Y:S01]  /*d630*/  IMAD.MOV.U32 R7, RZ, RZ, 0x3fb3823b ;  /* 0x3fb3823bff077424 */ /* 0x000fe200078e00ff */
        /* <DEDUP_REMOVED lines=38> */
.L_x_2221:
[----:B------:R-:W-:Y:S05]  /*d8a0*/  BSYNC.RECONVERGENT B0 ;  /* 0x0000000000007941 */ /* 0x000fea0003800200 */
.L_x_2219:
[----:B------:R-:W-:-:S04]  /*d8b0*/  UPRMT UR4, UR42, 0x9910, URZ ;  /* 0x000099102a047896 */ /* 0x000fc800080000ff */
[----:B------:R-:W-:-:S09]  /*d8c0*/  UISETP.GT.AND UP0, UPT, UR4, 0x9, UPT ;  /* 0x000000090400788c */ /* 0x000fd2000bf04270 */
        /* <DEDUP_REMOVED lines=10> */
[----:B0-----:R-:W-:Y:S01]  /*d970*/  STG.E.U8 desc[UR36][R16.64], R5 ;  /* 0x0000000510007986 */ /* 0x001fe2000c101124 */
[----:B------:R-:W-:Y:S05]  /*d980*/  EXIT ;  /* 0x000000000000794d */ /* 0x000fea0003800000 */
.L_x_2225:
[----:B------:R-:W0:Y:S02]  /*d990*/  F2I.S64.F64.TRUNC R4, R4 ;  /* 0x0000000400047311 */ /* 0x000e24000030d900 */
[----:B0-----:R-:W-:-:S05]  /*d9a0*/  MOV R3, R4 ;  /* 0x0000000400037202 */ /* 0x001fca0000000f00 */
[----:B------:R-:W-:Y:S01]  /*d9b0*/  STG.E.U8 desc[UR36][R16.64], R3 ;  /* 0x0000000310007986 */ /* 0x000fe2000c101124 */
[----:B------:R-:W-:Y:S05]  /*d9c0*/  EXIT ;  /* 0x000000000000794d */ /* 0x000fea0003800000 */
.L_x_2224:
[----:B------:R-:W-:-:S09]  /*d9d0*/  UISETP.NE.AND UP0, UPT, UR4, 0x2, UPT ;  /* 0x000000020400788c */ /* 0x000fd2000bf05270 */
[----:B------:R-:W-:Y:S05]  /*d9e0*/  BRA.U !UP0, `(.L_x_2227) ;  /* 0x0000000108287547 */ /* 0x000fea000b800000 */
[----:B------:R-:W-:-:S09]  /*d9f0*/  UISETP.NE.AND UP0, UPT, UR4, 0x3, UPT ;  /* 0x000000030400788c */ /* 0x000fd2000bf05270 */
[----:B------:R-:W-:Y:S05]  /*da00*/  BRA.U !UP0, `(.L_x_2228) ;  /* 0x0000000108147547 */ /* 0x000fea000b800000 */
[----:B------:R-:W-:-:S09]  /*da10*/  UISETP.NE.AND UP0, UPT, UR4, 0x4, UPT ;  /* 0x000000040400788c */ /* 0x000fd2000bf05270 */
[----:B------:R-:W-:Y:S05]  /*da20*/  BRA.U UP0, `(.L_x_2226) ;  /* 0x0000000900b47547 */ /* 0x000fea000b800000 */
[----:B------:R-:W0:Y:S02]  /*da30*/  F2I.S64.F64.TRUNC R4, R4 ;  /* 0x0000000400047311 */ /* 0x000e24000030d900 */
[----:B0-----:R-:W-:Y:S01]  /*da40*/  STG.E.64 desc[UR36][R16.64], R4 ;  /* 0x0000000410007986 */ /* 0x001fe2000c101b24 */
[----:B------:R-:W-:Y:S05]  /*da50*/  EXIT ;  /* 0x000000000000794d */ /* 0x000fea0003800000 */
.L_x_2228:
[----:B------:R-:W0:Y:S02]  /*da60*/  F2I.F64.TRUNC R5, R4 ;  /* 0x0000000400057311 */ /* 0x000e24000030d100 */
[----:B0-----:R-:W-:Y:S01]  /*da70*/  STG.E desc[UR36][R16.64], R5 ;  /* 0x0000000510007986 */ /* 0x001fe2000c101924 */
[----:B------:R-:W-:Y:S05]  /*da80*/  EXIT ;  /* 0x000000000000794d */ /* 0x000fea0003800000 */
.L_x_2227:
[----:B------:R-:W0:Y:S02]  /*da90*/  F2I.F64.TRUNC R5, R4 ;  /* 0x0000000400057311 */ /* 0x000e24000030d100 */
[----:B0-----:R-:W-:Y:S01]  /*daa0*/  STG.E.U16 desc[UR36][R16.64], R5 ;  /* 0x0000000510007986 */ /* 0x001fe2000c101524 */
[----:B------:R-:W-:Y:S05]  /*dab0*/  EXIT ;  /* 0x000000000000794d */ /* 0x000fea0003800000 */
.L_x_2223:
        /* <DEDUP_REMOVED lines=11> */
[----:B------:R-:W-:Y:S01]  /*db70*/  STG.E desc[UR36][R16.64], R3 ;  /* 0x0000000310007986 */ /* 0x000fe2000c101924 */
[----:B------:R-:W-:Y:S05]  /*db80*/  EXIT ;  /* 0x000000000000794d */ /* 0x000fea0003800000 */
.L_x_2230:
[----:B------:R-:W-:Y:S01]  /*db90*/  UMOV UR4, 0xf0000000 ;  /* 0xf000000000047882 */ /* 0x000fe20000000000 */
[----:B------:R-:W-:Y:S01]  /*dba0*/  UMOV UR5, 0x380fffff ;  /* 0x380fffff00057882 */ /* 0x000fe20000000000 */
[----:B------:R-:W0:Y:S01]  /*dbb0*/  F2F.F32.F64 R0, R4 ;  /* 0x0000000400007310 */ /* 0x000e220000301000 */
[----:B------:R-:W-:-:S14]  /*dbc0*/  DSETP.GEU.AND P0, PT, |R4|, UR4, PT ;  /* 0x0000000404007e2a */ /* 0x000fdc000bf0e200 */
[----:B0-----:R-:W-:-:S05]  /*dbd0*/  @!P0 FMUL R0, R0, 1.175494350822287508e-38 ;  /* 0x0080000000008820 */ /* 0x001fca0000400000 */
[----:B------:R-:W-:-:S05]  /*dbe0*/  F2FP.F16.F32.PACK_AB R0, RZ, R0 ;  /* 0x00000000ff00723e */ /* 0x000fca00000000ff */
[----:B------:R-:W-:Y:S01]  /*dbf0*/  STG.E.U16 desc[UR36][R16.64], R0 ;  /* 0x0000000010007986 */ /* 0x000fe2000c101524 */
[----:B------:R-:W-:Y:S05]  /*dc00*/  EXIT ;  /* 0x000000000000794d */ /* 0x000fea0003800000 */
.L_x_2229:
        /* <DEDUP_REMOVED lines=12> */
[----:B------:R-:W-:Y:S01]  /*dcd0*/  STG.E.64 desc[UR36][R16.64], R2 ;  /* 0x0000000210007986 */ /* 0x000fe2000c101b24 */
[----:B------:R-:W-:Y:S05]  /*dce0*/  EXIT ;  /* 0x000000000000794d */ /* 0x000fea0003800000 */
.L_x_2232:
[----:B------:R-:W-:Y:S01]  /*dcf0*/  UMOV UR4, 0xf0000000 ;  /* 0xf000000000047882 */ /* 0x000fe20000000000 */
[----:B------:R-:W-:Y:S01]  /*dd00*/  UMOV UR5, 0x380fffff ;  /* 0x380fffff00057882 */ /* 0x000fe20000000000 */
[----:B------:R-:W0:Y:S01]  /*dd10*/  F2F.F32.F64 R0, R4 ;  /* 0x0000000400007310 */ /* 0x000e220000301000 */
[----:B------:R-:W-:-:S14]  /*dd20*/  DSETP.GEU.AND P0, PT, |R4|, UR4, PT ;  /* 0x0000000404007e2a */ /* 0x000fdc000bf0e200 */
[----:B0-----:R-:W-:-:S05]  /*dd30*/  @!P0 FMUL R0, R0, 1.175494350822287508e-38 ;  /* 0x0080000000008820 */ /* 0x001fca0000400000 */
[----:B------:R-:W-:-:S04]  /*dd40*/  F2FP.F16.F32.PACK_AB R3, RZ, R0 ;  /* 0x00000000ff03723e */ /* 0x000fc800000000ff */
[----:B------:R-:W-:-:S05]  /*dd50*/  PRMT R3, R3, 0x5410, RZ ;  /* 0x0000541003037816 */ /* 0x000fca00000000ff */
[----:B------:R-:W-:Y:S01]  /*dd60*/  STG.E desc[UR36][R16.64], R3 ;  /* 0x0000000310007986 */ /* 0x000fe2000c101924 */
[----:B------:R-:W-:Y:S05]  /*dd70*/  EXIT ;  /* 0x000000000000794d */ /* 0x000fea0003800000 */
.L_x_2231:
[----:B------:R-:W-:Y:S01]  /*dd80*/  STG.E.64 desc[UR36][R16.64], R4 ;  /* 0x0000000410007986 */ /* 0x000fe2000c101b24 */
[----:B------:R-:W-:Y:S05]  /*dd90*/  EXIT ;  /* 0x000000000000794d */ /* 0x000fea0003800000 */
.L_x_2222:
        /* <DEDUP_REMOVED lines=11> */
[----:B0-----:R-:W-:Y:S01]  /*de50*/  STG.E.U16 desc[UR36][R16.64], R5 ;  /* 0x0000000510007986 */ /* 0x001fe2000c101524 */
[----:B------:R-:W-:Y:S05]  /*de60*/  EXIT ;  /* 0x000000000000794d */ /* 0x000fea0003800000 */
.L_x_2236:
        /* <DEDUP_REMOVED lines=21> */
.L_x_2239:
[----:B------:R-:W-:-:S04]  /*dfc0*/  SHF.R.U32.HI R3, RZ, 0x18, R3 ;  /* 0x00000018ff037819 */ /* 0x000fc80000011603 */
[----:B------:R-:W-:-:S04]  /*dfd0*/  LOP3.LUT R0, R0, 0x80, R3, 0xf8, !PT ;  /* 0x0000008000007812 */ /* 0x000fc800078ef803 */
[----:B------:R-:W-:-:S07]  /*dfe0*/  PRMT R8, R0, 0x7610, R8 ;  /* 0x0000761000087816 */ /* 0x000fce0000000008 */
.L_x_2238:
[----:B------:R-:W-:Y:S05]  /*dff0*/  BSYNC.RECONVERGENT B0 ;  /* 0x0000000000007941 */ /* 0x000fea0003800200 */
.L_x_2237:
[----:B------:R-:W-:Y:S01]  /*e000*/  STG.E.U8 desc[UR36][R16.64], R8 ;  /* 0x0000000810007986 */ /* 0x000fe2000c101124 */
[----:B------:R-:W-:Y:S05]  /*e010*/  EXIT ;  /* 0x000000000000794d */ /* 0x000fea0003800000 */
.L_x_2235:
[----:B------:R-:W-:Y:S01]  /*e020*/  UMOV UR4, 0xf0000000 ;  /* 0xf000000000047882 */ /* 0x000fe20000000000 */
[----:B------:R-:W-:Y:S01]  /*e030*/  UMOV UR5, 0x380fffff ;  /* 0x380fffff00057882 */ /* 0x000fe20000000000 */
[----:B------:R-:W0:Y:S01]  /*e040*/  F2F.F32.F64 R3, R4 ;  /* 0x0000000400037310 */ /* 0x000e220000301000 */
[----:B------:R-:W-:Y:S01]  /*e050*/  DSETP.GEU.AND P0, PT, |R4|, UR4, PT ;  /* 0x0000000404007e2a */ /* 0x000fe2000bf0e200 */
[----:B------:R-:W-:Y:S01]  /*e060*/  BSSY.RECONVERGENT B0, `(.L_x_2240) ;  /* 0x0000014000007945 */ /* 0x000fe20003800200 */
[----:B------:R-:W-:-:S12]  /*e070*/  IMAD.MOV.U32 R8, RZ, RZ, 0x80 ;  /* 0x00000080ff087424 */ /* 0x000fd800078e00ff */
        /* <DEDUP_REMOVED lines=15> */
.L_x_2242:
[----:B------:R-:W-:-:S04]  /*e170*/  SHF.R.U32.HI R3, RZ, 0x18, R3 ;  /* 0x00000018ff037819 */ /* 0x000fc80000011603 */
[----:B------:R-:W-:-:S04]  /*e180*/  LOP3.LUT R0, R0, 0x80, R3, 0xf8, !PT ;  /* 0x0000008000007812 */ /* 0x000fc800078ef803 */
[----:B------:R-:W-:-:S07]  /*e190*/  PRMT R8, R0, 0x7610, R8 ;  /* 0x0000761000087816 */ /* 0x000fce0000000008 */
.L_x_2241:
[----:B------:R-:W-:Y:S05]  /*e1a0*/  BSYNC.RECONVERGENT B0 ;  /* 0x0000000000007941 */ /* 0x000fea0003800200 */
.L_x_2240:
[----:B------:R-:W-:Y:S01]  /*e1b0*/  STG.E.U8 desc[UR36][R16.64], R8 ;  /* 0x0000000810007986 */ /* 0x000fe2000c101124 */
[----:B------:R-:W-:Y:S05]  /*e1c0*/  EXIT ;  /* 0x000000000000794d */ /* 0x000fea0003800000 */
.L_x_2234:
        /* <DEDUP_REMOVED lines=26> */
.L_x_2244:
[----:B------:R-:W0:Y:S02]  /*e370*/  F2I.U64.F64.TRUNC R4, R4 ;  /* 0x0000000400047311 */ /* 0x000e24000030d800 */
[----:B0-----:R-:W-:Y:S01]  /*e380*/  STG.E.64 desc[UR36][R16.64], R4 ;  /* 0x0000000410007986 */ /* 0x001fe2000c101b24 */
[----:B------:R-:W-:Y:S05]  /*e390*/  EXIT ;  /* 0x000000000000794d */ /* 0x000fea0003800000 */
.L_x_2243:
[----:B------:R-:W0:Y:S02]  /*e3a0*/  F2I.U32.F64.TRUNC R5, R4 ;  /* 0x0000000400057311 */ /* 0x000e24000030d000 */
[----:B0-----:R-:W-:Y:S01]  /*e3b0*/  STG.E desc[UR36][R16.64], R5 ;  /* 0x0000000510007986 */ /* 0x001fe2000c101924 */
[----:B------:R-:W-:Y:S05]  /*e3c0*/  EXIT ;  /* 0x000000000000794d */ /* 0x000fea0003800000 */
.L_x_2233:
        /* <DEDUP_REMOVED lines=8> */
[----:B------:R-:W-:Y:S01]  /*e450*/  STG.E.U8 desc[UR36][R16.64], R3 ;  /* 0x0000000310007986 */ /* 0x000fe2000c101124 */
[----:B------:R-:W-:Y:S05]  /*e460*/  EXIT ;  /* 0x000000000000794d */ /* 0x000fea0003800000 */
.L_x_2246:
[----:B------:R-:W-:-:S05]  /*e470*/  CS2R R6, SRZ ;  /* 0x0000000000067805 */ /* 0x000fca000001ff00 */
[----:B------:R-:W-:Y:S01]  /*e480*/  STG.E.128 desc[UR36][R16.64], R4 ;  /* 0x0000000410007986 */ /* 0x000fe2000c101d24 */
[----:B------:R-:W-:Y:S05]  /*e490*/  EXIT ;  /* 0x000000000000794d */ /* 0x000fea0003800000 */
.L_x_2245:
[----:B------:R-:W-:-:S09]  /*e4a0*/  UISETP.NE.AND UP0, UPT, UR4, 0xf, UPT ;  /* 0x0000000f0400788c */ /* 0x000fd2000bf05270 */
[----:B------:R-:W-:Y:S05]  /*e4b0*/  BRA.U !UP0, `(.L_x_2247) ;  /* 0x0000000508087547 */ /* 0x000fea000b800000 */
[----:B------:R-:W-:-:S09]  /*e4c0*/  UISETP.NE.AND UP0, UPT, UR4, 0x17, UPT ;  /* 0x000000170400788c */ /* 0x000fd2000bf05270 */
[----:B------:R-:W-:Y:S05]  /*e4d0*/  BRA.U !UP0, `(.L_x_2248) ;  /* 0x0000000108a07547 */ /* 0x000fea000b800000 */
[----:B------:R-:W-:-:S09]  /*e4e0*/  UISETP.NE.AND UP0, UPT, UR4, 0x18, UPT ;  /* 0x000000180400788c */ /* 0x000fd2000bf05270 */
[----:B------:R-:W-:Y:S05]  /*e4f0*/  BRA.U !UP0, `(.L_x_2249) ;  /* 0x0000000108447547 */ /* 0x000fea000b800000 */
.L_x_2226:
        /* <DEDUP_REMOVED lines=16> */
.L_x_2250:
[----:B------:R-:W-:Y:S05]  /*e600*/  EXIT ;  /* 0x000000000000794d */ /* 0x000fea0003800000 */
.L_x_2249:
        /* <DEDUP_REMOVED lines=17> */
.L_x_2252:
[----:B------:R-:W-:Y:S05]  /*e720*/  BSYNC.RECONVERGENT B0 ;  /* 0x0000000000007941 */ /* 0x000fea0003800200 */
.L_x_2251:
[----:B------:R-:W-:-:S05]  /*e730*/  LOP3.LUT R3, R0, 0x80, R3, 0xf8, !PT ;  /* 0x0000008000037812 */ /* 0x000fca00078ef803 */
[----:B------:R-:W-:Y:S01]  /*e740*/  STG.E.U8 desc[UR36][R16.64], R3 ;  /* 0x0000000310007986 */ /* 0x000fe2000c101124 */
[----:B------:R-:W-:Y:S05]  /*e750*/  EXIT ;  /* 0x000000000000794d */ /* 0x000fea0003800000 */
.L_x_2248:
        /* <DEDUP_REMOVED lines=16> */
.L_x_2254:
[----:B------:R-:W-:Y:S02]  /*e860*/  ISETP.GT.U32.AND P0, PT, R2, 0x7f800000, PT ;  /* 0x7f8000000200780c */ /* 0x000fe40003f04070 */
[----:B------:R-:W-:-:S04]  /*e870*/  MOV R0, 0x7f ;  /* 0x0000007f00007802 */ /* 0x000fc80000000f00 */
[----:B------:R-:W-:-:S07]  /*e880*/  SEL R0, R0, 0x7c, P0 ;  /* 0x0000007c00007807 */ /* 0x000fce0000000000 */
.L_x_2255:
[----:B------:R-:W-:Y:S05]  /*e890*/  BSYNC.RECONVERGENT B0 ;  /* 0x0000000000007941 */ /* 0x000fea0003800200 */
.L_x_2253:
[----:B------:R-:W-:-:S04]  /*e8a0*/  SHF.R.U32.HI R3, RZ, 0x18, R3 ;  /* 0x00000018ff037819 */ /* 0x000fc80000011603 */
[----:B------:R-:W-:-:S05]  /*e8b0*/  LOP3.LUT R3, R0, 0x80, R3, 0xf8, !PT ;  /* 0x0000008000037812 */ /* 0x000fca00078ef803 */
[----:B------:R-:W-:Y:S01]  /*e8c0*/  STG.E.U8 desc[UR36][R16.64], R3 ;  /* 0x0000000310007986 */ /* 0x000fe2000c101124 */
[----:B------:R-:W-:Y:S05]  /*e8d0*/  EXIT ;  /* 0x000000000000794d */ /* 0x000fea0003800000 */
.L_x_2247:
[----:B------:R-:W-:Y:S01]  /*e8e0*/  UMOV UR4, 0xf0000000 ;  /* 0xf000000000047882 */ /* 0x000fe20000000000 */
[----:B------:R-:W-:Y:S01]  /*e8f0*/  UMOV UR5, 0x380fffff ;  /* 0x380fffff00057882 */ /* 0x000fe20000000000 */
[----:B------:R-:W0:Y:S01]  /*e900*/  F2F.F32.F64 R0, R4 ;  /* 0x0000000400007310 */ /* 0x000e220000301000 */
[----:B------:R-:W-:-:S14]  /*e910*/  DSETP.GEU.AND P0, PT, |R4|, UR4, PT ;  /* 0x0000000404007e2a */ /* 0x000fdc000bf0e200 */
[----:B0-----:R-:W-:-:S05]  /*e920*/  @!P0 FMUL R0, R0, 1.175494350822287508e-38 ;  /* 0x0080000000008820 */ /* 0x001fca0000400000 */
[----:B------:R-:W-:-:S05]  /*e930*/  F2FP.BF16.F32.PACK_AB R0, RZ, R0 ;  /* 0x00000000ff00723e */ /* 0x000fca00000010ff */
[----:B------:R-:W-:Y:S01]  /*e940*/  STG.E.U16 desc[UR36][R16.64], R0 ;  /* 0x0000000010007986 */ /* 0x000fe2000c101524 */
[----:B------:R-:W-:Y:S05]  /*e950*/  EXIT ;  /* 0x000000000000794d */ /* 0x000fea0003800000 */
.L_x_2256:
        /* <DEDUP_REMOVED lines=10> */
.L_x_18316:


//--------------------- .text._ZN2at6native27unrolled_elementwise_kernelIZZZNS0_16asin_kernel_cudaERNS_18TensorIteratorBaseEENKUlvE0_clEvENKUlvE_clEvEUldE_St5arrayIPcLm2EELi4E23TrivialOffsetCalculatorILi1EjESB_NS0_6memory12LoadWithCastILi1EEENSC_13StoreWithCastILi1EEEEEviT_T0_T2_T3_T4_T5_ --------------------------
	.section	.text._ZN2at6native27unrolled_elementwise_kernelIZZZNS0_16asin_kernel_cudaERNS_18TensorIteratorBaseEENKUlvE0_clEvENKUlvE_clEvEUldE_St5arrayIPcLm2EELi4E23TrivialOffsetCalculatorILi1EjESB_NS0_6memory12LoadWithCastILi1EEENSC_13StoreWithCastILi1EEEEEviT_T0_T2_T3_T4_T5_,"ax",@progbits
	.align	128
        .global         _ZN2at6native27unrolled_elementwise_kernelIZZZNS0_16asin_kernel_cudaERNS_18TensorIteratorBaseEENKUlvE0_clEvENKUlvE_clEvEUldE_St5arrayIPcLm2EELi4E23TrivialOffsetCalculatorILi1EjESB_NS0_6memory12LoadWithCastILi1EEENSC_13StoreWithCastILi1EEEEEviT_T0_T2_T3_T4_T5_
        .type           _ZN2at6native27unrolled_elementwise_kernelIZZZNS0_16asin_kernel_cudaERNS_18TensorIteratorBaseEENKUlvE0_clEvENKUlvE_clEvEUldE_St5arrayIPcLm2EELi4E23TrivialOffsetCalculatorILi1EjESB_NS0_6memory12LoadWithCastILi1EEENSC_13StoreWithCastILi1EEEEEviT_T0_T2_T3_T4_T5_,@function
        .size           _ZN2at6native27unrolled_elementwise_kernelIZZZNS0_16asin_kernel_cudaERNS_18TensorIteratorBaseEENKUlvE0_clEvENKUlvE_clEvEUldE_St5arrayIPcLm2EELi4E23TrivialOffsetCalculatorILi1EjESB_NS0_6memory12LoadWithCastILi1EEENSC_13StoreWithCastILi1EEEEEviT_T0_T2_T3_T4_T5_,(.L_x_18317 - _ZN2at6native27unrolled_elementwise_kernelIZZZNS0_16asin_kernel_cudaERNS_18TensorIteratorBaseEENKUlvE0_clEvENKUlvE_clEvEUldE_St5arrayIPcLm2EELi4E23TrivialOffsetCalculatorILi1EjESB_NS0_6memory12LoadWithCastILi1EEENSC_13StoreWithCastILi1EEEEEviT_T0_T2_T3_T4_T5_)
        .other          _ZN2at6native27unrolled_elementwise_kernelIZZZNS0_16asin_kernel_cudaERNS_18TensorIteratorBaseEENKUlvE0_clEvENKUlvE_clEvEUldE_St5arrayIPcLm2EELi4E23TrivialOffsetCalculatorILi1EjESB_NS0_6memory12LoadWithCastILi1EEENSC_13StoreWithCastILi1EEEEEviT_T0_T2_T3_T4_T5_,@"STO_CUDA_ENTRY STV_DEFAULT"
_ZN2at6native27unrolled_elementwise_kernelIZZZNS0_16asin_kernel_cudaERNS_18TensorIteratorBaseEENKUlvE0_clEvENKUlvE_clEvEUldE_St5arrayIPcLm2EELi4E23TrivialOffsetCalculatorILi1EjESB_NS0_6memory12LoadWithCastILi1EEENSC_13StoreWithCastILi1EEEEEviT_T0_T2_T3_T4_T5_:
.text._ZN2at6native27unrolled_elementwise_kernelIZZZNS0_16asin_kernel_cudaERNS_18TensorIteratorBaseEENKUlvE0_clEvENKUlvE_clEvEUldE_St5arrayIPcLm2EELi4E23TrivialOffsetCalculatorILi1EjESB_NS0_6memory12LoadWithCastILi1EEENSC_13StoreWithCastILi1EEEEEviT_T0_T2_T3_T4_T5_:
[----:B------:R-:W0:Y:S01]  /*0000*/  LDC R1, c[0x0][0x37c] ;  /* 0x0000df00ff017b82 */ /* 0x000e220000000800 */
[----:B------:R-:W1:Y:S07]  /*0010*/  S2R R18, SR_CTAID.X ;  /* 0x0000000000127919 */ /* 0x000e6e0000002500 */
[----:B------:R-:W1:Y:S01]  /*0020*/  LDC R19, c[0x0][0x380] ;  /* 0x0000e000ff137b82 */ /* 0x000e620000000800 */
[----:B------:R-:W2:Y:S01]  /*0030*/  LDCU.64 UR36, c[0x0][0x358] ;  /* 0x00006b00ff2477ac */ /* 0x000ea20008000a00 */
[----:B------:R-:W-:Y:S01]  /*0040*/  BSSY.RECONVERGENT B7, `(.L_x_2257) ;  /* 0x00000fa000077945 */ /* 0x000fe20003800200 */
[----:B------:R-:W3:Y:S01]  /*0050*/  S2R R2, SR_TID.X ;  /* 0x0000000000027919 */ /* 0x000ee20000002100 */
[----:B------:R-:W-:Y:S01]  /*0060*/  CS2R R26, SRZ ;  /* 0x00000000001a7805 */ /* 0x000fe2000001ff00 */
        /* <DEDUP_REMOVED lines=24> */
[----:B--2---:R0:W1:Y:S01]  /*01f0*/  I2F.F64.S16 R26, R2 ;  /* 0x00000002001a7312 */ /* 0x0040620000101c00 */
[----:B------:R-:W-:Y:S05]  /*0200*/  BRA `(.L_x_2265) ;  /* 0x0000000c006c7947 */ /* 0x000fea0003800000 */
.L_x_2263:
[----:B------:R-:W2:Y:S02]  /*0210*/  LDG.E.U8 R2, desc[UR36][R2.64] ;  /* 0x0000002402027981 */ /* 0x000ea4000c1e1100 */
[----:B--2---:R0:W1:Y:S01]  /*0220*/  I2F.F64.U16 R26, R2 ;  /* 0x00000002001a7312 */ /* 0x0040620000101800 */
[----:B------:R-:W-:Y:S05]  /*0230*/  BRA `(.L_x_2265) ;  /* 0x0000000c00607947 */ /* 0x000fea0003800000 */
.L_x_2262:
        /* <DEDUP_REMOVED lines=9> */
.L_x_2267:
[----:B------:R-:W2:Y:S02]  /*02d0*/  LDG.E R2, desc[UR36][R2.64] ;  /* 0x0000002402027981 */ /* 0x000ea4000c1e1900 */
[----:B--2---:R1:W2:Y:S01]  /*02e0*/  I2F.F64 R26, R2 ;  /* 0x00000002001a7312 */ /* 0x0042a20000201c00 */
[----:B------:R-:W-:Y:S05]  /*02f0*/  BRA `(.L_x_2265) ;  /* 0x0000000c00307947 */ /* 0x000fea0003800000 */
.L_x_2266:
[----:B------:R-:W2:Y:S02]  /*0300*/  LDG.E.U16 R2, desc[UR36][R2.64] ;  /* 0x0000002402027981 */ /* 0x000ea4000c1e1500 */
[----:B--2---:R3:W4:Y:S01]  /*0310*/  I2F.F64.S16 R26, R2 ;  /* 0x00000002001a7312 */ /* 0x0047220000101c00 */
[----:B------:R-:W-:Y:S05]  /*0320*/  BRA `(.L_x_2265) ;  /* 0x0000000c00247947 */ /* 0x000fea0003800000 */
.L_x_2261:
        /* <DEDUP_REMOVED lines=10> */
.L_x_2269:
[----:B------:R-:W2:Y:S02]  /*03d0*/  LDG.E.U16 R0, desc[UR36][R2.64] ;  /* 0x0000002402007981 */ /* 0x000ea4000c1e1500 */
[----:B--2---:R-:W-:-:S05]  /*03e0*/  HADD2.F32 R0, -RZ, R0.H0_H0 ;  /* 0x20000000ff007230 */ /* 0x004fca0000004100 */
[----:B------:R-:W-:-:S04]  /*03f0*/  FMUL.FTZ R0, R0, 1 ;  /* 0x3f80000000007820 */ /* 0x000fc80000410000 */
[----:B------:R0:W1:Y:S01]  /*0400*/  F2F.F64.F32 R26, R0 ;  /* 0x00000000001a7310 */ /* 0x0000620000201800 */
[----:B------:R-:W-:Y:S05]  /*0410*/  BRA `(.L_x_2265) ;  /* 0x0000000800e87947 */ /* 0x000fea0003800000 */
.L_x_2268:
        /* <DEDUP_REMOVED lines=10> */
.L_x_2271:
[----:B------:R-:W2:Y:S02]  /*04c0*/  LDG.E.U16 R2, desc[UR36][R2.64] ;  /* 0x0000002402027981 */ /* 0x000ea4000c1e1500 */
[----:B--2---:R-:W-:-:S05]  /*04d0*/  HADD2.F32 R0, -RZ, R2.H0_H0 ;  /* 0x20000002ff007230 */ /* 0x004fca0000004100 */
[----:B------:R-:W-:-:S04]  /*04e0*/  FMUL.FTZ R0, R0, 1 ;  /* 0x3f80000000007820 */ /* 0x000fc80000410000 */
[----:B------:R0:W1:Y:S01]  /*04f0*/  F2F.F64.F32 R26, R0 ;  /* 0x00000000001a7310 */ /* 0x0000620000201800 */
[----:B------:R-:W-:Y:S05]  /*0500*/  BRA `(.L_x_2265) ;  /* 0x0000000800ac7947 */ /* 0x000fea0003800000 */
.L_x_2270:
[----:B------:R0:W5:Y:S01]  /*0510*/  LDG.E.64 R26, desc[UR36][R2.64] ;  /* 0x00000024021a7981 */ /* 0x000162000c1e1b00 */
[----:B------:R-:W-:Y:S05]  /*0520*/  BRA `(.L_x_2265) ;  /* 0x0000000800a47947 */ /* 0x000fea0003800000 */
.L_x_2260:
        /* <DEDUP_REMOVED lines=13> */
.L_x_2274:
[----:B------:R0:W5:Y:S01]  /*0600*/  LDG.E.64 R26, desc[UR36][R2.64] ;  /* 0x00000024021a7981 */ /* 0x000162000c1e1b00 */
[----:B------:R-:W-:Y:S05]  /*0610*/  BRA `(.L_x_2265) ;  /* 0x0000000800687947 */ /* 0x000fea0003800000 */
.L_x_2273:
        /* <DEDUP_REMOVED lines=23> */
[----:B------:R-:W-:-:S05]  /*0790*/  LOP3.LUT R5, R5, 0x80000000, R0, 0xf8, !PT ;  /* 0x8000000005057812 */ /* 0x000fca00078ef800 */
[----:B------:R-:W-:-:S04]  /*07a0*/  FMUL.FTZ R5, R5, 1 ;  /* 0x3f80000005057820 */ /* 0x000fc80000410000 */
[----:B------:R0:W1:Y:S01]  /*07b0*/  F2F.F64.F32 R26, R5 ;  /* 0x00000005001a7310 */ /* 0x0000620000201800 */
[----:B------:R-:W-:Y:S05]  /*07c0*/  BRA `(.L_x_2265) ;  /* 0x0000000400fc7947 */ /* 0x000fea0003800000 */
.L_x_2276:
        /* <DEDUP_REMOVED lines=14> */
.L_x_2275:
[----:B------:R-:W2:Y:S02]  /*08b0*/  LDG.E.U16 R0, desc[UR36][R2.64] ;  /* 0x0000002402007981 */ /* 0x000ea4000c1e1500 */
[----:B--2---:R-:W-:-:S04]  /*08c0*/  IMAD.U32 R0, R0, 0x10000, RZ ;  /* 0x0001000000007824 */ /* 0x004fc800078e00ff */
[----:B------:R-:W-:-:S04]  /*08d0*/  FMUL.FTZ R0, R0, 1 ;  /* 0x3f80000000007820 */ /* 0x000fc80000410000 */
[----:B------:R0:W1:Y:S01]  /*08e0*/  F2F.F64.F32 R26, R0 ;  /* 0x00000000001a7310 */ /* 0x0000620000201800 */
[----:B------:R-:W-:Y:S05]  /*08f0*/  BRA `(.L_x_2265) ;  /* 0x0000000400b07947 */ /* 0x000fea0003800000 */
.L_x_2272:
        /* <DEDUP_REMOVED lines=9> */
[----:B--2---:R0:W1:Y:S01]  /*0990*/  I2F.F64.U16 R26, R2 ;  /* 0x00000002001a7312 */ /* 0x0040620000101800 */
[----:B------:R-:W-:Y:S05]  /*09a0*/  BRA `(.L_x_2265) ;  /* 0x0000000400847947 */ /* 0x000fea0003800000 */
.L_x_2279:
        /* <DEDUP_REMOVED lines=21> */
.L_x_2281:
[----:B------:R-:W-:Y:S05]  /*0b00*/  BSYNC.RECONVERGENT B0 ;  /* 0x0000000000007941 */ /* 0x000fea0003800200 */
.L_x_2280:
[----:B------:R-:W-:Y:S01]  /*0b10*/  IMAD.SHL.U32 R0, R0, 0x100000, RZ ;  /* 0x0010000000007824 */ /* 0x000fe200078e00ff */
[----:B------:R-:W-:-:S04]  /*0b20*/  LEA R2, R2, 0x3b800000, 0x17 ;  /* 0x3b80000002027811 */ /* 0x000fc800078eb8ff */
[----:B------:R-:W-:-:S05]  /*0b30*/  LOP3.LUT R0, R2, R0, R7, 0xfe, !PT ;  /* 0x0000000002007212 */ /* 0x000fca00078efe07 */
[----:B------:R-:W-:-:S04]  /*0b40*/  FMUL.FTZ R0, R0, 1 ;  /* 0x3f80000000007820 */ /* 0x000fc80000410000 */
[----:B------:R0:W1:Y:S01]  /*0b50*/  F2F.F64.F32 R26, R0 ;  /* 0x00000000001a7310 */ /* 0x0000620000201800 */
[----:B------:R-:W-:Y:S05]  /*0b60*/  BRA `(.L_x_2265) ;  /* 0x0000000400147947 */ /* 0x000fea0003800000 */
.L_x_2278:
        /* <DEDUP_REMOVED lines=21> */
.L_x_2283:
[----:B------:R-:W-:Y:S05]  /*0cc0*/  BSYNC.RECONVERGENT B0 ;  /* 0x0000000000007941 */ /* 0x000fea0003800200 */
.L_x_2282:
[----:B------:R-:W-:Y:S01]  /*0cd0*/  IMAD.SHL.U32 R0, R0, 0x200000, RZ ;  /* 0x0020000000007824 */ /* 0x000fe200078e00ff */
[----:B------:R-:W-:-:S04]  /*0ce0*/  LEA R2, R2, 0x37800000, 0x17 ;  /* 0x3780000002027811 */ /* 0x000fc800078eb8ff */
[----:B------:R-:W-:-:S05]  /*0cf0*/  LOP3.LUT R0, R2, R0, R7, 0xfe, !PT ;  /* 0x0000000002007212 */ /* 0x000fca00078efe07 */
[----:B------:R-:W-:-:S04]  /*0d00*/  FMUL.FTZ R0, R0, 1 ;  /* 0x3f80000000007820 */ /* 0x000fc80000410000 */
[----:B------:R0:W1:Y:S01]  /*0d10*/  F2F.F64.F32 R26, R0 ;  /* 0x00000000001a7310 */ /* 0x0000620000201800 */
[----:B------:R-:W-:Y:S05]  /*0d20*/  BRA `(.L_x_2265) ;  /* 0x0000000000a47947 */ /* 0x000fea0003800000 */
.L_x_2277:
[----:B------:R-:W-:-:S09]  /*0d30*/  UISETP.NE.AND UP0, UPT, UR4, 0x1c, UPT ;  /* 0x0000001c0400788c */ /* 0x000fd2000bf05270 */
[----:B------:R-:W-:Y:S05]  /*0d40*/  BRA.U !UP0, `(.L_x_2284) ;  /* 0x0000000108947547 */ /* 0x000fea000b800000 */
[----:B------:R-:W-:-:S09]  /*0d50*/  UISETP.NE.AND UP0, UPT, UR4, 0x1d, UPT ;  /* 0x0000001d0400788c */ /* 0x000fd2000bf05270 */
[----:B------:R-:W-:Y:S05]  /*0d60*/  BRA.U !UP0, `(.L_x_2285) ;  /* 0x0000000108807547 */ /* 0x000fea000b800000 */
[----:B------:R-:W-:-:S09]  /*0d70*/  UISETP.NE.AND UP0, UPT, UR4, 0x2c, UPT ;  /* 0x0000002c0400788c */ /* 0x000fd2000bf05270 */
[----:B------:R-:W-:Y:S05]  /*0d80*/  BRA.U !UP0, `(.L_x_2286) ;  /* 0x0000000108487547 */ /* 0x000fea000b800000 */
.L_x_2264:
        /* <DEDUP_REMOVED lines=16> */
.L_x_2287:
[----:B------:R-:W-:Y:S01]  /*0e90*/  CS2R R26, SRZ ;  /* 0x00000000001a7805 */ /* 0x000fe2000001ff00 */
[----:B------:R-:W-:Y:S06]  /*0ea0*/  BRA `(.L_x_2265) ;  /* 0x0000000000447947 */ /* 0x000fec0003800000 */
.L_x_2286:
[----:B------:R-:W2:Y:S01]  /*0eb0*/  LDG.E.U8 R0, desc[UR36][R2.64] ;  /* 0x0000002402007981 */ /* 0x000ea2000c1e1100 */
[----:B------:R-:W-:Y:S02]  /*0ec0*/  IMAD.MOV.U32 R26, RZ, RZ, 0x0 ;  /* 0x00000000ff1a7424 */ /* 0x000fe400078e00ff */
[----:B------:R-:W-:Y:S01]  /*0ed0*/  IMAD.MOV.U32 R27, RZ, RZ, 0x38000000 ;  /* 0x38000000ff1b7424 */ /* 0x000fe200078e00ff */
[----:B--2---:R-:W-:-:S13]  /*0ee0*/  ISETP.NE.AND P0, PT, R0, RZ, PT ;  /* 0x000000ff0000720c */ /* 0x004fda0003f05270 */
[----:B------:R-:W-:Y:S05]  /*0ef0*/  @!P0 BRA `(.L_x_2265) ;  /* 0x0000000000308947 */ /* 0x000fea0003800000 */
[----:B------:R-:W-:-:S13]  /*0f00*/  ISETP.NE.AND P0, PT, R0, 0xff, PT ;  /* 0x000000ff0000780c */ /* 0x000fda0003f05270 */
[----:B------:R-:W-:Y:S02]  /*0f10*/  @P0 IMAD.SHL.U32 R0, R0, 0x800000, RZ ;  /* 0x0080000000000824 */ /* 0x000fe400078e00ff */
[----:B------:R-:W-:Y:S02]  /*0f20*/  @!P0 IMAD.MOV.U32 R26, RZ, RZ, 0x20000000 ;  /* 0x20000000ff1a8424 */ /* 0x000fe400078e00ff */
[----:B------:R-:W-:Y:S02]  /*0f30*/  @!P0 IMAD.MOV.U32 R27, RZ, RZ, 0x7ff80000 ;  /* 0x7ff80000ff1b8424 */ /* 0x000fe400078e00ff */
[----:B------:R-:W-:-:S04]  /*0f40*/  @P0 FMUL.FTZ R0, R0, 1 ;  /* 0x3f80000000000820 */ /* 0x000fc80000410000 */
[----:B------:R0:W1:Y:S01]  /*0f50*/  @P0 F2F.F64.F32 R26, R0 ;  /* 0x00000000001a0310 */ /* 0x0000620000201800 */
[----:B------:R-:W-:Y:S05]  /*0f60*/  BRA `(.L_x_2265) ;  /* 0x0000000000147947 */ /* 0x000fea0003800000 */
.L_x_2285:
[----:B------:R-:W2:Y:S02]  /*0f70*/  LDG.E.64 R26, desc[UR36][R2.64] ;  /* 0x00000024021a7981 */ /* 0x000ea4000c1e1b00 */
[----:B--2---:R-:W0:Y:S01]  /*0f80*/  I2F.F64.U64 R26, R26 ;  /* 0x0000001a001a7312 */ /* 0x004e220000301800 */
[----:B------:R-:W-:Y:S05]  /*0f90*/  BRA `(.L_x_2265) ;  /* 0x0000000000087947 */ /* 0x000fea0003800000 */
.L_x_2284:
[----:B------:R-:W2:Y:S02]  /*0fa0*/  LDG.E R2, desc[UR36][R2.64] ;  /* 0x0000002402027981 */ /* 0x000ea4000c1e1900 */
[----:B--2---:R0:W1:Y:S02]  /*0fb0*/  I2F.F64.U32 R26, R2 ;  /* 0x00000002001a7312 */ /* 0x0040640000201800 */
.L_x_2265:
[----:B------:R-:W-:Y:S05]  /*0fc0*/  BSYNC.RECONVERGENT B6 ;  /* 0x0000000000067941 */ /* 0x000fea0003800200 */
.L_x_2259:
[----:B01-3--:R-:W-:-:S07]  /*0fd0*/  VIADD R2, R23, 0x80 ;  /* 0x0000008017027836 */ /* 0x00bfce0000000000 */
.L_x_2258:
[----:B------:R-:W-:Y:S05]  /*0fe0*/  BSYNC.RECONVERGENT B7 ;  /* 0x0000000000077941 */ /* 0x000fea0003800200 */
.L_x_2257:
[----:B------:R-:W-:Y:S01]  /*0ff0*/  ISETP.GE.AND P0, PT, R2, R19, PT ;  /* 0x000000130200720c */ /* 0x000fe20003f06270 */
[----:B------:R-:W-:Y:S01]  /*1000*/  BSSY.RECONVERGENT B7, `(.L_x_2288) ;  /* 0x00000f6000077945 */ /* 0x000fe20003800200 */
[----:B------:R-:W-:-:S11]  /*1010*/  CS2R R28, SRZ ;  /* 0x00000000001c7805 */ /* 0x000fd6000001ff00 */
[----:B------:R-:W-:Y:S05]  /*1020*/  @P0 BRA `(.L_x_2289) ;  /* 0x0000000c00cc0947 */ /* 0x000fea0003800000 */
        /* <DEDUP_REMOVED lines=18> */
[----:B------:R-:W3:Y:S02]  /*1150*/  LDG.E.S8 R4, desc[UR36][R4.64] ;  /* 0x0000002404047981 */ /* 0x000ee4000c1e1300 */
[----:B---3--:R0:W1:Y:S01]  /*1160*/  I2F.F64.S16 R28, R4 ;  /* 0x00000004001c7312 */ /* 0x0080620000101c00 */
[----:B------:R-:W-:Y:S05]  /*1170*/  BRA `(.L_x_2296) ;  /* 0x0000000c00707947 */ /* 0x000fea0003800000 */
.L_x_2294:
[----:B------:R-:W3:Y:S02]  /*1180*/  LDG.E.U8 R4, desc[UR36][R4.64] ;  /* 0x0000002404047981 */ /* 0x000ee4000c1e1100 */
[----:B---3--:R0:W1:Y:S01]  /*1190*/  I2F.F64.U16 R28, R4 ;  /* 0x00000004001c7312 */ /* 0x0080620000101800 */
[----:B------:R-:W-:Y:S05]  /*11a0*/  BRA `(.L_x_2296) ;  /* 0x0000000c00647947 */ /* 0x000fea0003800000 */
.L_x_2293:
[----:B------:R-:W-:-:S09]  /*11b0*/  UISETP.NE.AND UP0, UPT, UR4, 0x2, UPT ;  /* 0x000000020400788c */ /* 0x000fd2000bf05270 */
[----:B------:R-:W-:Y:S05]  /*11c0*/  BRA.U !UP0, `(.L_x_2297) ;  /* 0x0000000108287547 */ /* 0x000fea000b800000 */
[----:B------:R-:W-:-:S09]  /*11d0*/  UISETP.NE.AND UP0, UPT, UR4, 0x3, UPT ;  /* 0x000000030400788c */ /* 0x000fd2000bf05270 */
[----:B------:R-:W-:Y:S05]  /*11e0*/  BRA.U !UP0, `(.L_x_2298) ;  /* 0x0000000108147547 */ /* 0x000fea000b800000 */
[----:B------:R-:W-:-:S09]  /*11f0*/  UISETP.NE.AND UP0, UPT, UR4, 0x4, UPT ;  /* 0x000000040400788c */ /* 0x000fd2000bf05270 */
[----:B------:R-:W-:Y:S05]  /*1200*/  BRA.U UP0, `(.L_x_2295) ;  /* 0x0000000900f07547 */ /* 0x000fea000b800000 */
[----:B------:R-:W3:Y:S02]  /*1210*/  LDG.E.64 R28, desc[UR36][R4.64] ;  /* 0x00000024041c7981 */ /* 0x000ee4000c1e1b00 */
[----:B---3--:R-:W0:Y:S01]  /*1220*/  I2F.F64.S64 R28, R28 ;  /* 0x0000001c001c7312 */ /* 0x008e220000301c00 */
[----:B------:R-:W-:Y:S05]  /*1230*/  BRA `(.L_x_2296) ;  /* 0x0000000c00407947 */ /* 0x000fea0003800000 */
.L_x_2298:
[----:B------:R-:W3:Y:S02]  /*1240*/  LDG.E R4, desc[UR36][R4.64] ;  /* 0x0000002404047981 */ /* 0x000ee4000c1e1900 */
[----:B---3--:R0:W1:Y:S01]  /*1250*/  I2F.F64 R28, R4 ;  /* 0x00000004001c7312 */ /* 0x0080620000201c00 */
[----:B------:R-:W-:Y:S05]  /*1260*/  BRA `(.L_x_2296) ;  /* 0x0000000c00347947 */ /* 0x000fea0003800000 */
.L_x_2297:
[----:B------:R-:W3:Y:S02]  /*1270*/  LDG.E.U16 R4, desc[UR36][R4.64] ;  /* 0x0000002404047981 */ /* 0x000ee4000c1e1500 */
[----:B---3--:R0:W1:Y:S01]  /*1280*/  I2F.F64.S16 R28, R4 ;  /* 0x00000004001c7312 */ /* 0x0080620000101c00 */
[----:B------:R-:W-:Y:S05]  /*1290*/  BRA `(.L_x_2296) ;  /* 0x0000000c00287947 */ /* 0x000fea0003800000 */
.L_x_2292:
[----:B------:R-:W-:-:S09]  /*12a0*/  UISETP.GT.AND UP0, UPT, UR4, 0x6, UPT ;  /* 0x000000060400788c */ /* 0x000fd2000bf04270 */
[----:B------:R-:W-:Y:S05]  /*12b0*/  BRA.U UP0, `(.L_x_2299) ;  /* 0x0000000100347547 */ /* 0x000fea000b800000 */
[----:B------:R-:W-:-:S09]  /*12c0*/  UISETP.NE.AND UP0, UPT, UR4, 0x5, UPT ;  /* 0x000000050400788c */ /* 0x000fd2000bf05270 */
[----:B------:R-:W-:Y:S05]  /*12d0*/  BRA.U !UP0, `(.L_x_2300) ;  /* 0x0000000108187547 */ /* 0x000fea000b800000 */
[----:B------:R-:W-:-:S09]  /*12e0*/  UISETP.NE.AND UP0, UPT, UR4, 0x6, UPT ;  /* 0x000000060400788c */ /* 0x000fd2000bf05270 */
[----:B------:R-:W-:Y:S05]  /*12f0*/  BRA.U UP0, `(.L_x_2295) ;  /* 0x0000000900b47547 */ /* 0x000fea000b800000 */
[----:B------:R-:W3:Y:S02]  /*1300*/  LDG.E R28, desc[UR36][R4.64] ;  /* 0x00000024041c7981 */ /* 0x000ee4000c1e1900 */
[----:B---3--:R-:W-:-:S06]  /*1310*/  FMUL.FTZ R28, R28, 1 ;  /* 0x3f8000001c1c7820 */ /* 0x008fcc0000410000 */
[----:B------:R-:W3:Y:S01]  /*1320*/  F2F.F64.F32 R28, R28 ;  /* 0x0000001c001c7310 */ /* 0x000ee20000201800 */
[----:B------:R-:W-:Y:S05]  /*1330*/  BRA `(.L_x_2296) ;  /* 0x0000000c00007947 */ /* 0x000fea0003800000 */
.L_x_2300:
[----:B------:R-:W3:Y:S02]  /*1340*/  LDG.E.U16 R0, desc[UR36][R4.64] ;  /* 0x0000002404007981 */ /* 0x000ee4000c1e1500 */
[----:B---3--:R-:W-:-:S05]  /*1350*/  HADD2.F32 R0, -RZ, R0.H0_H0 ;  /* 0x20000000ff007230 */ /* 0x008fca0000004100 */
[----:B------:R-:W-:-:S04]  /*1360*/  FMUL.FTZ R0, R0, 1 ;  /* 0x3f80000000007820 */ /* 0x000fc80000410000 */
[----:B------:R0:W1:Y:S01]  /*1370*/  F2F.F64.F32 R28, R0 ;  /* 0x00000000001c7310 */ /* 0x0000620000201800 */
[----:B------:R-:W-:Y:S05]  /*1380*/  BRA `(.L_x_2296) ;  /* 0x0000000800ec7947 */ /* 0x000fea0003800000 */
.L_x_2299:
[----:B------:R-:W-:-:S09]  /*1390*/  UISETP.NE.AND UP0, UPT, UR4, 0x7, UPT ;  /* 0x000000070400788c */ /* 0x000fd2000bf05270 */
[----:B------:R-:W-:Y:S05]  /*13a0*/  BRA.U !UP0, `(.L_x_2301) ;  /* 0x0000000108347547 */ /* 0x000fea000b800000 */
[----:B------:R-:W-:-:S09]  /*13b0*/  UISETP.NE.AND UP0, UPT, UR4, 0x8, UPT ;  /* 0x000000080400788c */ /* 0x000fd2000bf05270 */
[----:B------:R-:W-:Y:S05]  /*13c0*/  BRA.U !UP0, `(.L_x_2302) ;  /* 0x0000000108187547 */ /* 0x000fea000b800000 */
[----:B------:R-:W-:-:S09]  /*13d0*/  UISETP.NE.AND UP0, UPT, UR4, 0x9, UPT ;  /* 0x000000090400788c */ /* 0x000fd2000bf05270 */
[----:B------:R-:W-:Y:S05]  /*13e0*/  BRA.U UP0, `(.L_x_2295) ;  /* 0x0000000900787547 */ /* 0x000fea000b800000 */
[----:B------:R-:W3:Y:S02]  /*13f0*/  LDG.E R4, desc[UR36][R4.64] ;  /* 0x0000002404047981 */ /* 0x000ee4000c1e1900 */
[----:B---3--:R-:W-:-:S06]  /*1400*/  FMUL.FTZ R28, R4, 1 ;  /* 0x3f800000041c7820 */ /* 0x008fcc0000410000 */
[----:B------:R-:W0:Y:S01]  /*1410*/  F2F.F64.F32 R28, R28 ;  /* 0x0000001c001c7310 */ /* 0x000e220000201800 */
[----:B------:R-:W-:Y:S05]  /*1420*/  BRA `(.L_x_2296) ;  /* 0x0000000800c47947 */ /* 0x000fea0003800000 */
.L_x_2302:
[----:B------:R-:W3:Y:S02]  /*1430*/  LDG.E.U16 R4, desc[UR36][R4.64] ;  /* 0x0000002404047981 */ /* 0x000ee4000c1e1500 */
[----:B---3--:R-:W-:-:S05]  /*1440*/  HADD2.F32 R0, -RZ, R4.H0_H0 ;  /* 0x20000004ff007230 */ /* 0x008fca0000004100 */
[----:B------:R-:W-:-:S04]  /*1450*/  FMUL.FTZ R0, R0, 1 ;  /* 0x3f80000000007820 */ /* 0x000fc80000410000 */
[----:B------:R0:W1:Y:S01]  /*1460*/  F2F.F64.F32 R28, R0 ;  /* 0x00000000001c7310 */ /* 0x0000620000201800 */
[----:B------:R-:W-:Y:S05]  /*1470*/  BRA `(.L_x_2296) ;  /* 0x0000000800b07947 */ /* 0x000fea0003800000 */
.L_x_2301:
[----:B------:R0:W5:Y:S01]  /*1480*/  LDG.E.64 R28, desc[UR36][R4.64] ;  /* 0x00000024041c7981 */ /* 0x000162000c1e1b00 */
[----:B------:R-:W-:Y:S05]  /*1490*/  BRA `(.L_x_2296) ;  /* 0x0000000800a87947 */ /* 0x000fea0003800000 */
.L_x_2291:
        /* <DEDUP_REMOVED lines=8> */
[----:B------:R-:W3:Y:S01]  /*1520*/  LDG.E.U8 R4, desc[UR36][R4.64] ;  /* 0x0000002404047981 */ /* 0x000ee2000c1e1100 */
[----:B------:R-:W-:Y:S01]  /*1530*/  IMAD.MOV.U32 R28, RZ, RZ, RZ ;  /* 0x000000ffff1c7224 */ /* 0x000fe200078e00ff */
[----:B---3--:R-:W-:-:S04]  /*1540*/  ISETP.NE.AND P0, PT, R4, RZ, PT ;  /* 0x000000ff0400720c */ /* 0x008fc80003f05270 */
[----:B------:R-:W-:Y:S01]  /*1550*/  FSEL R29, RZ, 1.875, !P0 ;  /* 0x3ff00000ff1d7808 */ /* 0x000fe20004000000 */
[----:B------:R-:W-:Y:S08]  /*1560*/  BRA `(.L_x_2296) ;  /* 0x0000000800747947 */ /* 0x000ff00003800000 */
.L_x_2305:
[----:B------:R0:W5:Y:S01]  /*1570*/  LDG.E.64 R28, desc[UR36][R4.64] ;  /* 0x00000024041c7981 */ /* 0x000162000c1e1b00 */
[----:B------:R-:W-:Y:S05]  /*1580*/  BRA `(.L_x_2296) ;  /* 0x00000008006c7947 */ /* 0x000fea0003800000 */
.L_x_2304:
[----:B------:R-:W-:-:S09]  /*1590*/  UISETP.NE.AND UP0, UPT, UR4, 0xf, UPT ;  /* 0x0000000f0400788c */ /* 0x000fd2000bf05270 */
[----:B------:R-:W-:Y:S05]  /*15a0*/  BRA.U !UP0, `(.L_x_2306) ;  /* 0x0000000108a07547 */ /* 0x000fea000b800000 */
[----:B------:R-:W-:-:S09]  /*15b0*/  UISETP.NE.AND UP0, UPT, UR4, 0x17, UPT ;  /* 0x000000170400788c */ /* 0x000fd2000bf05270 */
[----:B------:R-:W-:Y:S05]  /*15c0*/  BRA.U !UP0, `(.L_x_2307) ;  /* 0x00000001085c7547 */ /* 0x000fea000b800000 */
[----:B------:R-:W-:-:S09]  /*15d0*/  UISETP.NE.AND UP0, UPT, UR4, 0x18, UPT ;  /* 0x000000180400788c */ /* 0x000fd2000bf05270 */
[----:B------:R-:W-:Y:S05]  /*15e0*/  BRA.U UP0, `(.L_x_2295) ;  /* 0x0000000500f87547 */ /* 0x000fea000b800000 */
[----:B------:R-:W3:Y:S01]  /*15f0*/  LDG.E.U8 R0, desc[UR36][R4.64] ;  /* 0x0000002404007981 */ /* 0x000ee2000c1e1100 */
[----:B------:R-:W-:Y:S02]  /*1600*/  IMAD.MOV.U32 R7, RZ, RZ, 0x1f ;  /* 0x0000001fff077424 */ /* 0x000fe400078e00ff */
[----:B---3--:R-:W-:-:S05]  /*1610*/  IMAD.SHL.U32 R0, R0, 0x1000000, RZ ;  /* 0x0100000000007824 */ /* 0x008fca00078e00ff */
        /* <DEDUP_REMOVED lines=18> */
.L_x_2307:
[----:B------:R-:W3:Y:S02]  /*1740*/  LDG.E.U8 R4, desc[UR36][R4.64] ;  /* 0x0000002404047981 */ /* 0x000ee4000c1e1100 */
[C---:B---3--:R-:W-:Y:S02]  /*1750*/  IMAD.SHL.U32 R0, R4.reuse, 0x2000000, RZ ;  /* 0x0200000004007824 */ /* 0x048fe400078e00ff */
        /* <DEDUP_REMOVED lines=9> */
[----:B------:R-:W-:-:S05]  /*17f0*/  LOP3.LUT R0, R0, 0x80000000, R3, 0xf8, !PT ;  /* 0x8000000000007812 */ /* 0x000fca00078ef803 */
[----:B------:R-:W-:-:S04]  /*1800*/  FMUL.FTZ R0, R0, 1 ;  /* 0x3f80000000007820 */ /* 0x000fc80000410000 */
[----:B------:R0:W1:Y:S01]  /*1810*/  F2F.F64.F32 R28, R0 ;  /* 0x00000000001c7310 */ /* 0x0000620000201800 */
[----:B------:R-:W-:Y:S05]  /*1820*/  BRA `(.L_x_2296) ;  /* 0x0000000400c47947 */ /* 0x000fea0003800000 */
.L_x_2306:
[----:B------:R-:W3:Y:S02]  /*1830*/  LDG.E.U16 R0, desc[UR36][R4.64] ;  /* 0x0000002404007981 */ /* 0x000ee4000c1e1500 */
[----:B---3--:R-:W-:-:S04]  /*1840*/  IMAD.U32 R0, R0, 0x10000, RZ ;  /* 0x0001000000007824 */ /* 0x008fc800078e00ff */
[----:B------:R-:W-:-:S04]  /*1850*/  FMUL.FTZ R0, R0, 1 ;  /* 0x3f80000000007820 */ /* 0x000fc80000410000 */
[----:B------:R0:W1:Y:S01]  /*1860*/  F2F.F64.F32 R28, R0 ;  /* 0x00000000001c7310 */ /* 0x0000620000201800 */
[----:B------:R-:W-:Y:S05]  /*1870*/  BRA `(.L_x_2296) ;  /* 0x0000000400b07947 */ /* 0x000fea0003800000 */
.L_x_2303:
        /* <DEDUP_REMOVED lines=8> */
[----:B------:R-:W3:Y:S02]  /*1900*/  LDG.E.U16 R4, desc[UR36][R4.64] ;  /* 0x0000002404047981 */ /* 0x000ee4000c1e1500 */
[----:B---3--:R0:W1:Y:S01]  /*1910*/  I2F.F64.U16 R28, R4 ;  /* 0x00000004001c7312 */ /* 0x0080620000101800 */
[----:B------:R-:W-:Y:S05]  /*1920*/  BRA `(.L_x_2296) ;  /* 0x0000000400847947 */ /* 0x000fea0003800000 */
.L_x_2310:
[----:B------:R-:W3:Y:S01]  /*1930*/  LDG.E.U8 R4, desc[UR36][R4.64] ;  /* 0x0000002404047981 */ /* 0x000ee2000c1e1100 */
[----:B------:R-:W-:Y:S02]  /*1940*/  CS2R R28, SRZ ;  /* 0x00000000001c7805 */ /* 0x000fe4000001ff00 */
[----:B---3--:R-:W-:-:S13]  /*1950*/  ISETP.NE.AND P0, PT, R4, RZ, PT ;  /* 0x000000ff0400720c */ /* 0x008fda0003f05270 */
        /* <DEDUP_REMOVED lines=18> */
.L_x_2312:
[----:B------:R-:W-:Y:S05]  /*1a80*/  BSYNC.RECONVERGENT B0 ;  /* 0x0000000000007941 */ /* 0x000fea0003800200 */
.L_x_2311:
[----:B------:R-:W-:Y:S01]  /*1a90*/  IMAD.SHL.U32 R0, R0, 0x100000, RZ ;  /* 0x0010000000007824 */ /* 0x000fe200078e00ff */
[----:B------:R-:W-:-:S04]  /*1aa0*/  LEA R3, R3, 0x3b800000, 0x17 ;  /* 0x3b80000003037811 */ /* 0x000fc800078eb8ff */
[----:B------:R-:W-:-:S05]  /*1ab0*/  LOP3.LUT R0, R3, R0, R7, 0xfe, !PT ;  /* 0x0000000003007212 */ /* 0x000fca00078efe07 */
[----:B------:R-:W-:-:S04]  /*1ac0*/  FMUL.FTZ R0, R0, 1 ;  /* 0x3f80000000007820 */ /* 0x000fc80000410000 */
[----:B------:R0:W1:Y:S01]  /*1ad0*/  F2F.F64.F32 R28, R0 ;  /* 0x00000000001c7310 */ /* 0x0000620000201800 */
[----:B------:R-:W-:Y:S05]  /*1ae0*/  BRA `(.L_x_2296) ;  /* 0x0000000400147947 */ /* 0x000fea0003800000 */
.L_x_2309:
        /* <DEDUP_REMOVED lines=21> */
.L_x_2314:
[----:B------:R-:W-:Y:S05]  /*1c40*/  BSYNC.RECONVERGENT B0 ;  /* 0x0000000000007941 */ /* 0x000fea0003800200 */
.L_x_2313:
[----:B------:R-:W-:Y:S01]  /*1c50*/  IMAD.SHL.U32 R0, R0, 0x200000, RZ ;  /* 0x0020000000007824 */ /* 0x000fe200078e00ff */
[----:B------:R-:W-:-:S04]  /*1c60*/  LEA R3, R3, 0x37800000, 0x17 ;  /* 0x3780000003037811 */ /* 0x000fc800078eb8ff */
[----:B------:R-:W-:-:S05]  /*1c70*/  LOP3.LUT R0, R3, R0, R7, 0xfe, !PT ;  /* 0x0000000003007212 */ /* 0x000fca00078efe07 */
[----:B------:R-:W-:-:S04]  /*1c80*/  FMUL.FTZ R0, R0, 1 ;  /* 0x3f80000000007820 */ /* 0x000fc80000410000 */
[----:B------:R0:W1:Y:S01]  /*1c90*/  F2F.F64.F32 R28, R0 ;  /* 0x00000000001c7310 */ /* 0x0000620000201800 */
[----:B------:R-:W-:Y:S05]  /*1ca0*/  BRA `(.L_x_2296) ;  /* 0x0000000000a47947 */ /* 0x000fea0003800000 */
.L_x_2308:
        /* <DEDUP_REMOVED lines=8> */
[----:B------:R-:W-:Y:S01]  /*1d30*/  IMAD.MOV.U32 R29, RZ, RZ, 0x38000000 ;  /* 0x38000000ff1d7424 */ /* 0x000fe200078e00ff */
[----:B---3--:R-:W-:-:S13]  /*1d40*/  ISETP.NE.AND P0, PT, R0, RZ, PT ;  /* 0x000000ff0000720c */ /* 0x008fda0003f05270 */
        /* <DEDUP_REMOVED lines=8> */
.L_x_2295:
[----:B------:R-:W-:Y:S01]  /*1dd0*/  MOV R14, 0x0 ;  /* 0x00000000000e7802 */ /* 0x000fe20000000f00 */
[----:B------:R-:W0:Y:S01]  /*1de0*/  LDCU.64 UR4, c[0x4][0x158] ;  /* 0x01002b00ff0477ac */ /* 0x000e220008000a00 */
[----:B------:R-:W-:Y:S02]  /*1df0*/  IMAD.MOV.U32 R8, RZ, RZ, 0x4e ;  /* 0x0000004eff087424 */ /* 0x000fe400078e00ff */
[----:B------:R-:W-:Y:S01]  /*1e00*/  IMAD.MOV.U32 R12, RZ, RZ, 0x1 ;  /* 0x00000001ff0c7424 */ /* 0x000fe200078e00ff */
[----:B------:R-:W1:Y:S01]  /*1e10*/  LDCU.64 UR6, c[0x4][0x160] ;  /* 0x01002c00ff0677ac */ /* 0x000e620008000a00 */
[----:B------:R-:W3:Y:S01]  /*1e20*/  LDC.64 R14, c[0x4][R14] ;  /* 0x010000000e0e7b82 */ /* 0x000ee20000000a00 */
[----:B------:R-:W-:Y:S01]  /*1e30*/  IMAD.MOV.U32 R13, RZ, RZ, RZ ;  /* 0x000000ffff0d7224 */ /* 0x000fe200078e00ff */
[----:B------:R-:W2:Y:S01]  /*1e40*/  LDCU.64 UR8, c[0x4][0x38] ;  /* 0x01000700ff0877ac */ /* 0x000ea20008000a00 */
[----:B0-----:R-:W-:Y:S02]  /*1e50*/  IMAD.U32 R4, RZ, RZ, UR4 ;  /* 0x00000004ff047e24 */ /* 0x001fe4000f8e00ff */
[----:B------:R-:W-:-:S02]  /*1e60*/  IMAD.U32 R5, RZ, RZ, UR5 ;  /* 0x00000005ff057e24 */ /* 0x000fc4000f8e00ff */
[----:B-1----:R-:W-:Y:S02]  /*1e70*/  IMAD.U32 R6, RZ, RZ, UR6 ;  /* 0x00000006ff067e24 */ /* 0x002fe4000f8e00ff */
[----:B------:R-:W-:Y:S02]  /*1e80*/  IMAD.U32 R7, RZ, RZ, UR7 ;  /* 0x00000007ff077e24 */ /* 0x000fe4000f8e00ff */
[----:B--2---:R-:W-:Y:S02]  /*1e90*/  IMAD.U32 R10, RZ, RZ, UR8 ;  /* 0x00000008ff0a7e24 */ /* 0x004fe4000f8e00ff */
[----:B------:R-:W-:-:S07]  /*1ea0*/  IMAD.U32 R11, RZ, RZ, UR9 ;  /* 0x00000009ff0b7e24 */ /* 0x000fce000f8e00ff */
[----:B------:R-:W-:-:S07]  /*1eb0*/  LEPC R20, `(.L_x_2317) ;  /* 0x000000001014794e */ /* 0x000fce0000000000 */
[----:B---345:R-:W-:Y:S05]  /*1ec0*/  CALL.ABS.NOINC R14 ;  /* 0x000000000e007343 */ /* 0x038fea0003c00000 */
.L_x_2317:
[----:B------:R-:W-:Y:S01]  /*1ed0*/  CS2R R28, SRZ ;  /* 0x00000000001c7805 */ /* 0x000fe2000001ff00 */
[----:B------:R-:W-:Y:S06]  /*1ee0*/  BRA `(.L_x_2296) ;  /* 0x0000000000147947 */ /* 0x000fec0003800000 */
.L_x_2316:
[----:B------:R-:W3:Y:S02]  /*1ef0*/  LDG.E.64 R28, desc[UR36][R4.64] ;  /* 0x00000024041c7981 */ /* 0x000ee4000c1e1b00 */
[----:B---3--:R-:W0:Y:S01]  /*1f00*/  I2F.F64.U64 R28, R28 ;  /* 0x0000001c001c7312 */ /* 0x008e220000301800 */
[----:B------:R-:W-:Y:S05]  /*1f10*/  BRA `(.L_x_2296) ;  /* 0x0000000000087947 */ /* 0x000fea0003800000 */
.L_x_2315:
[----:B------:R-:W3:Y:S02]  /*1f20*/  LDG.E R4, desc[UR36][R4.64] ;  /* 0x0000002404047981 */ /* 0x000ee4000c1e1900 */
[----:B---3--:R0:W1:Y:S02]  /*1f30*/  I2F.F64.U32 R28, R4 ;  /* 0x00000004001c7312 */ /* 0x0080640000201800 */
.L_x_2296:
[----:B------:R-:W-:Y:S05]  /*1f40*/  BSYNC.RECONVERGENT B6 ;  /* 0x0000000000067941 */ /* 0x000fea0003800200 */
.L_x_2290:
[----:B------:R-:W-:-:S07]  /*1f50*/  VIADD R2, R2, 0x80 ;  /* 0x0000008002027836 */ /* 0x000fce0000000000 */
.L_x_2289:
[----:B------:R-:W-:Y:S05]  /*1f60*/  BSYNC.RECONVERGENT B7 ;  /* 0x0000000000077941 */ /* 0x000fea0003800200 */
.L_x_2288:
[----:B------:R-:W-:Y:S01]  /*1f70*/  ISETP.GE.AND P0, PT, R2, R19, PT ;  /* 0x000000130200720c */ /* 0x000fe20003f06270 */
[----:B------:R-:W-:Y:S01]  /*1f80*/  BSSY.RECONVERGENT B7, `(.L_x_2318) ;  /* 0x00000f6000077945 */ /* 0x000fe20003800200 */
[----:B------:R-:W-:-:S11]  /*1f90*/  CS2R R24, SRZ ;  /* 0x0000000000187805 */ /* 0x000fd6000001ff00 */
[----:B------:R-:W-:Y:S05]  /*1fa0*/  @P0 BRA `(.L_x_2319) ;  /* 0x0000000c00cc0947 */ /* 0x000fea0003800000 */
[----:B0-----:R-:W0:Y:S01]  /*1fb0*/  LDC.64 R4, c[0x0][0x390] ;  /* 0x0000e400ff047b82 */ /* 0x001e220000000a00 */
        /* <DEDUP_REMOVED lines=20> */
.L_x_2324:
[----:B------:R-:W2:Y:S02]  /*2100*/  LDG.E.U8 R4, desc[UR36][R4.64] ;  /* 0x0000002404047981 */ /* 0x000ea4000c1e1100 */
[----:B--2---:R0:W1:Y:S01]  /*2110*/  I2F.F64.U16 R24, R4 ;  /* 0x0000000400187312 */ /* 0x0040620000101800 */
[----:B------:R-:W-:Y:S05]  /*2120*/  BRA `(.L_x_2326) ;  /* 0x0000000c00647947 */ /* 0x000fea0003800000 */
.L_x_2323:
        /* <DEDUP_REMOVED lines=9> */
.L_x_2328:
[----:B------:R-:W2:Y:S02]  /*21c0*/  LDG.E R4, desc[UR36][R4.64] ;  /* 0x0000002404047981 */ /* 0x000ea4000c1e1900 */
[----:B--2---:R1:W2:Y:S01]  /*21d0*/  I2F.F64 R24, R4 ;  /* 0x0000000400187312 */ /* 0x0042a20000201c00 */
[----:B------:R-:W-:Y:S05]  /*21e0*/  BRA `(.L_x_2326) ;  /* 0x0000000c00347947 */ /* 0x000fea0003800000 */
.L_x_2327:
[----:B------:R-:W2:Y:S02]  /*21f0*/  LDG.E.U16 R4, desc[UR36][R4.64] ;  /* 0x0000002404047981 */ /* 0x000ea4000c1e1500 */
[----:B--2---:R0:W1:Y:S01]  /*2200*/  I2F.F64.S16 R24, R4 ;  /* 0x0000000400187312 */ /* 0x0040620000101c00 */
[----:B------:R-:W-:Y:S05]  /*2210*/  BRA `(.L_x_2326) ;  /* 0x0000000c00287947 */ /* 0x000fea0003800000 */
.L_x_2322:
        /* <DEDUP_REMOVED lines=10> */
.L_x_2330:
[----:B------:R-:W2:Y:S02]  /*22c0*/  LDG.E.U16 R0, desc[UR36][R4.64] ;  /* 0x0000002404007981 */ /* 0x000ea4000c1e1500 */
[----:B--2---:R-:W-:-:S05]  /*22d0*/  HADD2.F32 R0, -RZ, R0.H0_H0 ;  /* 0x20000000ff007230 */ /* 0x004fca0000004100 */
[----:B------:R-:W-:-:S04]  /*22e0*/  FMUL.FTZ R0, R0, 1 ;  /* 0x3f80000000007820 */ /* 0x000fc80000410000 */
[----:B------:R0:W1:Y:S01]  /*22f0*/  F2F.F64.F32 R24, R0 ;  /* 0x0000000000187310 */ /* 0x0000620000201800 */
[----:B------:R-:W-:Y:S05]  /*2300*/  BRA `(.L_x_2326) ;  /* 0x0000000800ec7947 */ /* 0x000fea0003800000 */
.L_x_2329:
        /* <DEDUP_REMOVED lines=10> */
.L_x_2332:
[----:B------:R-:W2:Y:S02]  /*23b0*/  LDG.E.U16 R4, desc[UR36][R4.64] ;  /* 0x0000002404047981 */ /* 0x000ea4000c1e1500 */
[----:B--2---:R-:W-:-:S05]  /*23c0*/  HADD2.F32 R0, -RZ, R4.H0_H0 ;  /* 0x20000004ff007230 */ /* 0x004fca0000004100 */
[----:B------:R-:W-:-:S04]  /*23d0*/  FMUL.FTZ R0, R0, 1 ;  /* 0x3f80000000007820 */ /* 0x000fc80000410000 */
[----:B------:R0:W1:Y:S01]  /*23e0*/  F2F.F64.F32 R24, R0 ;  /* 0x0000000000187310 */ /* 0x0000620000201800 */
[----:B------:R-:W-:Y:S05]  /*23f0*/  BRA `(.L_x_2326) ;  /* 0x0000000800b07947 */ /* 0x000fea0003800000 */
.L_x_2331:
[----:B------:R0:W5:Y:S01]  /*2400*/  LDG.E.64 R24, desc[UR36][R4.64] ;  /* 0x0000002404187981 */ /* 0x000162000c1e1b00 */
[----:B------:R-:W-:Y:S05]  /*2410*/  BRA `(.L_x_2326) ;  /* 0x0000000800a87947 */ /* 0x000fea0003800000 */
.L_x_2321:
        /* <DEDUP_REMOVED lines=13> */
.L_x_2335:
[----:B------:R0:W5:Y:S01]  /*24f0*/  LDG.E.64 R24, desc[UR36][R4.64] ;  /* 0x0000002404187981 */ /* 0x000162000c1e1b00 */
[----:B------:R-:W-:Y:S05]  /*2500*/  BRA `(.L_x_2326) ;  /* 0x00000008006c7947 */ /* 0x000fea0003800000 */
.L_x_2334:
        /* <DEDUP_REMOVED lines=27> */
.L_x_2337:
        /* <DEDUP_REMOVED lines=15> */
.L_x_2336:
[----:B------:R-:W2:Y:S02]  /*27b0*/  LDG.E.U16 R0, desc[UR36][R4.64] ;  /* 0x0000002404007981 */ /* 0x000ea4000c1e1500 */
[----:B--2---:R-:W-:-:S04]  /*27c0*/  IMAD.U32 R0, R0, 0x10000, RZ ;  /* 0x0001000000007824 */ /* 0x004fc800078e00ff */
[----:B------:R-:W-:-:S04]  /*27d0*/  FMUL.FTZ R0, R0, 1 ;  /* 0x3f80000000007820 */ /* 0x000fc80000410000 */
[----:B------:R0:W1:Y:S01]  /*27e0*/  F2F.F64.F32 R24, R0 ;  /* 0x0000000000187310 */ /* 0x0000620000201800 */
[----:B------:R-:W-:Y:S05]  /*27f0*/  BRA `(.L_x_2326) ;  /* 0x0000000400b07947 */ /* 0x000fea0003800000 */
.L_x_2333:
        /* <DEDUP_REMOVED lines=11> */
.L_x_2340:
        /* <DEDUP_REMOVED lines=21> */
.L_x_2342:
[----:B------:R-:W-:Y:S05]  /*2a00*/  BSYNC.RECONVERGENT B0 ;  /* 0x0000000000007941 */ /* 0x000fea0003800200 */
.L_x_2341:
[----:B------:R-:W-:Y:S01]  /*2a10*/  IMAD.SHL.U32 R0, R0, 0x100000, RZ ;  /* 0x0010000000007824 */ /* 0x000fe200078e00ff */
[----:B------:R-:W-:-:S04]  /*2a20*/  LEA R3, R3, 0x3b800000, 0x17 ;  /* 0x3b80000003037811 */ /* 0x000fc800078eb8ff */
[----:B------:R-:W-:-:S05]  /*2a30*/  LOP3.LUT R0, R3, R0, R7, 0xfe, !PT ;  /* 0x0000000003007212 */ /* 0x000fca00078efe07 */
[----:B------:R-:W-:-:S04]  /*2a40*/  FMUL.FTZ R0, R0, 1 ;  /* 0x3f80000000007820 */ /* 0x000fc80000410000 */
[----:B------:R0:W1:Y:S01]  /*2a50*/  F2F.F64.F32 R24, R0 ;  /* 0x0000000000187310 */ /* 0x0000620000201800 */
[----:B------:R-:W-:Y:S05]  /*2a60*/  BRA `(.L_x_2326) ;  /* 0x0000000400147947 */ /* 0x000fea0003800000 */
.L_x_2339:
        /* <DEDUP_REMOVED lines=21> */
.L_x_2344:
[----:B------:R-:W-:Y:S05]  /*2bc0*/  BSYNC.RECONVERGENT B0 ;  /* 0x0000000000007941 */ /* 0x000fea0003800200 */
.L_x_2343:
[----:B------:R-:W-:Y:S01]  /*2bd0*/  IMAD.SHL.U32 R0, R0, 0x200000, RZ ;  /* 0x0020000000007824 */ /* 0x000fe200078e00ff */
[----:B------:R-:W-:-:S04]  /*2be0*/  LEA R3, R3, 0x37800000, 0x17 ;  /* 0x3780000003037811 */ /* 0x000fc800078eb8ff */
[----:B------:R-:W-:-:S05]  /*2bf0*/  LOP3.LUT R0, R3, R0, R7, 0xfe, !PT ;  /* 0x0000000003007212 */ /* 0x000fca00078efe07 */
[----:B------:R-:W-:-:S04]  /*2c00*/  FMUL.FTZ R0, R0, 1 ;  /* 0x3f80000000007820 */ /* 0x000fc80000410000 */
[----:B------:R0:W1:Y:S01]  /*2c10*/  F2F.F64.F32 R24, R0 ;  /* 0x0000000000187310 */ /* 0x0000620000201800 */
[----:B------:R-:W-:Y:S05]  /*2c20*/  BRA `(.L_x_2326) ;  /* 0x0000000000a47947 */ /* 0x000fea0003800000 */
.L_x_2338:
        /* <DEDUP_REMOVED lines=18> */
.L_x_2325:
        /* <DEDUP_REMOVED lines=15> */
[----:B--2-45:R-:W-:Y:S05]  /*2e40*/  CALL.ABS.NOINC R14 ;  /* 0x000000000e007343 */ /* 0x034fea0003c00000 */
.L_x_2347:
[----:B------:R-:W-:Y:S01]  /*2e50*/  CS2R R24, SRZ ;  /* 0x0000000000187805 */ /* 0x000fe2000001ff00 */
[----:B------:R-:W-:Y:S06]  /*2e60*/  BRA `(.L_x_2326) ;  /* 0x0000000000147947 */ /* 0x000fec0003800000 */
.L_x_2346:
[----:B------:R-:W2:Y:S02]  /*2e70*/  LDG.E.64 R24, desc[UR36][R4.64] ;  /* 0x0000002404187981 */ /* 0x000ea4000c1e1b00 */
[----:B--2---:R-:W0:Y:S01]  /*2e80*/  I2F.F64.U64 R24, R24 ;  /* 0x0000001800187312 */ /* 0x004e220000301800 */
[----:B------:R-:W-:Y:S05]  /*2e90*/  BRA `(.L_x_2326) ;  /* 0x0000000000087947 */ /* 0x000fea0003800000 */
.L_x_2345:
[----:B------:R-:W2:Y:S02]  /*2ea0*/  LDG.E R4, desc[UR36][R4.64] ;  /* 0x0000002404047981 */ /* 0x000ea4000c1e1900 */
[----:B--2---:R0:W1:Y:S02]  /*2eb0*/  I2F.F64.U32 R24, R4 ;  /* 0x0000000400187312 */ /* 0x0040640000201800 */
.L_x_2326:
[----:B------:R-:W-:Y:S05]  /*2ec0*/  BSYNC.RECONVERGENT B6 ;  /* 0x0000000000067941 */ /* 0x000fea0003800200 */
.L_x_2320:
[----:B------:R-:W-:-:S07]  /*2ed0*/  VIADD R2, R2, 0x80 ;  /* 0x0000008002027836 */ /* 0x000fce0000000000 */
.L_x_2319:
[----:B------:R-:W-:Y:S05]  /*2ee0*/  BSYNC.RECONVERGENT B7 ;  /* 0x0000000000077941 */ /* 0x000fea0003800200 */
.L_x_2318:
[----:B------:R-:W-:Y:S01]  /*2ef0*/  ISETP.GE.AND P0, PT, R2, R19, PT ;  /* 0x000000130200720c */ /* 0x000fe20003f06270 */
[----:B------:R-:W-:Y:S01]  /*2f00*/  BSSY.RECONVERGENT B6, `(.L_x_2348) ;  /* 0x00000ef000067945 */ /* 0x000fe20003800200 */
[----:B------:R-:W-:-:S11]  /*2f10*/  CS2R R16, SRZ ;  /* 0x0000000000107805 */ /* 0x000fd6000001ff00 */
        /* <DEDUP_REMOVED lines=21> */
.L_x_2353:
[----:B------:R-:W2:Y:S02]  /*3070*/  LDG.E.U8 R2, desc[UR36][R2.64] ;  /* 0x0000002402027981 */ /* 0x000ea4000c1e1100 */
[----:B--2---:R0:W1:Y:S01]  /*3080*/  I2F.F64.U16 R16, R2 ;  /* 0x0000000200107312 */ /* 0x0040620000101800 */
[----:B------:R-:W-:Y:S05]  /*3090*/  BRA `(.L_x_2349) ;  /* 0x0000000c00547947 */ /* 0x000fea0003800000 */
.L_x_2352:
        /* <DEDUP_REMOVED lines=9> */
.L_x_2356:
[----:B------:R-:W2:Y:S02]  /*3130*/  LDG.E R2, desc[UR36][R2.64] ;  /* 0x0000002402027981 */ /* 0x000ea4000c1e1900 */
[----:B--2---:R0:W1:Y:S01]  /*3140*/  I2F.F64 R16, R2 ;  /* 0x0000000200107312 */ /* 0x0040620000201c00 */
[----:B------:R-:W-:Y:S05]  /*3150*/  BRA `(.L_x_2349) ;  /* 0x0000000c00247947 */ /* 0x000fea0003800000 */
.L_x_2355:
[----:B------:R-:W2:Y:S02]  /*3160*/  LDG.E.U16 R2, desc[UR36][R2.64] ;  /* 0x0000002402027981 */ /* 0x000ea4000c1e1500 */
[----:B--2---:R0:W1:Y:S01]  /*3170*/  I2F.F64.S16 R16, R2 ;  /* 0x0000000200107312 */ /* 0x0040620000101c00 */
[----:B------:R-:W-:Y:S05]  /*3180*/  BRA `(.L_x_2349) ;  /* 0x0000000c00187947 */ /* 0x000fea0003800000 */
.L_x_2351:
        /* <DEDUP_REMOVED lines=10> */
.L_x_2358:
[----:B------:R-:W2:Y:S02]  /*3230*/  LDG.E.U16 R0, desc[UR36][R2.64] ;  /* 0x0000002402007981 */ /* 0x000ea4000c1e1500 */
[----:B--2---:R-:W-:-:S05]  /*3240*/  HADD2.F32 R0, -RZ, R0.H0_H0 ;  /* 0x20000000ff007230 */ /* 0x004fca0000004100 */
[----:B------:R-:W-:-:S04]  /*3250*/  FMUL.FTZ R0, R0, 1 ;  /* 0x3f80000000007820 */ /* 0x000fc80000410000 */
[----:B------:R0:W1:Y:S01]  /*3260*/  F2F.F64.F32 R16, R0 ;  /* 0x0000000000107310 */ /* 0x0000620000201800 */
[----:B------:R-:W-:Y:S05]  /*3270*/  BRA `(.L_x_2349) ;  /* 0x0000000800dc7947 */ /* 0x000fea0003800000 */
.L_x_2357:
        /* <DEDUP_REMOVED lines=10> */
.L_x_2360:
[----:B------:R-:W2:Y:S02]  /*3320*/  LDG.E.U16 R2, desc[UR36][R2.64] ;  /* 0x0000002402027981 */ /* 0x000ea4000c1e1500 */
[----:B--2---:R-:W-:-:S05]  /*3330*/  HADD2.F32 R0, -RZ, R2.H0_H0 ;  /* 0x20000002ff007230 */ /* 0x004fca0000004100 */
[----:B------:R-:W-:-:S04]  /*3340*/  FMUL.FTZ R0, R0, 1 ;  /* 0x3f80000000007820 */ /* 0x000fc80000410000 */
[----:B------:R0:W1:Y:S01]  /*3350*/  F2F.F64.F32 R16, R0 ;  /* 0x0000000000107310 */ /* 0x0000620000201800 */
[----:B------:R-:W-:Y:S05]  /*3360*/  BRA `(.L_x_2349) ;  /* 0x0000000800a07947 */ /* 0x000fea0003800000 */
.L_x_2359:
[----:B------:R0:W5:Y:S01]  /*3370*/  LDG.E.64 R16, desc[UR36][R2.64] ;  /* 0x0000002402107981 */ /* 0x000162000c1e1b00 */
[----:B------:R-:W-:Y:S05]  /*3380*/  BRA `(.L_x_2349) ;  /* 0x0000000800987947 */ /* 0x000fea0003800000 */
.L_x_2350:
        /* <DEDUP_REMOVED lines=13> */
.L_x_2363:
[----:B------:R0:W5:Y:S01]  /*3460*/  LDG.E.64 R16, desc[UR36][R2.64] ;  /* 0x0000002402107981 */ /* 0x000162000c1e1b00 */
[----:B------:R-:W-:Y:S05]  /*3470*/  BRA `(.L_x_2349) ;  /* 0x00000008005c7947 */ /* 0x000fea0003800000 */
.L_x_2362:
        /* <DEDUP_REMOVED lines=27> */
.L_x_2365:
        /* <DEDUP_REMOVED lines=14> */
.L_x_2364:
[----:B------:R-:W2:Y:S02]  /*3710*/  LDG.E.U16 R0, desc[UR36][R2.64] ;  /* 0x0000002402007981 */ /* 0x000ea4000c1e1500 */
[----:B--2---:R-:W-:-:S04]  /*3720*/  IMAD.U32 R0, R0, 0x10000, RZ ;  /* 0x0001000000007824 */ /* 0x004fc800078e00ff */
[----:B------:R-:W-:-:S04]  /*3730*/  FMUL.FTZ R0, R0, 1 ;  /* 0x3f80000000007820 */ /* 0x000fc80000410000 */
[----:B------:R0:W1:Y:S01]  /*3740*/  F2F.F64.F32 R16, R0 ;  /* 0x0000000000107310 */ /* 0x0000620000201800 */
[----:B------:R-:W-:Y:S05]  /*3750*/  BRA `(.L_x_2349) ;  /* 0x0000000400a47947 */ /* 0x000fea0003800000 */
.L_x_2361:
        /* <DEDUP_REMOVED lines=11> */
.L_x_2368:
[----:B------:R-:W2:Y:S02]  /*3810*/  LDG.E.U8 R3, desc[UR36][R2.64] ;  /* 0x0000002402037981 */ /* 0x000ea4000c1e1100 */
        /* <DEDUP_REMOVED lines=19> */
.L_x_2370:
[----:B------:R-:W-:Y:S05]  /*3950*/  BSYNC.RECONVERGENT B0 ;  /* 0x0000000000007941 */ /* 0x000fea0003800200 */
.L_x_2369:
[----:B------:R-:W-:Y:S01]  /*3960*/  IMAD.SHL.U32 R0, R0, 0x100000, RZ ;  /* 0x0010000000007824 */ /* 0x000fe200078e00ff */
[----:B------:R-:W-:-:S04]  /*3970*/  LEA R2, R2, 0x3b800000, 0x17 ;  /* 0x3b80000002027811 */ /* 0x000fc800078eb8ff */
[----:B------:R-:W-:-:S05]  /*3980*/  LOP3.LUT R0, R2, R0, R7, 0xfe, !PT ;  /* 0x0000000002007212 */ /* 0x000fca00078efe07 */
[----:B------:R-:W-:-:S04]  /*3990*/  FMUL.FTZ R0, R0, 1 ;  /* 0x3f80000000007820 */ /* 0x000fc80000410000 */
[----:B------:R0:W1:Y:S01]  /*39a0*/  F2F.F64.F32 R16, R0 ;  /* 0x0000000000107310 */ /* 0x0000620000201800 */
[----:B------:R-:W-:Y:S05]  /*39b0*/  BRA `(.L_x_2349) ;  /* 0x00000004000c7947 */ /* 0x000fea0003800000 */
.L_x_2367:
        /* <DEDUP_REMOVED lines=20> */
.L_x_2372:
[----:B------:R-:W-:Y:S05]  /*3b00*/  BSYNC.RECONVERGENT B0 ;  /* 0x0000000000007941 */ /* 0x000fea0003800200 */
.L_x_2371:
[----:B------:R-:W-:Y:S01]  /*3b10*/  IMAD.SHL.U32 R0, R0, 0x200000, RZ ;  /* 0x0020000000007824 */ /* 0x000fe200078e00ff */
[----:B------:R-:W-:-:S04]  /*3b20*/  LEA R2, R2, 0x37800000, 0x17 ;  /* 0x3780000002027811 */ /* 0x000fc800078eb8ff */
[----:B------:R-:W-:-:S05]  /*3b30*/  LOP3.LUT R0, R2, R0, R7, 0xfe, !PT ;  /* 0x0000000002007212 */ /* 0x000fca00078efe07 */
[----:B------:R-:W-:-:S04]  /*3b40*/  FMUL.FTZ R0, R0, 1 ;  /* 0x3f80000000007820 */ /* 0x000fc80000410000 */
[----:B------:R0:W1:Y:S01]  /*3b50*/  F2F.F64.F32 R16, R0 ;  /* 0x0000000000107310 */ /* 0x0000620000201800 */
[----:B------:R-:W-:Y:S05]  /*3b60*/  BRA `(.L_x_2349) ;  /* 0x0000000000a07947 */ /* 0x000fea0003800000 */
.L_x_2366:
        /* <DEDUP_REMOVED lines=18> */
.L_x_2354:
        /* <DEDUP_REMOVED lines=16> */
.L_x_2375:
[----:B------:R-:W-:Y:S05]  /*3d90*/  BRA `(.L_x_2349) ;  /* 0x0000000000147947 */ /* 0x000fea0003800000 */
.L_x_2374:
[----:B------:R-:W2:Y:S02]  /*3da0*/  LDG.E.64 R16, desc[UR36][R2.64] ;  /* 0x0000002402107981 */ /* 0x000ea4000c1e1b00 */
[----:B--2---:R-:W0:Y:S01]  /*3db0*/  I2F.F64.U64 R16, R16 ;  /* 0x0000001000107312 */ /* 0x004e220000301800 */
[----:B------:R-:W-:Y:S05]  /*3dc0*/  BRA `(.L_x_2349) ;  /* 0x0000000000087947 */ /* 0x000fea0003800000 */
.L_x_2373:
[----:B------:R-:W2:Y:S02]  /*3dd0*/  LDG.E R2, desc[UR36][R2.64] ;  /* 0x0000002402027981 */ /* 0x000ea4000c1e1900 */
[----:B--2---:R0:W1:Y:S02]  /*3de0*/  I2F.F64.U32 R16, R2 ;  /* 0x0000000200107312 */ /* 0x0040640000201800 */
.L_x_2349:
[----:B------:R-:W-:Y:S05]  /*3df0*/  BSYNC.RECONVERGENT B6 ;  /* 0x0000000000067941 */ /* 0x000fea0003800200 */
.L_x_2348:
[----:B------:R-:W-:Y:S01]  /*3e00*/  ISETP.GE.AND P0, PT, R23, R19, PT ;  /* 0x000000131700720c */ /* 0x000fe20003f06270 */
[----:B------:R-:W-:-:S12]  /*3e10*/  BSSY.RECONVERGENT B0, `(.L_x_2376) ;  /* 0x0000074000007945 */ /* 0x000fd80003800200 */
[----:B------:R-:W-:Y:S05]  /*3e20*/  @P0 BRA `(.L_x_2377) ;  /* 0x0000000400c80947 */ /* 0x000fea0003800000 */
[----:B--2-45:R-:W-:-:S13]  /*3e30*/  FSETP.GEU.FTZ.AND P1, PT, |R27|, 1.7687499523162841797, PT ;  /* 0x3fe266661b00780b */ /* 0x034fda0003f3e200 */
[----:B------:R-:W-:Y:S05]  /*3e40*/  @P1 BRA `(.L_x_2378) ;  /* 0x0000000000a81947 */ /* 0x000fea0003800000 */
[----:B0-----:R-:W-:Y:S01]  /*3e50*/  DMUL R2, R26, R26 ;  /* 0x0000001a1a027228 */ /* 0x001fe20000000000 */
[----:B-1----:R-:W-:Y:S01]  /*3e60*/  IMAD.MOV.U32 R4, RZ, RZ, 0x180754af ;  /* 0x180754afff047424 */ /* 0x002fe200078e00ff */
[----:B------:R-:W-:Y:S01]  /*3e70*/  UMOV UR4, 0xdc1895e9 ;  /* 0xdc1895e900047882 */ /* 0x000fe20000000000 */
[----:B------:R-:W-:Y:S01]  /*3e80*/  IMAD.MOV.U32 R5, RZ, RZ, 0x3fb3823b ;  /* 0x3fb3823bff057424 */ /* 0x000fe200078e00ff */
[----:B------:R-:W-:-:S05]  /*3e90*/  UMOV UR5, 0x3fb0066b ;  /* 0x3fb0066b00057882 */ /* 0x000fca0000000000 */
        /* <DEDUP_REMOVED lines=37> */
.L_x_2378:
[----:B0-----:R-:W-:Y:S01]  /*40f0*/  IMAD.MOV.U32 R2, RZ, RZ, 0x0 ;  /* 0x00000000ff027424 */ /* 0x001fe200078e00ff */
[----:B------:R-:W-:Y:S01]  /*4100*/  UMOV UR4, 0xdc1895e9 ;  /* 0xdc1895e900047882 */ /* 0x000fe20000000000 */
[----:B------:R-:W-:Y:S01]  /*4110*/  IMAD.MOV.U32 R3, RZ, RZ, 0x3fe00000 ;  /* 0x3fe00000ff037424 */ /* 0x000fe200078e00ff */
[----:B------:R-:W-:Y:S01]  /*4120*/  UMOV UR5, 0x3fb0066b ;  /* 0x3fb0066b00057882 */ /* 0x000fe20000000000 */
[----:B-1----:R-:W-:Y:S01]  /*4130*/  IMAD.MOV.U32 R4, RZ, RZ, 0x180754af ;  /* 0x180754afff047424 */ /* 0x002fe200078e00ff */
[----:B------:R-:W-:Y:S01]  /*4140*/  UMOV UR6, 0x54442d18 ;  /* 0x54442d1800067882 */ /* 0x000fe20000000000 */
[----:B------:R-:W-:Y:S01]  /*4150*/  IMAD.MOV.U32 R5, RZ, RZ, 0x3fb3823b ;  /* 0x3fb3823bff057424 */ /* 0x000fe200078e00ff */
[----:B------:R-:W-:Y:S01]  /*4160*/  UMOV UR7, 0x3fe921fb ;  /* 0x3fe921fb00077882 */ /* 0x000fe20000000000 */
[----:B------:R-:W-:Y:S01]  /*4170*/  DFMA R2, |R26|, -R2, 0.5 ;  /* 0x3fe000001a02742b */ /* 0x000fe20000000a02 */
[----:B------:R-:W-:-:S05]  /*4180*/  IMAD.MOV.U32 R6, RZ, RZ, RZ ;  /* 0x000000ffff067224 */ /* 0x000fca00078e00ff */
[----:B------:R-:W0:Y:S02]  /*4190*/  MUFU.RSQ64H R7, R3 ;  /* 0x0000000300077308 */ /* 0x000e240000001c00 */
[C---:B------:R-:W-:Y:S01]  /*41a0*/  DFMA R4, R2.reuse, UR4, -R4 ;  /* 0x0000000402047c2b */ /* 0x040fe20008000804 */
[----:B------:R-:W-:Y:S01]  /*41b0*/  UMOV UR4, 0xcc2f79ae ;  /* 0xcc2f79ae00047882 */ /* 0x000fe20000000000 */
[----:B------:R-:W-:Y:S01]  /*41c0*/  UMOV UR5, 0x3fb11e52 ;  /* 0x3fb11e5200057882 */ /* 0x000fe20000000000 */
[----:B------:R-:W-:Y:S01]  /*41d0*/  ISETP.GE.AND P2, PT, R3, RZ, PT ;  /* 0x000000ff0300720c */ /* 0x000fe20003f46270 */
[----:B------:R-:W-:-:S04]  /*41e0*/  DSETP.NE.AND P1, PT, R2, RZ, PT ;  /* 0x000000ff0200722a */ /* 0x000fc80003f25000 */
[C---:B------:R-:W-:Y:S01]  /*41f0*/  DFMA R4, R2.reuse, R4, UR4 ;  /* 0x0000000402047e2b */ /* 0x040fe20008000004 */
[----:B------:R-:W-:Y:S01]  /*4200*/  UMOV UR4, 0x3526861b ;  /* 0x3526861b00047882 */ /* 0x000fe20000000000 */
[----:B------:R-:W-:Y:S01]  /*4210*/  UMOV UR5, 0x3f924eaf ;  /* 0x3f924eaf00057882 */ /* 0x000fe20000000000 */
[----:B0-----:R-:W-:-:S05]  /*4220*/  DMUL R8, R2, R6 ;  /* 0x0000000602087228 */ /* 0x001fca0000000000 */
[----:B------:R-:W-:Y:S01]  /*4230*/  DFMA R4, R2, R4, -UR4 ;  /* 0x8000000402047e2b */ /* 0x000fe20008000004 */
[----:B------:R-:W-:Y:S01]  /*4240*/  UMOV UR4, 0xa31e6cb7 ;  /* 0xa31e6cb700047882 */ /* 0x000fe20000000000 */
[----:B------:R-:W-:Y:S01]  /*4250*/  UMOV UR5, 0x3f91df02 ;  /* 0x3f91df0200057882 */ /* 0x000fe20000000000 */
[----:B------:R-:W-:-:S05]  /*4260*/  DFMA R10, R8, -R8, R2 ;  /* 0x80000008080a722b */ /* 0x000fca0000000002 */
        /* <DEDUP_REMOVED lines=8> */
[----:B------:R-:W-:Y:S01]  /*42f0*/  VIADD R5, R7, 0xfff00000 ;  /* 0xfff0000007057836 */ /* 0x000fe20000000000 */
[----:B------:R-:W-:Y:S01]  /*4300*/  UMOV UR5, 0x3f91bf77 ;  /* 0x3f91bf7700057882 */ /* 0x000fe20000000000 */
[----:B------:R-:W-:-:S04]  /*4310*/  IMAD.MOV.U32 R4, RZ, RZ, RZ ;  /* 0x000000ffff047224 */ /* 0x000fc800078e00ff */
[----:B------:R-:W-:Y:S01]  /*4320*/  DFMA R12, R2, R12, UR4 ;  /* 0x00000004020c7e2b */ /* 0x000fe2000800000c */
[----:B------:R-:W-:Y:S01]  /*4330*/  UMOV UR4, 0x83144ef7 ;  /* 0x83144ef700047882 */ /* 0x000fe20000000000 */
[----:B------:R-:W-:Y:S01]  /*4340*/  DFMA R8, R4, R10, R8 ;  /* 0x0000000a0408722b */ /* 0x000fe20000000008 */
[----:B------:R-:W-:-:S05]  /*4350*/  UMOV UR5, 0x3f96e914 ;  /* 0x3f96e91400057882 */ /* 0x000fca0000000000 */
[----:B------:R-:W-:Y:S01]  /*4360*/  DFMA R12, R2, R12, UR4 ;  /* 0x00000004020c7e2b */ /* 0x000fe2000800000c */
[----:B------:R-:W-:Y:S01]  /*4370*/  UMOV UR4, 0xa4f9f81 ;  /* 0x0a4f9f8100047882 */ /* 0x000fe20000000000 */
[-C--:B------:R-:W-:Y:S01]  /*4380*/  DFMA R10, R6, -R8.reuse, 1 ;  /* 0x3ff00000060a742b */ /* 0x080fe20000000808 */
[----:B------:R-:W-:Y:S01]  /*4390*/  UMOV UR5, 0x3f9f1c6e ;  /* 0x3f9f1c6e00057882 */ /* 0x000fe20000000000 */
[----:B------:R-:W-:-:S04]  /*43a0*/  DFMA R6, R8, -R8, R2 ;  /* 0x800000080806722b */ /* 0x000fc80000000002 */
[----:B------:R-:W-:Y:S01]  /*43b0*/  DFMA R12, R2, R12, UR4 ;  /* 0x00000004020c7e2b */ /* 0x000fe2000800000c */
[----:B------:R-:W-:Y:S01]  /*43c0*/  UMOV UR4, 0xc27fa92b ;  /* 0xc27fa92b00047882 */ /* 0x000fe20000000000 */
[----:B------:R-:W-:Y:S01]  /*43d0*/  DFMA R10, R4, R10, R4 ;  /* 0x0000000a040a722b */ /* 0x000fe20000000004 */
[----:B------:R-:W-:-:S05]  /*43e0*/  UMOV UR5, 0x3fa6db6d ;  /* 0x3fa6db6d00057882 */ /* 0x000fca0000000000 */
[----:B------:R-:W-:Y:S01]  /*43f0*/  DFMA R12, R2, R12, UR4 ;  /* 0x00000004020c7e2b */ /* 0x000fe2000800000c */
[----:B------:R-:W-:Y:S01]  /*4400*/  UMOV UR4, 0x3320f91b ;  /* 0x3320f91b00047882 */ /* 0x000fe20000000000 */
[----:B------:R-:W-:Y:S01]  /*4410*/  DFMA R6, R10, R6, R8 ;  /* 0x000000060a06722b */ /* 0x000fe20000000008 */
[----:B------:R-:W-:-:S05]  /*4420*/  UMOV UR5, 0x3fb33333 ;  /* 0x3fb3333300057882 */ /* 0x000fca0000000000 */
[C---:B------:R-:W-:Y:S01]  /*4430*/  DFMA R12, R2.reuse, R12, UR4 ;  /* 0x00000004020c7e2b */ /* 0x040fe2000800000c */
[----:B------:R-:W-:Y:S01]  /*4440*/  UMOV UR4, 0x55555f4d ;  /* 0x55555f4d00047882 */ /* 0x000fe20000000000 */
[----:B------:R-:W-:Y:S02]  /*4450*/  UMOV UR5, 0x3fc55555 ;  /* 0x3fc5555500057882 */ /* 0x000fe40000000000 */
[----:B------:R-:W-:Y:S02]  /*4460*/  FSEL R5, R6, RZ, P2 ;  /* 0x000000ff06057208 */ /* 0x000fe40001000000 */
[----:B------:R-:W-:Y:S02]  /*4470*/  FSEL R7, R7, -QNAN , P2 ;  /* 0xfff8000007077808 */ /* 0x000fe40001000000 */
        /* <DEDUP_REMOVED lines=12> */
[----:B------:R-:W-:-:S07]  /*4540*/  IMAD.MOV.U32 R4, RZ, RZ, R2 ;  /* 0x000000ffff047224 */ /* 0x000fce00078e0002 */
.L_x_2377:
[----:B------:R-:W-:Y:S05]  /*4550*/  BSYNC.RECONVERGENT B0 ;  /* 0x0000000000007941 */ /* 0x000fea0003800200 */
.L_x_2376:
[----:B------:R-:W-:Y:S01]  /*4560*/  VIADD R22, R23, 0x80 ;  /* 0x0000008017167836 */ /* 0x000fe20000000000 */
[----:B------:R-:W-:Y:S04]  /*4570*/  BSSY.RECONVERGENT B0, `(.L_x_2379) ;  /* 0x0000075000007945 */ /* 0x000fe80003800200 */
[----:B------:R-:W-:-:S13]  /*4580*/  ISETP.GE.AND P1, PT, R22, R19, PT ;  /* 0x000000131600720c */ /* 0x000fda0003f26270 */
[----:B------:R-:W-:Y:S05]  /*4590*/  @P1 BRA `(.L_x_2380) ;  /* 0x0000000400c81947 */ /* 0x000fea0003800000 */
[----:B01-3-5:R-:W-:-:S13]  /*45a0*/  FSETP.GEU.FTZ.AND P1, PT, |R29|, 1.7687499523162841797, PT ;  /* 0x3fe266661d00780b */ /* 0x02bfda0003f3e200 */
[----:B------:R-:W-:Y:S05]  /*45b0*/  @!P1 BRA `(.L_x_2381) ;  /* 0x00000004001c9947 */ /* 0x000fea0003800000 */
[----:B------:R-:W-:Y:S01]  /*45c0*/  IMAD.MOV.U32 R2, RZ, RZ, 0x0 ;  /* 0x00000000ff027424 */ /* 0x000fe200078e00ff */
[----:B------:R-:W-:Y:S01]  /*45d0*/  UMOV UR4, 0xdc1895e9 ;  /* 0xdc1895e900047882 */ /* 0x000fe20000000000 */
[----:B------:R-:W-:Y:S01]  /*45e0*/  IMAD.MOV.U32 R3, RZ, RZ, 0x3fe00000 ;  /* 0x3fe00000ff037424 */ /* 0x000fe200078e00ff */
[----:B------:R-:W-:Y:S01]  /*45f0*/  UMOV UR5, 0x3fb0066b ;  /* 0x3fb0066b00057882 */ /* 0x000fe20000000000 */
[----:B------:R-:W-:Y:S01]  /*4600*/  IMAD.MOV.U32 R6, RZ, RZ, 0x180754af ;  /* 0x180754afff067424 */ /* 0x000fe200078e00ff */
        /* <DEDUP_REMOVED lines=64> */
[----:B------:R-:W-:Y:S01]  /*4a10*/  IMAD.MOV.U32 R28, RZ, RZ, R2 ;  /* 0x000000ffff1c7224 */ /* 0x000fe200078e0002 */
[----:B------:R-:W-:Y:S06]  /*4a20*/  BRA `(.L_x_2380) ;  /* 0x0000000000a47947 */ /* 0x000fec0003800000 */
.L_x_2381:
[----:B------:R-:W-:Y:S01]  /*4a30*/  DMUL R2, R28, R28 ;  /* 0x0000001c1c027228 */ /* 0x000fe20000000000 */
[----:B------:R-:W-:Y:S01]  /*4a40*/  IMAD.MOV.U32 R6, RZ, RZ, 0x180754af ;  /* 0x180754afff067424 */ /* 0x000fe200078e00ff */
        /* <DEDUP_REMOVED lines=39> */
.L_x_2380:
[----:B------:R-:W-:Y:S05]  /*4cc0*/  BSYNC.RECONVERGENT B0 ;  /* 0x0000000000007941 */ /* 0x000fea0003800200 */
.L_x_2379:
[----:B0-----:R-:W-:Y:S01]  /*4cd0*/  VIADD R0, R23, 0x100 ;  /* 0x0000010017007836 */ /* 0x001fe20000000000 */
[----:B------:R-:W-:Y:S04]  /*4ce0*/  BSSY.RECONVERGENT B0, `(.L_x_2382) ;  /* 0x0000075000007945 */ /* 0x000fe80003800200 */
[----:B------:R-:W-:-:S13]  /*4cf0*/  ISETP.GE.AND P1, PT, R0, R19, PT ;  /* 0x000000130000720c */ /* 0x000fda0003f26270 */
[----:B------:R-:W-:Y:S05]  /*4d00*/  @P1 BRA `(.L_x_2383) ;  /* 0x0000000400c81947 */ /* 0x000fea0003800000 */
[----:B-12--5:R-:W-:-:S13]  /*4d10*/  FSETP.GEU.FTZ.AND P1, PT, |R25|, 1.7687499523162841797, PT ;  /* 0x3fe266661900780b */ /* 0x026fda0003f3e200 */
        /* <DEDUP_REMOVED lines=72> */
.L_x_2384:
        /* <DEDUP_REMOVED lines=41> */
.L_x_2383:
[----:B------:R-:W-:Y:S05]  /*5430*/  BSYNC.RECONVERGENT B0 ;  /* 0x0000000000007941 */ /* 0x000fea0003800200 */
.L_x_2382:
[----:B------:R-:W-:Y:S01]  /*5440*/  VIADD R0, R23, 0x180 ;  /* 0x0000018017007836 */ /* 0x000fe20000000000 */
[----:B------:R-:W-:Y:S04]  /*5450*/  BSSY.RECONVERGENT B0, `(.L_x_2385) ;  /* 0x0000075000007945 */ /* 0x000fe80003800200 */
[----:B------:R-:W-:-:S13]  /*5460*/  ISETP.GE.AND P1, PT, R0, R19, PT ;  /* 0x000000130000720c */ /* 0x000fda0003f26270 */
[----:B------:R-:W-:Y:S05]  /*5470*/  @P1 BRA `(.L_x_2386) ;  /* 0x0000000400c81947 */ /* 0x000fea0003800000 */
[----:B-1---5:R-:W-:-:S13]  /*5480*/  FSETP.GEU.FTZ.AND P1, PT, |R17|, 1.7687499523162841797, PT ;  /* 0x3fe266661100780b */ /* 0x022fda0003f3e200 */
        /* <DEDUP_REMOVED lines=72> */
.L_x_2387:
        /* <DEDUP_REMOVED lines=41> */
.L_x_2386:
[----:B------:R-:W-:Y:S05]  /*5ba0*/  BSYNC.RECONVERGENT B0 ;  /* 0x0000000000007941 */ /* 0x000fea0003800200 */
.L_x_2385:
[----:B------:R-:W0:Y:S01]  /*5bb0*/  LDC.U8 R2, c[0x0][0x3a4] ;  /* 0x0000e900ff027b82 */ /* 0x000e220000000000 */
[----:B------:R-:W-:Y:S04]  /*5bc0*/  BSSY.RECONVERGENT B6, `(.L_x_2388) ;  /* 0x0000128000067945 */ /* 0x000fe80003800200 */
[----:B------:R-:W-:Y:S05]  /*5bd0*/  @P0 BRA `(.L_x_2389) ;  /* 0x0000001000980947 */ /* 0x000fea0003800000 */
[----:B------:R-:W1:Y:S01]  /*5be0*/  LDCU UR4, c[0x0][0x3a8] ;  /* 0x00007500ff0477ac */ /* 0x000e620008000800 */
[----:B------:R-:W2:Y:S01]  /*5bf0*/  LDC.64 R8, c[0x0][0x388] ;  /* 0x0000e200ff087b82 */ /* 0x000ea20000000a00 */
[----:B------:R-:W-:Y:S01]  /*5c00*/  IMAD R0, R18, 0x200, R23 ;  /* 0x0000020012007824 */ /* 0x000fe200078e0217 */
[----:B0-----:R-:W-:-:S03]  /*5c10*/  PRMT R6, R2, 0x9910, RZ ;  /* 0x0000991002067816 */ /* 0x001fc600000000ff */
[----:B-1----:R-:W-:Y:S02]  /*5c20*/  IMAD R3, R0, UR4, RZ ;  /* 0x0000000400037c24 */ /* 0x002fe4000f8e02ff */
        /* <DEDUP_REMOVED lines=13> */
[----:B------:R-:W0:Y:S01]  /*5d00*/  F2I.F64.TRUNC R5, R4 ;  /* 0x0000000400057311 */ /* 0x000e22000030d100 */
[----:B------:R-:W-:Y:S01]  /*5d10*/  IMAD.MOV.U32 R23, RZ, RZ, R22 ;  /* 0x000000ffff177224 */ /* 0x000fe200078e0016 */
[----:B0-----:R0:W-:Y:S01]  /*5d20*/  STG.E.U8 desc[UR36][R8.64], R5 ;  /* 0x0000000508007986 */ /* 0x0011e2000c101124 */
[----:B------:R-:W-:Y:S05]  /*5d30*/  BRA `(.L_x_2389) ;  /* 0x0000001000407947 */ /* 0x000fea0003800000 */
.L_x_2393:
[----:B------:R-:W0:Y:S01]  /*5d40*/  F2I.S64.F64.TRUNC R4, R4 ;  /* 0x0000000400047311 */ /* 0x000e22000030d900 */
[----:B------:R-:W-:Y:S02]  /*5d50*/  IMAD.MOV.U32 R23, RZ, RZ, R22 ;  /* 0x000000ffff177224 */ /* 0x000fe400078e0016 */
[----:B0-----:R-:W-:-:S05]  /*5d60*/  IMAD.MOV.U32 R3, RZ, RZ, R4 ;  /* 0x000000ffff037224 */ /* 0x001fca00078e0004 */
[----:B------:R0:W-:Y:S01]  /*5d70*/  STG.E.U8 desc[UR36][R8.64], R3 ;  /* 0x0000000308007986 */ /* 0x0001e2000c101124 */
[----:B------:R-:W-:Y:S05]  /*5d80*/  BRA `(.L_x_2389) ;  /* 0x00000010002c7947 */ /* 0x000fea0003800000 */
.L_x_2392:
[----:B------:R-:W-:-:S13]  /*5d90*/  ISETP.NE.AND P0, PT, R0, 0x2, PT ;  /* 0x000000020000780c */ /* 0x000fda0003f05270 */
[----:B------:R-:W-:Y:S05]  /*5da0*/  @!P0 BRA `(.L_x_2395) ;  /* 0x0000000000308947 */ /* 0x000fea0003800000 */
[----:B------:R-:W-:-:S13]  /*5db0*/  ISETP.NE.AND P0, PT, R0, 0x3, PT ;  /* 0x000000030000780c */ /* 0x000fda0003f05270 */
[----:B------:R-:W-:Y:S05]  /*5dc0*/  @!P0 BRA `(.L_x_2396) ;  /* 0x0000000000188947 */ /* 0x000fea0003800000 */
[----:B------:R-:W-:-:S13]  /*5dd0*/  ISETP.NE.AND P0, PT, R0, 0x4, PT ;  /* 0x000000040000780c */ /* 0x000fda0003f05270 */
[----:B------:R-:W-:Y:S05]  /*5de0*/  @P0 BRA `(.L_x_2394) ;  /* 0x0000000c005c0947 */ /* 0x000fea0003800000 */
[----:B------:R-:W0:Y:S01]  /*5df0*/  F2I.S64.F64.TRUNC R4, R4 ;  /* 0x0000000400047311 */ /* 0x000e22000030d900 */
[----:B------:R-:W-:Y:S01]  /*5e00*/  IMAD.MOV.U32 R23, RZ, RZ, R22 ;  /* 0x000000ffff177224 */ /* 0x000fe200078e0016 */
[----:B0-----:R0:W-:Y:S01]  /*5e10*/  STG.E.64 desc[UR36][R8.64], R4 ;  /* 0x0000000408007986 */ /* 0x0011e2000c101b24 */
[----:B------:R-:W-:Y:S05]  /*5e20*/  BRA `(.L_x_2389) ;  /* 0x0000001000047947 */ /* 0x000fea0003800000 */
.L_x_2396:
[----:B------:R-:W0:Y:S01]  /*5e30*/  F2I.F64.TRUNC R5, R4 ;  /* 0x0000000400057311 */ /* 0x000e22000030d100 */
[----:B------:R-:W-:Y:S01]  /*5e40*/  IMAD.MOV.U32 R23, RZ, RZ, R22 ;  /* 0x000000ffff177224 */ /* 0x000fe200078e0016 */
[----:B0-----:R0:W-:Y:S01]  /*5e50*/  STG.E desc[UR36][R8.64], R5 ;  /* 0x0000000508007986 */ /* 0x0011e2000c101924 */
[----:B------:R-:W-:Y:S05]  /*5e60*/  BRA `(.L_x_2389) ;  /* 0x0000000c00f47947 */ /* 0x000fea0003800000 */
.L_x_2395:
[----:B------:R-:W0:Y:S01]  /*5e70*/  F2I.F64.TRUNC R5, R4 ;  /* 0x0000000400057311 */ /* 0x000e22000030d100 */
[----:B------:R-:W-:Y:S01]  /*5e80*/  IMAD.MOV.U32 R23, RZ, RZ, R22 ;  /* 0x000000ffff177224 */ /* 0x000fe200078e0016 */
[----:B0-----:R0:W-:Y:S01]  /*5e90*/  STG.E.U16 desc[UR36][R8.64], R5 ;  /* 0x0000000508007986 */ /* 0x0011e2000c101524 */
[----:B------:R-:W-:Y:S05]  /*5ea0*/  BRA `(.L_x_2389) ;  /* 0x0000000c00e47947 */ /* 0x000fea0003800000 */
.L_x_2391:
[----:B------:R-:W-:-:S13]  /*5eb0*/  ISETP.GT.AND P0, PT, R0, 0x6, PT ;  /* 0x000000060000780c */ /* 0x000fda0003f04270 */
[----:B------:R-:W-:Y:S05]  /*5ec0*/  @P0 BRA `(.L_x_2397) ;  /* 0x0000000000540947 */ /* 0x000fea0003800000 */
[----:B------:R-:W-:-:S13]  /*5ed0*/  ISETP.NE.AND P0, PT, R0, 0x5, PT ;  /* 0x000000050000780c */ /* 0x000fda0003f05270 */
[----:B------:R-:W-:Y:S05]  /*5ee0*/  @!P0 BRA `(.L_x_2398) ;  /* 0x0000000000288947 */ /* 0x000fea0003800000 */
[----:B------:R-:W-:-:S13]  /*5ef0*/  ISETP.NE.AND P0, PT, R0, 0x6, PT ;  /* 0x000000060000780c */ /* 0x000fda0003f05270 */
[----:B------:R-:W-:Y:S05]  /*5f00*/  @P0 BRA `(.L_x_2394) ;  /* 0x0000000c00140947 */ /* 0x000fea0003800000 */
[----:B------:R-:W-:Y:S01]  /*5f10*/  UMOV UR4, 0xf0000000 ;  /* 0xf000000000047882 */ /* 0x000fe20000000000 */
[----:B------:R-:W-:Y:S01]  /*5f20*/  UMOV UR5, 0x380fffff ;  /* 0x380fffff00057882 */ /* 0x000fe20000000000 */
[----:B------:R-:W0:Y:S01]  /*5f30*/  F2F.F32.F64 R3, R4 ;  /* 0x0000000400037310 */ /* 0x000e220000301000 */
[----:B------:R-:W-:Y:S01]  /*5f40*/  DSETP.GEU.AND P0, PT, |R4|, UR4, PT ;  /* 0x0000000404007e2a */ /* 0x000fe2000bf0e200 */
[----:B------:R-:W-:-:S13]  /*5f50*/  IMAD.MOV.U32 R23, RZ, RZ, R22 ;  /* 0x000000ffff177224 */ /* 0x000fda00078e0016 */
[----:B0-----:R-:W-:-:S05]  /*5f60*/  @!P0 FMUL R3, R3, 1.175494350822287508e-38 ;  /* 0x0080000003038820 */ /* 0x001fca0000400000 */
[----:B------:R0:W-:Y:S01]  /*5f70*/  STG.E desc[UR36][R8.64], R3 ;  /* 0x0000000308007986 */ /* 0x0001e2000c101924 */
[----:B------:R-:W-:Y:S05]  /*5f80*/  BRA `(.L_x_2389) ;  /* 0x0000000c00ac7947 */ /* 0x000fea0003800000 */
.L_x_2398:
[----:B------:R-:W-:Y:S01]  /*5f90*/  UMOV UR4, 0xf0000000 ;  /* 0xf000000000047882 */ /* 0x000fe20000000000 */
[----:B------:R-:W-:Y:S01]  /*5fa0*/  UMOV UR5, 0x380fffff ;  /* 0x380fffff00057882 */ /* 0x000fe20000000000 */
[----:B------:R-:W0:Y:S01]  /*5fb0*/  F2F.F32.F64 R0, R4 ;  /* 0x0000000400007310 */ /* 0x000e220000301000 */
[----:B------:R-:W-:Y:S01]  /*5fc0*/  DSETP.GEU.AND P0, PT, |R4|, UR4, PT ;  /* 0x0000000404007e2a */ /* 0x000fe2000bf0e200 */
[----:B------:R-:W-:-:S13]  /*5fd0*/  IMAD.MOV.U32 R23, RZ, RZ, R22 ;  /* 0x000000ffff177224 */ /* 0x000fda00078e0016 */
[----:B0-----:R-:W-:-:S05]  /*5fe0*/  @!P0 FMUL R0, R0, 1.175494350822287508e-38 ;  /* 0x0080000000008820 */ /* 0x001fca0000400000 */
[----:B------:R-:W-:-:S05]  /*5ff0*/  F2FP.F16.F32.PACK_AB R0, RZ, R0 ;  /* 0x00000000ff00723e */ /* 0x000fca00000000ff */
[----:B------:R0:W-:Y:S01]  /*6000*/  STG.E.U16 desc[UR36][R8.64], R0 ;  /* 0x0000000008007986 */ /* 0x0001e2000c101524 */
[----:B------:R-:W-:Y:S05]  /*6010*/  BRA `(.L_x_2389) ;  /* 0x0000000c00887947 */ /* 0x000fea0003800000 */
.L_x_2397:
[----:B------:R-:W-:-:S13]  /*6020*/  ISETP.NE.AND P0, PT, R0, 0x7, PT ;  /* 0x000000070000780c */ /* 0x000fda0003f05270 */
[----:B------:R-:W-:Y:S05]  /*6030*/  @!P0 BRA `(.L_x_2399) ;  /* 0x00000000005c8947 */ /* 0x000fea0003800000 */
        /* <DEDUP_REMOVED lines=8> */
[----:B------:R-:W-:Y:S02]  /*60c0*/  IMAD.MOV.U32 R7, RZ, RZ, RZ ;  /* 0x000000ffff077224 */ /* 0x000fe400078e00ff */
[----:B------:R-:W-:-:S11]  /*60d0*/  IMAD.MOV.U32 R23, RZ, RZ, R22 ;  /* 0x000000ffff177224 */ /* 0x000fd600078e0016 */
[----:B0-----:R-:W-:-:S05]  /*60e0*/  @!P0 FMUL R6, R6, 1.175494350822287508e-38 ;  /* 0x0080000006068820 */ /* 0x001fca0000400000 */
[----:B------:R0:W-:Y:S01]  /*60f0*/  STG.E.64 desc[UR36][R8.64], R6 ;  /* 0x0000000608007986 */ /* 0x0001e2000c101b24 */
[----:B------:R-:W-:Y:S05]  /*6100*/  BRA `(.L_x_2389) ;  /* 0x0000000c004c7947 */ /* 0x000fea0003800000 */
.L_x_2400:
[----:B------:R-:W-:Y:S01]  /*6110*/  UMOV UR4, 0xf0000000 ;  /* 0xf000000000047882 */ /* 0x000fe20000000000 */
[----:B------:R-:W-:Y:S01]  /*6120*/  UMOV UR5, 0x380fffff ;  /* 0x380fffff00057882 */ /* 0x000fe20000000000 */
[----:B------:R-:W0:Y:S01]  /*6130*/  F2F.F32.F64 R0, R4 ;  /* 0x0000000400007310 */ /* 0x000e220000301000 */
[----:B------:R-:W-:Y:S01]  /*6140*/  DSETP.GEU.AND P0, PT, |R4|, UR4, PT ;  /* 0x0000000404007e2a */ /* 0x000fe2000bf0e200 */
[----:B------:R-:W-:-:S13]  /*6150*/  IMAD.MOV.U32 R23, RZ, RZ, R22 ;  /* 0x000000ffff177224 */ /* 0x000fda00078e0016 */
[----:B0-----:R-:W-:-:S05]  /*6160*/  @!P0 FMUL R0, R0, 1.175494350822287508e-38 ;  /* 0x0080000000008820 */ /* 0x001fca0000400000 */
[----:B------:R-:W-:-:S04]  /*6170*/  F2FP.F16.F32.PACK_AB R3, RZ, R0 ;  /* 0x00000000ff03723e */ /* 0x000fc800000000ff */
[----:B------:R-:W-:-:S05]  /*6180*/  PRMT R3, R3, 0x5410, RZ ;  /* 0x0000541003037816 */ /* 0x000fca00000000ff */
[----:B------:R0:W-:Y:S01]  /*6190*/  STG.E desc[UR36][R8.64], R3 ;  /* 0x0000000308007986 */ /* 0x0001e2000c101924 */
[----:B------:R-:W-:Y:S05]  /*61a0*/  BRA `(.L_x_2389) ;  /* 0x0000000c00247947 */ /* 0x000fea0003800000 */
.L_x_2399:
[----:B------:R0:W-:Y:S01]  /*61b0*/  STG.E.64 desc[UR36][R8.64], R4 ;  /* 0x0000000408007986 */ /* 0x0001e2000c101b24 */
[----:B------:R-:W-:Y:S01]  /*61c0*/  IMAD.MOV.U32 R23, RZ, RZ, R22 ;  /* 0x000000ffff177224 */ /* 0x000fe200078e0016 */
[----:B------:R-:W-:Y:S06]  /*61d0*/  BRA `(.L_x_2389) ;  /* 0x0000000c00187947 */ /* 0x000fec0003800000 */
.L_x_2390:
        /* <DEDUP_REMOVED lines=8> */
[----:B------:R-:W-:Y:S01]  /*6260*/  DSETP.NEU.AND P0, PT, R4, RZ, PT ;  /* 0x000000ff0400722a */ /* 0x000fe20003f0d000 */
[----:B------:R-:W-:-:S05]  /*6270*/  IMAD.MOV.U32 R23, RZ, RZ, R22 ;  /* 0x000000ffff177224 */ /* 0x000fca00078e0016 */
[----:B------:R-:W-:-:S05]  /*6280*/  SEL R3, RZ, 0x1, !P0 ;  /* 0x00000001ff037807 */ /* 0x000fca0004000000 */
[----:B------:R0:W-:Y:S01]  /*6290*/  STG.E.U8 desc[UR36][R8.64], R3 ;  /* 0x0000000308007986 */ /* 0x0001e2000c101124 */
[----:B------:R-:W-:Y:S05]  /*62a0*/  BRA `(.L_x_2389) ;  /* 0x0000000800e47947 */ /* 0x000fea0003800000 */
.L_x_2403:
[----:B------:R-:W-:Y:S01]  /*62b0*/  CS2R R6, SRZ ;  /* 0x0000000000067805 */ /* 0x000fe2000001ff00 */
[----:B------:R-:W-:-:S04]  /*62c0*/  IMAD.MOV.U32 R23, RZ, RZ, R22 ;  /* 0x000000ffff177224 */ /* 0x000fc800078e0016 */
[----:B------:R0:W-:Y:S01]  /*62d0*/  STG.E.128 desc[UR36][R8.64], R4 ;  /* 0x0000000408007986 */ /* 0x0001e2000c101d24 */
[----:B------:R-:W-:Y:S05]  /*62e0*/  BRA `(.L_x_2389) ;  /* 0x0000000800d47947 */ /* 0x000fea0003800000 */
.L_x_2402:
        /* <DEDUP_REMOVED lines=23> */
.L_x_2407:
[----:B------:R-:W-:Y:S05]  /*6460*/  BSYNC.RECONVERGENT B0 ;  /* 0x0000000000007941 */ /* 0x000fea0003800200 */
.L_x_2406:
[----:B------:R-:W-:Y:S01]  /*6470*/  LOP3.LUT R7, R0, 0x80, R7, 0xf8, !PT ;  /* 0x0000008000077812 */ /* 0x000fe200078ef807 */
[----:B------:R-:W-:-:S04]  /*6480*/  IMAD.MOV.U32 R23, RZ, RZ, R22 ;  /* 0x000000ffff177224 */ /* 0x000fc800078e0016 */
[----:B------:R0:W-:Y:S01]  /*6490*/  STG.E.U8 desc[UR36][R8.64], R7 ;  /* 0x0000000708007986 */ /* 0x0001e2000c101124 */
[----:B------:R-:W-:Y:S05]  /*64a0*/  BRA `(.L_x_2389) ;  /* 0x0000000800647947 */ /* 0x000fea0003800000 */
.L_x_2405:
        /* <DEDUP_REMOVED lines=19> */
.L_x_2409:
[----:B------:R-:W-:Y:S05]  /*65e0*/  BSYNC.RECONVERGENT B0 ;  /* 0x0000000000007941 */ /* 0x000fea0003800200 */
.L_x_2408:
[----:B------:R-:W-:Y:S01]  /*65f0*/  LOP3.LUT R7, R0, 0x80, R7, 0xf8, !PT ;  /* 0x0000008000077812 */ /* 0x000fe200078ef807 */
[----:B------:R-:W-:-:S04]  /*6600*/  IMAD.MOV.U32 R23, RZ, RZ, R22 ;  /* 0x000000ffff177224 */ /* 0x000fc800078e0016 */
[----:B------:R0:W-:Y:S01]  /*6610*/  STG.E.U8 desc[UR36][R8.64], R7 ;  /* 0x0000000708007986 */ /* 0x0001e2000c101124 */
[----:B------:R-:W-:Y:S05]  /*6620*/  BRA `(.L_x_2389) ;  /* 0x0000000800047947 */ /* 0x000fea0003800000 */
.L_x_2404:
[----:B------:R-:W-:Y:S01]  /*6630*/  UMOV UR4, 0xf0000000 ;  /* 0xf000000000047882 */ /* 0x000fe20000000000 */
[----:B------:R-:W-:Y:S01]  /*6640*/  UMOV UR5, 0x380fffff ;  /* 0x380fffff00057882 */ /* 0x000fe20000000000 */
[----:B------:R-:W0:Y:S01]  /*6650*/  F2F.F32.F64 R0, R4 ;  /* 0x0000000400007310 */ /* 0x000e220000301000 */
[----:B------:R-:W-:Y:S01]  /*6660*/  DSETP.GEU.AND P0, PT, |R4|, UR4, PT ;  /* 0x0000000404007e2a */ /* 0x000fe2000bf0e200 */
[----:B------:R-:W-:-:S13]  /*6670*/  IMAD.MOV.U32 R23, RZ, RZ, R22 ;  /* 0x000000ffff177224 */ /* 0x000fda00078e0016 */
[----:B0-----:R-:W-:-:S05]  /*6680*/  @!P0 FMUL R0, R0, 1.175494350822287508e-38 ;  /* 0x0080000000008820 */ /* 0x001fca0000400000 */
[----:B------:R-:W-:-:S05]  /*6690*/  F2FP.BF16.F32.PACK_AB R0, RZ, R0 ;  /* 0x00000000ff00723e */ /* 0x000fca00000010ff */
[----:B------:R0:W-:Y:S01]  /*66a0*/  STG.E.U16 desc[UR36][R8.64], R0 ;  /* 0x0000000008007986 */ /* 0x0001e2000c101524 */
[----:B------:R-:W-:Y:S05]  /*66b0*/  BRA `(.L_x_2389) ;  /* 0x0000000400e07947 */ /* 0x000fea0003800000 */
.L_x_2401:
        /* <DEDUP_REMOVED lines=8> */
[----:B------:R-:W0:Y:S01]  /*6740*/  F2I.U32.F64.TRUNC R5, R4 ;  /* 0x0000000400057311 */ /* 0x000e22000030d000 */
[----:B------:R-:W-:Y:S01]  /*6750*/  IMAD.MOV.U32 R23, RZ, RZ, R22 ;  /* 0x000000ffff177224 */ /* 0x000fe200078e0016 */
[----:B0-----:R0:W-:Y:S01]  /*6760*/  STG.E.U16 desc[UR36][R8.64], R5 ;  /* 0x0000000508007986 */ /* 0x0011e2000c101524 */
[----:B------:R-:W-:Y:S05]  /*6770*/  BRA `(.L_x_2389) ;  /* 0x0000000400b07947 */ /* 0x000fea0003800000 */
.L_x_2412:
        /* <DEDUP_REMOVED lines=17> */
.L_x_2415:
[----:B------:R-:W-:-:S04]  /*6890*/  SHF.R.U32.HI R0, RZ, 0x14, R7 ;  /* 0x00000014ff007819 */ /* 0x000fc80000011607 */
[----:B------:R-:W-:-:S04]  /*68a0*/  LOP3.LUT R0, R0, 0x1, RZ, 0xc0, !PT ;  /* 0x0000000100007812 */ /* 0x000fc800078ec0ff */
[----:B------:R-:W-:-:S04]  /*68b0*/  IADD3 R0, PT, PT, R7, 0x487ffff, R0 ;  /* 0x0487ffff07007810 */ /* 0x000fc80007ffe000 */
[----:B------:R-:W-:-:S04]  /*68c0*/  SHF.R.U32.HI R0, RZ, 0x14, R0 ;  /* 0x00000014ff007819 */ /* 0x000fc80000011600 */
[----:B------:R-:W-:-:S07]  /*68d0*/  LOP3.LUT R3, R0, 0xff, RZ, 0xc0, !PT ;  /* 0x000000ff00037812 */ /* 0x000fce00078ec0ff */
.L_x_2416:
[----:B------:R-:W-:-:S04]  /*68e0*/  SHF.R.U32.HI R0, RZ, 0x18, R7 ;  /* 0x00000018ff007819 */ /* 0x000fc80000011607 */
[----:B------:R-:W-:-:S07]  /*68f0*/  LOP3.LUT R0, R3, 0x80, R0, 0xf8, !PT ;  /* 0x0000008003007812 */ /* 0x000fce00078ef800 */
.L_x_2414:
[----:B------:R-:W-:Y:S05]  /*6900*/  BSYNC.RECONVERGENT B0 ;  /* 0x0000000000007941 */ /* 0x000fea0003800200 */
.L_x_2413:
[----:B------:R0:W-:Y:S01]  /*6910*/  STG.E.U8 desc[UR36][R8.64], R0 ;  /* 0x0000000008007986 */ /* 0x0001e2000c101124 */
[----:B------:R-:W-:Y:S01]  /*6920*/  IMAD.MOV.U32 R23, RZ, RZ, R22 ;  /* 0x000000ffff177224 */ /* 0x000fe200078e0016 */
[----:B------:R-:W-:Y:S06]  /*6930*/  BRA `(.L_x_2389) ;  /* 0x0000000400407947 */ /* 0x000fec0003800000 */
.L_x_2411:
        /* <DEDUP_REMOVED lines=17> */
.L_x_2419:
[----:B------:R-:W-:-:S04]  /*6a50*/  SHF.R.U32.HI R0, RZ, 0x15, R7 ;  /* 0x00000015ff007819 */ /* 0x000fc80000011607 */
[----:B------:R-:W-:-:S04]  /*6a60*/  LOP3.LUT R0, R0, 0x1, RZ, 0xc0, !PT ;  /* 0x0000000100007812 */ /* 0x000fc800078ec0ff */
[----:B------:R-:W-:-:S04]  /*6a70*/  IADD3 R0, PT, PT, R7, 0x88fffff, R0 ;  /* 0x088fffff07007810 */ /* 0x000fc80007ffe000 */
[----:B------:R-:W-:-:S04]  /*6a80*/  SHF.R.U32.HI R0, RZ, 0x15, R0 ;  /* 0x00000015ff007819 */ /* 0x000fc80000011600 */
[----:B------:R-:W-:-:S07]  /*6a90*/  LOP3.LUT R3, R0, 0xff, RZ, 0xc0, !PT ;  /* 0x000000ff00037812 */ /* 0x000fce00078ec0ff */
.L_x_2420:
[----:B------:R-:W-:-:S04]  /*6aa0*/  SHF.R.U32.HI R0, RZ, 0x18, R7 ;  /* 0x00000018ff007819 */ /* 0x000fc80000011607 */
[----:B------:R-:W-:-:S07]  /*6ab0*/  LOP3.LUT R0, R3, 0x80, R0, 0xf8, !PT ;  /* 0x0000008003007812 */ /* 0x000fce00078ef800 */
.L_x_2418:
[----:B------:R-:W-:Y:S05]  /*6ac0*/  BSYNC.RECONVERGENT B0 ;  /* 0x0000000000007941 */ /* 0x000fea0003800200 */
.L_x_2417:
[----:B------:R0:W-:Y:S01]  /*6ad0*/  STG.E.U8 desc[UR36][R8.64], R0 ;  /* 0x0000000008007986 */ /* 0x0001e2000c101124 */
[----:B------:R-:W-:Y:S01]  /*6ae0*/  IMAD.MOV.U32 R23, RZ, RZ, R22 ;  /* 0x000000ffff177224 */ /* 0x000fe200078e0016 */
[----:B------:R-:W-:Y:S06]  /*6af0*/  BRA `(.L_x_2389) ;  /* 0x0000000000d07947 */ /* 0x000fec0003800000 */
.L_x_2410:
[----:B------:R-:W-:-:S13]  /*6b00*/  ISETP.NE.AND P0, PT, R0, 0x1c, PT ;  /* 0x0000001c0000780c */ /* 0x000fda0003f05270 */
[----:B------:R-:W-:Y:S05]  /*6b10*/  @!P0 BRA `(.L_x_2421) ;  /* 0x0000000000bc8947 */ /* 0x000fea0003800000 */
[----:B------:R-:W-:-:S13]  /*6b20*/  ISETP.NE.AND P0, PT, R0, 0x1d, PT ;  /* 0x0000001d0000780c */ /* 0x000fda0003f05270 */
[----:B------:R-:W-:Y:S05]  /*6b30*/  @!P0 BRA `(.L_x_2422) ;  /* 0x0000000000a48947 */ /* 0x000fea0003800000 */
[----:B------:R-:W-:-:S13]  /*6b40*/  ISETP.NE.AND P0, PT, R0, 0x2c, PT ;  /* 0x0000002c0000780c */ /* 0x000fda0003f05270 */
[----:B------:R-:W-:Y:S05]  /*6b50*/  @!P0 BRA `(.L_x_2423) ;  /* 0x0000000000488947 */ /* 0x000fea0003800000 */
.L_x_2394:
        /* <DEDUP_REMOVED lines=16> */
.L_x_2424:
[----:B------:R-:W-:Y:S01]  /*6c60*/  IMAD.MOV.U32 R23, RZ, RZ, R22 ;  /* 0x000000ffff177224 */ /* 0x000fe200078e0016 */
[----:B------:R-:W-:Y:S06]  /*6c70*/  BRA `(.L_x_2389) ;  /* 0x0000000000707947 */ /* 0x000fec0003800000 */
.L_x_2423:
[----:B------:R-:W-:Y:S01]  /*6c80*/  UMOV UR4, 0xf0000000 ;  /* 0xf000000000047882 */ /* 0x000fe20000000000 */
[----:B------:R-:W-:Y:S01]  /*6c90*/  UMOV UR5, 0x380fffff ;  /* 0x380fffff00057882 */ /* 0x000fe20000000000 */
[----:B------:R-:W0:Y:S01]  /*6ca0*/  F2F.F32.F64 R10, R4 ;  /* 0x00000004000a7310 */ /* 0x000e220000301000 */
[----:B------:R-:W-:Y:S01]  /*6cb0*/  DSETP.GEU.AND P0, PT, |R4|, UR4, PT ;  /* 0x0000000404007e2a */ /* 0x000fe2000bf0e200 */
[----:B------:R-:W-:-:S13]  /*6cc0*/  IMAD.MOV.U32 R23, RZ, RZ, R22 ;  /* 0x000000ffff177224 */ /* 0x000fda00078e0016 */
[----:B0-----:R-:W-:-:S05]  /*6cd0*/  @!P0 FMUL R10, R10, 1.175494350822287508e-38 ;  /* 0x008000000a0a8820 */ /* 0x001fca0000400000 */
        /* <DEDUP_REMOVED lines=15> */
.L_x_2422:
[----:B------:R-:W0:Y:S01]  /*6dd0*/  F2I.U64.F64.TRUNC R4, R4 ;  /* 0x0000000400047311 */ /* 0x000e22000030d800 */
[----:B------:R-:W-:Y:S01]  /*6de0*/  IMAD.MOV.U32 R23, RZ, RZ, R22 ;  /* 0x000000ffff177224 */ /* 0x000fe200078e0016 */
[----:B0-----:R0:W-:Y:S01]  /*6df0*/  STG.E.64 desc[UR36][R8.64], R4 ;  /* 0x0000000408007986 */ /* 0x0011e2000c101b24 */
[----:B------:R-:W-:Y:S05]  /*6e00*/  BRA `(.L_x_2389) ;  /* 0x00000000000c7947 */ /* 0x000fea0003800000 */
.L_x_2421:
[----:B------:R-:W0:Y:S01]  /*6e10*/  F2I.U32.F64.TRUNC R5, R4 ;  /* 0x0000000400057311 */ /* 0x000e22000030d000 */
[----:B------:R-:W-:Y:S01]  /*6e20*/  IMAD.MOV.U32 R23, RZ, RZ, R22 ;  /* 0x000000ffff177224 */ /* 0x000fe200078e0016 */
[----:B0-----:R0:W-:Y:S06]  /*6e30*/  STG.E desc[UR36][R8.64], R5 ;  /* 0x0000000508007986 */ /* 0x0011ec000c101924 */
.L_x_2389:
[----:B------:R-:W-:Y:S05]  /*6e40*/  BSYNC.RECONVERGENT B6 ;  /* 0x0000000000067941 */ /* 0x000fea0003800200 */
.L_x_2388:
[----:B------:R-:W-:Y:S01]  /*6e50*/  ISETP.GE.AND P0, PT, R23, R19, PT ;  /* 0x000000131700720c */ /* 0x000fe20003f06270 */
[----:B------:R-:W-:-:S12]  /*6e60*/  BSSY.RECONVERGENT B6, `(.L_x_2425) ;  /* 0x0000228000067945 */ /* 0x000fd80003800200 */
[----:B------:R-:W-:Y:S05]  /*6e70*/  @P0 BRA `(.L_x_2426) ;  /* 0x0000002000980947 */ /* 0x000fea0003800000 */
[----:B------:R-:W2:Y:S01]  /*6e80*/  LDCU UR4, c[0x0][0x3a8] ;  /* 0x00007500ff0477ac */ /* 0x000ea20008000800 */
[----:B01----:R-:W0:Y:S01]  /*6e90*/  LDC.64 R4, c[0x0][0x388] ;  /* 0x0000e200ff047b82 */ /* 0x003e220000000a00 */
[----:B------:R-:W-:Y:S01]  /*6ea0*/  IMAD R0, R18, 0x200, R23 ;  /* 0x0000020012007824 */ /* 0x000fe200078e0217 */
[----:B------:R-:W-:-:S03]  /*6eb0*/  PRMT R6, R2, 0x9910, RZ ;  /* 0x0000991002067816 */ /* 0x000fc600000000ff */
[----:B--2---:R-:W-:Y:S02]  /*6ec0*/  IMAD R3, R0, UR4, RZ ;  /* 0x0000000400037c24 */ /* 0x004fe4000f8e02ff */
        /* <DEDUP_REMOVED lines=13> */
[----:B---3-5:R-:W0:Y:S02]  /*6fa0*/  F2I.F64.TRUNC R29, R28 ;  /* 0x0000001c001d7311 */ /* 0x028e24000030d100 */
[----:B0-----:R1:W-:Y:S01]  /*6fb0*/  STG.E.U8 desc[UR36][R4.64], R29 ;  /* 0x0000001d04007986 */ /* 0x0013e2000c101124 */
[----:B------:R-:W-:Y:S05]  /*6fc0*/  BRA `(.L_x_2432) ;  /* 0x0000000c00f07947 */ /* 0x000fea0003800000 */
.L_x_2430:
[----:B---3-5:R-:W0:Y:S02]  /*6fd0*/  F2I.S64.F64.TRUNC R28, R28 ;  /* 0x0000001c001c7311 */ /* 0x028e24000030d900 */
[----:B0-----:R-:W-:-:S05]  /*6fe0*/  IMAD.MOV.U32 R3, RZ, RZ, R28 ;  /* 0x000000ffff037224 */ /* 0x001fca00078e001c */
[----:B------:R0:W-:Y:S01]  /*6ff0*/  STG.E.U8 desc[UR36][R4.64], R3 ;  /* 0x0000000304007986 */ /* 0x0001e2000c101124 */
[----:B------:R-:W-:Y:S05]  /*7000*/  BRA `(.L_x_2432) ;  /* 0x0000000c00e07947 */ /* 0x000fea0003800000 */
.L_x_2429:
[----:B------:R-:W-:-:S13]  /*7010*/  ISETP.NE.AND P0, PT, R0, 0x2, PT ;  /* 0x000000020000780c */ /* 0x000fda0003f05270 */
[----:B------:R-:W-:Y:S05]  /*7020*/  @!P0 BRA `(.L_x_2433) ;  /* 0x0000000000288947 */ /* 0x000fea0003800000 */
[----:B------:R-:W-:-:S13]  /*7030*/  ISETP.NE.AND P0, PT, R0, 0x3, PT ;  /* 0x000000030000780c */ /* 0x000fda0003f05270 */
[----:B------:R-:W-:Y:S05]  /*7040*/  @!P0 BRA `(.L_x_2434) ;  /* 0x0000000000148947 */ /* 0x000fea0003800000 */
[----:B------:R-:W-:-:S13]  /*7050*/  ISETP.NE.AND P0, PT, R0, 0x4, PT ;  /* 0x000000040000780c */ /* 0x000fda0003f05270 */
[----:B------:R-:W-:Y:S05]  /*7060*/  @P0 BRA `(.L_x_2431) ;  /* 0x0000000800b40947 */ /* 0x000fea0003800000 */
[----:B---3-5:R-:W0:Y:S02]  /*7070*/  F2I.S64.F64.TRUNC R28, R28 ;  /* 0x0000001c001c7311 */ /* 0x028e24000030d900 */
[----:B0-----:R0:W-:Y:S01]  /*7080*/  STG.E.64 desc[UR36][R4.64], R28 ;  /* 0x0000001c04007986 */ /* 0x0011e2000c101b24 */
[----:B------:R-:W-:Y:S05]  /*7090*/  BRA `(.L_x_2432) ;  /* 0x0000000c00bc7947 */ /* 0x000fea0003800000 */
.L_x_2434:
[----:B---3-5:R-:W0:Y:S02]  /*70a0*/  F2I.F64.TRUNC R29, R28 ;  /* 0x0000001c001d7311 */ /* 0x028e24000030d100 */
[----:B0-----:R3:W-:Y:S01]  /*70b0*/  STG.E desc[UR36][R4.64], R29 ;  /* 0x0000001d04007986 */ /* 0x0017e2000c101924 */
[----:B------:R-:W-:Y:S05]  /*70c0*/  BRA `(.L_x_2432) ;  /* 0x0000000c00b07947 */ /* 0x000fea0003800000 */
.L_x_2433:
[----:B---3-5:R-:W0:Y:S02]  /*70d0*/  F2I.F64.TRUNC R29, R28 ;  /* 0x0000001c001d7311 */ /* 0x028e24000030d100 */
[----:B0-----:R2:W-:Y:S01]  /*70e0*/  STG.E.U16 desc[UR36][R4.64], R29 ;  /* 0x0000001d04007986 */ /* 0x0015e2000c101524 */
[----:B------:R-:W-:Y:S05]  /*70f0*/  BRA `(.L_x_2432) ;  /* 0x0000000c00a47947 */ /* 0x000fea0003800000 */
.L_x_2428:
        /* <DEDUP_REMOVED lines=8> */
[----:B---3-5:R-:W0:Y:S01]  /*7180*/  F2F.F32.F64 R3, R28 ;  /* 0x0000001c00037310 */ /* 0x028e220000301000 */
[----:B------:R-:W-:-:S14]  /*7190*/  DSETP.GEU.AND P0, PT, |R28|, UR4, PT ;  /* 0x000000041c007e2a */ /* 0x000fdc000bf0e200 */
[----:B0-----:R-:W-:-:S05]  /*71a0*/  @!P0 FMUL R3, R3, 1.175494350822287508e-38 ;  /* 0x0080000003038820 */ /* 0x001fca0000400000 */
[----:B------:R0:W-:Y:S01]  /*71b0*/  STG.E desc[UR36][R4.64], R3 ;  /* 0x0000000304007986 */ /* 0x0001e2000c101924 */
[----:B------:R-:W-:Y:S05]  /*71c0*/  BRA `(.L_x_2432) ;  /* 0x0000000c00707947 */ /* 0x000fea0003800000 */
.L_x_2436:
[----:B------:R-:W-:Y:S01]  /*71d0*/  UMOV UR4, 0xf0000000 ;  /* 0xf000000000047882 */ /* 0x000fe20000000000 */
[----:B------:R-:W-:Y:S01]  /*71e0*/  UMOV UR5, 0x380fffff ;  /* 0x380fffff00057882 */ /* 0x000fe20000000000 */
[----:B---3-5:R-:W0:Y:S01]  /*71f0*/  F2F.F32.F64 R0, R28 ;  /* 0x0000001c00007310 */ /* 0x028e220000301000 */
[----:B------:R-:W-:-:S14]  /*7200*/  DSETP.GEU.AND P0, PT, |R28|, UR4, PT ;  /* 0x000000041c007e2a */ /* 0x000fdc000bf0e200 */
[----:B0-----:R-:W-:-:S05]  /*7210*/  @!P0 FMUL R0, R0, 1.175494350822287508e-38 ;  /* 0x0080000000008820 */ /* 0x001fca0000400000 */
[----:B------:R-:W-:-:S05]  /*7220*/  F2FP.F16.F32.PACK_AB R0, RZ, R0 ;  /* 0x00000000ff00723e */ /* 0x000fca00000000ff */
[----:B------:R0:W-:Y:S01]  /*7230*/  STG.E.U16 desc[UR36][R4.64], R0 ;  /* 0x0000000004007986 */ /* 0x0001e2000c101524 */
[----:B------:R-:W-:Y:S05]  /*7240*/  BRA `(.L_x_2432) ;  /* 0x0000000c00507947 */ /* 0x000fea0003800000 */
.L_x_2435:
        /* <DEDUP_REMOVED lines=8> */
[----:B---3-5:R-:W0:Y:S01]  /*72d0*/  F2F.F32.F64 R6, R28 ;  /* 0x0000001c00067310 */ /* 0x028e220000301000 */
[----:B------:R-:W-:Y:S01]  /*72e0*/  DSETP.GEU.AND P0, PT, |R28|, UR4, PT ;  /* 0x000000041c007e2a */ /* 0x000fe2000bf0e200 */
[----:B------:R-:W-:-:S13]  /*72f0*/  IMAD.MOV.U32 R7, RZ, RZ, RZ ;  /* 0x000000ffff077224 */ /* 0x000fda00078e00ff */
[----:B0-----:R-:W-:-:S05]  /*7300*/  @!P0 FMUL R6, R6, 1.175494350822287508e-38 ;  /* 0x0080000006068820 */ /* 0x001fca0000400000 */
[----:B------:R0:W-:Y:S01]  /*7310*/  STG.E.64 desc[UR36][R4.64], R6 ;  /* 0x0000000604007986 */ /* 0x0001e2000c101b24 */
[----:B------:R-:W-:Y:S05]  /*7320*/  BRA `(.L_x_2432) ;  /* 0x0000000c00187947 */ /* 0x000fea0003800000 */
.L_x_2438:
[----:B------:R-:W-:Y:S01]  /*7330*/  UMOV UR4, 0xf0000000 ;  /* 0xf000000000047882 */ /* 0x000fe20000000000 */
[----:B------:R-:W-:Y:S01]  /*7340*/  UMOV UR5, 0x380fffff ;  /* 0x380fffff00057882 */ /* 0x000fe20000000000 */
[----:B---3-5:R-:W0:Y:S01]  /*7350*/  F2F.F32.F64 R0, R28 ;  /* 0x0000001c00007310 */ /* 0x028e220000301000 */
[----:B------:R-:W-:-:S14]  /*7360*/  DSETP.GEU.AND P0, PT, |R28|, UR4, PT ;  /* 0x000000041c007e2a */ /* 0x000fdc000bf0e200 */
[----:B0-----:R-:W-:-:S05]  /*7370*/  @!P0 FMUL R0, R0, 1.175494350822287508e-38 ;  /* 0x0080000000008820 */ /* 0x001fca0000400000 */
[----:B------:R-:W-:-:S04]  /*7380*/  F2FP.F16.F32.PACK_AB R3, RZ, R0 ;  /* 0x00000000ff03723e */ /* 0x000fc800000000ff */
[----:B------:R-:W-:-:S05]  /*7390*/  PRMT R3, R3, 0x5410, RZ ;  /* 0x0000541003037816 */ /* 0x000fca00000000ff */
[----:B------:R0:W-:Y:S01]  /*73a0*/  STG.E desc[UR36][R4.64], R3 ;  /* 0x0000000304007986 */ /* 0x0001e2000c101924 */
[----:B------:R-:W-:Y:S05]  /*73b0*/  BRA `(.L_x_2432) ;  /* 0x0000000800f47947 */ /* 0x000fea0003800000 */
.L_x_2437:
[----:B---3-5:R0:W-:Y:S01]  /*73c0*/  STG.E.64 desc[UR36][R4.64], R28 ;  /* 0x0000001c04007986 */ /* 0x0281e2000c101b24 */
[----:B------:R-:W-:Y:S05]  /*73d0*/  BRA `(.L_x_2432) ;  /* 0x0000000800ec7947 */ /* 0x000fea0003800000 */
.L_x_2427:
        /* <DEDUP_REMOVED lines=10> */
[----:B---3-5:R-:W0:Y:S02]  /*7480*/  F2I.U32.F64.TRUNC R29, R28 ;  /* 0x0000001c001d7311 */ /* 0x028e24000030d000 */
[----:B0-----:R0:W-:Y:S01]  /*7490*/  STG.E.U16 desc[UR36][R4.64], R29 ;  /* 0x0000001d04007986 */ /* 0x0011e2000c101524 */
[----:B------:R-:W-:Y:S05]  /*74a0*/  BRA `(.L_x_2432) ;  /* 0x0000000800b87947 */ /* 0x000fea0003800000 */
.L_x_2442:
[----:B------:R-:W-:Y:S01]  /*74b0*/  UMOV UR4, 0xf0000000 ;  /* 0xf000000000047882 */ /* 0x000fe20000000000 */
[----:B------:R-:W-:Y:S01]  /*74c0*/  UMOV UR5, 0x380fffff ;  /* 0x380fffff00057882 */ /* 0x000fe20000000000 */
[----:B---3-5:R-:W0:Y:S01]  /*74d0*/  F2F.F32.F64 R7, R28 ;  /* 0x0000001c00077310 */ /* 0x028e220000301000 */
        /* <DEDUP_REMOVED lines=19> */
.L_x_2445:
[----:B------:R-:W-:-:S04]  /*7610*/  SHF.R.U32.HI R3, RZ, 0x18, R7 ;  /* 0x00000018ff037819 */ /* 0x000fc80000011607 */
[----:B------:R-:W-:-:S07]  /*7620*/  LOP3.LUT R0, R0, 0x80, R3, 0xf8, !PT ;  /* 0x0000008000007812 */ /* 0x000fce00078ef803 */
.L_x_2444:
[----:B------:R-:W-:Y:S05]  /*7630*/  BSYNC.RECONVERGENT B0 ;  /* 0x0000000000007941 */ /* 0x000fea0003800200 */
.L_x_2443:
[----:B------:R0:W-:Y:S01]  /*7640*/  STG.E.U8 desc[UR36][R4.64], R0 ;  /* 0x0000000004007986 */ /* 0x0001e2000c101124 */
[----:B------:R-:W-:Y:S05]  /*7650*/  BRA `(.L_x_2432) ;  /* 0x00000008004c7947 */ /* 0x000fea0003800000 */
.L_x_2441:
        /* <DEDUP_REMOVED lines=22> */
.L_x_2448:
[----:B------:R-:W-:-:S04]  /*77c0*/  SHF.R.U32.HI R3, RZ, 0x18, R7 ;  /* 0x00000018ff037819 */ /* 0x000fc80000011607 */
[----:B------:R-:W-:-:S07]  /*77d0*/  LOP3.LUT R0, R0, 0x80, R3, 0xf8, !PT ;  /* 0x0000008000007812 */ /* 0x000fce00078ef803 */
.L_x_2447:
[----:B------:R-:W-:Y:S05]  /*77e0*/  BSYNC.RECONVERGENT B0 ;  /* 0x0000000000007941 */ /* 0x000fea0003800200 */
.L_x_2446:
[----:B------:R0:W-:Y:S01]  /*77f0*/  STG.E.U8 desc[UR36][R4.64], R0 ;  /* 0x0000000004007986 */ /* 0x0001e2000c101124 */
[----:B------:R-:W-:Y:S05]  /*7800*/  BRA `(.L_x_2432) ;  /* 0x0000000400e07947 */ /* 0x000fea0003800000 */
.L_x_2440:
        /* <DEDUP_REMOVED lines=26> */
.L_x_2450:
[----:B---3-5:R-:W0:Y:S02]  /*79b0*/  F2I.U64.F64.TRUNC R28, R28 ;  /* 0x0000001c001c7311 */ /* 0x028e24000030d800 */
[----:B0-----:R0:W-:Y:S01]  /*79c0*/  STG.E.64 desc[UR36][R4.64], R28 ;  /* 0x0000001c04007986 */ /* 0x0011e2000c101b24 */
[----:B------:R-:W-:Y:S05]  /*79d0*/  BRA `(.L_x_2432) ;  /* 0x00000004006c7947 */ /* 0x000fea0003800000 */
.L_x_2449:
[----:B---3-5:R-:W0:Y:S02]  /*79e0*/  F2I.U32.F64.TRUNC R29, R28 ;  /* 0x0000001c001d7311 */ /* 0x028e24000030d000 */
[----:B0-----:R0:W-:Y:S01]  /*79f0*/  STG.E desc[UR36][R4.64], R29 ;  /* 0x0000001d04007986 */ /* 0x0011e2000c101924 */
[----:B------:R-:W-:Y:S05]  /*7a00*/  BRA `(.L_x_2432) ;  /* 0x0000000400607947 */ /* 0x000fea0003800000 */
.L_x_2439:
[----:B------:R-:W-:-:S13]  /*7a10*/  ISETP.GT.AND P0, PT, R0, 0xe, PT ;  /* 0x0000000e0000780c */ /* 0x000fda0003f04270 */
[----:B------:R-:W-:Y:S05]  /*7a20*/  @P0 BRA `(.L_x_2451) ;  /* 0x00000000002c0947 */ /* 0x000fea0003800000 */
[----:B------:R-:W-:-:S13]  /*7a30*/  ISETP.NE.AND P0, PT, R0, 0xa, PT ;  /* 0x0000000a0000780c */ /* 0x000fda0003f05270 */
[----:B------:R-:W-:Y:S05]  /*7a40*/  @!P0 BRA `(.L_x_2452) ;  /* 0x0000000000188947 */ /* 0x000fea0003800000 */
[----:B------:R-:W-:-:S13]  /*7a50*/  ISETP.NE.AND P0, PT, R0, 0xb, PT ;  /* 0x0000000b0000780c */ /* 0x000fda0003f05270 */
[----:B------:R-:W-:Y:S05]  /*7a60*/  @P0 BRA `(.L_x_2431) ;  /* 0x0000000000340947 */ /* 0x000fea0003800000 */
[----:B---3-5:R-:W-:-:S06]  /*7a70*/  DSETP.NEU.AND P0, PT, R28, RZ, PT ;  /* 0x000000ff1c00722a */ /* 0x028fcc0003f0d000 */
[----:B------:R-:W-:-:S05]  /*7a80*/  SEL R3, RZ, 0x1, !P0 ;  /* 0x00000001ff037807 */ /* 0x000fca0004000000 */
[----:B------:R0:W-:Y:S01]  /*7a90*/  STG.E.U8 desc[UR36][R4.64], R3 ;  /* 0x0000000304007986 */ /* 0x0001e2000c101124 */
[----:B------:R-:W-:Y:S05]  /*7aa0*/  BRA `(.L_x_2432) ;  /* 0x0000000400387947 */ /* 0x000fea0003800000 */
.L_x_2452:
[----:B------:R-:W-:-:S05]  /*7ab0*/  CS2R R30, SRZ ;  /* 0x00000000001e7805 */ /* 0x000fca000001ff00 */
[----:B---3-5:R0:W-:Y:S01]  /*7ac0*/  STG.E.128 desc[UR36][R4.64], R28 ;  /* 0x0000001c04007986 */ /* 0x0281e2000c101d24 */
[----:B------:R-:W-:Y:S05]  /*7ad0*/  BRA `(.L_x_2432) ;  /* 0x00000004002c7947 */ /* 0x000fea0003800000 */
.L_x_2451:
[----:B------:R-:W-:-:S13]  /*7ae0*/  ISETP.NE.AND P0, PT, R0, 0xf, PT ;  /* 0x0000000f0000780c */ /* 0x000fda0003f05270 */
[----:B------:R-:W-:Y:S05]  /*7af0*/  @!P0 BRA `(.L_x_2453) ;  /* 0x0000000400088947 */ /* 0x000fea0003800000 */
[----:B------:R-:W-:-:S13]  /*7b00*/  ISETP.NE.AND P0, PT, R0, 0x17, PT ;  /* 0x000000170000780c */ /* 0x000fda0003f05270 */
[----:B------:R-:W-:Y:S05]  /*7b10*/  @!P0 BRA `(.L_x_2454) ;  /* 0x0000000000a08947 */ /* 0x000fea0003800000 */
[----:B------:R-:W-:-:S13]  /*7b20*/  ISETP.NE.AND P0, PT, R0, 0x18, PT ;  /* 0x000000180000780c */ /* 0x000fda0003f05270 */
[----:B------:R-:W-:Y:S05]  /*7b30*/  @!P0 BRA `(.L_x_2455) ;  /* 0x0000000000448947 */ /* 0x000fea0003800000 */
.L_x_2431:
        /* <DEDUP_REMOVED lines=16> */
.L_x_2456:
[----:B------:R-:W-:Y:S05]  /*7c40*/  BRA `(.L_x_2432) ;  /* 0x0000000000d07947 */ /* 0x000fea0003800000 */
.L_x_2455:
[----:B------:R-:W-:Y:S01]  /*7c50*/  UMOV UR4, 0xf0000000 ;  /* 0xf000000000047882 */ /* 0x000fe20000000000 */
[----:B------:R-:W-:Y:S01]  /*7c60*/  UMOV UR5, 0x380fffff ;  /* 0x380fffff00057882 */ /* 0x000fe20000000000 */
[----:B---3-5:R-:W0:Y:S01]  /*7c70*/  F2F.F32.F64 R7, R28 ;  /* 0x0000001c00077310 */ /* 0x028e220000301000 */
        /* <DEDUP_REMOVED lines=14> */
.L_x_2458:
[----:B------:R-:W-:Y:S05]  /*7d60*/  BSYNC.RECONVERGENT B0 ;  /* 0x0000000000007941 */ /* 0x000fea0003800200 */
.L_x_2457:
[----:B------:R-:W-:-:S05]  /*7d70*/  LOP3.LUT R3, R0, 0x80, R3, 0xf8, !PT ;  /* 0x0000008000037812 */ /* 0x000fca00078ef803 */
[----:B------:R0:W-:Y:S01]  /*7d80*/  STG.E.U8 desc[UR36][R4.64], R3 ;  /* 0x0000000304007986 */ /* 0x0001e2000c101124 */
[----:B------:R-:W-:Y:S05]  /*7d90*/  BRA `(.L_x_2432) ;  /* 0x00000000007c7947 */ /* 0x000fea0003800000 */
.L_x_2454:
[----:B------:R-:W-:Y:S01]  /*7da0*/  UMOV UR4, 0xf0000000 ;  /* 0xf000000000047882 */ /* 0x000fe20000000000 */
[----:B------:R-:W-:Y:S01]  /*7db0*/  UMOV UR5, 0x380fffff ;  /* 0x380fffff00057882 */ /* 0x000fe20000000000 */
[----:B---3-5:R-:W0:Y:S01]  /*7dc0*/  F2F.F32.F64 R7, R28 ;  /* 0x0000001c00077310 */ /* 0x028e220000301000 */
        /* <DEDUP_REMOVED lines=13> */
.L_x_2460:
[----:B------:R-:W-:Y:S01]  /*7ea0*/  IMAD.MOV.U32 R0, RZ, RZ, 0x7f ;  /* 0x0000007fff007424 */ /* 0x000fe200078e00ff */
[----:B------:R-:W-:-:S04]  /*7eb0*/  ISETP.GT.U32.AND P0, PT, R3, 0x7f800000, PT ;  /* 0x7f8000000300780c */ /* 0x000fc80003f04070 */
[----:B------:R-:W-:-:S09]  /*7ec0*/  SEL R0, R0, 0x7c, P0 ;  /* 0x0000007c00007807 */ /* 0x000fd20000000000 */
.L_x_2461:
[----:B------:R-:W-:Y:S05]  /*7ed0*/  BSYNC.RECONVERGENT B0 ;  /* 0x0000000000007941 */ /* 0x000fea0003800200 */
.L_x_2459:
[----:B------:R-:W-:-:S04]  /*7ee0*/  SHF.R.U32.HI R3, RZ, 0x18, R7 ;  /* 0x00000018ff037819 */ /* 0x000fc80000011607 */
[----:B------:R-:W-:-:S05]  /*7ef0*/  LOP3.LUT R3, R0, 0x80, R3, 0xf8, !PT ;  /* 0x0000008000037812 */ /* 0x000fca00078ef803 */
[----:B------:R0:W-:Y:S01]  /*7f00*/  STG.E.U8 desc[UR36][R4.64], R3 ;  /* 0x0000000304007986 */ /* 0x0001e2000c101124 */
[----:B------:R-:W-:Y:S05]  /*7f10*/  BRA `(.L_x_2432) ;  /* 0x00000000001c7947 */ /* 0x000fea0003800000 */
.L_x_2453:
[----:B------:R-:W-:Y:S01]  /*7f20*/  UMOV UR4, 0xf0000000 ;  /* 0xf000000000047882 */ /* 0x000fe20000000000 */
[----:B------:R-:W-:Y:S01]  /*7f30*/  UMOV UR5, 0x380fffff ;  /* 0x380fffff00057882 */ /* 0x000fe20000000000 */
[----:B---3-5:R-:W0:Y:S01]  /*7f40*/  F2F.F32.F64 R0, R28 ;  /* 0x0000001c00007310 */ /* 0x028e220000301000 */
[----:B------:R-:W-:-:S14]  /*7f50*/  DSETP.GEU.AND P0, PT, |R28|, UR4, PT ;  /* 0x000000041c007e2a */ /* 0x000fdc000bf0e200 */
[----:B0-----:R-:W-:-:S05]  /*7f60*/  @!P0 FMUL R0, R0, 1.175494350822287508e-38 ;  /* 0x0080000000008820 */ /* 0x001fca0000400000 */
[----:B------:R-:W-:-:S05]  /*7f70*/  F2FP.BF16.F32.PACK_AB R0, RZ, R0 ;  /* 0x00000000ff00723e */ /* 0x000fca00000010ff */
[----:B------:R0:W-:Y:S02]  /*7f80*/  STG.E.U16 desc[UR36][R4.64], R0 ;  /* 0x0000000004007986 */ /* 0x0001e4000c101524 */
.L_x_2432:
        /* <DEDUP_REMOVED lines=21> */
[----:B------:R-:W0:Y:S02]  /*80e0*/  F2I.F64.TRUNC R25, R24 ;  /* 0x0000001800197311 */ /* 0x000e24000030d100 */
[----:B0-----:R0:W-:Y:S01]  /*80f0*/  STG.E.U8 desc[UR36][R4.64], R25 ;  /* 0x0000001904007986 */ /* 0x0011e2000c101124 */
[----:B------:R-:W-:Y:S05]  /*8100*/  BRA `(.L_x_2467) ;  /* 0x0000000c00f07947 */ /* 0x000fea0003800000 */
.L_x_2465:
[----:B------:R-:W0:Y:S02]  /*8110*/  F2I.S64.F64.TRUNC R24, R24 ;  /* 0x0000001800187311 */ /* 0x000e24000030d900 */
[----:B0-----:R-:W-:-:S05]  /*8120*/  IMAD.MOV.U32 R3, RZ, RZ, R24 ;  /* 0x000000ffff037224 */ /* 0x001fca00078e0018 */
[----:B------:R0:W-:Y:S01]  /*8130*/  STG.E.U8 desc[UR36][R4.64], R3 ;  /* 0x0000000304007986 */ /* 0x0001e2000c101124 */
[----:B------:R-:W-:Y:S05]  /*8140*/  BRA `(.L_x_2467) ;  /* 0x0000000c00e07947 */ /* 0x000fea0003800000 */
.L_x_2464:
[----:B------:R-:W-:-:S13]  /*8150*/  ISETP.NE.AND P0, PT, R0, 0x2, PT ;  /* 0x000000020000780c */ /* 0x000fda0003f05270 */
[----:B------:R-:W-:Y:S05]  /*8160*/  @!P0 BRA `(.L_x_2468) ;  /* 0x0000000000288947 */ /* 0x000fea0003800000 */
[----:B------:R-:W-:-:S13]  /*8170*/  ISETP.NE.AND P0, PT, R0, 0x3, PT ;  /* 0x000000030000780c */ /* 0x000fda0003f05270 */
[----:B------:R-:W-:Y:S05]  /*8180*/  @!P0 BRA `(.L_x_2469) ;  /* 0x0000000000148947 */ /* 0x000fea0003800000 */
[----:B------:R-:W-:-:S13]  /*8190*/  ISETP.NE.AND P0, PT, R0, 0x4, PT ;  /* 0x000000040000780c */ /* 0x000fda0003f05270 */
[----:B------:R-:W-:Y:S05]  /*81a0*/  @P0 BRA `(.L_x_2466) ;  /* 0x0000000800b40947 */ /* 0x000fea0003800000 */
[----:B------:R-:W0:Y:S02]  /*81b0*/  F2I.S64.F64.TRUNC R24, R24 ;  /* 0x0000001800187311 */ /* 0x000e24000030d900 */
[----:B0-----:R0:W-:Y:S01]  /*81c0*/  STG.E.64 desc[UR36][R4.64], R24 ;  /* 0x0000001804007986 */ /* 0x0011e2000c101b24 */
[----:B------:R-:W-:Y:S05]  /*81d0*/  BRA `(.L_x_2467) ;  /* 0x0000000c00bc7947 */ /* 0x000fea0003800000 */
.L_x_2469:
[----:B------:R-:W0:Y:S02]  /*81e0*/  F2I.F64.TRUNC R25, R24 ;  /* 0x0000001800197311 */ /* 0x000e24000030d100 */
[----:B0-----:R0:W-:Y:S01]  /*81f0*/  STG.E desc[UR36][R4.64], R25 ;  /* 0x0000001904007986 */ /* 0x0011e2000c101924 */
[----:B------:R-:W-:Y:S05]  /*8200*/  BRA `(.L_x_2467) ;  /* 0x0000000c00b07947 */ /* 0x000fea0003800000 */
.L_x_2468:
[----:B------:R-:W0:Y:S02]  /*8210*/  F2I.F64.TRUNC R25, R24 ;  /* 0x0000001800197311 */ /* 0x000e24000030d100 */
[----:B0-----:R0:W-:Y:S01]  /*8220*/  STG.E.U16 desc[UR36][R4.64], R25 ;  /* 0x0000001904007986 */ /* 0x0011e2000c101524 */
[----:B------:R-:W-:Y:S05]  /*8230*/  BRA `(.L_x_2467) ;  /* 0x0000000c00a47947 */ /* 0x000fea0003800000 */
.L_x_2463:
        /* <DEDUP_REMOVED lines=9> */
[----:B------:R-:W-:-:S14]  /*82d0*/  DSETP.GEU.AND P0, PT, |R24|, UR4, PT ;  /* 0x0000000418007e2a */ /* 0x000fdc000bf0e200 */
[----:B0-----:R-:W-:-:S05]  /*82e0*/  @!P0 FMUL R3, R3, 1.175494350822287508e-38 ;  /* 0x0080000003038820 */ /* 0x001fca0000400000 */
[----:B------:R0:W-:Y:S01]  /*82f0*/  STG.E desc[UR36][R4.64], R3 ;  /* 0x0000000304007986 */ /* 0x0001e2000c101924 */
[----:B------:R-:W-:Y:S05]  /*8300*/  BRA `(.L_x_2467) ;  /* 0x0000000c00707947 */ /* 0x000fea0003800000 */
.L_x_2471:
        /* <DEDUP_REMOVED lines=8> */
.L_x_2470:
        /* <DEDUP_REMOVED lines=14> */
.L_x_2473:
        /* <DEDUP_REMOVED lines=9> */
.L_x_2472:
[----:B------:R0:W-:Y:S01]  /*8500*/  STG.E.64 desc[UR36][R4.64], R24 ;  /* 0x0000001804007986 */ /* 0x0001e2000c101b24 */
[----:B------:R-:W-:Y:S05]  /*8510*/  BRA `(.L_x_2467) ;  /* 0x0000000800ec7947 */ /* 0x000fea0003800000 */
.L_x_2462:
        /* <DEDUP_REMOVED lines=10> */
[----:B------:R-:W0:Y:S02]  /*85c0*/  F2I.U32.F64.TRUNC R25, R24 ;  /* 0x0000001800197311 */ /* 0x000e24000030d000 */
[----:B0-----:R0:W-:Y:S01]  /*85d0*/  STG.E.U16 desc[UR36][R4.64], R25 ;  /* 0x0000001904007986 */ /* 0x0011e2000c101524 */
[----:B------:R-:W-:Y:S05]  /*85e0*/  BRA `(.L_x_2467) ;  /* 0x0000000800b87947 */ /* 0x000fea0003800000 */
.L_x_2477:
        /* <DEDUP_REMOVED lines=22> */
.L_x_2480:
[----:B------:R-:W-:-:S04]  /*8750*/  SHF.R.U32.HI R3, RZ, 0x18, R7 ;  /* 0x00000018ff037819 */ /* 0x000fc80000011607 */
[----:B------:R-:W-:-:S07]  /*8760*/  LOP3.LUT R0, R0, 0x80, R3, 0xf8, !PT ;  /* 0x0000008000007812 */ /* 0x000fce00078ef803 */
.L_x_2479:
[----:B------:R-:W-:Y:S05]  /*8770*/  BSYNC.RECONVERGENT B0 ;  /* 0x0000000000007941 */ /* 0x000fea0003800200 */
.L_x_2478:
[----:B------:R0:W-:Y:S01]  /*8780*/  STG.E.U8 desc[UR36][R4.64], R0 ;  /* 0x0000000004007986 */ /* 0x0001e2000c101124 */
[----:B------:R-:W-:Y:S05]  /*8790*/  BRA `(.L_x_2467) ;  /* 0x00000008004c7947 */ /* 0x000fea0003800000 */
.L_x_2476:
        /* <DEDUP_REMOVED lines=22> */
.L_x_2483:
[----:B------:R-:W-:-:S04]  /*8900*/  SHF.R.U32.HI R3, RZ, 0x18, R7 ;  /* 0x00000018ff037819 */ /* 0x000fc80000011607 */
[----:B------:R-:W-:-:S07]  /*8910*/  LOP3.LUT R0, R0, 0x80, R3, 0xf8, !PT ;  /* 0x0000008000007812 */ /* 0x000fce00078ef803 */
.L_x_2482:
[----:B------:R-:W-:Y:S05]  /*8920*/  BSYNC.RECONVERGENT B0 ;  /* 0x0000000000007941 */ /* 0x000fea0003800200 */
.L_x_2481:
[----:B------:R0:W-:Y:S01]  /*8930*/  STG.E.U8 desc[UR36][R4.64], R0 ;  /* 0x0000000004007986 */ /* 0x0001e2000c101124 */
[----:B------:R-:W-:Y:S05]  /*8940*/  BRA `(.L_x_2467) ;  /* 0x0000000400e07947 */ /* 0x000fea0003800000 */
.L_x_2475:
        /* <DEDUP_REMOVED lines=26> */
.L_x_2485:
[----:B------:R-:W0:Y:S02]  /*8af0*/  F2I.U64.F64.TRUNC R24, R24 ;  /* 0x0000001800187311 */ /* 0x000e24000030d800 */
[----:B0-----:R0:W-:Y:S01]  /*8b00*/  STG.E.64 desc[UR36][R4.64], R24 ;  /* 0x0000001804007986 */ /* 0x0011e2000c101b24 */
[----:B------:R-:W-:Y:S05]  /*8b10*/  BRA `(.L_x_2467) ;  /* 0x00000004006c7947 */ /* 0x000fea0003800000 */
.L_x_2484:
[----:B------:R-:W0:Y:S02]  /*8b20*/  F2I.U32.F64.TRUNC R25, R24 ;  /* 0x0000001800197311 */ /* 0x000e24000030d000 */
[----:B0-----:R0:W-:Y:S01]  /*8b30*/  STG.E desc[UR36][R4.64], R25 ;  /* 0x0000001904007986 */ /* 0x0011e2000c101924 */
[----:B------:R-:W-:Y:S05]  /*8b40*/  BRA `(.L_x_2467) ;  /* 0x0000000400607947 */ /* 0x000fea0003800000 */
.L_x_2474:
[----:B------:R-:W-:-:S13]  /*8b50*/  ISETP.GT.AND P0, PT, R0, 0xe, PT ;  /* 0x0000000e0000780c */ /* 0x000fda0003f04270 */
[----:B------:R-:W-:Y:S05]  /*8b60*/  @P0 BRA `(.L_x_2486) ;  /* 0x00000000002c0947 */ /* 0x000fea0003800000 */
[----:B------:R-:W-:-:S13]  /*8b70*/  ISETP.NE.AND P0, PT, R0, 0xa, PT ;  /* 0x0000000a0000780c */ /* 0x000fda0003f05270 */
[----:B------:R-:W-:Y:S05]  /*8b80*/  @!P0 BRA `(.L_x_2487) ;  /* 0x0000000000188947 */ /* 0x000fea0003800000 */
[----:B------:R-:W-:-:S13]  /*8b90*/  ISETP.NE.AND P0, PT, R0, 0xb, PT ;  /* 0x0000000b0000780c */ /* 0x000fda0003f05270 */
[----:B------:R-:W-:Y:S05]  /*8ba0*/  @P0 BRA `(.L_x_2466) ;  /* 0x0000000000340947 */ /* 0x000fea0003800000 */
[----:B------:R-:W-:-:S06]  /*8bb0*/  DSETP.NEU.AND P0, PT, R24, RZ, PT ;  /* 0x000000ff1800722a */ /* 0x000fcc0003f0d000 */
[----:B------:R-:W-:-:S05]  /*8bc0*/  SEL R3, RZ, 0x1, !P0 ;  /* 0x00000001ff037807 */ /* 0x000fca0004000000 */
[----:B------:R1:W-:Y:S01]  /*8bd0*/  STG.E.U8 desc[UR36][R4.64], R3 ;  /* 0x0000000304007986 */ /* 0x0003e2000c101124 */
[----:B------:R-:W-:Y:S05]  /*8be0*/  BRA `(.L_x_2467) ;  /* 0x0000000400387947 */ /* 0x000fea0003800000 */
.L_x_2487:
[----:B----4-:R-:W-:-:S05]  /*8bf0*/  CS2R R26, SRZ ;  /* 0x00000000001a7805 */ /* 0x010fca000001ff00 */
[----:B------:R0:W-:Y:S01]  /*8c00*/  STG.E.128 desc[UR36][R4.64], R24 ;  /* 0x0000001804007986 */ /* 0x0001e2000c101d24 */
[----:B------:R-:W-:Y:S05]  /*8c10*/  BRA `(.L_x_2467) ;  /* 0x00000004002c7947 */ /* 0x000fea0003800000 */
.L_x_2486:
[----:B------:R-:W-:-:S13]  /*8c20*/  ISETP.NE.AND P0, PT, R0, 0xf, PT ;  /* 0x0000000f0000780c */ /* 0x000fda0003f05270 */
[----:B------:R-:W-:Y:S05]  /*8c30*/  @!P0 BRA `(.L_x_2488) ;  /* 0x0000000400088947 */ /* 0x000fea0003800000 */
[----:B------:R-:W-:-:S13]  /*8c40*/  ISETP.NE.AND P0, PT, R0, 0x17, PT ;  /* 0x000000170000780c */ /* 0x000fda0003f05270 */
[----:B------:R-:W-:Y:S05]  /*8c50*/  @!P0 BRA `(.L_x_2489) ;  /* 0x0000000000a08947 */ /* 0x000fea0003800000 */
[----:B------:R-:W-:-:S13]  /*8c60*/  ISETP.NE.AND P0, PT, R0, 0x18, PT ;  /* 0x000000180000780c */ /* 0x000fda0003f05270 */
[----:B------:R-:W-:Y:S05]  /*8c70*/  @!P0 BRA `(.L_x_2490) ;  /* 0x0000000000448947 */ /* 0x000fea0003800000 */
.L_x_2466:
        /* <DEDUP_REMOVED lines=16> */
.L_x_2491:
[----:B------:R-:W-:Y:S05]  /*8d80*/  BRA `(.L_x_2467) ;  /* 0x0000000000d07947 */ /* 0x000fea0003800000 */
.L_x_2490:
        /* <DEDUP_REMOVED lines=17> */
.L_x_2493:
[----:B------:R-:W-:Y:S05]  /*8ea0*/  BSYNC.RECONVERGENT B0 ;  /* 0x0000000000007941 */ /* 0x000fea0003800200 */
.L_x_2492:
[----:B------:R-:W-:-:S05]  /*8eb0*/  LOP3.LUT R3, R0, 0x80, R3, 0xf8, !PT ;  /* 0x0000008000037812 */ /* 0x000fca00078ef803 */
[----:B------:R3:W-:Y:S01]  /*8ec0*/  STG.E.U8 desc[UR36][R4.64], R3 ;  /* 0x0000000304007986 */ /* 0x0007e2000c101124 */
[----:B------:R-:W-:Y:S05]  /*8ed0*/  BRA `(.L_x_2467) ;  /* 0x00000000007c7947 */ /* 0x000fea0003800000 */
.L_x_2489:
        /* <DEDUP_REMOVED lines=16> */
.L_x_2495:
[----:B------:R-:W-:Y:S01]  /*8fe0*/  IMAD.MOV.U32 R0, RZ, RZ, 0x7f ;  /* 0x0000007fff007424 */ /* 0x000fe200078e00ff */
[----:B------:R-:W-:-:S04]  /*8ff0*/  ISETP.GT.U32.AND P0, PT, R3, 0x7f800000, PT ;  /* 0x7f8000000300780c */ /* 0x000fc80003f04070 */
[----:B------:R-:W-:-:S09]  /*9000*/  SEL R0, R0, 0x7c, P0 ;  /* 0x0000007c00007807 */ /* 0x000fd20000000000 */
.L_x_2496:
[----:B------:R-:W-:Y:S05]  /*9010*/  BSYNC.RECONVERGENT B0 ;  /* 0x0000000000007941 */ /* 0x000fea0003800200 */
.L_x_2494:
[----:B------:R-:W-:-:S04]  /*9020*/  SHF.R.U32.HI R3, RZ, 0x18, R7 ;  /* 0x00000018ff037819 */ /* 0x000fc80000011607 */
[----:B------:R-:W-:-:S05]  /*9030*/  LOP3.LUT R3, R0, 0x80, R3, 0xf8, !PT ;  /* 0x0000008000037812 */ /* 0x000fca00078ef803 */
[----:B------:R2:W-:Y:S01]  /*9040*/  STG.E.U8 desc[UR36][R4.64], R3 ;  /* 0x0000000304007986 */ /* 0x0005e2000c101124 */
[----:B------:R-:W-:Y:S05]  /*9050*/  BRA `(.L_x_2467) ;  /* 0x00000000001c7947 */ /* 0x000fea0003800000 */
.L_x_2488:
[----:B------:R-:W-:Y:S01]  /*9060*/  UMOV UR4, 0xf0000000 ;  /* 0xf000000000047882 */ /* 0x000fe20000000000 */
[----:B------:R-:W-:Y:S01]  /*9070*/  UMOV UR5, 0x380fffff ;  /* 0x380fffff00057882 */ /* 0x000fe20000000000 */
[----:B------:R-:W0:Y:S01]  /*9080*/  F2F.F32.F64 R0, R24 ;  /* 0x0000001800007310 */ /* 0x000e220000301000 */
[----:B------:R-:W-:-:S14]  /*9090*/  DSETP.GEU.AND P0, PT, |R24|, UR4, PT ;  /* 0x0000000418007e2a */ /* 0x000fdc000bf0e200 */
[----:B0-----:R-:W-:-:S05]  /*90a0*/  @!P0 FMUL R0, R0, 1.175494350822287508e-38 ;  /* 0x0080000000008820 */ /* 0x001fca0000400000 */
[----:B------:R-:W-:-:S05]  /*90b0*/  F2FP.BF16.F32.PACK_AB R0, RZ, R0 ;  /* 0x00000000ff00723e */ /* 0x000fca00000010ff */
[----:B------:R0:W-:Y:S02]  /*90c0*/  STG.E.U16 desc[UR36][R4.64], R0 ;  /* 0x0000000004007986 */ /* 0x0001e4000c101524 */
.L_x_2467:
[----:B------:R-:W-:-:S07]  /*90d0*/  VIADD R23, R23, 0x80 ;  /* 0x0000008017177836 */ /* 0x000fce0000000000 */
.L_x_2426:
[----:B------:R-:W-:Y:S05]  /*90e0*/  BSYNC.RECONVERGENT B6 ;  /* 0x0000000000067941 */ /* 0x000fea0003800200 */
.L_x_2425:
[----:B------:R-:W-:-:S13]  /*90f0*/  ISETP.GE.AND P0, PT, R23, R19, PT ;  /* 0x000000131700720c */ /* 0x000fda0003f06270 */
[----:B------:R-:W-:Y:S05]  /*9100*/  @P0 EXIT ;  /* 0x000000000000094d */ /* 0x000fea0003800000 */
[----:B0123--:R-:W0:Y:S01]  /*9110*/  LDC.64 R4, c[0x0][0x388] ;  /* 0x0000e200ff047b82 */ /* 0x00fe220000000a00 */
[----:B------:R-:W1:Y:S01]  /*9120*/  LDCU UR4, c[0x0][0x3a8] ;  /* 0x00007500ff0477ac */ /* 0x000e620008000800 */
[----:B------:R-:W-:Y:S01]  /*9130*/  PRMT R0, R2, 0x9910, RZ ;  /* 0x0000991002007816 */ /* 0x000fe200000000ff */
        /* <DEDUP_REMOVED lines=14> */
[----:B-----5:R-:W0:Y:S02]  /*9220*/  F2I.F64.TRUNC R17, R16 ;  /* 0x0000001000117311 */ /* 0x020e24000030d100 */
[----:B0-----:R-:W-:Y:S01]  /*9230*/  STG.E.U8 desc[UR36][R4.64], R17 ;  /* 0x0000001104007986 */ /* 0x001fe2000c101124 */
[----:B------:R-:W-:Y:S05]  /*9240*/  EXIT ;  /* 0x000000000000794d */ /* 0x000fea0003800000 */
.L_x_2500:
[----:B-----5:R-:W0:Y:S02]  /*9250*/  F2I.S64.F64.TRUNC R16, R16 ;  /* 0x0000001000107311 */ /* 0x020e24000030d900 */
[----:B0-----:R-:W-:-:S05]  /*9260*/  IMAD.MOV.U32 R3, RZ, RZ, R16 ;  /* 0x000000ffff037224 */ /* 0x001fca00078e0010 */
[----:B------:R-:W-:Y:S01]  /*9270*/  STG.E.U8 desc[UR36][R4.64], R3 ;  /* 0x0000000304007986 */ /* 0x000fe2000c101124 */
[----:B------:R-:W-:Y:S05]  /*9280*/  EXIT ;  /* 0x000000000000794d */ /* 0x000fea0003800000 */
.L_x_2499:
[----:B------:R-:W-:-:S13]  /*9290*/  ISETP.NE.AND P0, PT, R0, 0x2, PT ;  /* 0x000000020000780c */ /* 0x000fda0003f05270 */
[----:B------:R-:W-:Y:S05]  /*92a0*/  @!P0 BRA `(.L_x_2502) ;  /* 0x0000000000288947 */ /* 0x000fea0003800000 */
[----:B------:R-:W-:-:S13]  /*92b0*/  ISETP.NE.AND P0, PT, R0, 0x3, PT ;  /* 0x000000030000780c */ /* 0x000fda0003f05270 */
[----:B------:R-:W-:Y:S05]  /*92c0*/  @!P0 BRA `(.L_x_2503) ;  /* 0x0000000000148947 */ /* 0x000fea0003800000 */
[----:B------:R-:W-:-:S13]  /*92d0*/  ISETP.NE.AND P0, PT, R0, 0x4, PT ;  /* 0x000000040000780c */ /* 0x000fda0003f05270 */
[----:B------:R-:W-:Y:S05]  /*92e0*/  @P0 BRA `(.L_x_2501) ;  /* 0x0000000800b40947 */ /* 0x000fea0003800000 */
[----:B-----5:R-:W0:Y:S02]  /*92f0*/  F2I.S64.F64.TRUNC R16, R16 ;  /* 0x0000001000107311 */ /* 0x020e24000030d900 */
[----:B0-----:R-:W-:Y:S01]  /*9300*/  STG.E.64 desc[UR36][R4.64], R16 ;  /* 0x0000001004007986 */ /* 0x001fe2000c101b24 */
[----:B------:R-:W-:Y:S05]  /*9310*/  EXIT ;  /* 0x000000000000794d */ /* 0x000fea0003800000 */
.L_x_2503:
[----:B-----5:R-:W0:Y:S02]  /*9320*/  F2I.F64.TRUNC R17, R16 ;  /* 0x0000001000117311 */ /* 0x020e24000030d100 */
[----:B0-----:R-:W-:Y:S01]  /*9330*/  STG.E desc[UR36][R4.64], R17 ;  /* 0x0000001104007986 */ /* 0x001fe2000c101924 */
[----:B------:R-:W-:Y:S05]  /*9340*/  EXIT ;  /* 0x000000000000794d */ /* 0x000fea0003800000 */
.L_x_2502:
[----:B-----5:R-:W0:Y:S02]  /*9350*/  F2I.F64.TRUNC R17, R16 ;  /* 0x0000001000117311 */ /* 0x020e24000030d100 */
[----:B0-----:R-:W-:Y:S01]  /*9360*/  STG.E.U16 desc[UR36][R4.64], R17 ;  /* 0x0000001104007986 */ /* 0x001fe2000c101524 */
[----:B------:R-:W-:Y:S05]  /*9370*/  EXIT ;  /* 0x000000000000794d */ /* 0x000fea0003800000 */
.L_x_2498:
        /* <DEDUP_REMOVED lines=8> */
[----:B-----5:R-:W0:Y:S01]  /*9400*/  F2F.F32.F64 R3, R16 ;  /* 0x0000001000037310 */ /* 0x020e220000301000 */
[----:B------:R-:W-:-:S14]  /*9410*/  DSETP.GEU.AND P0, PT, |R16|, UR4, PT ;  /* 0x0000000410007e2a */ /* 0x000fdc000bf0e200 */
[----:B0-----:R-:W-:-:S05]  /*9420*/  @!P0 FMUL R3, R3, 1.175494350822287508e-38 ;  /* 0x0080000003038820 */ /* 0x001fca0000400000 */
[----:B------:R-:W-:Y:S01]  /*9430*/  STG.E desc[UR36][R4.64], R3 ;  /* 0x0000000304007986 */ /* 0x000fe2000c101924 */
[----:B------:R-:W-:Y:S05]  /*9440*/  EXIT ;  /* 0x000000000000794d */ /* 0x000fea0003800000 */
.L_x_2505:
[----:B------:R-:W-:Y:S01]  /*9450*/  UMOV UR4, 0xf0000000 ;  /* 0xf000000000047882 */ /* 0x000fe20000000000 */
[----:B------:R-:W-:Y:S01]  /*9460*/  UMOV UR5, 0x380fffff ;  /* 0x380fffff00057882 */ /* 0x000fe20000000000 */
[----:B-----5:R-:W0:Y:S01]  /*9470*/  F2F.F32.F64 R0, R16 ;  /* 0x0000001000007310 */ /* 0x020e220000301000 */
[----:B------:R-:W-:-:S14]  /*9480*/  DSETP.GEU.AND P0, PT, |R16|, UR4, PT ;  /* 0x0000000410007e2a */ /* 0x000fdc000bf0e200 */
[----:B0-----:R-:W-:-:S05]  /*9490*/  @!P0 FMUL R0, R0, 1.175494350822287508e-38 ;  /* 0x0080000000008820 */ /* 0x001fca0000400000 */
[----:B------:R-:W-:-:S05]  /*94a0*/  F2FP.F16.F32.PACK_AB R0, RZ, R0 ;  /* 0x00000000ff00723e */ /* 0x000fca00000000ff */
[----:B------:R-:W-:Y:S01]  /*94b0*/  STG.E.U16 desc[UR36][R4.64], R0 ;  /* 0x0000000004007986 */ /* 0x000fe2000c101524 */
[----:B------:R-:W-:Y:S05]  /*94c0*/  EXIT ;  /* 0x000000000000794d */ /* 0x000fea0003800000 */
.L_x_2504:
        /* <DEDUP_REMOVED lines=8> */
[----:B-----5:R-:W0:Y:S01]  /*9550*/  F2F.F32.F64 R2, R16 ;  /* 0x0000001000027310 */ /* 0x020e220000301000 */
[----:B------:R-:W-:Y:S01]  /*9560*/  DSETP.GEU.AND P0, PT, |R16|, UR4, PT ;  /* 0x0000000410007e2a */ /* 0x000fe2000bf0e200 */
[----:B------:R-:W-:-:S13]  /*9570*/  IMAD.MOV.U32 R3, RZ, RZ, RZ ;  /* 0x000000ffff037224 */ /* 0x000fda00078e00ff */
[----:B0-----:R-:W-:-:S05]  /*9580*/  @!P0 FMUL R2, R2, 1.175494350822287508e-38 ;  /* 0x0080000002028820 */ /* 0x001fca0000400000 */
[----:B------:R-:W-:Y:S01]  /*9590*/  STG.E.64 desc[UR36][R4.64], R2 ;  /* 0x0000000204007986 */ /* 0x000fe2000c101b24 */
[----:B------:R-:W-:Y:S05]  /*95a0*/  EXIT ;  /* 0x000000000000794d */ /* 0x000fea0003800000 */
.L_x_2507:
[----:B------:R-:W-:Y:S01]  /*95b0*/  UMOV UR4, 0xf0000000 ;  /* 0xf000000000047882 */ /* 0x000fe20000000000 */
[----:B------:R-:W-:Y:S01]  /*95c0*/  UMOV UR5, 0x380fffff ;  /* 0x380fffff00057882 */ /* 0x000fe20000000000 */
[----:B-----5:R-:W0:Y:S01]  /*95d0*/  F2F.F32.F64 R0, R16 ;  /* 0x0000001000007310 */ /* 0x020e220000301000 */
[----:B------:R-:W-:-:S14]  /*95e0*/  DSETP.GEU.AND P0, PT, |R16|, UR4, PT ;  /* 0x0000000410007e2a */ /* 0x000fdc000bf0e200 */
[----:B0-----:R-:W-:-:S05]  /*95f0*/  @!P0 FMUL R0, R0, 1.175494350822287508e-38 ;  /* 0x0080000000008820 */ /* 0x001fca0000400000 */
[----:B------:R-:W-:-:S04]  /*9600*/  F2FP.F16.F32.PACK_AB R3, RZ, R0 ;  /* 0x00000000ff03723e */ /* 0x000fc800000000ff */
[----:B------:R-:W-:-:S05]  /*9610*/  PRMT R3, R3, 0x5410, RZ ;  /* 0x0000541003037816 */ /* 0x000fca00000000ff */
[----:B------:R-:W-:Y:S01]  /*9620*/  STG.E desc[UR36][R4.64], R3 ;  /* 0x0000000304007986 */ /* 0x000fe2000c101924 */
[----:B------:R-:W-:Y:S05]  /*9630*/  EXIT ;  /* 0x000000000000794d */ /* 0x000fea0003800000 */
.L_x_2506:
[----:B-----5:R-:W-:Y:S01]  /*9640*/  STG.E.64 desc[UR36][R4.64], R16 ;  /* 0x0000001004007986 */ /* 0x020fe2000c101b24 */
[----:B------:R-:W-:Y:S05]  /*9650*/  EXIT ;  /* 0x000000000000794d */ /* 0x000fea0003800000 */
.L_x_2497:
        /* <DEDUP_REMOVED lines=10> */
[----:B-----5:R-:W0:Y:S02]  /*9700*/  F2I.U32.F64.TRUNC R17, R16 ;  /* 0x0000001000117311 */ /* 0x020e24000030d000 */
[----:B0-----:R-:W-:Y:S01]  /*9710*/  STG.E.U16 desc[UR36][R4.64], R17 ;  /* 0x0000001104007986 */ /* 0x001fe2000c101524 */
[----:B------:R-:W-:Y:S05]  /*9720*/  EXIT ;  /* 0x000000000000794d */ /* 0x000fea0003800000 */
.L_x_2511:
[----:B------:R-:W-:Y:S01]  /*9730*/  UMOV UR4, 0xf0000000 ;  /* 0xf000000000047882 */ /* 0x000fe20000000000 */
[----:B------:R-:W-:Y:S01]  /*9740*/  UMOV UR5, 0x380fffff ;  /* 0x380fffff00057882 */ /* 0x000fe20000000000 */
[----:B-----5:R-:W0:Y:S01]  /*9750*/  F2F.F32.F64 R7, R16 ;  /* 0x0000001000077310 */ /* 0x020e220000301000 */
        /* <DEDUP_REMOVED lines=18> */
.L_x_2514:
[----:B------:R-:W-:-:S04]  /*9880*/  SHF.R.U32.HI R3, RZ, 0x18, R7 ;  /* 0x00000018ff037819 */ /* 0x000fc80000011607 */
[----:B------:R-:W-:-:S04]  /*9890*/  LOP3.LUT R0, R0, 0x80, R3, 0xf8, !PT ;  /* 0x0000008000007812 */ /* 0x000fc800078ef803 */
[----:B------:R-:W-:-:S07]  /*98a0*/  PRMT R2, R0, 0x7610, R2 ;  /* 0x0000761000027816 */ /* 0x000fce0000000002 */
.L_x_2513:
[----:B------:R-:W-:Y:S05]  /*98b0*/  BSYNC.RECONVERGENT B0 ;  /* 0x0000000000007941 */ /* 0x000fea0003800200 */
.L_x_2512:
[----:B------:R-:W-:Y:S01]  /*98c0*/  STG.E.U8 desc[UR36][R4.64], R2 ;  /* 0x0000000204007986 */ /* 0x000fe2000c101124 */
[----:B------:R-:W-:Y:S05]  /*98d0*/  EXIT ;  /* 0x000000000000794d */ /* 0x000fea0003800000 */
.L_x_2510:
        /* <DEDUP_REMOVED lines=21> */
.L_x_2517:
[----:B------:R-:W-:-:S04]  /*9a30*/  SHF.R.U32.HI R3, RZ, 0x18, R7 ;  /* 0x00000018ff037819 */ /* 0x000fc80000011607 */
[----:B------:R-:W-:-:S04]  /*9a40*/  LOP3.LUT R0, R0, 0x80, R3, 0xf8, !PT ;  /* 0x0000008000007812 */ /* 0x000fc800078ef803 */
[----:B------:R-:W-:-:S07]  /*9a50*/  PRMT R2, R0, 0x7610, R2 ;  /* 0x0000761000027816 */ /* 0x000fce0000000002 */
.L_x_2516:
[----:B------:R-:W-:Y:S05]  /*9a60*/  BSYNC.RECONVERGENT B0 ;  /* 0x0000000000007941 */ /* 0x000fea0003800200 */
.L_x_2515:
[----:B------:R-:W-:Y:S01]  /*9a70*/  STG.E.U8 desc[UR36][R4.64], R2 ;  /* 0x0000000204007986 */ /* 0x000fe2000c101124 */
[----:B------:R-:W-:Y:S05]  /*9a80*/  EXIT ;  /* 0x000000000000794d */ /* 0x000fea0003800000 */
.L_x_2509:
        /* <DEDUP_REMOVED lines=26> */
.L_x_2519:
[----:B-----5:R-:W0:Y:S02]  /*9c30*/  F2I.U64.F64.TRUNC R16, R16 ;  /* 0x0000001000107311 */ /* 0x020e24000030d800 */
[----:B0-----:R-:W-:Y:S01]  /*9c40*/  STG.E.64 desc[UR36][R4.64], R16 ;  /* 0x0000001004007986 */ /* 0x001fe2000c101b24 */
[----:B------:R-:W-:Y:S05]  /*9c50*/  EXIT ;  /* 0x000000000000794d */ /* 0x000fea0003800000 */
.L_x_2518:
[----:B-----5:R-:W0:Y:S02]  /*9c60*/  F2I.U32.F64.TRUNC R17, R16 ;  /* 0x0000001000117311 */ /* 0x020e24000030d000 */
[----:B0-----:R-:W-:Y:S01]  /*9c70*/  STG.E desc[UR36][R4.64], R17 ;  /* 0x0000001104007986 */ /* 0x001fe2000c101924 */
[----:B------:R-:W-:Y:S05]  /*9c80*/  EXIT ;  /* 0x000000000000794d */ /* 0x000fea0003800000 */
.L_x_2508:
[----:B------:R-:W-:-:S13]  /*9c90*/  ISETP.GT.AND P0, PT, R0, 0xe, PT ;  /* 0x0000000e0000780c */ /* 0x000fda0003f04270 */
[----:B------:R-:W-:Y:S05]  /*9ca0*/  @P0 BRA `(.L_x_2520) ;  /* 0x00000000002c0947 */ /* 0x000fea0003800000 */
[----:B------:R-:W-:-:S13]  /*9cb0*/  ISETP.NE.AND P0, PT, R0, 0xa, PT ;  /* 0x0000000a0000780c */ /* 0x000fda0003f05270 */
[----:B------:R-:W-:Y:S05]  /*9cc0*/  @!P0 BRA `(.L_x_2521) ;  /* 0x0000000000188947 */ /* 0x000fea0003800000 */
[----:B------:R-:W-:-:S13]  /*9cd0*/  ISETP.NE.AND P0, PT, R0, 0xb, PT ;  /* 0x0000000b0000780c */ /* 0x000fda0003f05270 */
[----:B------:R-:W-:Y:S05]  /*9ce0*/  @P0 BRA `(.L_x_2501) ;  /* 0x0000000000340947 */ /* 0x000fea0003800000 */
[----:B-----5:R-:W-:-:S06]  /*9cf0*/  DSETP.NEU.AND P0, PT, R16, RZ, PT ;  /* 0x000000ff1000722a */ /* 0x020fcc0003f0d000 */
[----:B------:R-:W-:-:S05]  /*9d00*/  SEL R3, RZ, 0x1, !P0 ;  /* 0x00000001ff037807 */ /* 0x000fca0004000000 */
[----:B------:R-:W-:Y:S01]  /*9d10*/  STG.E.U8 desc[UR36][R4.64], R3 ;  /* 0x0000000304007986 */ /* 0x000fe2000c101124 */
[----:B------:R-:W-:Y:S05]  /*9d20*/  EXIT ;  /* 0x000000000000794d */ /* 0x000fea0003800000 */
.L_x_2521:
[----:B------:R-:W-:-:S05]  /*9d30*/  CS2R R18, SRZ ;  /* 0x0000000000127805 */ /* 0x000fca000001ff00 */
[----:B-----5:R-:W-:Y:S01]  /*9d40*/  STG.E.128 desc[UR36][R4.64], R16 ;  /* 0x0000001004007986 */ /* 0x020fe2000c101d24 */
[----:B------:R-:W-:Y:S05]  /*9d50*/  EXIT ;  /* 0x000000000000794d */ /* 0x000fea0003800000 */
.L_x_2520:
[----:B------:R-:W-:-:S13]  /*9d60*/  ISETP.NE.AND P0, PT, R0, 0xf, PT ;  /* 0x0000000f0000780c */ /* 0x000fda0003f05270 */
[----:B------:R-:W-:Y:S05]  /*9d70*/  @!P0 BRA `(.L_x_2522) ;  /* 0x0000000400088947 */ /* 0x000fea0003800000 */
[----:B------:R-:W-:-:S13]  /*9d80*/  ISETP.NE.AND P0, PT, R0, 0x17, PT ;  /* 0x000000170000780c */ /* 0x000fda0003f05270 */
[----:B------:R-:W-:Y:S05]  /*9d90*/  @!P0 BRA `(.L_x_2523) ;  /* 0x0000000000a08947 */ /* 0x000fea0003800000 */
[----:B------:R-:W-:-:S13]  /*9da0*/  ISETP.NE.AND P0, PT, R0, 0x18, PT ;  /* 0x000000180000780c */ /* 0x000fda0003f05270 */
[----:B------:R-:W-:Y:S05]  /*9db0*/  @!P0 BRA `(.L_x_2524) ;  /* 0x0000000000448947 */ /* 0x000fea0003800000 */
.L_x_2501:
        /* <DEDUP_REMOVED lines=16> */
.L_x_2525:
[----:B------:R-:W-:Y:S05]  /*9ec0*/  EXIT ;  /* 0x000000000000794d */ /* 0x000fea0003800000 */
.L_x_2524:
[----:B------:R-:W-:Y:S01]  /*9ed0*/  UMOV UR4, 0xf0000000 ;  /* 0xf000000000047882 */ /* 0x000fe20000000000 */
[----:B------:R-:W-:Y:S01]  /*9ee0*/  UMOV UR5, 0x380fffff ;  /* 0x380fffff00057882 */ /* 0x000fe20000000000 */
[----:B-----5:R-:W0:Y:S01]  /*9ef0*/  F2F.F32.F64 R7, R16 ;  /* 0x0000001000077310 */ /* 0x020e220000301000 */
        /* <DEDUP_REMOVED lines=14> */
.L_x_2527:
[----:B------:R-:W-:Y:S05]  /*9fe0*/  BSYNC.RECONVERGENT B0 ;  /* 0x0000000000007941 */ /* 0x000fea0003800200 */
.L_x_2526:
[----:B------:R-:W-:-:S05]  /*9ff0*/  LOP3.LUT R3, R0, 0x80, R3, 0xf8, !PT ;  /* 0x0000008000037812 */ /* 0x000fca00078ef803 */
[----:B------:R-:W-:Y:S01]  /*a000*/  STG.E.U8 desc[UR36][R4.64], R3 ;  /* 0x0000000304007986 */ /* 0x000fe2000c101124 */
[----:B------:R-:W-:Y:S05]  /*a010*/  EXIT ;  /* 0x000000000000794d */ /* 0x000fea0003800000 */
.L_x_2523:
[----:B------:R-:W-:Y:S01]  /*a020*/  UMOV UR4, 0xf0000000 ;  /* 0xf000000000047882 */ /* 0x000fe20000000000 */
[----:B------:R-:W-:Y:S01]  /*a030*/  UMOV UR5, 0x380fffff ;  /* 0x380fffff00057882 */ /* 0x000fe20000000000 */
[----:B-----5:R-:W0:Y:S01]  /*a040*/  F2F.F32.F64 R3, R16 ;  /* 0x0000001000037310 */ /* 0x020e220000301000 */
        /* <DEDUP_REMOVED lines=13> */
.L_x_2529:
[----:B------:R-:W-:Y:S01]  /*a120*/  IMAD.MOV.U32 R0, RZ, RZ, 0x7f ;  /* 0x0000007fff007424 */ /* 0x000fe200078e00ff */
[----:B------:R-:W-:-:S04]  /*a130*/  ISETP.GT.U32.AND P0, PT, R2, 0x7f800000, PT ;  /* 0x7f8000000200780c */ /* 0x000fc80003f04070 */
[----:B------:R-:W-:-:S09]  /*a140*/  SEL R0, R0, 0x7c, P0 ;  /* 0x0000007c00007807 */ /* 0x000fd20000000000 */
.L_x_2530:
[----:B------:R-:W-:Y:S05]  /*a150*/  BSYNC.RECONVERGENT B0 ;  /* 0x0000000000007941 */ /* 0x000fea0003800200 */
.L_x_2528:
[----:B------:R-:W-:-:S04]  /*a160*/  SHF.R.U32.HI R3, RZ, 0x18, R3 ;  /* 0x00000018ff037819 */ /* 0x000fc80000011603 */
[----:B------:R-:W-:-:S05]  /*a170*/  LOP3.LUT R3, R0, 0x80, R3, 0xf8, !PT ;  /* 0x0000008000037812 */ /* 0x000fca00078ef803 */
[----:B------:R-:W-:Y:S01]  /*a180*/  STG.E.U8 desc[UR36][R4.64], R3 ;  /* 0x0000000304007986 */ /* 0x000fe2000c101124 */
[----:B------:R-:W-:Y:S05]  /*a190*/  EXIT ;  /* 0x000000000000794d */ /* 0x000fea0003800000 */
.L_x_2522:
[----:B------:R-:W-:Y:S01]  /*a1a0*/  UMOV UR4, 0xf0000000 ;  /* 0xf000000000047882 */ /* 0x000fe20000000000 */
[----:B------:R-:W-:Y:S01]  /*a1b0*/  UMOV UR5, 0x380fffff ;  /* 0x380fffff00057882 */ /* 0x000fe20000000000 */
[----:B-----5:R-:W0:Y:S01]  /*a1c0*/  F2F.F32.F64 R0, R16 ;  /* 0x0000001000007310 */ /* 0x020e220000301000 */
[----:B------:R-:W-:-:S14]  /*a1d0*/  DSETP.GEU.AND P0, PT, |R16|, UR4, PT ;  /* 0x0000000410007e2a */ /* 0x000fdc000bf0e200 */
[----:B0-----:R-:W-:-:S05]  /*a1e0*/  @!P0 FMUL R0, R0, 1.175494350822287508e-38 ;  /* 0x0080000000008820 */ /* 0x001fca0000400000 */
[----:B------:R-:W-:-:S05]  /*a1f0*/  F2FP.BF16.F32.PACK_AB R0, RZ, R0 ;  /* 0x00000000ff00723e */ /* 0x000fca00000010ff */
[----:B------:R-:W-:Y:S01]  /*a200*/  STG.E.U16 desc[UR36][R4.64], R0 ;  /* 0x0000000004007986 */ /* 0x000fe2000c101524 */
[----:B------:R-:W-:Y:S05]  /*a210*/  EXIT ;  /* 0x000000000000794d */ /* 0x000fea0003800000 */
.L_x_2531:
        /* <DEDUP_REMOVED lines=14> */
.L_x_18317:


//--------------------- .text._ZN2at6native18elementwise_kernelILi128ELi2EZNS0_22gpu_kernel_impl_nocastIZZZNS0_16asin_kernel_cudaERNS_18TensorIteratorBaseEENKUlvE0_clEvENKUlvE_clEvEUldE_EEvS4_RKT_EUliE_EEviT1_ --------------------------
	.section	.text._ZN2at6native18elementwise_kernelILi128ELi2EZNS0_22gpu_kernel_impl_nocastIZZZNS0_16asin_kernel_cudaERNS_18TensorIteratorBaseEENKUlvE0_clEvENKUlvE_clEvEUldE_EEvS4_RKT_EUliE_EEviT1_,"ax",@progbits
	.align	128
        .global         _ZN2at6native18elementwise_kernelILi128ELi2EZNS0_22gpu_kernel_impl_nocastIZZZNS0_16asin_kernel_cudaERNS_18TensorIteratorBaseEENKUlvE0_clEvENKUlvE_clEvEUldE_EEvS4_RKT_EUliE_EEviT1_
        .type           _ZN2at6native18elementwise_kernelILi128ELi2EZNS0_22gpu_kernel_impl_nocastIZZZNS0_16asin_kernel_cudaERNS_18TensorIteratorBaseEENKUlvE0_clEvENKUlvE_clEvEUldE_EEvS4_RKT_EUliE_EEviT1_,@function
        .size           _ZN2at6native18elementwise_kernelILi128ELi2EZNS0_22gpu_kernel_impl_nocastIZZZNS0_16asin_kernel_cudaERNS_18TensorIteratorBaseEENKUlvE0_clEvENKUlvE_clEvEUldE_EEvS4_RKT_EUliE_EEviT1_,(.L_x_18318 - _ZN2at6native18elementwise_kernelILi128ELi2EZNS0_22gpu_kernel_impl_nocastIZZZNS0_16asin_kernel_cudaERNS_18TensorIteratorBaseEENKUlvE0_clEvENKUlvE_clEvEUldE_EEvS4_RKT_EUliE_EEviT1_)
        .other          _ZN2at6native18elementwise_kernelILi128ELi2EZNS0_22gpu_kernel_impl_nocastIZZZNS0_16asin_kernel_cudaERNS_18TensorIteratorBaseEENKUlvE0_clEvENKUlvE_clEvEUldE_EEvS4_RKT_EUliE_EEviT1_,@"STO_CUDA_ENTRY STV_DEFAULT"
_ZN2at6native18elementwise_kernelILi128ELi2EZNS0_22gpu_kernel_impl_nocastIZZZNS0_16asin_kernel_cudaERNS_18TensorIteratorBaseEENKUlvE0_clEvENKUlvE_clEvEUldE_EEvS4_RKT_EUliE_EEviT1_:
.text._ZN2at6native18elementwise_kernelILi128ELi2EZNS0_22gpu_kernel_impl_nocastIZZZNS0_16asin_kernel_cudaERNS_18TensorIteratorBaseEENKUlvE0_clEvENKUlvE_clEvEUldE_EEvS4_RKT_EUliE_EEviT1_:
        /* <DEDUP_REMOVED lines=14> */
[----:B0-----:R-:W2:Y:S02]  /*00e0*/  LDG.E.64 R4, desc[UR6][R4.64] ;  /* 0x0000000604047981 */ /* 0x001ea4000c1e1b00 */
[----:B--2---:R-:W-:-:S13]  /*00f0*/  FSETP.GEU.FTZ.AND P0, PT, |R5|, 1.7687499523162841797, PT ;  /* 0x3fe266660500780b */ /* 0x004fda0003f1e200 */
[----:B------:R-:W-:Y:S05]  /*0100*/  @!P0 BRA `(.L_x_2535) ;  /* 0x0000000400188947 */ /* 0x000fea0003800000 */
[----:B------:R-:W-:Y:S01]  /*0110*/  HFMA2 R6, -RZ, RZ, 0, 0 ;  /* 0x00000000ff067431 */ /* 0x000fe200000001ff */
[----:B------:R-:W-:Y:S01]  /*0120*/  MOV R7, 0x3fe00000 ;  /* 0x3fe0000000077802 */ /* 0x000fe20000000f00 */
[----:B------:R-:W-:Y:S01]  /*0130*/  IMAD.MOV.U32 R8, RZ, RZ, 0x180754af ;  /* 0x180754afff087424 */ /* 0x000fe200078e00ff */
[----:B------:R-:W-:Y:S01]  /*0140*/  MOV R9, 0x3fb3823b ;  /* 0x3fb3823b00097802 */ /* 0x000fe20000000f00 */
        /* <DEDUP_REMOVED lines=66> */
.L_x_2535:
        /* <DEDUP_REMOVED lines=41> */
.L_x_2536:
[----:B------:R-:W0:Y:S01]  /*0800*/  LDC.64 R4, c[0x0][0x580] ;  /* 0x00016000ff047b82 */ /* 0x000e220000000a00 */
[----:B------:R-:W-:Y:S01]  /*0810*/  IADD3 R3, PT, PT, R3, 0x80, RZ ;  /* 0x0000008003037810 */ /* 0x000fe20007ffe0ff */
[----:B0-----:R0:W-:Y:S06]  /*0820*/  STG.E.64 desc[UR6][R4.64], R6 ;  /* 0x0000000604007986 */ /* 0x0011ec000c101b06 */
.L_x_2534:
[----:B------:R-:W-:Y:S05]  /*0830*/  BSYNC.RECONVERGENT B0 ;  /* 0x0000000000007941 */ /* 0x000fea0003800200 */
.L_x_2533:
[----:B------:R-:W-:-:S13]  /*0840*/  ISETP.GE.AND P0, PT, R3, UR4, PT ;  /* 0x0000000403007c0c */ /* 0x000fda000bf06270 */
[----:B------:R-:W-:Y:S05]  /*0850*/  @P0 EXIT ;  /* 0x000000000000094d */ /* 0x000fea0003800000 */
[----:B------:R-:W1:Y:S02]  /*0860*/  LDC.64 R2, c[0x0][0x588] ;  /* 0x00016200ff027b82 */ /* 0x000e640000000a00 */
[----:B-1----:R-:W2:Y:S02]  /*0870*/  LDG.E.64 R2, desc[UR6][R2.64] ;  /* 0x0000000602027981 */ /* 0x002ea4000c1e1b00 */
[----:B--2---:R-:W-:-:S13]  /*0880*/  FSETP.GEU.FTZ.AND P0, PT, |R3|, 1.7687499523162841797, PT ;  /* 0x3fe266660300780b */ /* 0x004fda0003f1e200 */
[----:B------:R-:W-:Y:S05]  /*0890*/  @!P0 BRA `(.L_x_2537) ;  /* 0x0000000400208947 */ /* 0x000fea0003800000 */
[----:B0-----:R-:W-:Y:S02]  /*08a0*/  HFMA2 R4, -RZ, RZ, 0, 0 ;  /* 0x00000000ff047431 */ /* 0x001fe400000001ff */
[----:B------:R-:W-:Y:S02]  /*08b0*/  IMAD.MOV.U32 R5, RZ, RZ, 0x3fe00000 ;  /* 0x3fe00000ff057424 */ /* 0x000fe400078e00ff */
[----:B------:R-:W-:Y:S01]  /*08c0*/  HFMA2 R7, -RZ, RZ, 1.9248046875, -3.4034252166748046875e-05 ;  /* 0x3fb3823bff077431 */ /* 0x000fe200000001ff */
        /* <DEDUP_REMOVED lines=62> */
[----:B------:R-:W-:Y:S01]  /*0cb0*/  DFMA R14, R14, R6, UR4 ;  /* 0x000000040e0e7e2b */ /* 0x000fe20008000006 */
[----:B------:R-:W0:Y:S07]  /*0cc0*/  LDC.64 R6, c[0x0][0x580] ;  /* 0x00016000ff067b82 */ /* 0x000e2e0000000a00 */
[----:B------:R-:W-:-:S08]  /*0cd0*/  DADD R4, R14, R4 ;  /* 0x000000000e047229 */ /* 0x000fd00000000004 */
[----:B------:R-:W-:-:S10]  /*0ce0*/  DADD R4, R4, UR8 ;  /* 0x0000000804047e29 */ /* 0x000fd40008000000 */
[----:B------:R-:W-:-:S05]  /*0cf0*/  LOP3.LUT R5, R5, 0x80000000, R3, 0xb8, !PT ;  /* 0x8000000005057812 */ /* 0x000fca00078eb803 */
[----:B0-----:R-:W-:Y:S01]  /*0d00*/  STG.E.64 desc[UR6][R6.64], R4 ;  /* 0x0000000406007986 */ /* 0x001fe2000c101b06 */
[----:B------:R-:W-:Y:S05]  /*0d10*/  EXIT ;  /* 0x000000000000794d */ /* 0x000fea0003800000 */
.L_x_2537:
[----:B0-----:R-:W-:Y:S01]  /*0d20*/  DMUL R4, R2, R2 ;  /* 0x0000000202047228 */ /* 0x001fe20000000000 */
[----:B------:R-:W-:Y:S01]  /*0d30*/  IMAD.MOV.U32 R6, RZ, RZ, 0x180754af ;  /* 0x180754afff067424 */ /* 0x000fe200078e00ff */
[----:B------:R-:W-:Y:S01]  /*0d40*/  MOV R7, 0x3fb3823b ;  /* 0x3fb3823b00077802 */ /* 0x000fe20000000f00 */
[----:B------:R-:W-:Y:S01]  /*0d50*/  UMOV UR4, 0xdc1895e9 ;  /* 0xdc1895e900047882 */ /* 0x000fe20000000000 */
[----:B------:R-:W-:Y:S01]  /*0d60*/  UMOV UR5, 0x3fb0066b ;  /* 0x3fb0066b00057882 */ /* 0x000fe20000000000 */
[----:B------:R-:W0:Y:S03]  /*0d70*/  LDC.64 R8, c[0x0][0x580] ;  /* 0x00016000ff087b82 */ /* 0x000e260000000a00 */
        /* <DEDUP_REMOVED lines=35> */
[----:B------:R-:W-:-:S07]  /*0fb0*/  DFMA R6, R2, R6, R2 ;  /* 0x000000060206722b */ /* 0x000fce0000000002 */
[----:B0-----:R-:W-:Y:S01]  /*0fc0*/  STG.E.64 desc[UR6][R8.64], R6 ;  /* 0x0000000608007986 */ /* 0x001fe2000c101b06 */
[----:B------:R-:W-:Y:S05]  /*0fd0*/  EXIT ;  /* 0x000000000000794d */ /* 0x000fea0003800000 */
.L_x_2532:
[----:B------:R-:W0:Y:S01]  /*0fe0*/  LDCU UR4, c[0x0][0x380] ;  /* 0x00007000ff0477ac */ /* 0x000e220008000800 */
[----:B------:R-:W-:Y:S01]  /*0ff0*/  IADD3 R2, PT, PT, R2, -0x1, RZ ;  /* 0xffffffff02027810 */ /* 0x000fe20007ffe0ff */
[----:B------:R-:W-:Y:S03]  /*1000*/  BSSY.RECONVERGENT B0, `(.L_x_2538) ;  /* 0x00001ac000007945 */ /* 0x000fe60003800200 */
[----:B------:R-:W-:-:S05]  /*1010*/  VIMNMX.U32 R0, PT, PT, R2, 0x18, PT ;  /* 0x0000001802007848 */ /* 0x000fca0003fe0000 */
[----:B------:R-:W-:Y:S01]  /*1020*/  VIADD R0, R0, 0x1 ;  /* 0x0000000100007836 */ /* 0x000fe20000000000 */
        /* <DEDUP_REMOVED lines=9> */
[----:B------:R-:W-:-:S05]  /*10c0*/  SHF.R.U32.HI R7, RZ, UR9, R6 ;  /* 0x00000009ff077c19 */ /* 0x000fca0008011606 */
[----:B------:R-:W-:-:S04]  /*10d0*/  IMAD.MOV R4, RZ, RZ, -R7 ;  /* 0x000000ffff047224 */ /* 0x000fc800078e0a07 */
        /* <DEDUP_REMOVED lines=17> */
[----:B------:R-:W-:Y:S01]  /*11f0*/  IMAD.MOV.U32 R8, RZ, RZ, RZ ;  /* 0x000000ffff087224 */ /* 0x000fe200078e00ff */
        /* <DEDUP_REMOVED lines=16> */
[----:B-1----:R-:W-:-:S05]  /*1300*/  SHF.R.U32.HI R9, RZ, UR5, R8 ;  /* 0x00000005ff097c19 */ /* 0x002fca0008011608 */
[----:B------:R-:W-:-:S04]  /*1310*/  IMAD.MOV R6, RZ, RZ, -R9 ;  /* 0x000000ffff067224 */ /* 0x000fc800078e0a09 */
        /* <DEDUP_REMOVED lines=34> */
[----:B------:R-:W-:-:S05]  /*1540*/  SHF.R.U32.HI R7, RZ, UR9, R6 ;  /* 0x00000009ff077c19 */ /* 0x000fca0008011606 */
[----:B------:R-:W-:-:S04]  /*1550*/  IMAD.MOV R8, RZ, RZ, -R7 ;  /* 0x000000ffff087224 */ /* 0x000fc800078e0a07 */
        /* <DEDUP_REMOVED lines=198> */
[----:B------:R-:W-:Y:S01]  /*21c0*/  IMAD.MOV.U32 R6, RZ, RZ, RZ ;  /* 0x000000ffff067224 */ /* 0x000fe200078e00ff */
        /* <DEDUP_REMOVED lines=11> */
[----:B------:R-:W-:-:S04]  /*2280*/  IMAD R6, R13, UR8, R7 ;  /* 0x000000080d067c24 */ /* 0x000fc8000f8e0207 */
[----:B------:R-:W-:Y:S02]  /*2290*/  @P0 IMAD.MOV R10, RZ, RZ, -R10 ;  /* 0x000000ffff0a0224 */ /* 0x000fe400078e0a0a */
[----:B--2---:R-:W-:Y:S02]  /*22a0*/  IMAD R5, R6, UR10, R5 ;  /* 0x0000000a06057c24 */ /* 0x004fe4000f8e0205 */
[----:B0-----:R-:W-:Y:S02]  /*22b0*/  @P0 IMAD R10, R10, R17, R11 ;  /* 0x000000110a0a0224 */ /* 0x001fe400078e020b */
[----:B------:R-:W-:Y:S02]  /*22c0*/  IMAD R4, R6, UR11, R4 ;  /* 0x0000000b06047c24 */ /* 0x000fe4000f8e0204 */
[C---:B-1----:R-:W-:Y:S02]  /*22d0*/  @P0 IMAD R5, R10.reuse, R8, R5 ;  /* 0x000000080a050224 */ /* 0x042fe400078e0205 */
[----:B------:R-:W-:-:S07]  /*22e0*/  @P0 IMAD R4, R10, R9, R4 ;  /* 0x000000090a040224 */ /* 0x000fce00078e0204 */
.L_x_2540:
[----:B------:R-:W0:Y:S02]  /*22f0*/  LDCU.64 UR8, c[0x0][0x588] ;  /* 0x0000b100ff0877ac */ /* 0x000e240008000a00 */
[----:B0-----:R-:W-:-:S04]  /*2300*/  IADD3 R6, P0, PT, R4, UR8, RZ ;  /* 0x0000000804067c10 */ /* 0x001fc8000ff1e0ff */
[----:B------:R-:W-:-:S06]  /*2310*/  IADD3.X R7, PT, PT, RZ, UR9, RZ, P0, !PT ;  /* 0x00000009ff077c10 */ /* 0x000fcc00087fe4ff */
[----:B------:R-:W2:Y:S01]  /*2320*/  LDG.E.64 R6, desc[UR6][R6.64] ;  /* 0x0000000606067981 */ /* 0x000ea2000c1e1b00 */
[----:B------:R-:W-:Y:S01]  /*2330*/  BSSY.RECONVERGENT B1, `(.L_x_2541) ;  /* 0x0000073000017945 */ /* 0x000fe20003800200 */
[----:B--2---:R-:W-:-:S13]  /*2340*/  FSETP.GEU.FTZ.AND P0, PT, |R7|, 1.7687499523162841797, PT ;  /* 0x3fe266660700780b */ /* 0x004fda0003f1e200 */
[----:B------:R-:W-:Y:S05]  /*2350*/  @P0 BRA `(.L_x_2542) ;  /* 0x0000000000a80947 */ /* 0x000fea0003800000 */
[----:B------:R-:W-:Y:S01]  /*2360*/  DMUL R8, R6, R6 ;  /* 0x0000000606087228 */ /* 0x000fe20000000000 */
[----:B------:R-:W-:Y:S01]  /*2370*/  HFMA2 R11, -RZ, RZ, 1.9248046875, -3.4034252166748046875e-05 ;  /* 0x3fb3823bff0b7431 */ /* 0x000fe200000001ff */
        /* <DEDUP_REMOVED lines=40> */
.L_x_2542:
[----:B------:R-:W-:Y:S01]  /*2600*/  IMAD.MOV.U32 R8, RZ, RZ, 0x0 ;  /* 0x00000000ff087424 */ /* 0x000fe200078e00ff */
[----:B------:R-:W-:Y:S01]  /*2610*/  MOV R9, 0x3fe00000 ;  /* 0x3fe0000000097802 */ /* 0x000fe20000000f00 */
[----:B------:R-:W-:Y:S01]  /*2620*/  HFMA2 R11, -RZ, RZ, 1.9248046875, -3.4034252166748046875e-05 ;  /* 0x3fb3823bff0b7431 */ /* 0x000fe200000001ff */
[----:B------:R-:W-:Y:S01]  /*2630*/  MOV R10, 0x180754af ;  /* 0x180754af000a7802 */ /* 0x000fe20000000f00 */
        /* <DEDUP_REMOVED lines=64> */
[----:B------:R-:W-:Y:S02]  /*2a40*/  LOP3.LUT R7, R9, 0x80000000, R7, 0xb8, !PT ;  /* 0x8000000009077812 */ /* 0x000fe400078eb807 */
[----:B------:R-:W-:-:S07]  /*2a50*/  MOV R6, R8 ;  /* 0x0000000800067202 */ /* 0x000fce0000000f00 */
.L_x_2543:
[----:B------:R-:W-:Y:S05]  /*2a60*/  BSYNC.RECONVERGENT B1 ;  /* 0x0000000000017941 */ /* 0x000fea0003800200 */
.L_x_2541:
[----:B------:R-:W0:Y:S01]  /*2a70*/  LDCU.64 UR8, c[0x0][0x580] ;  /* 0x0000b000ff0877ac */ /* 0x000e220008000a00 */
[----:B------:R-:W-:Y:S02]  /*2a80*/  IADD3 R3, PT, PT, R3, 0x80, RZ ;  /* 0x0000008003037810 */ /* 0x000fe40007ffe0ff */
[----:B0-----:R-:W-:-:S05]  /*2a90*/  IADD3 R4, P0, PT, R5, UR8, RZ ;  /* 0x0000000805047c10 */ /* 0x001fca000ff1e0ff */
[----:B------:R-:W-:-:S05]  /*2aa0*/  IMAD.X R5, RZ, RZ, UR9, P0 ;  /* 0x00000009ff057e24 */ /* 0x000fca00080e06ff */
[----:B------:R0:W-:Y:S03]  /*2ab0*/  STG.E.64 desc[UR6][R4.64], R6 ;  /* 0x0000000604007986 */ /* 0x0001e6000c101b06 */
.L_x_2539:
[----:B------:R-:W-:Y:S05]  /*2ac0*/  BSYNC.RECONVERGENT B0 ;  /* 0x0000000000007941 */ /* 0x000fea0003800200 */
.L_x_2538:
[----:B------:R-:W-:-:S13]  /*2ad0*/  ISETP.GE.AND P0, PT, R3, UR4, PT ;  /* 0x0000000403007c0c */ /* 0x000fda000bf06270 */
[----:B------:R-:W-:Y:S05]  /*2ae0*/  @P0 EXIT ;  /* 0x000000000000094d */ /* 0x000fea0003800000 */
[----:B------:R-:W1:Y:S01]  /*2af0*/  LDCU.64 UR4, c[0x0][0x390] ;  /* 0x00007200ff0477ac */ /* 0x000e620008000a00 */
[----:B0-----:R-:W-:Y:S01]  /*2b00*/  HFMA2 R4, -RZ, RZ, 0, 0 ;  /* 0x00000000ff047431 */ /* 0x001fe200000001ff */
[----:B------:R-:W-:Y:S01]  /*2b10*/  MOV R5, R3 ;  /* 0x0000000300057202 */ /* 0x000fe20000000f00 */
[----:B------:R-:W0:Y:S01]  /*2b20*/  LDCU UR8, c[0x0][0x38c] ;  /* 0x00007180ff0877ac */ /* 0x000e220008000800 */
[----:B------:R-:W-:Y:S01]  /*2b30*/  ISETP.NE.AND P0, PT, R2, RZ, PT ;  /* 0x000000ff0200720c */ /* 0x000fe20003f05270 */
[----:B------:R-:W2:Y:S01]  /*2b40*/  LDCU.64 UR10, c[0x0][0x4b8] ;  /* 0x00009700ff0a77ac */ /* 0x000ea20008000a00 */
[----:B-1----:R-:W-:-:S05]  /*2b50*/  IMAD.HI.U32 R6, R3, UR4, R4 ;  /* 0x0000000403067c27 */ /* 0x002fca000f8e0004 */
[----:B------:R-:W-:-:S05]  /*2b60*/  SHF.R.U32.HI R7, RZ, UR5, R6 ;  /* 0x00000005ff077c19 */ /* 0x000fca0008011606 */
[----:B------:R-:W-:-:S04]  /*2b70*/  IMAD.MOV R4, RZ, RZ, -R7 ;  /* 0x000000ffff047224 */ /* 0x000fc800078e0a07 */
        /* <DEDUP_REMOVED lines=284> */
[----:B------:R-:W-:Y:S02]  /*3d40*/  IMAD R2, R6, UR5, R2 ;  /* 0x0000000506027c24 */ /* 0x000fe4000f8e0202 */
[----:B------:R-:W-:-:S04]  /*3d50*/  @P0 IMAD.MOV R8, RZ, RZ, -R0 ;  /* 0x000000ffff080224 */ /* 0x000fc800078e0a00 */
[----:B0-----:R-:W-:-:S04]  /*3d60*/  @P0 IMAD R8, R3, R8, R9 ;  /* 0x0000000803080224 */ /* 0x001fc800078e0209 */
[C---:B---3--:R-:W-:Y:S02]  /*3d70*/  @P0 IMAD R5, R8.reuse, R12, R5 ;  /* 0x0000000c08050224 */ /* 0x048fe400078e0205 */
[----:B------:R-:W-:-:S07]  /*3d80*/  @P0 IMAD R2, R8, R13, R2 ;  /* 0x0000000d08020224 */ /* 0x000fce00078e0202 */
.L_x_2544:
[----:B------:R-:W0:Y:S02]  /*3d90*/  LDCU.128 UR8, c[0x0][0x580] ;  /* 0x0000b000ff0877ac */ /* 0x000e240008000c00 */
[----:B0-----:R-:W-:-:S04]  /*3da0*/  IADD3 R2, P0, PT, R2, UR10, RZ ;  /* 0x0000000a02027c10 */ /* 0x001fc8000ff1e0ff */
[----:B------:R-:W-:-:S06]  /*3db0*/  IADD3.X R3, PT, PT, RZ, UR11, RZ, P0, !PT ;  /* 0x0000000bff037c10 */ /* 0x000fcc00087fe4ff */
[----:B------:R-:W2:Y:S01]  /*3dc0*/  LDG.E.64 R2, desc[UR6][R2.64] ;  /* 0x0000000602027981 */ /* 0x000ea2000c1e1b00 */
[----:B------:R-:W-:Y:S01]  /*3dd0*/  IADD3 R4, P1, PT, R5, UR8, RZ ;  /* 0x0000000805047c10 */ /* 0x000fe2000ff3e0ff */
[----:B------:R-:W-:Y:S03]  /*3de0*/  BSSY.RECONVERGENT B0, `(.L_x_2545) ;  /* 0x0000073000007945 */ /* 0x000fe60003800200 */
[----:B------:R-:W-:Y:S02]  /*3df0*/  IADD3.X R5, PT, PT, RZ, UR9, RZ, P1, !PT ;  /* 0x00000009ff057c10 */ /* 0x000fe40008ffe4ff */
[----:B--2---:R-:W-:-:S13]  /*3e00*/  FSETP.GEU.FTZ.AND P0, PT, |R3|, 1.7687499523162841797, PT ;  /* 0x3fe266660300780b */ /* 0x004fda0003f1e200 */
[----:B------:R-:W-:Y:S05]  /*3e10*/  @!P0 BRA `(.L_x_2546) ;  /* 0x0000000400188947 */ /* 0x000fea0003800000 */
[----:B------:R-:W-:Y:S02]  /*3e20*/  HFMA2 R6, -RZ, RZ, 0, 0 ;  /* 0x00000000ff067431 */ /* 0x000fe400000001ff */
        /* <DEDUP_REMOVED lines=69> */
.L_x_2546:
        /* <DEDUP_REMOVED lines=41> */
.L_x_2547:
[----:B------:R-:W-:Y:S05]  /*4510*/  BSYNC.RECONVERGENT B0 ;  /* 0x0000000000007941 */ /* 0x000fea0003800200 */
.L_x_2545:
[----:B------:R-:W-:Y:S01]  /*4520*/  STG.E.64 desc[UR6][R4.64], R6 ;  /* 0x0000000604007986 */ /* 0x000fe2000c101b06 */
[----:B------:R-:W-:Y:S05]  /*4530*/  EXIT ;  /* 0x000000000000794d */ /* 0x000fea0003800000 */
.L_x_2548:
        /* <DEDUP_REMOVED lines=12> */
.L_x_18318:


//--------------------- .text._ZN2at6native27unrolled_elementwise_kernelIZZZNS0_16asin_kernel_cudaERNS_18TensorIteratorBaseEENKUlvE0_clEvENKUlvE_clEvEUldE_St5arrayIPcLm2EELi4E23TrivialOffsetCalculatorILi1EjESB_NS0_6memory15LoadWithoutCastENSC_16StoreWithoutCastEEEviT_T0_T2_T3_T4_T5_ --------------------------
	.section	.text._ZN2at6native27unrolled_elementwise_kernelIZZZNS0_16asin_kernel_cudaERNS_18TensorIteratorBaseEENKUlvE0_clEvENKUlvE_clEvEUldE_St5arrayIPcLm2EELi4E23TrivialOffsetCalculatorILi1EjESB_NS0_6memory15LoadWithoutCastENSC_16StoreWithoutCastEEEviT_T0_T2_T3_T4_T5_,"ax",@progbits
	.align	128
        .global         _ZN2at6native27unrolled_elementwise_kernelIZZZNS0_16asin_kernel_cudaERNS_18TensorIteratorBaseEENKUlvE0_clEvENKUlvE_clEvEUldE_St5arrayIPcLm2EELi4E23TrivialOffsetCalculatorILi1EjESB_NS0_6memory15LoadWithoutCastENSC_16StoreWithoutCastEEEviT_T0_T2_T3_T4_T5_
        .type           _ZN2at6native27unrolled_elementwise_kernelIZZZNS0_16asin_kernel_cudaERNS_18TensorIteratorBaseEENKUlvE0_clEvENKUlvE_clEvEUldE_St5arrayIPcLm2EELi4E23TrivialOffsetCalculatorILi1EjESB_NS0_6memory15LoadWithoutCastENSC_16StoreWithoutCastEEEviT_T0_T2_T3_T4_T5_,@function
        .size           _ZN2at6native27unrolled_elementwise_kernelIZZZNS0_16asin_kernel_cudaERNS_18TensorIteratorBaseEENKUlvE0_clEvENKUlvE_clEvEUldE_St5arrayIPcLm2EELi4E23TrivialOffsetCalculatorILi1EjESB_NS0_6memory15LoadWithoutCastENSC_16StoreWithoutCastEEEviT_T0_T2_T3_T4_T5_,(.L_x_18319 - _ZN2at6native27unrolled_elementwise_kernelIZZZNS0_16asin_kernel_cudaERNS_18TensorIteratorBaseEENKUlvE0_clEvENKUlvE_clEvEUldE_St5arrayIPcLm2EELi4E23TrivialOffsetCalculatorILi1EjESB_NS0_6memory15LoadWithoutCastENSC_16StoreWithoutCastEEEviT_T0_T2_T3_T4_T5_)
        .other          _ZN2at6native27unrolled_elementwise_kernelIZZZNS0_16asin_kernel_cudaERNS_18TensorIteratorBaseEENKUlvE0_clEvENKUlvE_clEvEUldE_St5arrayIPcLm2EELi4E23TrivialOffsetCalculatorILi1EjESB_NS0_6memory15LoadWithoutCastENSC_16StoreWithoutCastEEEviT_T0_T2_T3_T4_T5_,@"STO_CUDA_ENTRY STV_DEFAULT"
_ZN2at6native27unrolled_elementwise_kernelIZZZNS0_16asin_kernel_cudaERNS_18TensorIteratorBaseEENKUlvE0_clEvENKUlvE_clEvEUldE_St5arrayIPcLm2EELi4E23TrivialOffsetCalculatorILi1EjESB_NS0_6memory15LoadWithoutCastENSC_16StoreWithoutCastEEEviT_T0_T2_T3_T4_T5_:
.text._ZN2at6native27unrolled_elementwise_kernelIZZZNS0_16asin_kernel_cudaERNS_18TensorIteratorBaseEENKUlvE0_clEvENKUlvE_clEvEUldE_St5arrayIPcLm2EELi4E23TrivialOffsetCalculatorILi1EjESB_NS0_6memory15LoadWithoutCastENSC_16StoreWithoutCastEEEviT_T0_T2_T3_T4_T5_:
[----:B------:R-:W-:Y:S01]  /*0000*/  LDC R1, c[0x0][0x37c] ;  /* 0x0000df00ff017b82 */ /* 0x000fe20000000800 */
[----:B------:R-:W0:Y:S07]  /*0010*/  S2R R0, SR_CTAID.X ;  /* 0x0000000000007919 */ /* 0x000e2e0000002500 */
[----:B------:R-:W0:Y:S01]  /*0020*/  LDC R3, c[0x0][0x380] ;  /* 0x0000e000ff037b82 */ /* 0x000e220000000800 */
[----:B------:R-:W1:Y:S01]  /*0030*/  LDCU.64 UR4, c[0x0][0x358] ;  /* 0x00006b00ff0477ac */ /* 0x000e620008000a00 */
[----:B------:R-:W2:Y:S01]  /*0040*/  S2R R7, SR_TID.X ;  /* 0x0000000000077919 */ /* 0x000ea20000002100 */
[----:B0-----:R-:W-:-:S02]  /*0050*/  IMAD R8, R0, -0x200, R3 ;  /* 0xfffffe0000087824 */ /* 0x001fc400078e0203 */
[----:B--2---:R-:W-:-:S03]  /*0060*/  IMAD.MOV.U32 R9, RZ, RZ, R7 ;  /* 0x000000ffff097224 */ /* 0x004fc600078e0007 */
[----:B------:R-:W-:-:S13]  /*0070*/  ISETP.GE.AND P0, PT, R7, R8, PT ;  /* 0x000000080700720c */ /* 0x000fda0003f06270 */
[----:B------:R-:W-:Y:S01]  /*0080*/  @!P0 VIADD R7, R9, 0x80 ;  /* 0x0000008009078836 */ /* 0x000fe20000000000 */
[----:B------:R-:W0:Y:S01]  /*0090*/  @!P0 LDC.64 R10, c[0x0][0x390] ;  /* 0x0000e400ff0a8b82 */ /* 0x000e220000000a00 */
[----:B------:R-:W-:-:S03]  /*00a0*/  @!P0 IMAD R13, R0, 0x200, R9 ;  /* 0x00000200000d8824 */ /* 0x000fc600078e0209 */
[----:B------:R-:W-:-:S13]  /*00b0*/  ISETP.GE.AND P1, PT, R7, R8, PT ;  /* 0x000000080700720c */ /* 0x000fda0003f26270 */
[----:B------:R-:W-:Y:S01]  /*00c0*/  @!P1 IMAD R17, R0, 0x200, R7 ;  /* 0x0000020000119824 */ /* 0x000fe200078e0207 */
[----:B------:R-:W2:Y:S01]  /*00d0*/  @!P1 LDC.64 R14, c[0x0][0x390] ;  /* 0x0000e400ff0e9b82 */ /* 0x000ea20000000a00 */
[----:B------:R-:W-:-:S05]  /*00e0*/  @!P1 VIADD R7, R7, 0x80 ;  /* 0x0000008007079836 */ /* 0x000fca0000000000 */
[----:B------:R-:W-:Y:S01]  /*00f0*/  ISETP.GE.AND P3, PT, R7, R8, PT ;  /* 0x000000080700720c */ /* 0x000fe20003f66270 */
[----:B0-----:R-:W-:Y:S01]  /*0100*/  @!P0 IMAD.WIDE.U32 R10, R13, 0x8, R10 ;  /* 0x000000080d0a8825 */ /* 0x001fe200078e000a */
[----:B------:R-:W-:-:S11]  /*0110*/  CS2R R12, SRZ ;  /* 0x00000000000c7805 */ /* 0x000fd6000001ff00 */
[----:B------:R-:W-:Y:S01]  /*0120*/  @!P3 LEA R19, R0, R7, 0x9 ;  /* 0x000000070013b211 */ /* 0x000fe200078e48ff */
[----:B------:R-:W-:Y:S01]  /*0130*/  @!P3 VIADD R7, R7, 0x80 ;  /* 0x000000800707b836 */ /* 0x000fe20000000000 */
[----:B------:R-:W0:Y:S01]  /*0140*/  @!P3 LDC.64 R4, c[0x0][0x390] ;  /* 0x0000e400ff04bb82 */ /* 0x000e220000000a00 */
[----:B--2---:R-:W-:-:S03]  /*0150*/  @!P1 IMAD.WIDE.U32 R14, R17, 0x8, R14 ;  /* 0x00000008110e9825 */ /* 0x004fc600078e000e */
[----:B------:R-:W-:Y:S02]  /*0160*/  ISETP.GE.AND P2, PT, R7, R8, PT ;  /* 0x000000080700720c */ /* 0x000fe40003f46270 */
[----:B-1----:R1:W5:Y:S11]  /*0170*/  @!P1 LDG.E.64 R12, desc[UR4][R14.64] ;  /* 0x000000040e0c9981 */ /* 0x002376000c1e1b00 */
[----:B------:R-:W2:Y:S01]  /*0180*/  @!P2 LDC.64 R2, c[0x0][0x390] ;  /* 0x0000e400ff02ab82 */ /* 0x000ea20000000a00 */
[----:B------:R-:W-:-:S02]  /*0190*/  @!P2 IMAD R7, R0, 0x200, R7 ;  /* 0x000002000007a824 */ /* 0x000fc400078e0207 */
[----:B0-----:R-:W-:Y:S01]  /*01a0*/  @!P3 IMAD.WIDE.U32 R18, R19, 0x8, R4 ;  /* 0x000000081312b825 */ /* 0x001fe200078e0004 */
[----:B------:R-:W-:-:S06]  /*01b0*/  CS2R R4, SRZ ;  /* 0x0000000000047805 */ /* 0x000fcc000001ff00 */
[----:B------:R1:W5:Y:S01]  /*01c0*/  @!P0 LDG.E.64 R4, desc[UR4][R10.64] ;  /* 0x000000040a048981 */ /* 0x000362000c1e1b00 */
[----:B--2---:R-:W-:Y:S01]  /*01d0*/  @!P2 IMAD.WIDE.U32 R16, R7, 0x8, R2 ;  /* 0x000000080710a825 */ /* 0x004fe200078e0002 */
[----:B------:R-:W-:Y:S02]  /*01e0*/  CS2R R6, SRZ ;  /* 0x0000000000067805 */ /* 0x000fe4000001ff00 */
[----:B------:R-:W-:-:S04]  /*01f0*/  CS2R R2, SRZ ;  /* 0x0000000000027805 */ /* 0x000fc8000001ff00 */
[----:B------:R1:W5:Y:S04]  /*0200*/  @!P3 LDG.E.64 R6, desc[UR4][R18.64] ;  /* 0x000000041206b981 */ /* 0x000368000c1e1b00 */
[----:B------:R1:W5:Y:S01]  /*0210*/  @!P2 LDG.E.64 R2, desc[UR4][R16.64] ;  /* 0x000000041002a981 */ /* 0x000362000c1e1b00 */
[----:B------:R-:W-:Y:S01]  /*0220*/  ISETP.GE.AND P0, PT, R9, R8, PT ;  /* 0x000000080900720c */ /* 0x000fe20003f06270 */
[----:B------:R-:W-:-:S12]  /*0230*/  BSSY.RECONVERGENT B0, `(.L_x_2549) ;  /* 0x0000074000007945 */ /* 0x000fd80003800200 */
[----:B-1----:R-:W-:Y:S05]  /*0240*/  @P0 BRA `(.L_x_2550) ;  /* 0x0000000400c80947 */ /* 0x002fea0003800000 */
[----:B-----5:R-:W-:-:S13]  /*0250*/  FSETP.GEU.FTZ.AND P1, PT, |R5|, 1.7687499523162841797, PT ;  /* 0x3fe266660500780b */ /* 0x020fda0003f3e200 */
        /* <DEDUP_REMOVED lines=43> */
.L_x_2551:
[----:B------:R-:W-:Y:S01]  /*0510*/  IMAD.MOV.U32 R10, RZ, RZ, 0x0 ;  /* 0x00000000ff0a7424 */ /* 0x000fe200078e00ff */
[----:B------:R-:W-:Y:S01]  /*0520*/  UMOV UR6, 0xdc1895e9 ;  /* 0xdc1895e900067882 */ /* 0x000fe20000000000 */
[----:B------:R-:W-:Y:S01]  /*0530*/  IMAD.MOV.U32 R11, RZ, RZ, 0x3fe00000 ;  /* 0x3fe00000ff0b7424 */ /* 0x000fe200078e00ff */
[----:B------:R-:W-:Y:S01]  /*0540*/  UMOV UR7, 0x3fb0066b ;  /* 0x3fb0066b00077882 */ /* 0x000fe20000000000 */
[----:B------:R-:W-:Y:S01]  /*0550*/  IMAD.MOV.U32 R14, RZ, RZ, 0x180754af ;  /* 0x180754afff0e7424 */ /* 0x000fe200078e00ff */
[----:B------:R-:W-:Y:S01]  /*0560*/  MOV R16, RZ ;  /* 0x000000ff00107202 */ /* 0x000fe20000000f00 */
[----:B------:R-:W-:Y:S01]  /*0570*/  IMAD.MOV.U32 R15, RZ, RZ, 0x3fb3823b ;  /* 0x3fb3823bff0f7424 */ /* 0x000fe200078e00ff */
[----:B------:R-:W-:Y:S01]  /*0580*/  UMOV UR8, 0x54442d18 ;  /* 0x54442d1800087882 */ /* 0x000fe20000000000 */
[----:B------:R-:W-:Y:S01]  /*0590*/  DFMA R10, |R4|, -R10, 0.5 ;  /* 0x3fe00000040a742b */ /* 0x000fe20000000a0a */
[----:B------:R-:W-:-:S05]  /*05a0*/  UMOV UR9, 0x3fe921fb ;  /* 0x3fe921fb00097882 */ /* 0x000fca0000000000 */
        /* <DEDUP_REMOVED lines=60> */
.L_x_2550:
[----:B------:R-:W-:Y:S05]  /*0970*/  BSYNC.RECONVERGENT B0 ;  /* 0x0000000000007941 */ /* 0x000fea0003800200 */
.L_x_2549:
[----:B------:R-:W-:Y:S01]  /*0980*/  VIADD R11, R9, 0x80 ;  /* 0x00000080090b7836 */ /* 0x000fe20000000000 */
[----:B------:R-:W-:Y:S04]  /*0990*/  BSSY.RECONVERGENT B0, `(.L_x_2552) ;  /* 0x0000075000007945 */ /* 0x000fe80003800200 */
[----:B------:R-:W-:-:S13]  /*09a0*/  ISETP.GE.AND P1, PT, R11, R8, PT ;  /* 0x000000080b00720c */ /* 0x000fda0003f26270 */
[----:B------:R-:W-:Y:S05]  /*09b0*/  @P1 BRA `(.L_x_2553) ;  /* 0x0000000400c81947 */ /* 0x000fea0003800000 */
[----:B-----5:R-:W-:-:S13]  /*09c0*/  FSETP.GEU.FTZ.AND P1, PT, |R13|, 1.7687499523162841797, PT ;  /* 0x3fe266660d00780b */ /* 0x020fda0003f3e200 */
[----:B------:R-:W-:Y:S05]  /*09d0*/  @!P1 BRA `(.L_x_2554) ;  /* 0x00000004001c9947 */ /* 0x000fea0003800000 */
[----:B------:R-:W-:Y:S01]  /*09e0*/  MOV R14, 0x0 ;  /* 0x00000000000e7802 */ /* 0x000fe20000000f00 */
[----:B------:R-:W-:Y:S01]  /*09f0*/  IMAD.MOV.U32 R15, RZ, RZ, 0x3fe00000 ;  /* 0x3fe00000ff0f7424 */ /* 0x000fe200078e00ff */
[----:B------:R-:W-:Y:S01]  /*0a00*/  UMOV UR6, 0xdc1895e9 ;  /* 0xdc1895e900067882 */ /* 0x000fe20000000000 */
[----:B------:R-:W-:Y:S01]  /*0a10*/  IMAD.MOV.U32 R16, RZ, RZ, 0x180754af ;  /* 0x180754afff107424 */ /* 0x000fe200078e00ff */
[----:B------:R-:W-:Y:S01]  /*0a20*/  UMOV UR7, 0x3fb0066b ;  /* 0x3fb0066b00077882 */ /* 0x000fe20000000000 */
[----:B------:R-:W-:Y:S01]  /*0a30*/  IMAD.MOV.U32 R17, RZ, RZ, 0x3fb3823b ;  /* 0x3fb3823bff117424 */ /* 0x000fe200078e00ff */
[----:B------:R-:W-:Y:S01]  /*0a40*/  MOV R24, RZ ;  /* 0x000000ff00187202 */ /* 0x000fe20000000f00 */
[----:B------:R-:W-:Y:S01]  /*0a50*/  DFMA R14, |R12|, -R14, 0.5 ;  /* 0x3fe000000c0e742b */ /* 0x000fe20000000a0e */
[----:B------:R-:W-:Y:S01]  /*0a60*/  UMOV UR8, 0x54442d18 ;  /* 0x54442d1800087882 */ /* 0x000fe20000000000 */
[----:B------:R-:W-:-:S04]  /*0a70*/  UMOV UR9, 0x3fe921fb ;  /* 0x3fe921fb00097882 */ /* 0x000fc80000000000 */
        /* <DEDUP_REMOVED lines=61> */
.L_x_2554:
        /* <DEDUP_REMOVED lines=41> */
.L_x_2553:
[----:B------:R-:W-:Y:S05]  /*10e0*/  BSYNC.RECONVERGENT B0 ;  /* 0x0000000000007941 */ /* 0x000fea0003800200 */
.L_x_2552:
[----:B------:R-:W-:Y:S01]  /*10f0*/  VIADD R15, R9, 0x100 ;  /* 0x00000100090f7836 */ /* 0x000fe20000000000 */
[----:B------:R-:W-:Y:S04]  /*1100*/  BSSY.RECONVERGENT B0, `(.L_x_2555) ;  /* 0x0000075000007945 */ /* 0x000fe80003800200 */
[----:B------:R-:W-:-:S13]  /*1110*/  ISETP.GE.AND P1, PT, R15, R8, PT ;  /* 0x000000080f00720c */ /* 0x000fda0003f26270 */
[----:B------:R-:W-:Y:S05]  /*1120*/  @P1 BRA `(.L_x_2556) ;  /* 0x0000000400c81947 */ /* 0x000fea0003800000 */
[----:B-----5:R-:W-:-:S13]  /*1130*/  FSETP.GEU.FTZ.AND P1, PT, |R7|, 1.7687499523162841797, PT ;  /* 0x3fe266660700780b */ /* 0x020fda0003f3e200 */
[----:B------:R-:W-:Y:S05]  /*1140*/  @!P1 BRA `(.L_x_2557) ;  /* 0x00000004001c9947 */ /* 0x000fea0003800000 */
[----:B------:R-:W-:Y:S01]  /*1150*/  IMAD.MOV.U32 R14, RZ, RZ, 0x0 ;  /* 0x00000000ff0e7424 */ /* 0x000fe200078e00ff */
[----:B------:R-:W-:Y:S01]  /*1160*/  MOV R15, 0x3fe00000 ;  /* 0x3fe00000000f7802 */ /* 0x000fe20000000f00 */
[----:B------:R-:W-:Y:S01]  /*1170*/  IMAD.MOV.U32 R16, RZ, RZ, 0x180754af ;  /* 0x180754afff107424 */ /* 0x000fe200078e00ff */
[----:B------:R-:W-:Y:S01]  /*1180*/  UMOV UR6, 0xdc1895e9 ;  /* 0xdc1895e900067882 */ /* 0x000fe20000000000 */
[----:B------:R-:W-:Y:S01]  /*1190*/  IMAD.MOV.U32 R17, RZ, RZ, 0x3fb3823b ;  /* 0x3fb3823bff117424 */ /* 0x000fe200078e00ff */
[----:B------:R-:W-:Y:S01]  /*11a0*/  UMOV UR7, 0x3fb0066b ;  /* 0x3fb0066b00077882 */ /* 0x000fe20000000000 */
[----:B------:R-:W-:Y:S01]  /*11b0*/  IMAD.MOV.U32 R24, RZ, RZ, RZ ;  /* 0x000000ffff187224 */ /* 0x000fe200078e00ff */
        /* <DEDUP_REMOVED lines=25> */
[----:B------:R-:W-:Y:S01]  /*1350*/  IADD3 R17, PT, PT, R25, -0x100000, RZ ;  /* 0xfff0000019117810 */ /* 0x000fe20007ffe0ff */
[----:B------:R-:W-:Y:S01]  /*1360*/  IMAD.MOV.U32 R16, RZ, RZ, RZ ;  /* 0x000000ffff107224 */ /* 0x000fe200078e00ff */
[----:B------:R-:W-:-:S04]  /*1370*/  UMOV UR7, 0x3f91bf77 ;  /* 0x3f91bf7700077882 */ /* 0x000fc80000000000 */
        /* <DEDUP_REMOVED lines=36> */
.L_x_2557:
        /* <DEDUP_REMOVED lines=41> */
.L_x_2556:
[----:B------:R-:W-:Y:S05]  /*1850*/  BSYNC.RECONVERGENT B0 ;  /* 0x0000000000007941 */ /* 0x000fea0003800200 */
.L_x_2555:
        /* <DEDUP_REMOVED lines=39> */
[----:B------:R-:W-:Y:S01]  /*1ad0*/  MOV R16, RZ ;  /* 0x000000ff00107202 */ /* 0x000fe20000000f00 */
        /* <DEDUP_REMOVED lines=37> */
.L_x_2560:
        /* <DEDUP_REMOVED lines=41> */
.L_x_2559:
[----:B------:R-:W-:Y:S05]  /*1fc0*/  BSYNC.RECONVERGENT B0 ;  /* 0x0000000000007941 */ /* 0x000fea0003800200 */
.L_x_2558:
[----:B------:R-:W0:Y:S01]  /*1fd0*/  @!P0 LDC.64 R14, c[0x0][0x388] ;  /* 0x0000e200ff0e8b82 */ /* 0x000e220000000a00 */
[----:B------:R-:W-:Y:S01]  /*1fe0*/  @!P0 LEA R17, R0, R9, 0x9 ;  /* 0x0000000900118211 */ /* 0x000fe200078e48ff */
[----:B------:R-:W-:Y:S01]  /*1ff0*/  @!P0 IMAD.MOV.U32 R9, RZ, RZ, R11 ;  /* 0x000000ffff098224 */ /* 0x000fe200078e000b */
[----:B------:R-:W-:Y:S04]  /*2000*/  BSSY.RECONVERGENT B0, `(.L_x_2561) ;  /* 0x000000f000007945 */ /* 0x000fe80003800200 */
[----:B------:R-:W-:Y:S01]  /*2010*/  ISETP.GE.AND P1, PT, R9, R8, PT ;  /* 0x000000080900720c */ /* 0x000fe20003f26270 */
[----:B0-----:R-:W-:-:S05]  /*2020*/  @!P0 IMAD.WIDE.U32 R10, R17, 0x8, R14 ;  /* 0x00000008110a8825 */ /* 0x001fca00078e000e */
[----:B-----5:R0:W-:Y:S07]  /*2030*/  @!P0 STG.E.64 desc[UR4][R10.64], R4 ;  /* 0x000000040a008986 */ /* 0x0201ee000c101b04 */
[----:B------:R-:W-:Y:S05]  /*2040*/  @P1 BRA `(.L_x_2562) ;  /* 0x0000000000281947 */ /* 0x000fea0003800000 */
[----:B0-----:R-:W0:Y:S01]  /*2050*/  LDC.64 R4, c[0x0][0x388] ;  /* 0x0000e200ff047b82 */ /* 0x001e220000000a00 */
[----:B------:R-:W-:Y:S02]  /*2060*/  IMAD R11, R0, 0x200, R9 ;  /* 0x00000200000b7824 */ /* 0x000fe400078e0209 */
[----:B------:R-:W-:-:S05]  /*2070*/  VIADD R9, R9, 0x80 ;  /* 0x0000008009097836 */ /* 0x000fca0000000000 */
[----:B------:R-:W-:-:S13]  /*2080*/  ISETP.GE.AND P0, PT, R9, R8, PT ;  /* 0x000000080900720c */ /* 0x000fda0003f06270 */
[----:B------:R-:W-:Y:S01]  /*2090*/  @!P0 LEA R15, R0, R9, 0x9 ;  /* 0x00000009000f8211 */ /* 0x000fe200078e48ff */
[----:B------:R-:W-:Y:S02]  /*20a0*/  @!P0 VIADD R9, R9, 0x80 ;  /* 0x0000008009098836 */ /* 0x000fe40000000000 */
[----:B0-----:R-:W-:-:S04]  /*20b0*/  IMAD.WIDE.U32 R10, R11, 0x8, R4 ;  /* 0x000000080b0a7825 */ /* 0x001fc800078e0004 */
[----:B------:R-:W-:Y:S01]  /*20c0*/  @!P0 IMAD.WIDE.U32 R4, R15, 0x8, R4 ;  /* 0x000000080f048825 */ /* 0x000fe200078e0004 */
[----:B------:R1:W-:Y:S04]  /*20d0*/  STG.E.64 desc[UR4][R10.64], R12 ;  /* 0x0000000c0a007986 */ /* 0x0003e8000c101b04 */
[----:B------:R1:W-:Y:S02]  /*20e0*/  @!P0 STG.E.64 desc[UR4][R4.64], R6 ;  /* 0x0000000604008986 */ /* 0x0003e4000c101b04 */
.L_x_2562:
[----:B------:R-:W-:Y:S05]  /*20f0*/  BSYNC.RECONVERGENT B0 ;  /* 0x0000000000007941 */ /* 0x000fea0003800200 */
.L_x_2561:
[----:B------:R-:W-:-:S13]  /*2100*/  ISETP.GE.AND P0, PT, R9, R8, PT ;  /* 0x000000080900720c */ /* 0x000fda0003f06270 */
[----:B------:R-:W-:Y:S05]  /*2110*/  @P0 EXIT ;  /* 0x000000000000094d */ /* 0x000fea0003800000 */
[----:B01----:R-:W0:Y:S01]  /*2120*/  LDC.64 R4, c[0x0][0x388] ;  /* 0x0000e200ff047b82 */ /* 0x003e220000000a00 */
[----:B------:R-:W-:-:S04]  /*2130*/  IMAD R9, R0, 0x200, R9 ;  /* 0x0000020000097824 */ /* 0x000fc800078e0209 */
[----:B0-----:R-:W-:-:S05]  /*2140*/  IMAD.WIDE.U32 R4, R9, 0x8, R4 ;  /* 0x0000000809047825 */ /* 0x001fca00078e0004 */
[----:B------:R-:W-:Y:S01]  /*2150*/  STG.E.64 desc[UR4][R4.64], R2 ;  /* 0x0000000204007986 */ /* 0x000fe2000c101b04 */
[----:B------:R-:W-:Y:S05]  /*2160*/  EXIT ;  /* 0x000000000000794d */ /* 0x000fea0003800000 */
.L_x_2563:
        /* <DEDUP_REMOVED lines=9> */
.L_x_18319:


//--------------------- .text._ZN2at6native29vectorized_elementwise_kernelILi2EZZZNS0_16asin_kernel_cudaERNS_18TensorIteratorBaseEENKUlvE0_clEvENKUlvE_clEvEUldE_St5arrayIPcLm2EEEEviT0_T1_ --------------------------
	.section	.text._ZN2at6native29vectorized_elementwise_kernelILi2EZZZNS0_16asin_kernel_cudaERNS_18TensorIteratorBaseEENKUlvE0_clEvENKUlvE_clEvEUldE_St5arrayIPcLm2EEEEviT0_T1_,"ax",@progbits
	.align	128
        .global         _ZN2at6native29vectorized_elementwise_kernelILi2EZZZNS0_16asin_kernel_cudaERNS_18TensorIteratorBaseEENKUlvE0_clEvENKUlvE_clEvEUldE_St5arrayIPcLm2EEEEviT0_T1_
        .type           _ZN2at6native29vectorized_elementwise_kernelILi2EZZZNS0_16asin_kernel_cudaERNS_18TensorIteratorBaseEENKUlvE0_clEvENKUlvE_clEvEUldE_St5arrayIPcLm2EEEEviT0_T1_,@function
        .size           _ZN2at6native29vectorized_elementwise_kernelILi2EZZZNS0_16asin_kernel_cudaERNS_18TensorIteratorBaseEENKUlvE0_clEvENKUlvE_clEvEUldE_St5arrayIPcLm2EEEEviT0_T1_,(.L_x_18320 - _ZN2at6native29vectorized_elementwise_kernelILi2EZZZNS0_16asin_kernel_cudaERNS_18TensorIteratorBaseEENKUlvE0_clEvENKUlvE_clEvEUldE_St5arrayIPcLm2EEEEviT0_T1_)
        .other          _ZN2at6native29vectorized_elementwise_kernelILi2EZZZNS0_16asin_kernel_cudaERNS_18TensorIteratorBaseEENKUlvE0_clEvENKUlvE_clEvEUldE_St5arrayIPcLm2EEEEviT0_T1_,@"STO_CUDA_ENTRY STV_DEFAULT"
_ZN2at6native29vectorized_elementwise_kernelILi2EZZZNS0_16asin_kernel_cudaERNS_18TensorIteratorBaseEENKUlvE0_clEvENKUlvE_clEvEUldE_St5arrayIPcLm2EEEEviT0_T1_:
.text._ZN2at6native29vectorized_elementwise_kernelILi2EZZZNS0_16asin_kernel_cudaERNS_18TensorIteratorBaseEENKUlvE0_clEvENKUlvE_clEvEUldE_St5arrayIPcLm2EEEEviT0_T1_:
[----:B------:R-:W-:Y:S01]  /*0000*/  LDC R1, c[0x0][0x37c] ;  /* 0x0000df00ff017b82 */ /* 0x000fe20000000800 */
[----:B------:R-:W0:Y:S01]  /*0010*/  S2R R0, SR_CTAID.X ;  /* 0x0000000000007919 */ /* 0x000e220000002500 */
[----:B------:R-:W1:Y:S01]  /*0020*/  LDCU UR6, c[0x0][0x380] ;  /* 0x00007000ff0677ac */ /* 0x000e620008000800 */
[----:B------:R-:W2:Y:S01]  /*0030*/  LDCU.64 UR4, c[0x0][0x358] ;  /* 0x00006b00ff0477ac */ /* 0x000ea20008000a00 */
[----:B0-----:R-:W-:-:S05]  /*0040*/  IMAD.SHL.U32 R0, R0, 0x400, RZ ;  /* 0x0000040000007824 */ /* 0x001fca00078e00ff */
[----:B-1----:R-:W-:-:S04]  /*0050*/  IADD3 R10, PT, PT, -R0, UR6, RZ ;  /* 0x00000006000a7c10 */ /* 0x002fc8000fffe1ff */
[----:B------:R-:W-:-:S13]  /*0060*/  ISETP.GT.U32.AND P0, PT, R10, 0x3ff, PT ;  /* 0x000003ff0a00780c */ /* 0x000fda0003f04070 */
[----:B--2---:R-:W-:Y:S05]  /*0070*/  @P0 BRA `(.L_x_2564) ;  /* 0x0000004000ac0947 */ /* 0x004fea0003800000 */
[----:B------:R-:W0:Y:S01]  /*0080*/  S2R R29, SR_TID.X ;  /* 0x00000000001d7919 */ /* 0x000e220000002100 */
[----:B------:R-:W-:Y:S02]  /*0090*/  CS2R R8, SRZ ;  /* 0x0000000000087805 */ /* 0x000fe4000001ff00 */
[----:B0-----:R-:W-:Y:S01]  /*00a0*/  ISETP.GE.U32.AND P6, PT, R29, R10, PT ;  /* 0x0000000a1d00720c */ /* 0x001fe20003fc6070 */
[----:B------:R-:W-:-:S12]  /*00b0*/  IMAD.MOV.U32 R11, RZ, RZ, R29 ;  /* 0x000000ffff0b7224 */ /* 0x000fd800078e001d */
[----:B------:R-:W-:Y:S01]  /*00c0*/  @!P6 VIADD R29, R11, 0x80 ;  /* 0x000000800b1de836 */ /* 0x000fe20000000000 */
[----:B------:R-:W0:Y:S01]  /*00d0*/  @!P6 LDC.64 R20, c[0x0][0x390] ;  /* 0x0000e400ff14eb82 */ /* 0x000e220000000a00 */
[----:B------:R-:W-:-:S03]  /*00e0*/  @!P6 IMAD.IADD R3, R0, 0x1, R11 ;  /* 0x000000010003e824 */ /* 0x000fc600078e020b */
[----:B------:R-:W-:-:S13]  /*00f0*/  ISETP.GE.U32.AND P5, PT, R29, R10, PT ;  /* 0x0000000a1d00720c */ /* 0x000fda0003fa6070 */
[----:B------:R-:W-:Y:S01]  /*0100*/  @!P5 IMAD.IADD R33, R0, 0x1, R29 ;  /* 0x000000010021d824 */ /* 0x000fe200078e021d */
[----:B------:R-:W1:Y:S01]  /*0110*/  @!P5 LDC.64 R24, c[0x0][0x390] ;  /* 0x0000e400ff18db82 */ /* 0x000e620000000a00 */
[----:B------:R-:W-:-:S05]  /*0120*/  @!P5 VIADD R29, R29, 0x80 ;  /* 0x000000801d1dd836 */ /* 0x000fca0000000000 */
[----:B------:R-:W-:Y:S01]  /*0130*/  ISETP.GE.U32.AND P4, PT, R29, R10, PT ;  /* 0x0000000a1d00720c */ /* 0x000fe20003f86070 */
[----:B0-----:R-:W-:-:S05]  /*0140*/  @!P6 IMAD.WIDE.U32 R20, R3, 0x8, R20 ;  /* 0x000000080314e825 */ /* 0x001fca00078e0014 */
[----:B------:R0:W5:Y:S07]  /*0150*/  @!P6 LDG.E.64 R8, desc[UR4][R20.64] ;  /* 0x000000041408e981 */ /* 0x00016e000c1e1b00 */
[----:B------:R-:W-:Y:S01]  /*0160*/  @!P4 IMAD.IADD R35, R0, 0x1, R29 ;  /* 0x000000010023c824 */ /* 0x000fe200078e021d */
[----:B------:R-:W2:Y:S01]  /*0170*/  @!P4 LDC.64 R18, c[0x0][0x390] ;  /* 0x0000e400ff12cb82 */ /* 0x000ea20000000a00 */
[----:B------:R-:W-:-:S05]  /*0180*/  @!P4 VIADD R29, R29, 0x80 ;  /* 0x000000801d1dc836 */ /* 0x000fca0000000000 */
[----:B------:R-:W-:-:S13]  /*0190*/  ISETP.GE.U32.AND P3, PT, R29, R10, PT ;  /* 0x0000000a1d00720c */ /* 0x000fda0003f66070 */
[----:B------:R-:W-:Y:S01]  /*01a0*/  @!P3 IADD3 R31, PT, PT, R0, R29, RZ ;  /* 0x0000001d001fb210 */ /* 0x000fe20007ffe0ff */
[----:B------:R-:W-:Y:S01]  /*01b0*/  @!P3 VIADD R29, R29, 0x80 ;  /* 0x000000801d1db836 */ /* 0x000fe20000000000 */
[----:B------:R-:W3:Y:S04]  /*01c0*/  @!P3 LDC.64 R16, c[0x0][0x390] ;  /* 0x0000e400ff10bb82 */ /* 0x000ee80000000a00 */
[----:B------:R-:W-:-:S13]  /*01d0*/  ISETP.GE.U32.AND P2, PT, R29, R10, PT ;  /* 0x0000000a1d00720c */ /* 0x000fda0003f46070 */
[----:B------:R-:W-:Y:S01]  /*01e0*/  @!P2 IMAD.IADD R27, R0, 0x1, R29 ;  /* 0x00000001001ba824 */ /* 0x000fe200078e021d */
[----:B------:R-:W4:Y:S01]  /*01f0*/  @!P2 LDC.64 R22, c[0x0][0x390] ;  /* 0x0000e400ff16ab82 */ /* 0x000f220000000a00 */
[----:B------:R-:W-:-:S05]  /*0200*/  @!P2 VIADD R29, R29, 0x80 ;  /* 0x000000801d1da836 */ /* 0x000fca0000000000 */
[----:B------:R-:W-:-:S13]  /*0210*/  ISETP.GE.U32.AND P1, PT, R29, R10, PT ;  /* 0x0000000a1d00720c */ /* 0x000fda0003f26070 */
[----:B------:R-:W-:Y:S01]  /*0220*/  @!P1 IMAD.IADD R13, R0, 0x1, R29 ;  /* 0x00000001000d9824 */ /* 0x000fe200078e021d */
[----:B------:R-:W2:Y:S01]  /*0230*/  @!P1 LDC.64 R6, c[0x0][0x390] ;  /* 0x0000e400ff069b82 */ /* 0x000ea20000000a00 */
[----:B------:R-:W-:-:S05]  /*0240*/  @!P1 VIADD R29, R29, 0x80 ;  /* 0x000000801d1d9836 */ /* 0x000fca0000000000 */
[----:B------:R-:W-:-:S13]  /*0250*/  ISETP.GE.U32.AND P0, PT, R29, R10, PT ;  /* 0x0000000a1d00720c */ /* 0x000fda0003f06070 */
[----:B------:R-:W-:Y:S01]  /*0260*/  @!P0 IMAD.IADD R15, R0, 0x1, R29 ;  /* 0x00000001000f8824 */ /* 0x000fe200078e021d */
[----:B------:R-:W-:Y:S01]  /*0270*/  @!P0 IADD3 R29, PT, PT, R29, 0x80, RZ ;  /* 0x000000801d1d8810 */ /* 0x000fe20007ffe0ff */
[----:B------:R-:W2:Y:S03]  /*0280*/  @!P0 LDC.64 R2, c[0x0][0x390] ;  /* 0x0000e400ff028b82 */ /* 0x000ea60000000a00 */
[----:B------:R-:W-:-:S13]  /*0290*/  ISETP.GE.U32.AND P6, PT, R29, R10, PT ;  /* 0x0000000a1d00720c */ /* 0x000fda0003fc6070 */
[----:B------:R-:W2:Y:S01]  /*02a0*/  @!P6 LDC.64 R4, c[0x0][0x390] ;  /* 0x0000e400ff04eb82 */ /* 0x000ea20000000a00 */
[----:B------:R-:W-:Y:S02]  /*02b0*/  @!P6 IMAD.IADD R29, R0, 0x1, R29 ;  /* 0x00000001001de824 */ /* 0x000fe400078e021d */
[----:B-1----:R-:W-:Y:S01]  /*02c0*/  @!P5 IMAD.WIDE.U32 R24, R33, 0x8, R24 ;  /* 0x000000082118d825 */ /* 0x002fe200078e0018 */
[----:B0-----:R-:W-:-:S03]  /*02d0*/  CS2R R20, SRZ ;  /* 0x0000000000147805 */ /* 0x001fc6000001ff00 */
[----:B---3--:R-:W-:-:S03]  /*02e0*/  @!P3 IMAD.WIDE.U32 R16, R31, 0x8, R16 ;  /* 0x000000081f10b825 */ /* 0x008fc600078e0010 */
[----:B------:R0:W5:Y:S01]  /*02f0*/  @!P5 LDG.E.64 R20, desc[UR4][R24.64] ;  /* 0x000000041814d981 */ /* 0x000162000c1e1b00 */
[----:B----4-:R-:W-:-:S04]  /*0300*/  @!P2 IMAD.WIDE.U32 R22, R27, 0x8, R22 ;  /* 0x000000081b16a825 */ /* 0x010fc800078e0016 */
[----:B--2---:R-:W-:Y:S01]  /*0310*/  @!P4 IMAD.WIDE.U32 R32, R35, 0x8, R18 ;  /* 0x000000082320c825 */ /* 0x004fe200078e0012 */
[----:B------:R-:W-:-:S03]  /*0320*/  CS2R R18, SRZ ;  /* 0x0000000000127805 */ /* 0x000fc6000001ff00 */
[----:B------:R-:W-:Y:S01]  /*0330*/  @!P1 IMAD.WIDE.U32 R26, R13, 0x8, R6 ;  /* 0x000000080d1a9825 */ /* 0x000fe200078e0006 */
[----:B------:R-:W-:Y:S02]  /*0340*/  CS2R R12, SRZ ;  /* 0x00000000000c7805 */ /* 0x000fe4000001ff00 */
[----:B------:R-:W-:Y:S01]  /*0350*/  CS2R R6, SRZ ;  /* 0x0000000000067805 */ /* 0x000fe2000001ff00 */
[----:B------:R0:W5:Y:S01]  /*0360*/  @!P4 LDG.E.64 R18, desc[UR4][R32.64] ;  /* 0x000000042012c981 */ /* 0x000162000c1e1b00 */
[----:B------:R-:W-:Y:S01]  /*0370*/  @!P0 IMAD.WIDE.U32 R30, R15, 0x8, R2 ;  /* 0x000000080f1e8825 */ /* 0x000fe200078e0002 */
[----:B------:R-:W-:Y:S02]  /*0380*/  CS2R R14, SRZ ;  /* 0x00000000000e7805 */ /* 0x000fe4000001ff00 */
[----:B------:R0:W5:Y:S01]  /*0390*/  @!P2 LDG.E.64 R12, desc[UR4][R22.64] ;  /* 0x00000004160ca981 */ /* 0x000162000c1e1b00 */
[----:B------:R-:W-:Y:S01]  /*03a0*/  @!P6 IMAD.WIDE.U32 R28, R29, 0x8, R4 ;  /* 0x000000081d1ce825 */ /* 0x000fe200078e0004 */
[----:B------:R-:W-:-:S02]  /*03b0*/  CS2R R4, SRZ ;  /* 0x0000000000047805 */ /* 0x000fc4000001ff00 */
[----:B------:R0:W5:Y:S04]  /*03c0*/  @!P3 LDG.E.64 R14, desc[UR4][R16.64] ;  /* 0x00000004100eb981 */ /* 0x000168000c1e1b00 */
[----:B------:R0:W5:Y:S04]  /*03d0*/  @!P1 LDG.E.64 R6, desc[UR4][R26.64] ;  /* 0x000000041a069981 */ /* 0x000168000c1e1b00 */
[----:B------:R0:W5:Y:S01]  /*03e0*/  @!P6 LDG.E.64 R4, desc[UR4][R28.64] ;  /* 0x000000041c04e981 */ /* 0x000162000c1e1b00 */
[----:B------:R-:W-:-:S06]  /*03f0*/  CS2R R2, SRZ ;  /* 0x0000000000027805 */ /* 0x000fcc000001ff00 */
[----:B------:R0:W5:Y:S01]  /*0400*/  @!P0 LDG.E.64 R2, desc[UR4][R30.64] ;  /* 0x000000041e028981 */ /* 0x000162000c1e1b00 */
[----:B------:R-:W-:Y:S01]  /*0410*/  ISETP.GE.U32.AND P0, PT, R11, R10, PT ;  /* 0x0000000a0b00720c */ /* 0x000fe20003f06070 */
[----:B------:R-:W-:-:S12]  /*0420*/  BSSY.RECONVERGENT B0, `(.L_x_2565) ;  /* 0x0000074000007945 */ /* 0x000fd80003800200 */
[----:B0-----:R-:W-:Y:S05]  /*0430*/  @P0 BRA `(.L_x_2566) ;  /* 0x0000000400c80947 */ /* 0x001fea0003800000 */
[----:B-----5:R-:W-:-:S13]  /*0440*/  FSETP.GEU.FTZ.AND P1, PT, |R9|, 1.7687499523162841797, PT ;  /* 0x3fe266660900780b */ /* 0x020fda0003f3e200 */
[----:B------:R-:W-:Y:S05]  /*0450*/  @P1 BRA `(.L_x_2567) ;  /* 0x0000000000a81947 */ /* 0x000fea0003800000 */
        /* <DEDUP_REMOVED lines=42> */
.L_x_2567:
        /* <DEDUP_REMOVED lines=70> */
.L_x_2566:
[----:B------:R-:W-:Y:S05]  /*0b60*/  BSYNC.RECONVERGENT B0 ;  /* 0x0000000000007941 */ /* 0x000fea0003800200 */
.L_x_2565:
[----:B------:R-:W-:Y:S01]  /*0b70*/  VIADD R17, R11, 0x80 ;  /* 0x000000800b117836 */ /* 0x000fe20000000000 */
[----:B------:R-:W-:Y:S04]  /*0b80*/  BSSY.RECONVERGENT B0, `(.L_x_2568) ;  /* 0x0000075000007945 */ /* 0x000fe80003800200 */
[----:B------:R-:W-:-:S13]  /*0b90*/  ISETP.GE.U32.AND P1, PT, R17, R10, PT ;  /* 0x0000000a1100720c */ /* 0x000fda0003f26070 */
        /* <DEDUP_REMOVED lines=19> */
[----:B------:R-:W-:Y:S01]  /*0cd0*/  UMOV UR7, 0x3f924eaf ;  /* 0x3f924eaf00077882 */ /* 0x000fe20000000000 */
[----:B------:R-:W0:Y:S01]  /*0ce0*/  MUFU.RSQ64H R25, R23 ;  /* 0x0000001700197308 */ /* 0x000e220000001c00 */
[----:B------:R-:W-:-:S04]  /*0cf0*/  IMAD.MOV.U32 R24, RZ, RZ, RZ ;  /* 0x000000ffff187224 */ /* 0x000fc800078e00ff */
[----:B------:R-:W-:Y:S01]  /*0d00*/  DFMA R26, R22, R26, -UR6 ;  /* 0x80000006161a7e2b */ /* 0x000fe2000800001a */
        /* <DEDUP_REMOVED lines=8> */
[----:B------:R-:W-:Y:S01]  /*0d90*/  UMOV UR7, 0x3f8d0af9 ;  /* 0x3f8d0af900077882 */ /* 0x000fe20000000000 */
[----:B------:R-:W-:Y:S01]  /*0da0*/  VIADD R27, R25, 0xfff00000 ;  /* 0xfff00000191b7836 */ /* 0x000fe20000000000 */
[----:B------:R-:W-:Y:S01]  /*0db0*/  DFMA R32, R30, -R30, R22 ;  /* 0x8000001e1e20722b */ /* 0x000fe20000000016 */
[----:B------:R-:W-:-:S03]  /*0dc0*/  IMAD.MOV.U32 R26, RZ, RZ, RZ ;  /* 0x000000ffff1a7224 */ /* 0x000fc600078e00ff */
[----:B------:R-:W-:Y:S01]  /*0dd0*/  DFMA R28, R22, R28, UR6 ;  /* 0x00000006161c7e2b */ /* 0x000fe2000800001c */
[----:B------:R-:W-:Y:S01]  /*0de0*/  UMOV UR6, 0x34cf1c48 ;  /* 0x34cf1c4800067882 */ /* 0x000fe20000000000 */
[----:B------:R-:W-:Y:S02]  /*0df0*/  UMOV UR7, 0x3f91bf77 ;  /* 0x3f91bf7700077882 */ /* 0x000fe40000000000 */
[----:B------:R-:W-:-:S04]  /*0e00*/  DFMA R30, R26, R32, R30 ;  /* 0x000000201a1e722b */ /* 0x000fc8000000001e */
[----:B------:R-:W-:Y:S01]  /*0e10*/  DFMA R28, R22, R28, UR6 ;  /* 0x00000006161c7e2b */ /* 0x000fe2000800001c */
[----:B------:R-:W-:Y:S01]  /*0e20*/  UMOV UR6, 0x83144ef7 ;  /* 0x83144ef700067882 */ /* 0x000fe20000000000 */
[----:B------:R-:W-:Y:S02]  /*0e30*/  UMOV UR7, 0x3f96e914 ;  /* 0x3f96e91400077882 */ /* 0x000fe40000000000 */
[----:B------:R-:W-:-:S04]  /*0e40*/  DFMA R24, R24, -R30, 1 ;  /* 0x3ff000001818742b */ /* 0x000fc8000000081e */
[----:B------:R-:W-:Y:S01]  /*0e50*/  DFMA R28, R22, R28, UR6 ;  /* 0x00000006161c7e2b */ /* 0x000fe2000800001c */
[----:B------:R-:W-:Y:S01]  /*0e60*/  UMOV UR6, 0xa4f9f81 ;  /* 0x0a4f9f8100067882 */ /* 0x000fe20000000000 */
[----:B------:R-:W-:Y:S02]  /*0e70*/  UMOV UR7, 0x3f9f1c6e ;  /* 0x3f9f1c6e00077882 */ /* 0x000fe40000000000 */
[----:B------:R-:W-:Y:S02]  /*0e80*/  DFMA R26, R26, R24, R26 ;  /* 0x000000181a1a722b */ /* 0x000fe4000000001a */
[----:B------:R-:W-:Y:S02]  /*0e90*/  DFMA R24, R30, -R30, R22 ;  /* 0x8000001e1e18722b */ /* 0x000fe40000000016 */
[----:B------:R-:W-:Y:S01]  /*0ea0*/  DFMA R28, R22, R28, UR6 ;  /* 0x00000006161c7e2b */ /* 0x000fe2000800001c */
[----:B------:R-:W-:Y:S01]  /*0eb0*/  UMOV UR6, 0xc27fa92b ;  /* 0xc27fa92b00067882 */ /* 0x000fe20000000000 */
[----:B------:R-:W-:-:S04]  /*0ec0*/  UMOV UR7, 0x3fa6db6d ;  /* 0x3fa6db6d00077882 */ /* 0x000fc80000000000 */
[----:B------:R-:W-:Y:S02]  /*0ed0*/  DFMA R24, R26, R24, R30 ;  /* 0x000000181a18722b */ /* 0x000fe4000000001e */
[----:B------:R-:W-:Y:S01]  /*0ee0*/  DFMA R28, R22, R28, UR6 ;  /* 0x00000006161c7e2b */ /* 0x000fe2000800001c */
[----:B------:R-:W-:Y:S01]  /*0ef0*/  UMOV UR6, 0x3320f91b ;  /* 0x3320f91b00067882 */ /* 0x000fe20000000000 */
[----:B------:R-:W-:-:S06]  /*0f00*/  UMOV UR7, 0x3fb33333 ;  /* 0x3fb3333300077882 */ /* 0x000fcc0000000000 */
[C---:B------:R-:W-:Y:S01]  /*0f10*/  DFMA R28, R22.reuse, R28, UR6 ;  /* 0x00000006161c7e2b */ /* 0x040fe2000800001c */
[----:B------:R-:W-:Y:S01]  /*0f20*/  FSEL R27, R24, RZ, P2 ;  /* 0x000000ff181b7208 */ /* 0x000fe20001000000 */
[----:B------:R-:W-:Y:S01]  /*0f30*/  UMOV UR6, 0x55555f4d ;  /* 0x55555f4d00067882 */ /* 0x000fe20000000000 */
[----:B------:R-:W-:Y:S01]  /*0f40*/  FSEL R25, R25, -QNAN , P2 ;  /* 0xfff8000019197808 */ /* 0x000fe20001000000 */
[----:B------:R-:W-:Y:S01]  /*0f50*/  UMOV UR7, 0x3fc55555 ;  /* 0x3fc5555500077882 */ /* 0x000fe20000000000 */
[----:B------:R-:W-:Y:S02]  /*0f60*/  FSEL R24, R27, R22, P1 ;  /* 0x000000161b187208 */ /* 0x000fe40000800000 */
[----:B------:R-:W-:Y:S01]  /*0f70*/  FSEL R25, R25, R23, P1 ;  /* 0x0000001719197208 */ /* 0x000fe20000800000 */
[----:B------:R-:W-:Y:S01]  /*0f80*/  DFMA R28, R22, R28, UR6 ;  /* 0x00000006161c7e2b */ /* 0x000fe2000800001c */
[----:B------:R-:W-:Y:S01]  /*0f90*/  UMOV UR6, 0x33145c07 ;  /* 0x33145c0700067882 */ /* 0x000fe20000000000 */
[----:B------:R-:W-:-:S03]  /*0fa0*/  UMOV UR7, 0x3c91a626 ;  /* 0x3c91a62600077882 */ /* 0x000fc60000000000 */
[----:B------:R-:W-:-:S03]  /*0fb0*/  DMUL R24, R24, -2 ;  /* 0xc000000018187828 */ /* 0x000fc60000000000 */
[----:B------:R-:W-:-:S05]  /*0fc0*/  DMUL R28, R22, R28 ;  /* 0x0000001c161c7228 */ /* 0x000fca0000000000 */
[----:B------:R-:W-:-:S03]  /*0fd0*/  DADD R22, R24, UR8 ;  /* 0x0000000818167e29 */ /* 0x000fc60008000000 */
[----:B------:R-:W-:-:S08]  /*0fe0*/  DFMA R28, R28, R24, UR6 ;  /* 0x000000061c1c7e2b */ /* 0x000fd00008000018 */
[----:B------:R-:W-:-:S08]  /*0ff0*/  DADD R22, R28, R22 ;  /* 0x000000001c167229 */ /* 0x000fd00000000016 */
[----:B------:R-:W-:-:S10]  /*1000*/  DADD R22, R22, UR8 ;  /* 0x0000000816167e29 */ /* 0x000fd40008000000 */
[----:B------:R-:W-:Y:S01]  /*1010*/  LOP3.LUT R21, R23, 0x80000000, R21, 0xb8, !PT ;  /* 0x8000000017157812 */ /* 0x000fe200078eb815 */
[----:B------:R-:W-:Y:S01]  /*1020*/  IMAD.MOV.U32 R20, RZ, RZ, R22 ;  /* 0x000000ffff147224 */ /* 0x000fe200078e0016 */
[----:B------:R-:W-:Y:S06]  /*1030*/  BRA `(.L_x_2569) ;  /* 0x0000000000a47947 */ /* 0x000fec0003800000 */
.L_x_2570:
        /* <DEDUP_REMOVED lines=41> */
.L_x_2569:
[----:B------:R-:W-:Y:S05]  /*12d0*/  BSYNC.RECONVERGENT B0 ;  /* 0x0000000000007941 */ /* 0x000fea0003800200 */
.L_x_2568:
[----:B------:R-:W-:Y:S01]  /*12e0*/  VIADD R23, R11, 0x100 ;  /* 0x000001000b177836 */ /* 0x000fe20000000000 */
[----:B------:R-:W-:Y:S04]  /*12f0*/  BSSY.RECONVERGENT B0, `(.L_x_2571) ;  /* 0x0000075000007945 */ /* 0x000fe80003800200 */
[----:B------:R-:W-:-:S13]  /*1300*/  ISETP.GE.U32.AND P1, PT, R23, R10, PT ;  /* 0x0000000a1700720c */ /* 0x000fda0003f26070 */
[----:B------:R-:W-:Y:S05]  /*1310*/  @P1 BRA `(.L_x_2572) ;  /* 0x0000000400c81947 */ /* 0x000fea0003800000 */
[----:B-----5:R-:W-:-:S13]  /*1320*/  FSETP.GEU.FTZ.AND P1, PT, |R19|, 1.7687499523162841797, PT ;  /* 0x3fe266661300780b */ /* 0x020fda0003f3e200 */
        /* <DEDUP_REMOVED lines=30> */
[----:B------:R-:W-:Y:S01]  /*1510*/  IADD3 R27, PT, PT, R25, -0x100000, RZ ;  /* 0xfff00000191b7810 */ /* 0x000fe20007ffe0ff */
        /* <DEDUP_REMOVED lines=41> */
.L_x_2573:
        /* <DEDUP_REMOVED lines=41> */
.L_x_2572:
[----:B------:R-:W-:Y:S05]  /*1a40*/  BSYNC.RECONVERGENT B0 ;  /* 0x0000000000007941 */ /* 0x000fea0003800200 */
.L_x_2571:
        /* <DEDUP_REMOVED lines=77> */
.L_x_2576:
        /* <DEDUP_REMOVED lines=41> */
.L_x_2575:
[----:B------:R-:W-:Y:S05]  /*21b0*/  BSYNC.RECONVERGENT B0 ;  /* 0x0000000000007941 */ /* 0x000fea0003800200 */
.L_x_2574:
        /* <DEDUP_REMOVED lines=24> */
[----:B------:R-:W-:-:S04]  /*2340*/  MOV R24, RZ ;  /* 0x000000ff00187202 */ /* 0x000fc80000000f00 */
        /* <DEDUP_REMOVED lines=52> */
.L_x_2579:
        /* <DEDUP_REMOVED lines=41> */
.L_x_2578:
[----:B------:R-:W-:Y:S05]  /*2920*/  BSYNC.RECONVERGENT B0 ;  /* 0x0000000000007941 */ /* 0x000fea0003800200 */
.L_x_2577:
[----:B------:R-:W-:Y:S01]  /*2930*/  VIADD R23, R11, 0x280 ;  /* 0x000002800b177836 */ /* 0x000fe20000000000 */
[----:B------:R-:W-:Y:S04]  /*2940*/  BSSY.RECONVERGENT B0, `(.L_x_2580) ;  /* 0x0000075000007945 */ /* 0x000fe80003800200 */
[----:B------:R-:W-:-:S13]  /*2950*/  ISETP.GE.U32.AND P1, PT, R23, R10, PT ;  /* 0x0000000a1700720c */ /* 0x000fda0003f26070 */
        /* <DEDUP_REMOVED lines=71> */
[----:B------:R-:W-:Y:S02]  /*2dd0*/  LOP3.LUT R7, R23, 0x80000000, R7, 0xb8, !PT ;  /* 0x8000000017077812 */ /* 0x000fe400078eb807 */
[----:B------:R-:W-:Y:S01]  /*2de0*/  MOV R6, R22 ;  /* 0x0000001600067202 */ /* 0x000fe20000000f00 */
[----:B------:R-:W-:Y:S06]  /*2df0*/  BRA `(.L_x_2581) ;  /* 0x0000000000a47947 */ /* 0x000fec0003800000 */
.L_x_2582:
        /* <DEDUP_REMOVED lines=41> */
.L_x_2581:
[----:B------:R-:W-:Y:S05]  /*3090*/  BSYNC.RECONVERGENT B0 ;  /* 0x0000000000007941 */ /* 0x000fea0003800200 */
.L_x_2580:
        /* <DEDUP_REMOVED lines=77> */
.L_x_2585:
        /* <DEDUP_REMOVED lines=41> */
.L_x_2584:
[----:B------:R-:W-:Y:S05]  /*3800*/  BSYNC.RECONVERGENT B0 ;  /* 0x0000000000007941 */ /* 0x000fea0003800200 */
.L_x_2583:
[----:B------:R-:W-:Y:S01]  /*3810*/  IADD3 R23, PT, PT, R11, 0x380, RZ ;  /* 0x000003800b177810 */ /* 0x000fe20007ffe0ff */
[----:B------:R-:W-:Y:S03]  /*3820*/  BSSY.RECONVERGENT B0, `(.L_x_2586) ;  /* 0x0000075000007945 */ /* 0x000fe60003800200 */
        /* <DEDUP_REMOVED lines=35> */
[----:B------:R-:W-:-:S03]  /*3a60*/  MOV R26, RZ ;  /* 0x000000ff001a7202 */ /* 0x000fc60000000f00 */
        /* <DEDUP_REMOVED lines=39> */
.L_x_2588:
        /* <DEDUP_REMOVED lines=41> */
.L_x_2587:
[----:B------:R-:W-:Y:S05]  /*3f70*/  BSYNC.RECONVERGENT B0 ;  /* 0x0000000000007941 */ /* 0x000fea0003800200 */
.L_x_2586:
[----:B------:R-:W0:Y:S01]  /*3f80*/  @!P0 LDC.64 R22, c[0x0][0x388] ;  /* 0x0000e200ff168b82 */ /* 0x000e220000000a00 */
[----:B------:R-:W-:Y:S01]  /*3f90*/  @!P0 IMAD.IADD R25, R0, 0x1, R11 ;  /* 0x0000000100198824 */ /* 0x000fe200078e020b */
[----:B------:R-:W-:Y:S01]  /*3fa0*/  BSSY.RECONVERGENT B0, `(.L_x_2589) ;  /* 0x0000030000007945 */ /* 0x000fe20003800200 */
[----:B------:R-:W-:-:S03]  /*3fb0*/  @!P0 IMAD.MOV.U32 R11, RZ, RZ, R17 ;  /* 0x000000ffff0b8224 */ /* 0x000fc600078e0011 */
[----:B------:R-:W-:Y:S01]  /*3fc0*/  BSSY.RELIABLE B1, `(.L_x_2590) ;  /* 0x0000027000017945 */ /* 0x000fe20003800100 */
[----:B0-----:R-:W-:-:S05]  /*3fd0*/  @!P0 IMAD.WIDE.U32 R22, R25, 0x8, R22 ;  /* 0x0000000819168825 */ /* 0x001fca00078e0016 */
[----:B-----5:R0:W-:Y:S01]  /*3fe0*/  @!P0 STG.E.64 desc[UR4][R22.64], R8 ;  /* 0x0000000816008986 */ /* 0x0201e2000c101b04 */
[----:B------:R-:W-:-:S13]  /*3ff0*/  ISETP.GE.U32.AND P0, PT, R11, R10, PT ;  /* 0x0000000a0b00720c */ /* 0x000fda0003f06070 */
[----:B0-----:R-:W-:Y:S05]  /*4000*/  @P0 BRA `(.L_x_2591) ;  /* 0x0000000000300947 */ /* 0x001fea0003800000 */
[----:B------:R-:W0:Y:S01]  /*4010*/  LDC.64 R8, c[0x0][0x388] ;  /* 0x0000e200ff087b82 */ /* 0x000e220000000a00 */
[----:B------:R-:W-:Y:S01]  /*4020*/  IMAD.IADD R17, R0, 0x1, R11 ;  /* 0x0000000100117824 */ /* 0x000fe200078e020b */
[----:B------:R-:W-:-:S04]  /*4030*/  IADD3 R11, PT, PT, R11, 0x80, RZ ;  /* 0x000000800b0b7810 */ /* 0x000fc80007ffe0ff */
[----:B------:R-:W-:Y:S01]  /*4040*/  ISETP.GE.U32.AND P0, PT, R11, R10, PT ;  /* 0x0000000a0b00720c */ /* 0x000fe20003f06070 */
[----:B0-----:R-:W-:-:S05]  /*4050*/  IMAD.WIDE.U32 R8, R17, 0x8, R8 ;  /* 0x0000000811087825 */ /* 0x001fca00078e0008 */
[----:B------:R0:W-:Y:S07]  /*4060*/  STG.E.64 desc[UR4][R8.64], R20 ;  /* 0x0000001408007986 */ /* 0x0001ee000c101b04 */
[----:B------:R-:W-:Y:S05]  /*4070*/  @P0 BRA `(.L_x_2592) ;  /* 0x0000000000300947 */ /* 0x000fea0003800000 */
[----:B0-----:R-:W0:Y:S01]  /*4080*/  LDC.64 R8, c[0x0][0x388] ;  /* 0x0000e200ff087b82 */ /* 0x001e220000000a00 */
[----:B------:R-:W-:Y:S02]  /*4090*/  IMAD.IADD R17, R0, 0x1, R11 ;  /* 0x0000000100117824 */ /* 0x000fe400078e020b */
[----:B------:R-:W-:Y:S02]  /*40a0*/  VIADD R11, R11, 0x80 ;  /* 0x000000800b0b7836 */ /* 0x000fe40000000000 */
[----:B0-----:R-:W-:-:S05]  /*40b0*/  IMAD.WIDE.U32 R8, R17, 0x8, R8 ;  /* 0x0000000811087825 */ /* 0x001fca00078e0008 */
[----:B------:R0:W-:Y:S02]  /*40c0*/  STG.E.64 desc[UR4][R8.64], R18 ;  /* 0x0000001208007986 */ /* 0x0001e4000c101b04 */
.L_x_2591:
[----:B------:R-:W-:-:S13]  /*40d0*/  ISETP.GE.U32.AND P0, PT, R11, R10, PT ;  /* 0x0000000a0b00720c */ /* 0x000fda0003f06070 */
[----:B------:R-:W-:Y:S05]  /*40e0*/  @P0 BRA `(.L_x_2593) ;  /* 0x0000000000300947 */ /* 0x000fea0003800000 */
[----:B0-----:R-:W0:Y:S01]  /*40f0*/  LDC.64 R8, c[0x0][0x388] ;  /* 0x0000e200ff087b82 */ /* 0x001e220000000a00 */
[----:B------:R-:W-:Y:S02]  /*4100*/  IMAD.IADD R17, R0, 0x1, R11 ;  /* 0x0000000100117824 */ /* 0x000fe400078e020b */
[----:B------:R-:W-:Y:S02]  /*4110*/  VIADD R11, R11, 0x80 ;  /* 0x000000800b0b7836 */ /* 0x000fe40000000000 */
[----:B0-----:R-:W-:-:S05]  /*4120*/  IMAD.WIDE.U32 R8, R17, 0x8, R8 ;  /* 0x0000000811087825 */ /* 0x001fca00078e0008 */
[----:B------:R1:W-:Y:S02]  /*4130*/  STG.E.64 desc[UR4][R8.64], R14 ;  /* 0x0000000e08007986 */ /* 0x0003e4000c101b04 */
.L_x_2592:
[----:B------:R-:W-:-:S13]  /*4140*/  ISETP.GE.U32.AND P0, PT, R11, R10, PT ;  /* 0x0000000a0b00720c */ /* 0x000fda0003f06070 */
[----:B------:R-:W-:Y:S05]  /*4150*/  @P0 BRA `(.L_x_2594) ;  /* 0x0000000000340947 */ /* 0x000fea0003800000 */
[----:B01----:R-:W0:Y:S01]  /*4160*/  LDC.64 R8, c[0x0][0x388] ;  /* 0x0000e200ff087b82 */ /* 0x003e220000000a00 */
[----:B------:R-:W-:Y:S02]  /*4170*/  IMAD.IADD R15, R0, 0x1, R11 ;  /* 0x00000001000f7824 */ /* 0x000fe400078e020b */
[----:B------:R-:W-:Y:S02]  /*4180*/  VIADD R11, R11, 0x80 ;  /* 0x000000800b0b7836 */ /* 0x000fe40000000000 */
[----:B0-----:R-:W-:-:S05]  /*4190*/  IMAD.WIDE.U32 R8, R15, 0x8, R8 ;  /* 0x000000080f087825 */ /* 0x001fca00078e0008 */
[----:B------:R1:W-:Y:S02]  /*41a0*/  STG.E.64 desc[UR4][R8.64], R12 ;  /* 0x0000000c08007986 */ /* 0x0003e4000c101b04 */
.L_x_2593:
[----:B------:R-:W-:-:S13]  /*41b0*/  ISETP.GE.U32.AND P0, PT, R11, R10, PT ;  /* 0x0000000a0b00720c */ /* 0x000fda0003f06070 */
[----:B------:R-:W-:Y:S05]  /*41c0*/  @P0 BREAK.RELIABLE B1 ;  /* 0x0000000000010942 */ /* 0x000fea0003800100 */
[----:B------:R-:W-:Y:S05]  /*41d0*/  @P0 BRA `(.L_x_2595) ;  /* 0x0000000000300947 */ /* 0x000fea0003800000 */
[----:B01----:R-:W0:Y:S01]  /*41e0*/  LDC.64 R8, c[0x0][0x388] ;  /* 0x0000e200ff087b82 */ /* 0x003e220000000a00 */
[----:B------:R-:W-:Y:S01]  /*41f0*/  IADD3 R13, PT, PT, R0, R11, RZ ;  /* 0x0000000b000d7210 */ /* 0x000fe20007ffe0ff */
[----:B------:R-:W-:-:S04]  /*4200*/  VIADD R11, R11, 0x80 ;  /* 0x000000800b0b7836 */ /* 0x000fc80000000000 */
[----:B0-----:R-:W-:-:S05]  /*4210*/  IMAD.WIDE.U32 R8, R13, 0x8, R8 ;  /* 0x000000080d087825 */ /* 0x001fca00078e0008 */
[----:B------:R2:W-:Y:S02]  /*4220*/  STG.E.64 desc[UR4][R8.64], R6 ;  /* 0x0000000608007986 */ /* 0x0005e4000c101b04 */
.L_x_2594:
[----:B------:R-:W-:Y:S05]  /*4230*/  BSYNC.RELIABLE B1 ;  /* 0x0000000000017941 */ /* 0x000fea0003800100 */
.L_x_2590:
[----:B------:R-:W-:-:S13]  /*4240*/  ISETP.GE.U32.AND P0, PT, R11, R10, PT ;  /* 0x0000000a0b00720c */ /* 0x000fda0003f06070 */
[----:B--2---:R-:W2:Y:S01]  /*4250*/  @!P0 LDC.64 R6, c[0x0][0x388] ;  /* 0x0000e200ff068b82 */ /* 0x004ea20000000a00 */
[----:B01----:R-:W-:Y:S02]  /*4260*/  @!P0 IMAD.IADD R9, R0, 0x1, R11 ;  /* 0x0000000100098824 */ /* 0x003fe400078e020b */
[----:B------:R-:W-:Y:S02]  /*4270*/  @!P0 VIADD R11, R11, 0x80 ;  /* 0x000000800b0b8836 */ /* 0x000fe40000000000 */
[----:B--2---:R-:W-:-:S05]  /*4280*/  @!P0 IMAD.WIDE.U32 R6, R9, 0x8, R6 ;  /* 0x0000000809068825 */ /* 0x004fca00078e0006 */
[----:B------:R2:W-:Y:S02]  /*4290*/  @!P0 STG.E.64 desc[UR4][R6.64], R2 ;  /* 0x0000000206008986 */ /* 0x0005e4000c101b04 */
.L_x_2595:
[----:B------:R-:W-:Y:S05]  /*42a0*/  BSYNC.RECONVERGENT B0 ;  /* 0x0000000000007941 */ /* 0x000fea0003800200 */
.L_x_2589:
[----:B------:R-:W-:Y:S05]  /*42b0*/  WARPSYNC.ALL ;  /* 0x0000000000007948 */ /* 0x000fea0003800000 */
[----:B------:R-:W-:-:S13]  /*42c0*/  ISETP.GE.U32.AND P0, PT, R11, R10, PT ;  /* 0x0000000a0b00720c */ /* 0x000fda0003f06070 */
[----:B------:R-:W-:Y:S05]  /*42d0*/  @P0 EXIT ;  /* 0x000000000000094d */ /* 0x000fea0003800000 */
[----:B--2---:R-:W2:Y:S01]  /*42e0*/  LDC.64 R2, c[0x0][0x388] ;  /* 0x0000e200ff027b82 */ /* 0x004ea20000000a00 */
[----:B------:R-:W-:-:S04]  /*42f0*/  IMAD.IADD R11, R0, 0x1, R11 ;  /* 0x00000001000b7824 */ /* 0x000fc800078e020b */
[----:B--2---:R-:W-:-:S05]  /*4300*/  IMAD.WIDE.U32 R2, R11, 0x8, R2 ;  /* 0x000000080b027825 */ /* 0x004fca00078e0002 */
[----:B------:R-:W-:Y:S01]  /*4310*/  STG.E.64 desc[UR4][R2.64], R4 ;  /* 0x0000000402007986 */ /* 0x000fe2000c101b04 */
[----:B------:R-:W-:Y:S05]  /*4320*/  EXIT ;  /* 0x000000000000794d */ /* 0x000fea0003800000 */
.L_x_2564:
[----:B------:R-:W0:Y:S01]  /*4330*/  S2R R5, SR_TID.X ;  /* 0x0000000000057919 */ /* 0x000e220000002100 */
[----:B------:R-:W1:Y:S02]  /*4340*/  LDC.64 R2, c[0x0][0x390] ;  /* 0x0000e400ff027b82 */ /* 0x000e640000000a00 */
[----:B-1----:R-:W-:-:S04]  /*4350*/  IMAD.WIDE.U32 R2, R0, 0x8, R2 ;  /* 0x0000000800027825 */ /* 0x002fc800078e0002 */
[----:B0-----:R-:W-:-:S05]  /*4360*/  IMAD.WIDE.U32 R2, R5, 0x10, R2 ;  /* 0x0000001005027825 */ /* 0x001fca00078e0002 */
[----:B------:R-:W2:Y:S01]  /*4370*/  LDG.E.128 R8, desc[UR4][R2.64] ;  /* 0x0000000402087981 */ /* 0x000ea2000c1e1d00 */
[----:B------:R-:W-:Y:S01]  /*4380*/  UMOV UR6, 0xdc1895e9 ;  /* 0xdc1895e900067882 */ /* 0x000fe20000000000 */
        /* <DEDUP_REMOVED lines=23> */
[----:B------:R-:W-:Y:S01]  /*4500*/  BSSY.RECONVERGENT B0, `(.L_x_2596) ;  /* 0x0000044000007945 */ /* 0x000fe20003800200 */
[----:B------:R-:W5:Y:S04]  /*4510*/  LDG.E.128 R16, desc[UR4][R2.64+0x800] ;  /* 0x0008000402107981 */ /* 0x000f68000c1e1d00 */
[----:B------:R-:W5:Y:S04]  /*4520*/  LDG.E.128 R12, desc[UR4][R2.64+0x1000] ;  /* 0x00100004020c7981 */ /* 0x000f68000c1e1d00 */
[----:B------:R0:W5:Y:S02]  /*4530*/  LDG.E.128 R4, desc[UR4][R2.64+0x1800] ;  /* 0x0018000402047981 */ /* 0x000164000c1e1d00 */
[----:B0-----:R-:W-:-:S02]  /*4540*/  IMAD.MOV.U32 R2, RZ, RZ, 0x180754af ;  /* 0x180754afff027424 */ /* 0x001fc400078e00ff */
[----:B------:R-:W-:Y:S01]  /*4550*/  IMAD.MOV.U32 R3, RZ, RZ, 0x3fb3823b ;  /* 0x3fb3823bff037424 */ /* 0x000fe200078e00ff */
[----:B--2---:R-:W-:-:S13]  /*4560*/  FSETP.GEU.FTZ.AND P0, PT, |R9|, 1.7687499523162841797, PT ;  /* 0x3fe266660900780b */ /* 0x004fda0003f1e200 */
[----:B------:R-:W-:Y:S05]  /*4570*/  @P0 BRA `(.L_x_2597) ;  /* 0x0000000000400947 */ /* 0x000fea0003800000 */
[----:B------:R-:W-:-:S08]  /*4580*/  DMUL R20, R8, R8 ;  /* 0x0000000808147228 */ /* 0x000fd00000000000 */
[----:B------:R-:W-:-:S08]  /*4590*/  DFMA R22, R20, UR6, -R2 ;  /* 0x0000000614167c2b */ /* 0x000fd00008000802 */
[----:B------:R-:W-:-:S08]  /*45a0*/  DFMA R22, R20, R22, UR8 ;  /* 0x0000000814167e2b */ /* 0x000fd00008000016 */
[----:B------:R-:W-:-:S08]  /*45b0*/  DFMA R22, R20, R22, -UR10 ;  /* 0x8000000a14167e2b */ /* 0x000fd00008000016 */
[----:B------:R-:W-:-:S08]  /*45c0*/  DFMA R22, R20, R22, UR12 ;  /* 0x0000000c14167e2b */ /* 0x000fd00008000016 */
        /* <DEDUP_REMOVED lines=8> */
[----:B------:R-:W-:-:S08]  /*4650*/  DMUL R22, R20, R22 ;  /* 0x0000001614167228 */ /* 0x000fd00000000000 */
[----:B------:R-:W-:Y:S01]  /*4660*/  DFMA R8, R8, R22, R8 ;  /* 0x000000160808722b */ /* 0x000fe20000000008 */
[----:B------:R-:W-:Y:S10]  /*4670*/  BRA `(.L_x_2598) ;  /* 0x0000000000b07947 */ /* 0x000ff40003800000 */
.L_x_2597:
[----:B------:R-:W-:Y:S01]  /*4680*/  MOV R20, 0x0 ;  /* 0x0000000000147802 */ /* 0x000fe20000000f00 */
[----:B------:R-:W-:Y:S01]  /*4690*/  IMAD.MOV.U32 R21, RZ, RZ, 0x3fe00000 ;  /* 0x3fe00000ff157424 */ /* 0x000fe200078e00ff */
[----:B------:R-:W-:Y:S01]  /*46a0*/  UMOV UR32, 0x54442d18 ;  /* 0x54442d1800207882 */ /* 0x000fe20000000000 */
[----:B------:R-:W-:Y:S01]  /*46b0*/  UMOV UR33, 0x3fe921fb ;  /* 0x3fe921fb00217882 */ /* 0x000fe20000000000 */
[----:B------:R-:W-:Y:S01]  /*46c0*/  UMOV UR30, 0x33145c07 ;  /* 0x33145c07001e7882 */ /* 0x000fe20000000000 */
[----:B------:R-:W-:Y:S02]  /*46d0*/  UMOV UR31, 0x3c91a626 ;  /* 0x3c91a626001f7882 */ /* 0x000fe40000000000 */
[----:B------:R-:W-:-:S08]  /*46e0*/  DFMA R20, |R8|, -R20, 0.5 ;  /* 0x3fe000000814742b */ /* 0x000fd00000000a14 */
[C---:B------:R-:W-:Y:S02]  /*46f0*/  DFMA R22, R20.reuse, UR6, -R2 ;  /* 0x0000000614167c2b */ /* 0x040fe40008000802 */
[----:B------:R-:W-:Y:S01]  /*4700*/  ISETP.GE.AND P1, PT, R21, RZ, PT ;  /* 0x000000ff1500720c */ /* 0x000fe20003f26270 */
[----:B------:R-:W-:-:S05]  /*4710*/  DSETP.NE.AND P0, PT, R20, RZ, PT ;  /* 0x000000ff1400722a */ /* 0x000fca0003f05000 */
[----:B------:R-:W-:-:S08]  /*4720*/  DFMA R22, R20, R22, UR8 ;  /* 0x0000000814167e2b */ /* 0x000fd00008000016 */
[----:B------:R-:W-:Y:S02]  /*4730*/  DFMA R24, R20, R22, -UR10 ;  /* 0x8000000a14187e2b */ /* 0x000fe40008000016 */
[----:B------:R-:W0:Y:S01]  /*4740*/  MUFU.RSQ64H R23, R21 ;  /* 0x0000001500177308 */ /* 0x000e220000001c00 */
[----:B------:R-:W-:-:S05]  /*4750*/  IMAD.MOV.U32 R22, RZ, RZ, RZ ;  /* 0x000000ffff167224 */ /* 0x000fca00078e00ff */
[----:B------:R-:W-:-:S08]  /*4760*/  DFMA R24, R20, R24, UR12 ;  /* 0x0000000c14187e2b */ /* 0x000fd00008000018 */
[C---:B------:R-:W-:Y:S02]  /*4770*/  DFMA R24, R20.reuse, R24, UR14 ;  /* 0x0000000e14187e2b */ /* 0x040fe40008000018 */
[----:B0-----:R-:W-:-:S06]  /*4780*/  DMUL R26, R20, R22 ;  /* 0x00000016141a7228 */ /* 0x001fcc0000000000 */
[----:B------:R-:W-:Y:S01]  /*4790*/  DFMA R30, R20, R24, UR16 ;  /* 0x00000010141e7e2b */ /* 0x000fe20008000018 */
[----:B------:R-:W-:Y:S01]  /*47a0*/  VIADD R25, R23, 0xfff00000 ;  /* 0xfff0000017197836 */ /* 0x000fe20000000000 */
[----:B------:R-:W-:Y:S01]  /*47b0*/  DFMA R28, R26, -R26, R20 ;  /* 0x8000001a1a1c722b */ /* 0x000fe20000000014 */
[----:B------:R-:W-:-:S05]  /*47c0*/  IMAD.MOV.U32 R24, RZ, RZ, RZ ;  /* 0x000000ffff187224 */ /* 0x000fca00078e00ff */
[----:B------:R-:W-:Y:S02]  /*47d0*/  DFMA R30, R20, R30, UR18 ;  /* 0x00000012141e7e2b */ /* 0x000fe4000800001e */
[----:B------:R-:W-:-:S06]  /*47e0*/  DFMA R26, R24, R28, R26 ;  /* 0x0000001c181a722b */ /* 0x000fcc000000001a */
[----:B------:R-:W-:Y:S02]  /*47f0*/  DFMA R30, R20, R30, UR20 ;  /* 0x00000014141e7e2b */ /* 0x000fe4000800001e */
[-C--:B------:R-:W-:Y:S02]  /*4800*/  DFMA R28, R22, -R26.reuse, 1 ;  /* 0x3ff00000161c742b */ /* 0x080fe4000000081a */
[----:B------:R-:W-:-:S04]  /*4810*/  DFMA R22, R26, -R26, R20 ;  /* 0x8000001a1a16722b */ /* 0x000fc80000000014 */
[----:B------:R-:W-:Y:S02]  /*4820*/  DFMA R30, R20, R30, UR22 ;  /* 0x00000016141e7e2b */ /* 0x000fe4000800001e */
[----:B------:R-:W-:-:S06]  /*4830*/  DFMA R28, R24, R28, R24 ;  /* 0x0000001c181c722b */ /* 0x000fcc0000000018 */
[----:B------:R-:W-:Y:S02]  /*4840*/  DFMA R30, R20, R30, UR24 ;  /* 0x00000018141e7e2b */ /* 0x000fe4000800001e */
[----:B------:R-:W-:-:S06]  /*4850*/  DFMA R22, R28, R22, R26 ;  /* 0x000000161c16722b */ /* 0x000fcc000000001a */
[----:B------:R-:W-:-:S04]  /*4860*/  DFMA R30, R20, R30, UR26 ;  /* 0x0000001a141e7e2b */ /* 0x000fc8000800001e */
[----:B------:R-:W-:Y:S02]  /*4870*/  FSEL R25, R22, RZ, P1 ;  /* 0x000000ff16197208 */ /* 0x000fe40000800000 */
[----:B------:R-:W-:Y:S02]  /*4880*/  FSEL R23, R23, -QNAN , P1 ;  /* 0xfff8000017177808 */ /* 0x000fe40000800000 */
[----:B------:R-:W-:Y:S01]  /*4890*/  DFMA R30, R20, R30, UR28 ;  /* 0x0000001c141e7e2b */ /* 0x000fe2000800001e */
[----:B------:R-:W-:Y:S02]  /*48a0*/  FSEL R22, R25, R20, P0 ;  /* 0x0000001419167208 */ /* 0x000fe40000000000 */
[----:B------:R-:W-:-:S05]  /*48b0*/  FSEL R23, R23, R21, P0 ;  /* 0x0000001517177208 */ /* 0x000fca0000000000 */
        /* <DEDUP_REMOVED lines=8> */
.L_x_2598:
[----:B------:R-:W-:Y:S05]  /*4940*/  BSYNC.RECONVERGENT B0 ;  /* 0x0000000000007941 */ /* 0x000fea0003800200 */
.L_x_2596:
[----:B------:R-:W-:Y:S01]  /*4950*/  FSETP.GEU.FTZ.AND P0, PT, |R11|, 1.7687499523162841797, PT ;  /* 0x3fe266660b00780b */ /* 0x000fe20003f1e200 */
[----:B------:R-:W-:-:S12]  /*4960*/  BSSY.RECONVERGENT B0, `(.L_x_2599) ;  /* 0x000003e000007945 */ /* 0x000fd80003800200 */
[----:B------:R-:W-:Y:S05]  /*4970*/  @!P0 BRA `(.L_x_2600) ;  /* 0x0000000000b48947 */ /* 0x000fea0003800000 */
[----:B------:R-:W-:Y:S01]  /*4980*/  IMAD.MOV.U32 R20, RZ, RZ, 0x0 ;  /* 0x00000000ff147424 */ /* 0x000fe200078e00ff */
[----:B------:R-:W-:Y:S01]  /*4990*/  MOV R21, 0x3fe00000 ;  /* 0x3fe0000000157802 */ /* 0x000fe20000000f00 */
        /* <DEDUP_REMOVED lines=43> */
.L_x_2600:
        /* <DEDUP_REMOVED lines=14> */
[----:B------:R-:W-:-:S11]  /*4d30*/  DFMA R10, R10, R22, R10 ;  /* 0x000000160a0a722b */ /* 0x000fd6000000000a */
.L_x_2601:
[----:B------:R-:W-:Y:S05]  /*4d40*/  BSYNC.RECONVERGENT B0 ;  /* 0x0000000000007941 */ /* 0x000fea0003800200 */
.L_x_2599:
[----:B-----5:R-:W-:Y:S01]  /*4d50*/  FSETP.GEU.FTZ.AND P0, PT, |R17|, 1.7687499523162841797, PT ;  /* 0x3fe266661100780b */ /* 0x020fe20003f1e200 */
[----:B------:R-:W-:-:S12]  /*4d60*/  BSSY.RECONVERGENT B0, `(.L_x_2602) ;  /* 0x000003e000007945 */ /* 0x000fd80003800200 */
[----:B------:R-:W-:Y:S05]  /*4d70*/  @!P0 BRA `(.L_x_2603) ;  /* 0x0000000000b48947 */ /* 0x000fea0003800000 */
[----:B------:R-:W-:Y:S01]  /*4d80*/  IMAD.MOV.U32 R20, RZ, RZ, 0x0 ;  /* 0x00000000ff147424 */ /* 0x000fe200078e00ff */
[----:B------:R-:W-:Y:S01]  /*4d90*/  UMOV UR32, 0x54442d18 ;  /* 0x54442d1800207882 */ /* 0x000fe20000000000 */
[----:B------:R-:W-:Y:S01]  /*4da0*/  IMAD.MOV.U32 R21, RZ, RZ, 0x3fe00000 ;  /* 0x3fe00000ff157424 */ /* 0x000fe200078e00ff */
[----:B------:R-:W-:Y:S01]  /*4db0*/  UMOV UR33, 0x3fe921fb ;  /* 0x3fe921fb00217882 */ /* 0x000fe20000000000 */
[----:B------:R-:W-:Y:S01]  /*4dc0*/  UMOV UR30, 0x33145c07 ;  /* 0x33145c07001e7882 */ /* 0x000fe20000000000 */
[----:B------:R-:W-:-:S03]  /*4dd0*/  UMOV UR31, 0x3c91a626 ;  /* 0x3c91a626001f7882 */ /* 0x000fc60000000000 */
[----:B------:R-:W-:-:S08]  /*4de0*/  DFMA R20, |R16|, -R20, 0.5 ;  /* 0x3fe000001014742b */ /* 0x000fd00000000a14 */
[C---:B------:R-:W-:Y:S02]  /*4df0*/  DFMA R22, R20.reuse, UR6, -R2 ;  /* 0x0000000614167c2b */ /* 0x040fe40008000802 */
[----:B------:R-:W-:Y:S01]  /*4e00*/  ISETP.GE.AND P1, PT, R21, RZ, PT ;  /* 0x000000ff1500720c */ /* 0x000fe20003f26270 */
[----:B------:R-:W-:-:S05]  /*4e10*/  DSETP.NE.AND P0, PT, R20, RZ, PT ;  /* 0x000000ff1400722a */ /* 0x000fca0003f05000 */
[----:B------:R-:W-:-:S08]  /*4e20*/  DFMA R22, R20, R22, UR8 ;  /* 0x0000000814167e2b */ /* 0x000fd00008000016 */
[----:B------:R-:W-:Y:S02]  /*4e30*/  DFMA R24, R20, R22, -UR10 ;  /* 0x8000000a14187e2b */ /* 0x000fe40008000016 */
[----:B------:R-:W0:Y:S01]  /*4e40*/  MUFU.RSQ64H R23, R21 ;  /* 0x0000001500177308 */ /* 0x000e220000001c00 */
[----:B------:R-:W-:-:S05]  /*4e50*/  MOV R22, RZ ;  /* 0x000000ff00167202 */ /* 0x000fca0000000f00 */
        /* <DEDUP_REMOVED lines=31> */
.L_x_2603:
        /* <DEDUP_REMOVED lines=15> */
.L_x_2604:
[----:B------:R-:W-:Y:S05]  /*5140*/  BSYNC.RECONVERGENT B0 ;  /* 0x0000000000007941 */ /* 0x000fea0003800200 */
.L_x_2602:
[----:B------:R-:W-:Y:S01]  /*5150*/  FSETP.GEU.FTZ.AND P0, PT, |R19|, 1.7687499523162841797, PT ;  /* 0x3fe266661300780b */ /* 0x000fe20003f1e200 */
        /* <DEDUP_REMOVED lines=20> */
[----:B------:R-:W-:Y:S01]  /*52a0*/  IADD3 R25, PT, PT, R23, -0x100000, RZ ;  /* 0xfff0000017197810 */ /* 0x000fe20007ffe0ff */
        /* <DEDUP_REMOVED lines=26> */
.L_x_2606:
        /* <DEDUP_REMOVED lines=15> */
.L_x_2607:
[----:B------:R-:W-:Y:S05]  /*5540*/  BSYNC.RECONVERGENT B0 ;  /* 0x0000000000007941 */ /* 0x000fea0003800200 */
.L_x_2605:
        /* <DEDUP_REMOVED lines=23> */
[----:B------:R-:W-:-:S05]  /*56c0*/  MOV R24, RZ ;  /* 0x000000ff00187202 */ /* 0x000fca0000000f00 */
        /* <DEDUP_REMOVED lines=24> */
.L_x_2609:
        /* <DEDUP_REMOVED lines=15> */
.L_x_2610:
[----:B------:R-:W-:Y:S05]  /*5940*/  BSYNC.RECONVERGENT B0 ;  /* 0x0000000000007941 */ /* 0x000fea0003800200 */
.L_x_2608:
        /* <DEDUP_REMOVED lines=45> */
[----:B------:R-:W-:Y:S02]  /*5c20*/  LOP3.LUT R15, R21, 0x80000000, R15, 0xb8, !PT ;  /* 0x80000000150f7812 */ /* 0x000fe400078eb80f */
[----:B------:R-:W-:Y:S01]  /*5c30*/  MOV R14, R20 ;  /* 0x00000014000e7202 */ /* 0x000fe20000000f00 */
[----:B------:R-:W-:Y:S06]  /*5c40*/  BRA `(.L_x_2613) ;  /* 0x00000000003c7947 */ /* 0x000fec0003800000 */
.L_x_2612:
        /* <DEDUP_REMOVED lines=15> */
.L_x_2613:
[----:B------:R-:W-:Y:S05]  /*5d40*/  BSYNC.RECONVERGENT B0 ;  /* 0x0000000000007941 */ /* 0x000fea0003800200 */
.L_x_2611:
        /* <DEDUP_REMOVED lines=48> */
.L_x_2615:
        /* <DEDUP_REMOVED lines=15> */
.L_x_2616:
[----:B------:R-:W-:Y:S05]  /*6140*/  BSYNC.RECONVERGENT B0 ;  /* 0x0000000000007941 */ /* 0x000fea0003800200 */
.L_x_2614:
[----:B------:R-:W-:Y:S01]  /*6150*/  FSETP.GEU.FTZ.AND P0, PT, |R7|, 1.7687499523162841797, PT ;  /* 0x3fe266660700780b */ /* 0x000fe20003f1e200 */
[----:B------:R-:W-:-:S12]  /*6160*/  BSSY.RECONVERGENT B0, `(.L_x_2617) ;  /* 0x000003e000007945 */ /* 0x000fd80003800200 */
[----:B------:R-:W-:Y:S05]  /*6170*/  @!P0 BRA `(.L_x_2618) ;  /* 0x0000000000b48947 */ /* 0x000fea0003800000 */
        /* <DEDUP_REMOVED lines=45> */
.L_x_2618:
        /* <DEDUP_REMOVED lines=15> */
.L_x_2619:
[----:B------:R-:W-:Y:S05]  /*6540*/  BSYNC.RECONVERGENT B0 ;  /* 0x0000000000007941 */ /* 0x000fea0003800200 */
.L_x_2617:
[----:B------:R-:W0:Y:S01]  /*6550*/  S2R R21, SR_TID.X ;  /* 0x0000000000157919 */ /* 0x000e220000002100 */
[----:B------:R-:W1:Y:S02]  /*6560*/  LDC.64 R2, c[0x0][0x388] ;  /* 0x0000e200ff027b82 */ /* 0x000e640000000a00 */
[----:B-1----:R-:W-:-:S04]  /*6570*/  IMAD.WIDE.U32 R2, R0, 0x8, R2 ;  /* 0x0000000800027825 */ /* 0x002fc800078e0002 */
[----:B0-----:R-:W-:-:S05]  /*6580*/  IMAD.WIDE.U32 R2, R21, 0x10, R2 ;  /* 0x0000001015027825 */ /* 0x001fca00078e0002 */
[----:B------:R-:W-:Y:S04]  /*6590*/  STG.E.128 desc[UR4][R2.64], R8 ;  /* 0x0000000802007986 */ /* 0x000fe8000c101d04 */
[----:B------:R-:W-:Y:S04]  /*65a0*/  STG.E.128 desc[UR4][R2.64+0x800], R16 ;  /* 0x0008001002007986 */ /* 0x000fe8000c101d04 */
[----:B------:R-:W-:Y:S04]  /*65b0*/  STG.E.128 desc[UR4][R2.64+0x1000], R12 ;  /* 0x0010000c02007986 */ /* 0x000fe8000c101d04 */
[----:B------:R-:W-:Y:S01]  /*65c0*/  STG.E.128 desc[UR4][R2.64+0x1800], R4 ;  /* 0x0018000402007986 */ /* 0x000fe2000c101d04 */
[----:B------:R-:W-:Y:S05]  /*65d0*/  EXIT ;  /* 0x000000000000794d */ /* 0x000fea0003800000 */
.L_x_2620:
        /* <DEDUP_REMOVED lines=10> */
.L_x_18320:


//--------------------- .text._ZN2at6native29vectorized_elementwise_kernelILi4EZZZNS0_16asin_kernel_cudaERNS_18TensorIteratorBaseEENKUlvE0_clEvENKUlvE_clEvEUldE_St5arrayIPcLm2EEEEviT0_T1_ --------------------------
	.section	.text._ZN2at6native29vectorized_elementwise_kernelILi4EZZZNS0_16asin_kernel_cudaERNS_18TensorIteratorBaseEENKUlvE0_clEvENKUlvE_clEvEUldE_St5arrayIPcLm2EEEEviT0_T1_,"ax",@progbits
	.align	128
        .global         _ZN2at6native29vectorized_elementwise_kernelILi4EZZZNS0_16asin_kernel_cudaERNS_18TensorIteratorBaseEENKUlvE0_clEvENKUlvE_clEvEUldE_St5arrayIPcLm2EEEEviT0_T1_
        .type           _ZN2at6native29vectorized_elementwise_kernelILi4EZZZNS0_16asin_kernel_cudaERNS_18TensorIteratorBaseEENKUlvE0_clEvENKUlvE_clEvEUldE_St5arrayIPcLm2EEEEviT0_T1_,@function
        .size           _ZN2at6native29vectorized_elementwise_kernelILi4EZZZNS0_16asin_kernel_cudaERNS_18TensorIteratorBaseEENKUlvE0_clEvENKUlvE_clEvEUldE_St5arrayIPcLm2EEEEviT0_T1_,(.L_x_18321 - _ZN2at6native29vectorized_elementwise_kernelILi4EZZZNS0_16asin_kernel_cudaERNS_18TensorIteratorBaseEENKUlvE0_clEvENKUlvE_clEvEUldE_St5arrayIPcLm2EEEEviT0_T1_)
        .other          _ZN2at6native29vectorized_elementwise_kernelILi4EZZZNS0_16asin_kernel_cudaERNS_18TensorIteratorBaseEENKUlvE0_clEvENKUlvE_clEvEUldE_St5arrayIPcLm2EEEEviT0_T1_,@"STO_CUDA_ENTRY STV_DEFAULT"
_ZN2at6native29vectorized_elementwise_kernelILi4EZZZNS0_16asin_kernel_cudaERNS_18TensorIteratorBaseEENKUlvE0_clEvENKUlvE_clEvEUldE_St5arrayIPcLm2EEEEviT0_T1_:
.text._ZN2at6native29vectorized_elementwise_kernelILi4EZZZNS0_16asin_kernel_cudaERNS_18TensorIteratorBaseEENKUlvE0_clEvENKUlvE_clEvEUldE_St5arrayIPcLm2EEEEviT0_T1_:
        /* <DEDUP_REMOVED lines=112> */
.L_x_2624:
        /* <DEDUP_REMOVED lines=70> */
.L_x_2623:
[----:B------:R-:W-:Y:S05]  /*0b60*/  BSYNC.RECONVERGENT B0 ;  /* 0x0000000000007941 */ /* 0x000fea0003800200 */
.L_x_2622:
        /* <DEDUP_REMOVED lines=77> */
.L_x_2627:
        /* <DEDUP_REMOVED lines=41> */
.L_x_2626:
[----:B------:R-:W-:Y:S05]  /*12d0*/  BSYNC.RECONVERGENT B0 ;  /* 0x0000000000007941 */ /* 0x000fea0003800200 */
.L_x_2625:
        /* <DEDUP_REMOVED lines=77> */
.L_x_2630:
        /* <DEDUP_REMOVED lines=41> */
.L_x_2629:
[----:B------:R-:W-:Y:S05]  /*1a40*/  BSYNC.RECONVERGENT B0 ;  /* 0x0000000000007941 */ /* 0x000fea0003800200 */
.L_x_2628:
        /* <DEDUP_REMOVED lines=77> */
.L_x_2633:
        /* <DEDUP_REMOVED lines=41> */
.L_x_2632:
[----:B------:R-:W-:Y:S05]  /*21b0*/  BSYNC.RECONVERGENT B0 ;  /* 0x0000000000007941 */ /* 0x000fea0003800200 */
.L_x_2631:
        /* <DEDUP_REMOVED lines=77> */
.L_x_2636:
        /* <DEDUP_REMOVED lines=41> */
.L_x_2635:
[----:B------:R-:W-:Y:S05]  /*2920*/  BSYNC.RECONVERGENT B0 ;  /* 0x0000000000007941 */ /* 0x000fea0003800200 */
.L_x_2634:
        /* <DEDUP_REMOVED lines=77> */
.L_x_2639:
        /* <DEDUP_REMOVED lines=41> */
.L_x_2638:
[----:B------:R-:W-:Y:S05]  /*3090*/  BSYNC.RECONVERGENT B0 ;  /* 0x0000000000007941 */ /* 0x000fea0003800200 */
.L_x_2637:
        /* <DEDUP_REMOVED lines=77> */
.L_x_2642:
        /* <DEDUP_REMOVED lines=41> */
.L_x_2641:
[----:B------:R-:W-:Y:S05]  /*3800*/  BSYNC.RECONVERGENT B0 ;  /* 0x0000000000007941 */ /* 0x000fea0003800200 */
.L_x_2640:
        /* <DEDUP_REMOVED lines=77> */
.L_x_2645:
        /* <DEDUP_REMOVED lines=41> */
.L_x_2644:
[----:B------:R-:W-:Y:S05]  /*3f70*/  BSYNC.RECONVERGENT B0 ;  /* 0x0000000000007941 */ /* 0x000fea0003800200 */
.L_x_2643:
        /* <DEDUP_REMOVED lines=21> */
.L_x_2648:
[----:B------:R-:W-:-:S13]  /*40d0*/  ISETP.GE.U32.AND P0, PT, R11, R10, PT ;  /* 0x0000000a0b00720c */ /* 0x000fda0003f06070 */
[----:B------:R-:W-:Y:S05]  /*40e0*/  @P0 BRA `(.L_x_2650) ;  /* 0x0000000000300947 */ /* 0x000fea0003800000 */
[----:B0-----:R-:W0:Y:S01]  /*40f0*/  LDC.64 R8, c[0x0][0x388] ;  /* 0x0000e200ff087b82 */ /* 0x001e220000000a00 */
[----:B------:R-:W-:Y:S02]  /*4100*/  IMAD.IADD R17, R0, 0x1, R11 ;  /* 0x0000000100117824 */ /* 0x000fe400078e020b */
[----:B------:R-:W-:Y:S02]  /*4110*/  VIADD R11, R11, 0x80 ;  /* 0x000000800b0b7836 */ /* 0x000fe40000000000 */
[----:B0-----:R-:W-:-:S05]  /*4120*/  IMAD.WIDE.U32 R8, R17, 0x8, R8 ;  /* 0x0000000811087825 */ /* 0x001fca00078e0008 */
[----:B------:R1:W-:Y:S02]  /*4130*/  STG.E.64 desc[UR4][R8.64], R14 ;  /* 0x0000000e08007986 */ /* 0x0003e4000c101b04 */
.L_x_2649:
[----:B------:R-:W-:-:S13]  /*4140*/  ISETP.GE.U32.AND P0, PT, R11, R10, PT ;  /* 0x0000000a0b00720c */ /* 0x000fda0003f06070 */
[----:B------:R-:W-:Y:S05]  /*4150*/  @P0 BRA `(.L_x_2651) ;  /* 0x0000000000340947 */ /* 0x000fea0003800000 */
[----:B01----:R-:W0:Y:S01]  /*4160*/  LDC.64 R8, c[0x0][0x388] ;  /* 0x0000e200ff087b82 */ /* 0x003e220000000a00 */
[----:B------:R-:W-:Y:S02]  /*4170*/  IMAD.IADD R15, R0, 0x1, R11 ;  /* 0x00000001000f7824 */ /* 0x000fe400078e020b */
[----:B------:R-:W-:Y:S02]  /*4180*/  VIADD R11, R11, 0x80 ;  /* 0x000000800b0b7836 */ /* 0x000fe40000000000 */
[----:B0-----:R-:W-:-:S05]  /*4190*/  IMAD.WIDE.U32 R8, R15, 0x8, R8 ;  /* 0x000000080f087825 */ /* 0x001fca00078e0008 */
[----:B------:R1:W-:Y:S02]  /*41a0*/  STG.E.64 desc[UR4][R8.64], R12 ;  /* 0x0000000c08007986 */ /* 0x0003e4000c101b04 */
.L_x_2650:
        /* <DEDUP_REMOVED lines=8> */
.L_x_2651:
[----:B------:R-:W-:Y:S05]  /*4230*/  BSYNC.RELIABLE B1 ;  /* 0x0000000000017941 */ /* 0x000fea0003800100 */
.L_x_2647:
[----:B------:R-:W-:-:S13]  /*4240*/  ISETP.GE.U32.AND P0, PT, R11, R10, PT ;  /* 0x0000000a0b00720c */ /* 0x000fda0003f06070 */
[----:B--2---:R-:W2:Y:S01]  /*4250*/  @!P0 LDC.64 R6, c[0x0][0x388] ;  /* 0x0000e200ff068b82 */ /* 0x004ea20000000a00 */
[----:B01----:R-:W-:Y:S02]  /*4260*/  @!P0 IMAD.IADD R9, R0, 0x1, R11 ;  /* 0x0000000100098824 */ /* 0x003fe400078e020b */
[----:B------:R-:W-:Y:S02]  /*4270*/  @!P0 VIADD R11, R11, 0x80 ;  /* 0x000000800b0b8836 */ /* 0x000fe40000000000 */
[----:B--2---:R-:W-:-:S05]  /*4280*/  @!P0 IMAD.WIDE.U32 R6, R9, 0x8, R6 ;  /* 0x0000000809068825 */ /* 0x004fca00078e0006 */
[----:B------:R2:W-:Y:S02]  /*4290*/  @!P0 STG.E.64 desc[UR4][R6.64], R2 ;  /* 0x0000000206008986 */ /* 0x0005e4000c101b04 */
.L_x_2652:
[----:B------:R-:W-:Y:S05]  /*42a0*/  BSYNC.RECONVERGENT B0 ;  /* 0x0000000000007941 */ /* 0x000fea0003800200 */
.L_x_2646:
        /* <DEDUP_REMOVED lines=8> */
.L_x_2621:
[----:B------:R-:W0:Y:S01]  /*4330*/  S2R R5, SR_TID.X ;  /* 0x0000000000057919 */ /* 0x000e220000002100 */
[----:B------:R-:W1:Y:S02]  /*4340*/  LDC.64 R2, c[0x0][0x390] ;  /* 0x0000e400ff027b82 */ /* 0x000e640000000a00 */
[----:B-1----:R-:W-:-:S04]  /*4350*/  IMAD.WIDE.U32 R2, R0, 0x8, R2 ;  /* 0x0000000800027825 */ /* 0x002fc800078e0002 */
[----:B0-----:R-:W-:-:S05]  /*4360*/  IMAD.WIDE.U32 R2, R5, 0x20, R2 ;  /* 0x0000002005027825 */ /* 0x001fca00078e0002 */
[----:B------:R-:W2:Y:S01]  /*4370*/  LDG.E.ENL2.256 R16, R8, desc[UR4][R2.64] ;  /* 0xfe0000040208797e */ /* 0x000ea20008121910 */
        /* <DEDUP_REMOVED lines=25> */
[----:B------:R0:W5:Y:S02]  /*4510*/  LDG.E.ENL2.256 R4, R12, desc[UR4][R2.64+0x1000] ;  /* 0xfe008004020c797e */ /* 0x0001640008121904 */
        /* <DEDUP_REMOVED lines=20> */
.L_x_2654:
        /* <DEDUP_REMOVED lines=44> */
.L_x_2655:
[----:B------:R-:W-:Y:S05]  /*4920*/  BSYNC.RECONVERGENT B0 ;  /* 0x0000000000007941 */ /* 0x000fea0003800200 */
.L_x_2653:
        /* <DEDUP_REMOVED lines=48> */
.L_x_2657:
        /* <DEDUP_REMOVED lines=15> */
.L_x_2658:
[----:B------:R-:W-:Y:S05]  /*4d20*/  BSYNC.RECONVERGENT B0 ;  /* 0x0000000000007941 */ /* 0x000fea0003800200 */
.L_x_2656:
        /* <DEDUP_REMOVED lines=48> */
.L_x_2660:
        /* <DEDUP_REMOVED lines=15> */
.L_x_2661:
[----:B------:R-:W-:Y:S05]  /*5120*/  BSYNC.RECONVERGENT B0 ;  /* 0x0000000000007941 */ /* 0x000fea0003800200 */
.L_x_2659:
        /* <DEDUP_REMOVED lines=48> */
.L_x_2663:
        /* <DEDUP_REMOVED lines=15> */
.L_x_2664:
[----:B------:R-:W-:Y:S05]  /*5520*/  BSYNC.RECONVERGENT B0 ;  /* 0x0000000000007941 */ /* 0x000fea0003800200 */
.L_x_2662:
        /* <DEDUP_REMOVED lines=48> */
.L_x_2666:
        /* <DEDUP_REMOVED lines=15> */
.L_x_2667:
[----:B------:R-:W-:Y:S05]  /*5920*/  BSYNC.RECONVERGENT B0 ;  /* 0x0000000000007941 */ /* 0x000fea0003800200 */
.L_x_2665:
        /* <DEDUP_REMOVED lines=48> */
.L_x_2669:
        /* <DEDUP_REMOVED lines=15> */
.L_x_2670:
[----:B------:R-:W-:Y:S05]  /*5d20*/  BSYNC.RECONVERGENT B0 ;  /* 0x0000000000007941 */ /* 0x000fea0003800200 */
.L_x_2668:
        /* <DEDUP_REMOVED lines=48> */
.L_x_2672:
        /* <DEDUP_REMOVED lines=15> */
.L_x_2673:
[----:B------:R-:W-:Y:S05]  /*6120*/  BSYNC.RECONVERGENT B0 ;  /* 0x0000000000007941 */ /* 0x000fea0003800200 */
.L_x_2671:
        /* <DEDUP_REMOVED lines=48> */
.L_x_2675:
        /* <DEDUP_REMOVED lines=15> */
.L_x_2676:
[----:B------:R-:W-:Y:S05]  /*6520*/  BSYNC.RECONVERGENT B0 ;  /* 0x0000000000007941 */ /* 0x000fea0003800200 */
.L_x_2674:
[----:B------:R-:W0:Y:S01]  /*6530*/  S2R R21, SR_TID.X ;  /* 0x0000000000157919 */ /* 0x000e220000002100 */
[----:B------:R-:W1:Y:S02]  /*6540*/  LDC.64 R2, c[0x0][0x388] ;  /* 0x0000e200ff027b82 */ /* 0x000e640000000a00 */
[----:B-1----:R-:W-:-:S04]  /*6550*/  IMAD.WIDE.U32 R2, R0, 0x8, R2 ;  /* 0x0000000800027825 */ /* 0x002fc800078e0002 */
[----:B0-----:R-:W-:-:S05]  /*6560*/  IMAD.WIDE.U32 R2, R21, 0x20, R2 ;  /* 0x0000002015027825 */ /* 0x001fca00078e0002 */
[----:B------:R-:W-:Y:S04]  /*6570*/  STG.E.ENL2.256 desc[UR4][R2.64], R8, R16 ;  /* 0xf80000080210797f */ /* 0x000fe8000f121804 */
[----:B------:R-:W-:Y:S01]  /*6580*/  STG.E.ENL2.256 desc[UR4][R2.64+0x1000], R12, R4 ;  /* 0xf800800c0204797f */ /* 0x000fe2000f121804 */
[----:B------:R-:W-:Y:S05]  /*6590*/  EXIT ;  /* 0x000000000000794d */ /* 0x000fea0003800000 */
.L_x_2677:
        /* <DEDUP_REMOVED lines=14> */
.L_x_18321:


//--------------------- .text._ZN2at6native29vectorized_elementwise_kernelILi8EZZZNS0_16asin_kernel_cudaERNS_18TensorIteratorBaseEENKUlvE0_clEvENKUlvE_clEvEUldE_St5arrayIPcLm2EEEEviT0_T1_ --------------------------
	.section	.text._ZN2at6native29vectorized_elementwise_kernelILi8EZZZNS0_16asin_kernel_cudaERNS_18TensorIteratorBaseEENKUlvE0_clEvENKUlvE_clEvEUldE_St5arrayIPcLm2EEEEviT0_T1_,"ax",@progbits
	.align	128
        .global         _ZN2at6native29vectorized_elementwise_kernelILi8EZZZNS0_16asin_kernel_cudaERNS_18TensorIteratorBaseEENKUlvE0_clEvENKUlvE_clEvEUldE_St5arrayIPcLm2EEEEviT0_T1_
        .type           _ZN2at6native29vectorized_elementwise_kernelILi8EZZZNS0_16asin_kernel_cudaERNS_18TensorIteratorBaseEENKUlvE0_clEvENKUlvE_clEvEUldE_St5arrayIPcLm2EEEEviT0_T1_,@function
        .size           _ZN2at6native29vectorized_elementwise_kernelILi8EZZZNS0_16asin_kernel_cudaERNS_18TensorIteratorBaseEENKUlvE0_clEvENKUlvE_clEvEUldE_St5arrayIPcLm2EEEEviT0_T1_,(.L_x_18322 - _ZN2at6native29vectorized_elementwise_kernelILi8EZZZNS0_16asin_kernel_cudaERNS_18TensorIteratorBaseEENKUlvE0_clEvENKUlvE_clEvEUldE_St5arrayIPcLm2EEEEviT0_T1_)
        .other          _ZN2at6native29vectorized_elementwise_kernelILi8EZZZNS0_16asin_kernel_cudaERNS_18TensorIteratorBaseEENKUlvE0_clEvENKUlvE_clEvEUldE_St5arrayIPcLm2EEEEviT0_T1_,@"STO_CUDA_ENTRY STV_DEFAULT"
_ZN2at6native29vectorized_elementwise_kernelILi8EZZZNS0_16asin_kernel_cudaERNS_18TensorIteratorBaseEENKUlvE0_clEvENKUlvE_clEvEUldE_St5arrayIPcLm2EEEEviT0_T1_:
.text._ZN2at6native29vectorized_elementwise_kernelILi8EZZZNS0_16asin_kernel_cudaERNS_18TensorIteratorBaseEENKUlvE0_clEvENKUlvE_clEvEUldE_St5arrayIPcLm2EEEEviT0_T1_:
        /* <DEDUP_REMOVED lines=112> */
.L_x_2681:
        /* <DEDUP_REMOVED lines=70> */
.L_x_2680:
[----:B------:R-:W-:Y:S05]  /*0b60*/  BSYNC.RECONVERGENT B0 ;  /* 0x0000000000007941 */ /* 0x000fea0003800200 */
.L_x_2679:
        /* <DEDUP_REMOVED lines=77> */
.L_x_2684:
        /* <DEDUP_REMOVED lines=41> */
.L_x_2683:
[----:B------:R-:W-:Y:S05]  /*12d0*/  BSYNC.RECONVERGENT B0 ;  /* 0x0000000000007941 */ /* 0x000fea0003800200 */
.L_x_2682:
        /* <DEDUP_REMOVED lines=77> */
.L_x_2687:
        /* <DEDUP_REMOVED lines=41> */
.L_x_2686:
[----:B------:R-:W-:Y:S05]  /*1a40*/  BSYNC.RECONVERGENT B0 ;  /* 0x0000000000007941 */ /* 0x000fea0003800200 */
.L_x_2685:
        /* <DEDUP_REMOVED lines=77> */
.L_x_2690:
        /* <DEDUP_REMOVED lines=41> */
.L_x_2689:
[----:B------:R-:W-:Y:S05]  /*21b0*/  BSYNC.RECONVERGENT B0 ;  /* 0x0000000000007941 */ /* 0x000fea0003800200 */
.L_x_2688:
        /* <DEDUP_REMOVED lines=77> */
.L_x_2693:
        /* <DEDUP_REMOVED lines=41> */
.L_x_2692:
[----:B------:R-:W-:Y:S05]  /*2920*/  BSYNC.RECONVERGENT B0 ;  /* 0x0000000000007941 */ /* 0x000fea0003800200 */
.L_x_2691:
        /* <DEDUP_REMOVED lines=77> */
.L_x_2696:
        /* <DEDUP_REMOVED lines=41> */
.L_x_2695:
[----:B------:R-:W-:Y:S05]  /*3090*/  BSYNC.RECONVERGENT B0 ;  /* 0x0000000000007941 */ /* 0x000fea0003800200 */
.L_x_2694:
        /* <DEDUP_REMOVED lines=77> */
.L_x_2699:
        /* <DEDUP_REMOVED lines=41> */
.L_x_2698:
[----:B------:R-:W-:Y:S05]  /*3800*/  BSYNC.RECONVERGENT B0 ;  /* 0x0000000000007941 */ /* 0x000fea0003800200 */
.L_x_2697:
        /* <DEDUP_REMOVED lines=77> */
.L_x_2702:
        /* <DEDUP_REMOVED lines=41> */
.L_x_2701:
[----:B------:R-:W-:Y:S05]  /*3f70*/  BSYNC.RECONVERGENT B0 ;  /* 0x0000000000007941 */ /* 0x000fea0003800200 */
.L_x_2700:
        /* <DEDUP_REMOVED lines=21> */
.L_x_2705:
[----:B------:R-:W-:-:S13]  /*40d0*/  ISETP.GE.U32.AND P0, PT, R11, R10, PT ;  /* 0x0000000a0b00720c */ /* 0x000fda0003f06070 */
[----:B------:R-:W-:Y:S05]  /*40e0*/  @P0 BRA `(.L_x_2707) ;  /* 0x0000000000300947 */ /* 0x000fea0003800000 */
[----:B0-----:R-:W0:Y:S01]  /*40f0*/  LDC.64 R8, c[0x0][0x388] ;  /* 0x0000e200ff087b82 */ /* 0x001e220000000a00 */
[----:B------:R-:W-:Y:S02]  /*4100*/  IMAD.IADD R17, R0, 0x1, R11 ;  /* 0x0000000100117824 */ /* 0x000fe400078e020b */
[----:B------:R-:W-:Y:S02]  /*4110*/  VIADD R11, R11, 0x80 ;  /* 0x000000800b0b7836 */ /* 0x000fe40000000000 */
[----:B0-----:R-:W-:-:S05]  /*4120*/  IMAD.WIDE.U32 R8, R17, 0x8, R8 ;  /* 0x0000000811087825 */ /* 0x001fca00078e0008 */
[----:B------:R1:W-:Y:S02]  /*4130*/  STG.E.64 desc[UR4][R8.64], R14 ;  /* 0x0000000e08007986 */ /* 0x0003e4000c101b04 */
.L_x_2706:
[----:B------:R-:W-:-:S13]  /*4140*/  ISETP.GE.U32.AND P0, PT, R11, R10, PT ;  /* 0x0000000a0b00720c */ /* 0x000fda0003f06070 */
[----:B------:R-:W-:Y:S05]  /*4150*/  @P0 BRA `(.L_x_2708) ;  /* 0x0000000000340947 */ /* 0x000fea0003800000 */
[----:B01----:R-:W0:Y:S01]  /*4160*/  LDC.64 R8, c[0x0][0x388] ;  /* 0x0000e200ff087b82 */ /* 0x003e220000000a00 */
[----:B------:R-:W-:Y:S02]  /*4170*/  IMAD.IADD R15, R0, 0x1, R11 ;  /* 0x00000001000f7824 */ /* 0x000fe400078e020b */
[----:B------:R-:W-:Y:S02]  /*4180*/  VIADD R11, R11, 0x80 ;  /* 0x000000800b0b7836 */ /* 0x000fe40000000000 */
[----:B0-----:R-:W-:-:S05]  /*4190*/  IMAD.WIDE.U32 R8, R15, 0x8, R8 ;  /* 0x000000080f087825 */ /* 0x001fca00078e0008 */
[----:B------:R1:W-:Y:S02]  /*41a0*/  STG.E.64 desc[UR4][R8.64], R12 ;  /* 0x0000000c08007986 */ /* 0x0003e4000c101b04 */
.L_x_2707:
        /* <DEDUP_REMOVED lines=8> */
.L_x_2708:
[----:B------:R-:W-:Y:S05]  /*4230*/  BSYNC.RELIABLE B1 ;  /* 0x0000000000017941 */ /* 0x000fea0003800100 */
.L_x_2704:
[----:B------:R-:W-:-:S13]  /*4240*/  ISETP.GE.U32.AND P0, PT, R11, R10, PT ;  /* 0x0000000a0b00720c */ /* 0x000fda0003f06070 */
[----:B--2---:R-:W2:Y:S01]  /*4250*/  @!P0 LDC.64 R6, c[0x0][0x388] ;  /* 0x0000e200ff068b82 */ /* 0x004ea20000000a00 */
[----:B01----:R-:W-:Y:S02]  /*4260*/  @!P0 IMAD.IADD R9, R0, 0x1, R11 ;  /* 0x0000000100098824 */ /* 0x003fe400078e020b */
[----:B------:R-:W-:Y:S02]  /*4270*/  @!P0 VIADD R11, R11, 0x80 ;  /* 0x000000800b0b8836 */ /* 0x000fe40000000000 */
[----:B--2---:R-:W-:-:S05]  /*4280*/  @!P0 IMAD.WIDE.U32 R6, R9, 0x8, R6 ;  /* 0x0000000809068825 */ /* 0x004fca00078e0006 */
[----:B------:R2:W-:Y:S02]  /*4290*/  @!P0 STG.E.64 desc[UR4][R6.64], R2 ;  /* 0x0000000206008986 */ /* 0x0005e4000c101b04 */
.L_x_2709:
[----:B------:R-:W-:Y:S05]  /*42a0*/  BSYNC.RECONVERGENT B0 ;  /* 0x0000000000007941 */ /* 0x000fea0003800200 */
.L_x_2703:
        /* <DEDUP_REMOVED lines=8> */
.L_x_2678:
        /* <DEDUP_REMOVED lines=51> */
.L_x_2711:
        /* <DEDUP_REMOVED lines=44> */
.L_x_2712:
[----:B------:R-:W-:Y:S05]  /*4920*/  BSYNC.RECONVERGENT B0 ;  /* 0x0000000000007941 */ /* 0x000fea0003800200 */
.L_x_2710:
        /* <DEDUP_REMOVED lines=48> */
.L_x_2714:
        /* <DEDUP_REMOVED lines=15> */
.L_x_2715:
[----:B------:R-:W-:Y:S05]  /*4d20*/  BSYNC.RECONVERGENT B0 ;  /* 0x0000000000007941 */ /* 0x000fea0003800200 */
.L_x_2713:
        /* <DEDUP_REMOVED lines=48> */
.L_x_2717:
        /* <DEDUP_REMOVED lines=15> */
.L_x_2718:
[----:B------:R-:W-:Y:S05]  /*5120*/  BSYNC.RECONVERGENT B0 ;  /* 0x0000000000007941 */ /* 0x000fea0003800200 */
.L_x_2716:
        /* <DEDUP_REMOVED lines=48> */
.L_x_2720:
        /* <DEDUP_REMOVED lines=15> */
.L_x_2721:
[----:B------:R-:W-:Y:S05]  /*5520*/  BSYNC.RECONVERGENT B0 ;  /* 0x0000000000007941 */ /* 0x000fea0003800200 */
.L_x_2719:
        /* <DEDUP_REMOVED lines=48> */
.L_x_2723:
        /* <DEDUP_REMOVED lines=15> */
.L_x_2724:
[----:B------:R-:W-:Y:S05]  /*5920*/  BSYNC.RECONVERGENT B0 ;  /* 0x0000000000007941 */ /* 0x000fea0003800200 */
.L_x_2722:
        /* <DEDUP_REMOVED lines=48> */
.L_x_2726:
        /* <DEDUP_REMOVED lines=15> */
.L_x_2727:
[----:B------:R-:W-:Y:S05]  /*5d20*/  BSYNC.RECONVERGENT B0 ;  /* 0x0000000000007941 */ /* 0x000fea0003800200 */
.L_x_2725:
        /* <DEDUP_REMOVED lines=48> */
.L_x_2729:
        /* <DEDUP_REMOVED lines=15> */
.L_x_2730:
[----:B------:R-:W-:Y:S05]  /*6120*/  BSYNC.RECONVERGENT B0 ;  /* 0x0000000000007941 */ /* 0x000fea0003800200 */
.L_x_2728:
        /* <DEDUP_REMOVED lines=48> */
.L_x_2732:
        /* <DEDUP_REMOVED lines=15> */
.L_x_2733:
[----:B------:R-:W-:Y:S05]  /*6520*/  BSYNC.RECONVERGENT B0 ;  /* 0x0000000000007941 */ /* 0x000fea0003800200 */
.L_x_2731:
[----:B------:R-:W0:Y:S01]  /*6530*/  S2R R21, SR_TID.X ;  /* 0x0000000000157919 */ /* 0x000e220000002100 */
[----:B------:R-:W1:Y:S02]  /*6540*/  LDC.64 R2, c[0x0][0x388] ;  /* 0x0000e200ff027b82 */ /* 0x000e640000000a00 */
[----:B-1----:R-:W-:-:S04]  /*6550*/  IMAD.WIDE.U32 R2, R0, 0x8, R2 ;  /* 0x0000000800027825 */ /* 0x002fc800078e0002 */
[----:B0-----:R-:W-:-:S05]  /*6560*/  IMAD.WIDE.U32 R2, R21, 0x40, R2 ;  /* 0x0000004015027825 */ /* 0x001fca00078e0002 */
[----:B------:R-:W-:Y:S04]  /*6570*/  STG.E.ENL2.256 desc[UR4][R2.64], R8, R16 ;  /* 0xf80000080210797f */ /* 0x000fe8000f121804 */
[----:B------:R-:W-:Y:S01]  /*6580*/  STG.E.ENL2.256 desc[UR4][R2.64+0x20], R12, R4 ;  /* 0xf800010c0204797f */ /* 0x000fe2000f121804 */
[----:B------:R-:W-:Y:S05]  /*6590*/  EXIT ;  /* 0x000000000000794d */ /* 0x000fea0003800000 */
.L_x_2734:
        /* <DEDUP_REMOVED lines=14> */
.L_x_18322:


//--------------------- .text._ZN2at6native18elementwise_kernelILi128ELi4EZNS0_15gpu_kernel_implIZZZNS0_16asin_kernel_cudaERNS_18TensorIteratorBaseEENKUlvE_clEvENKUlvE1_clEvEUlN3c107complexINS7_4HalfEEEE_EEvS4_RKT_EUliE_EEviT1_ --------------------------
	.section	.text._ZN2at6native18elementwise_kernelILi128ELi4EZNS0_15gpu_kernel_implIZZZNS0_16asin_kernel_cudaERNS_18TensorIteratorBaseEENKUlvE_clEvENKUlvE1_clEvEUlN3c107complexINS7_4HalfEEEE_EEvS4_RKT_EUliE_EEviT1_,"ax",@progbits
	.align	128
        .global         _ZN2at6native18elementwise_kernelILi128ELi4EZNS0_15gpu_kernel_implIZZZNS0_16asin_kernel_cudaERNS_18TensorIteratorBaseEENKUlvE_clEvENKUlvE1_clEvEUlN3c107complexINS7_4HalfEEEE_EEvS4_RKT_EUliE_EEviT1_
        .type           _ZN2at6native18elementwise_kernelILi128ELi4EZNS0_15gpu_kernel_implIZZZNS0_16asin_kernel_cudaERNS_18TensorIteratorBaseEENKUlvE_clEvENKUlvE1_clEvEUlN3c107complexINS7_4HalfEEEE_EEvS4_RKT_EUliE_EEviT1_,@function
        .size           _ZN2at6native18elementwise_kernelILi128ELi4EZNS0_15gpu_kernel_implIZZZNS0_16asin_kernel_cudaERNS_18TensorIteratorBaseEENKUlvE_clEvENKUlvE1_clEvEUlN3c107complexINS7_4HalfEEEE_EEvS4_RKT_EUliE_EEviT1_,(.L_x_18267 - _ZN2at6native18elementwise_kernelILi128ELi4EZNS0_15gpu_kernel_implIZZZNS0_16asin_kernel_cudaERNS_18TensorIteratorBaseEENKUlvE_clEvENKUlvE1_clEvEUlN3c107complexINS7_4HalfEEEE_EEvS4_RKT_EUliE_EEviT1_)
        .other          _ZN2at6native18elementwise_kernelILi128ELi4EZNS0_15gpu_kernel_implIZZZNS0_16asin_kernel_cudaERNS_18TensorIteratorBaseEENKUlvE_clEvENKUlvE1_clEvEUlN3c107complexINS7_4HalfEEEE_EEvS4_RKT_EUliE_EEviT1_,@"STO_CUDA_ENTRY STV_DEFAULT"
_ZN2at6native18elementwise_kernelILi128ELi4EZNS0_15gpu_kernel_implIZZZNS0_16asin_kernel_cudaERNS_18TensorIteratorBaseEENKUlvE_clEvENKUlvE1_clEvEUlN3c107complexINS7_4HalfEEEE_EEvS4_RKT_EUliE_EEviT1_:
.text._ZN2at6native18elementwise_kernelILi128ELi4EZNS0_15gpu_kernel_implIZZZNS0_16asin_kernel_cudaERNS_18TensorIteratorBaseEENKUlvE_clEvENKUlvE1_clEvEUlN3c107complexINS7_4HalfEEEE_EEvS4_RKT_EUliE_EEviT1_:
        /* <DEDUP_REMOVED lines=18> */
[----:B------:R-:W-:Y:S01]  /*0120*/  HFMA2 R0, -RZ, RZ, 0, 0 ;  /* 0x00000000ff007431 */ /* 0x000fe200000001ff */
[----:B------:R-:W-:-:S07]  /*0130*/  MOV R16, RZ ;  /* 0x000000ff00107202 */ /* 0x000fce0000000f00 */
[----:B------:R-:W-:Y:S05]  /*0140*/  BRA.U !UP0, `(.L_x_2737) ;  /* 0x0000001108a87547 */ /* 0x000fea000b800000 */
[----:B------:R-:W0:Y:S01]  /*0150*/  LDCU.64 UR4, c[0x0][0x390] ;  /* 0x00007200ff0477ac */ /* 0x000e220008000a00 */
[----:B------:R-:W-:Y:S01]  /*0160*/  IMAD.MOV.U32 R16, RZ, RZ, RZ ;  /* 0x000000ffff107224 */ /* 0x000fe200078e00ff */
[----:B------:R-:W1:Y:S01]  /*0170*/  LDCU UR6, c[0x0][0x38c] ;  /* 0x00007180ff0677ac */ /* 0x000e620008000800 */
[----:B------:R-:W2:Y:S01]  /*0180*/  LDCU.64 UR8, c[0x0][0x4b8] ;  /* 0x00009700ff0877ac */ /* 0x000ea20008000a00 */
[----:B------:R-:W-:Y:S01]  /*0190*/  UISETP.NE.AND UP0, UPT, UR40, URZ, UPT ;  /* 0x000000ff2800728c */ /* 0x000fe2000bf05270 */
[----:B0-----:R-:W-:-:S05]  /*01a0*/  IMAD.HI.U32 R2, R17, UR4, R16 ;  /* 0x0000000411027c27 */ /* 0x001fca000f8e0010 */
[----:B------:R-:W-:-:S04]  /*01b0*/  SHF.R.U32.HI R3, RZ, UR5, R2 ;  /* 0x00000005ff037c19 */ /* 0x000fc80008011602 */
[----:B------:R-:W-:-:S05]  /*01c0*/  IADD3 R0, PT, PT, -R3, RZ, RZ ;  /* 0x000000ff03007210 */ /* 0x000fca0007ffe1ff */
[----:B-1----:R-:W-:-:S04]  /*01d0*/  IMAD R0, R0, UR6, R17 ;  /* 0x0000000600007c24 */ /* 0x002fc8000f8e0211 */
[C---:B--2---:R-:W-:Y:S02]  /*01e0*/  IMAD R16, R0.reuse, UR8, RZ ;  /* 0x0000000800107c24 */ /* 0x044fe4000f8e02ff */
[----:B------:R-:W-:Y:S01]  /*01f0*/  IMAD R0, R0, UR9, RZ ;  /* 0x0000000900007c24 */ /* 0x000fe2000f8e02ff */
        /* <DEDUP_REMOVED lines=287> */
.L_x_2737:
[----:B------:R-:W0:Y:S01]  /*13f0*/  LDCU.64 UR6, c[0x0][0x588] ;  /* 0x0000b100ff0677ac */ /* 0x000e220008000a00 */
[----:B------:R-:W-:-:S04]  /*1400*/  UPRMT UR4, UR41, 0x9910, URZ ;  /* 0x0000991029047896 */ /* 0x000fc800080000ff */
[----:B------:R-:W-:Y:S01]  /*1410*/  UISETP.GT.AND UP0, UPT, UR4, 0x9, UPT ;  /* 0x000000090400788c */ /* 0x000fe2000bf04270 */
[----:B0-----:R-:W-:-:S04]  /*1420*/  IADD3 R2, P0, PT, R0, UR6, RZ ;  /* 0x0000000600027c10 */ /* 0x001fc8000ff1e0ff */
        /* <DEDUP_REMOVED lines=10> */
[----:B------:R0:W2:Y:S02]  /*14d0*/  LDG.E.S8 R2, desc[UR36][R2.64] ;  /* 0x0000002402027981 */ /* 0x0000a4000c1e1300 */
[----:B0-----:R-:W-:Y:S01]  /*14e0*/  PRMT R3, R3, 0x5410, RZ ;  /* 0x0000541003037816 */ /* 0x001fe200000000ff */
[----:B--2---:R-:W0:Y:S02]  /*14f0*/  I2F.S16 R0, R2 ;  /* 0x0000000200007306 */ /* 0x004e240000101400 */
[----:B0-----:R-:W-:Y:S01]  /*1500*/  F2FP.F16.F32.PACK_AB R0, RZ, R0 ;  /* 0x00000000ff00723e */ /* 0x001fe200000000ff */
[----:B------:R-:W-:Y:S06]  /*1510*/  BRA `(.L_x_2743) ;  /* 0x0000000c00f87947 */ /* 0x000fec0003800000 */
.L_x_2741:
[----:B------:R0:W2:Y:S02]  /*1520*/  LDG.E.U8 R2, desc[UR36][R2.64] ;  /* 0x0000002402027981 */ /* 0x0000a4000c1e1100 */
[----:B0-----:R-:W-:Y:S02]  /*1530*/  PRMT R3, R3, 0x5410, RZ ;  /* 0x0000541003037816 */ /* 0x001fe400000000ff */
[----:B--2---:R-:W-:-:S04]  /*1540*/  I2FP.F32.U32 R0, R2 ;  /* 0x0000000200007245 */ /* 0x004fc80000201000 */
[----:B------:R-:W-:Y:S01]  /*1550*/  F2FP.F16.F32.PACK_AB R0, RZ, R0 ;  /* 0x00000000ff00723e */ /* 0x000fe200000000ff */
[----:B------:R-:W-:Y:S06]  /*1560*/  BRA `(.L_x_2743) ;  /* 0x0000000c00e47947 */ /* 0x000fec0003800000 */
.L_x_2740:
[----:B------:R-:W-:-:S09]  /*1570*/  UISETP.NE.AND UP0, UPT, UR4, 0x2, UPT ;  /* 0x000000020400788c */ /* 0x000fd2000bf05270 */
[----:B------:R-:W-:Y:S05]  /*1580*/  BRA.U !UP0, `(.L_x_2744) ;  /* 0x0000000108387547 */ /* 0x000fea000b800000 */
[----:B------:R-:W-:-:S09]  /*1590*/  UISETP.NE.AND UP0, UPT, UR4, 0x3, UPT ;  /* 0x000000030400788c */ /* 0x000fd2000bf05270 */
[----:B------:R-:W-:Y:S05]  /*15a0*/  BRA.U !UP0, `(.L_x_2745) ;  /* 0x00000001081c7547 */ /* 0x000fea000b800000 */
[----:B------:R-:W-:-:S09]  /*15b0*/  UISETP.NE.AND UP0, UPT, UR4, 0x4, UPT ;  /* 0x000000040400788c */ /* 0x000fd2000bf05270 */
[----:B------:R-:W-:Y:S05]  /*15c0*/  BRA.U UP0, `(.L_x_2742) ;  /* 0x0000000d002c7547 */ /* 0x000fea000b800000 */
[----:B------:R-:W2:Y:S02]  /*15d0*/  LDG.E.64 R2, desc[UR36][R2.64] ;  /* 0x0000002402027981 */ /* 0x000ea4000c1e1b00 */
[----:B--2---:R0:W1:Y:S02]  /*15e0*/  I2F.S64 R0, R2 ;  /* 0x0000000200007312 */ /* 0x0040640000301400 */
[----:B0-----:R-:W-:Y:S02]  /*15f0*/  PRMT R3, R3, 0x5410, RZ ;  /* 0x0000541003037816 */ /* 0x001fe400000000ff */
[----:B-1----:R-:W-:Y:S01]  /*1600*/  F2FP.F16.F32.PACK_AB R0, RZ, R0 ;  /* 0x00000000ff00723e */ /* 0x002fe200000000ff */
[----:B------:R-:W-:Y:S06]  /*1610*/  BRA `(.L_x_2743) ;  /* 0x0000000c00b87947 */ /* 0x000fec0003800000 */
.L_x_2745:
[----:B------:R0:W2:Y:S02]  /*1620*/  LDG.E R2, desc[UR36][R2.64] ;  /* 0x0000002402027981 */ /* 0x0000a4000c1e1900 */
[----:B0-----:R-:W-:Y:S02]  /*1630*/  PRMT R3, R3, 0x5410, RZ ;  /* 0x0000541003037816 */ /* 0x001fe400000000ff */
[----:B--2---:R-:W-:-:S04]  /*1640*/  I2FP.F32.S32 R0, R2 ;  /* 0x0000000200007245 */ /* 0x004fc80000201400 */
[----:B------:R-:W-:Y:S01]  /*1650*/  F2FP.F16.F32.PACK_AB R0, RZ, R0 ;  /* 0x00000000ff00723e */ /* 0x000fe200000000ff */
[----:B------:R-:W-:Y:S06]  /*1660*/  BRA `(.L_x_2743) ;  /* 0x0000000c00a47947 */ /* 0x000fec0003800000 */
.L_x_2744:
[----:B------:R0:W2:Y:S02]  /*1670*/  LDG.E.U16 R2, desc[UR36][R2.64] ;  /* 0x0000002402027981 */ /* 0x0000a4000c1e1500 */
[----:B0-----:R-:W-:Y:S01]  /*1680*/  PRMT R3, R3, 0x5410, RZ ;  /* 0x0000541003037816 */ /* 0x001fe200000000ff */
[----:B--2---:R-:W0:Y:S02]  /*1690*/  I2F.S16 R0, R2 ;  /* 0x0000000200007306 */ /* 0x004e240000101400 */
[----:B0-----:R-:W-:Y:S01]  /*16a0*/  F2FP.F16.F32.PACK_AB R0, RZ, R0 ;  /* 0x00000000ff00723e */ /* 0x001fe200000000ff */
[----:B------:R-:W-:Y:S06]  /*16b0*/  BRA `(.L_x_2743) ;  /* 0x0000000c00907947 */ /* 0x000fec0003800000 */
.L_x_2739:
[----:B------:R-:W-:-:S09]  /*16c0*/  UISETP.GT.AND UP0, UPT, UR4, 0x6, UPT ;  /* 0x000000060400788c */ /* 0x000fd2000bf04270 */
[----:B------:R-:W-:Y:S05]  /*16d0*/  BRA.U UP0, `(.L_x_2746) ;  /* 0x0000000100347547 */ /* 0x000fea000b800000 */
[----:B------:R-:W-:-:S09]  /*16e0*/  UISETP.NE.AND UP0, UPT, UR4, 0x5, UPT ;  /* 0x000000050400788c */ /* 0x000fd2000bf05270 */
[----:B------:R-:W-:Y:S05]  /*16f0*/  BRA.U !UP0, `(.L_x_2747) ;  /* 0x0000000108187547 */ /* 0x000fea000b800000 */
[----:B------:R-:W-:-:S09]  /*1700*/  UISETP.NE.AND UP0, UPT, UR4, 0x6, UPT ;  /* 0x000000060400788c */ /* 0x000fd2000bf05270 */
[----:B------:R-:W-:Y:S05]  /*1710*/  BRA.U UP0, `(.L_x_2742) ;  /* 0x0000000900d87547 */ /* 0x000fea000b800000 */
[----:B------:R0:W2:Y:S02]  /*1720*/  LDG.E R0, desc[UR36][R2.64] ;  /* 0x0000002402007981 */ /* 0x0000a4000c1e1900 */
[----:B0-----:R-:W-:Y:S02]  /*1730*/  PRMT R3, R3, 0x5410, RZ ;  /* 0x0000541003037816 */ /* 0x001fe400000000ff */
[----:B--2---:R-:W-:Y:S01]  /*1740*/  F2FP.F16.F32.PACK_AB R0, RZ, R0 ;  /* 0x00000000ff00723e */ /* 0x004fe200000000ff */
[----:B------:R-:W-:Y:S06]  /*1750*/  BRA `(.L_x_2743) ;  /* 0x0000000c00687947 */ /* 0x000fec0003800000 */
.L_x_2747:
[----:B------:R0:W2:Y:S02]  /*1760*/  LDG.E.U16 R0, desc[UR36][R2.64] ;  /* 0x0000002402007981 */ /* 0x0000a4000c1e1500 */
[----:B0-----:R-:W-:Y:S01]  /*1770*/  PRMT R3, R3, 0x5410, RZ ;  /* 0x0000541003037816 */ /* 0x001fe200000000ff */
[----:B--2---:R-:W-:-:S05]  /*1780*/  HADD2.F32 R0, -RZ, R0.H0_H0 ;  /* 0x20000000ff007230 */ /* 0x004fca0000004100 */
[----:B------:R-:W-:Y:S01]  /*1790*/  F2FP.F16.F32.PACK_AB R0, RZ, R0 ;  /* 0x00000000ff00723e */ /* 0x000fe200000000ff */
[----:B------:R-:W-:Y:S06]  /*17a0*/  BRA `(.L_x_2743) ;  /* 0x0000000c00547947 */ /* 0x000fec0003800000 */
.L_x_2746:
[----:B------:R-:W-:-:S09]  /*17b0*/  UISETP.NE.AND UP0, UPT, UR4, 0x7, UPT ;  /* 0x000000070400788c */ /* 0x000fd2000bf05270 */
[----:B------:R-:W-:Y:S05]  /*17c0*/  BRA.U !UP0, `(.L_x_2748) ;  /* 0x0000000108307547 */ /* 0x000fea000b800000 */
[----:B------:R-:W-:-:S09]  /*17d0*/  UISETP.NE.AND UP0, UPT, UR4, 0x8, UPT ;  /* 0x000000080400788c */ /* 0x000fd2000bf05270 */
[----:B------:R-:W-:Y:S05]  /*17e0*/  BRA.U !UP0, `(.L_x_2749) ;  /* 0x0000000108187547 */ /* 0x000fea000b800000 */
[----:B------:R-:W-:-:S09]  /*17f0*/  UISETP.NE.AND UP0, UPT, UR4, 0x9, UPT ;  /* 0x000000090400788c */ /* 0x000fd2000bf05270 */
[----:B------:R-:W-:Y:S05]  /*1800*/  BRA.U UP0, `(.L_x_2742) ;  /* 0x00000009009c7547 */ /* 0x000fea000b800000 */
[----:B------:R-:W2:Y:S02]  /*1810*/  LDG.E.64 R2, desc[UR36][R2.64] ;  /* 0x0000002402027981 */ /* 0x000ea4000c1e1b00 */
[----:B--2---:R-:W-:-:S04]  /*1820*/  F2FP.F16.F32.PACK_AB R3, R3, R2 ;  /* 0x000000020303723e */ /* 0x004fc800000000ff */
[----:B------:R-:W-:Y:S01]  /*1830*/  PRMT R0, R3, 0x7610, R0 ;  /* 0x0000761003007816 */ /* 0x000fe20000000000 */
[----:B------:R-:W-:Y:S06]  /*1840*/  BRA `(.L_x_2743) ;  /* 0x0000000c002c7947 */ /* 0x000fec0003800000 */
.L_x_2749:
[----:B------:R-:W2:Y:S02]  /*1850*/  LDG.E R2, desc[UR36][R2.64] ;  /* 0x0000002402027981 */ /* 0x000ea4000c1e1900 */
[----:B--2---:R-:W-:Y:S02]  /*1860*/  PRMT R0, R2, 0x7610, R0 ;  /* 0x0000761002007816 */ /* 0x004fe40000000000 */
[----:B------:R-:W-:Y:S01]  /*1870*/  PRMT R3, R3, 0x7610, R2 ;  /* 0x0000761003037816 */ /* 0x000fe20000000002 */
[----:B------:R-:W-:Y:S06]  /*1880*/  BRA `(.L_x_2743) ;  /* 0x0000000c001c7947 */ /* 0x000fec0003800000 */
.L_x_2748:
[----:B------:R-:W2:Y:S01]  /*1890*/  LDG.E.64 R2, desc[UR36][R2.64] ;  /* 0x0000002402027981 */ /* 0x000ea2000c1e1b00 */
[----:B------:R-:W-:Y:S01]  /*18a0*/  UMOV UR4, 0xf0000000 ;  /* 0xf000000000047882 */ /* 0x000fe20000000000 */
[----:B------:R-:W-:Y:S01]  /*18b0*/  UMOV UR5, 0x380fffff ;  /* 0x380fffff00057882 */ /* 0x000fe20000000000 */
[----:B--2---:R0:W1:Y:S01]  /*18c0*/  F2F.F32.F64 R0, R2 ;  /* 0x0000000200007310 */ /* 0x0040620000301000 */
[----:B------:R-:W-:Y:S01]  /*18d0*/  DSETP.GEU.AND P0, PT, |R2|, UR4, PT ;  /* 0x0000000402007e2a */ /* 0x000fe2000bf0e200 */
[----:B0-----:R-:W-:-:S13]  /*18e0*/  PRMT R3, R3, 0x5410, RZ ;  /* 0x0000541003037816 */ /* 0x001fda00000000ff */
[----:B-1----:R-:W-:-:S05]  /*18f0*/  @!P0 FMUL R0, R0, 1.175494350822287508e-38 ;  /* 0x0080000000008820 */ /* 0x002fca0000400000 */
[----:B------:R-:W-:Y:S01]  /*1900*/  F2FP.F16.F32.PACK_AB R0, RZ, R0 ;  /* 0x00000000ff00723e */ /* 0x000fe200000000ff */
[----:B------:R-:W-:Y:S06]  /*1910*/  BRA `(.L_x_2743) ;  /* 0x0000000800f87947 */ /* 0x000fec0003800000 */
.L_x_2738:
        /* <DEDUP_REMOVED lines=8> */
[----:B------:R0:W2:Y:S02]  /*19a0*/  LDG.E.U8 R2, desc[UR36][R2.64] ;  /* 0x0000002402027981 */ /* 0x0000a4000c1e1100 */
[----:B0-----:R-:W-:Y:S02]  /*19b0*/  PRMT R3, R3, 0x5410, RZ ;  /* 0x0000541003037816 */ /* 0x001fe400000000ff */
[----:B--2---:R-:W-:-:S04]  /*19c0*/  ISETP.NE.AND P0, PT, R2, RZ, PT ;  /* 0x000000ff0200720c */ /* 0x004fc80003f05270 */
[----:B------:R-:W-:-:S04]  /*19d0*/  FSEL R0, RZ, 1, !P0 ;  /* 0x3f800000ff007808 */ /* 0x000fc80004000000 */
[----:B------:R-:W-:Y:S01]  /*19e0*/  F2FP.F16.F32.PACK_AB R0, RZ, R0 ;  /* 0x00000000ff00723e */ /* 0x000fe200000000ff */
[----:B------:R-:W-:Y:S06]  /*19f0*/  BRA `(.L_x_2743) ;  /* 0x0000000800c07947 */ /* 0x000fec0003800000 */
.L_x_2752:
[----:B------:R-:W2:Y:S01]  /*1a00*/  LDG.E.128 R4, desc[UR36][R2.64] ;  /* 0x0000002402047981 */ /* 0x000ea2000c1e1d00 */
[----:B------:R-:W-:Y:S01]  /*1a10*/  UMOV UR4, 0xf0000000 ;  /* 0xf000000000047882 */ /* 0x000fe20000000000 */
[----:B------:R-:W-:Y:S01]  /*1a20*/  UMOV UR5, 0x380fffff ;  /* 0x380fffff00057882 */ /* 0x000fe20000000000 */
[----:B--2---:R-:W0:Y:S01]  /*1a30*/  F2F.F32.F64 R8, R6 ;  /* 0x0000000600087310 */ /* 0x004e220000301000 */
[----:B------:R-:W-:Y:S02]  /*1a40*/  DSETP.GEU.AND P1, PT, |R6|, UR4, PT ;  /* 0x0000000406007e2a */ /* 0x000fe4000bf2e200 */
[----:B------:R-:W-:-:S05]  /*1a50*/  DSETP.GEU.AND P0, PT, |R4|, UR4, PT ;  /* 0x0000000404007e2a */ /* 0x000fca000bf0e200 */
[----:B------:R-:W1:Y:S07]  /*1a60*/  F2F.F32.F64 R0, R4 ;  /* 0x0000000400007310 */ /* 0x000e6e0000301000 */
[----:B0-----:R-:W-:-:S05]  /*1a70*/  @!P1 FMUL R8, R8, 1.175494350822287508e-38 ;  /* 0x0080000008089820 */ /* 0x001fca0000400000 */
[----:B------:R-:W-:Y:S01]  /*1a80*/  F2FP.F16.F32.PACK_AB R8, RZ, R8 ;  /* 0x00000008ff08723e */ /* 0x000fe200000000ff */
[----:B-1----:R-:W-:-:S03]  /*1a90*/  @!P0 FMUL R0, R0, 1.175494350822287508e-38 ;  /* 0x0080000000008820 */ /* 0x002fc60000400000 */
[----:B------:R-:W-:Y:S02]  /*1aa0*/  PRMT R3, R3, 0x5410, R8 ;  /* 0x0000541003037816 */ /* 0x000fe40000000008 */
[----:B------:R-:W-:Y:S01]  /*1ab0*/  F2FP.F16.F32.PACK_AB R0, RZ, R0 ;  /* 0x00000000ff00723e */ /* 0x000fe200000000ff */
[----:B------:R-:W-:Y:S06]  /*1ac0*/  BRA `(.L_x_2743) ;  /* 0x00000008008c7947 */ /* 0x000fec0003800000 */
.L_x_2751:
[----:B------:R-:W-:-:S09]  /*1ad0*/  UISETP.NE.AND UP0, UPT, UR4, 0xf, UPT ;  /* 0x0000000f0400788c */ /* 0x000fd2000bf05270 */
[----:B------:R-:W-:Y:S05]  /*1ae0*/  BRA.U !UP0, `(.L_x_2753) ;  /* 0x00000001089c7547 */ /* 0x000fea000b800000 */
[----:B------:R-:W-:-:S09]  /*1af0*/  UISETP.NE.AND UP0, UPT, UR4, 0x17, UPT ;  /* 0x000000170400788c */ /* 0x000fd2000bf05270 */
[----:B------:R-:W-:Y:S05]  /*1b00*/  BRA.U !UP0, `(.L_x_2754) ;  /* 0x00000001085c7547 */ /* 0x000fea000b800000 */
[----:B------:R-:W-:-:S09]  /*1b10*/  UISETP.NE.AND UP0, UPT, UR4, 0x18, UPT ;  /* 0x000000180400788c */ /* 0x000fd2000bf05270 */
[----:B------:R-:W-:Y:S05]  /*1b20*/  BRA.U UP0, `(.L_x_2742) ;  /* 0x0000000500d47547 */ /* 0x000fea000b800000 */
[----:B------:R0:W2:Y:S01]  /*1b30*/  LDG.E.U8 R0, desc[UR36][R2.64] ;  /* 0x0000002402007981 */ /* 0x0000a2000c1e1100 */
[----:B------:R-:W-:Y:S02]  /*1b40*/  MOV R6, 0x1f ;  /* 0x0000001f00067802 */ /* 0x000fe40000000f00 */
[----:B0-----:R-:W-:Y:S01]  /*1b50*/  PRMT R3, R3, 0x5410, RZ ;  /* 0x0000541003037816 */ /* 0x001fe200000000ff */
[----:B--2---:R-:W-:-:S05]  /*1b60*/  IMAD.SHL.U32 R0, R0, 0x1000000, RZ ;  /* 0x0100000000007824 */ /* 0x004fca00078e00ff */
[C---:B------:R-:W-:Y:S02]  /*1b70*/  LOP3.LUT R4, R0.reuse, 0x7f000000, RZ, 0xc0, !PT ;  /* 0x7f00000000047812 */ /* 0x040fe400078ec0ff */
[----:B------:R-:W-:Y:S02]  /*1b80*/  LOP3.LUT P0, RZ, R0, 0x7f000000, RZ, 0xc0, !PT ;  /* 0x7f00000000ff7812 */ /* 0x000fe4000780c0ff */
[----:B------:R-:W0:Y:S02]  /*1b90*/  FLO.U32 R5, R4 ;  /* 0x0000000400057300 */ /* 0x000e2400000e0000 */
[----:B0-----:R-:W-:-:S04]  /*1ba0*/  IADD3 R5, PT, PT, -R5, RZ, RZ ;  /* 0x000000ff05057210 */ /* 0x001fc80007ffe1ff */
[----:B------:R-:W-:-:S05]  /*1bb0*/  VIADDMNMX.U32 R5, R5, R6, 0x4, !PT ;  /* 0x0000000405057446 */ /* 0x000fca0007800006 */
[----:B------:R-:W-:-:S05]  /*1bc0*/  VIADD R5, R5, 0xfffffffc ;  /* 0xfffffffc05057836 */ /* 0x000fca0000000000 */
[C---:B------:R-:W-:Y:S02]  /*1bd0*/  SHF.L.U32 R6, R4.reuse, R5, RZ ;  /* 0x0000000504067219 */ /* 0x040fe400000006ff */
[----:B------:R-:W-:Y:S02]  /*1be0*/  SHF.L.U32 R7, R5, 0x17, RZ ;  /* 0x0000001705077819 */ /* 0x000fe400000006ff */
[----:B------:R-:W-:Y:S02]  /*1bf0*/  IADD3 R5, PT, PT, R4, 0x1000000, RZ ;  /* 0x0100000004057810 */ /* 0x000fe40007ffe0ff */
[----:B------:R-:W-:Y:S02]  /*1c00*/  LEA.HI R6, R6, -R7, RZ, 0x1c ;  /* 0x8000000706067211 */ /* 0x000fe400078fe0ff */
[----:B------:R-:W-:-:S03]  /*1c10*/  SHF.R.S32.HI R5, RZ, 0x8, R5 ;  /* 0x00000008ff057819 */ /* 0x000fc60000011405 */
[----:B------:R-:W-:-:S05]  /*1c20*/  VIADD R6, R6, 0x3c000000 ;  /* 0x3c00000006067836 */ /* 0x000fca0000000000 */
[----:B------:R-:W-:-:S04]  /*1c30*/  LOP3.LUT R5, R6, 0x7f800000, R5, 0xf8, !PT ;  /* 0x7f80000006057812 */ /* 0x000fc800078ef805 */
[----:B------:R-:W-:-:S04]  /*1c40*/  SEL R5, R5, RZ, P0 ;  /* 0x000000ff05057207 */ /* 0x000fc80000000000 */
[----:B------:R-:W-:-:S04]  /*1c50*/  LOP3.LUT R0, R5, 0x80000000, R0, 0xf8, !PT ;  /* 0x8000000005007812 */ /* 0x000fc800078ef800 */
[----:B------:R-:W-:Y:S01]  /*1c60*/  F2FP.F16.F32.PACK_AB R0, RZ, R0 ;  /* 0x00000000ff00723e */ /* 0x000fe200000000ff */
[----:B------:R-:W-:Y:S06]  /*1c70*/  BRA `(.L_x_2743) ;  /* 0x0000000800207947 */ /* 0x000fec0003800000 */
.L_x_2754:
[----:B------:R0:W2:Y:S02]  /*1c80*/  LDG.E.U8 R2, desc[UR36][R2.64] ;  /* 0x0000002402027981 */ /* 0x0000a4000c1e1100 */
[----:B0-----:R-:W-:Y:S02]  /*1c90*/  PRMT R3, R3, 0x5410, RZ ;  /* 0x0000541003037816 */ /* 0x001fe400000000ff */
[C---:B--2---:R-:W-:Y:S02]  /*1ca0*/  SHF.L.U32 R4, R2.reuse, 0x19, RZ ;  /* 0x0000001902047819 */ /* 0x044fe400000006ff */
[----:B------:R-:W-:Y:S02]  /*1cb0*/  SHF.L.U32 R5, R2, 0x8, RZ ;  /* 0x0000000802057819 */ /* 0x000fe400000006ff */
        /* <DEDUP_REMOVED lines=10> */
.L_x_2753:
[----:B------:R0:W2:Y:S02]  /*1d60*/  LDG.E.U16 R0, desc[UR36][R2.64] ;  /* 0x0000002402007981 */ /* 0x0000a4000c1e1500 */
[----:B0-----:R-:W-:Y:S01]  /*1d70*/  PRMT R3, R3, 0x5410, RZ ;  /* 0x0000541003037816 */ /* 0x001fe200000000ff */
[----:B--2---:R-:W-:-:S05]  /*1d80*/  IMAD.U32 R0, R0, 0x10000, RZ ;  /* 0x0001000000007824 */ /* 0x004fca00078e00ff */
[----:B------:R-:W-:Y:S01]  /*1d90*/  F2FP.F16.F32.PACK_AB R0, RZ, R0 ;  /* 0x00000000ff00723e */ /* 0x000fe200000000ff */
[----:B------:R-:W-:Y:S06]  /*1da0*/  BRA `(.L_x_2743) ;  /* 0x0000000400d47947 */ /* 0x000fec0003800000 */
.L_x_2750:
        /* <DEDUP_REMOVED lines=8> */
[----:B------:R0:W2:Y:S02]  /*1e30*/  LDG.E.U16 R0, desc[UR36][R2.64] ;  /* 0x0000002402007981 */ /* 0x0000a4000c1e1500 */
[----:B0-----:R-:W-:Y:S02]  /*1e40*/  PRMT R3, R3, 0x5410, RZ ;  /* 0x0000541003037816 */ /* 0x001fe400000000ff */
[----:B--2---:R-:W-:-:S04]  /*1e50*/  I2FP.F32.U32 R0, R0 ;  /* 0x0000000000007245 */ /* 0x004fc80000201000 */
[----:B------:R-:W-:Y:S01]  /*1e60*/  F2FP.F16.F32.PACK_AB R0, RZ, R0 ;  /* 0x00000000ff00723e */ /* 0x000fe200000000ff */
[----:B------:R-:W-:Y:S06]  /*1e70*/  BRA `(.L_x_2743) ;  /* 0x0000000400a07947 */ /* 0x000fec0003800000 */
.L_x_2757:
[----:B------:R-:W2:Y:S01]  /*1e80*/  LDG.E.U8 R3, desc[UR36][R2.64] ;  /* 0x0000002402037981 */ /* 0x000ea2000c1e1100 */
[----:B------:R-:W-:Y:S01]  /*1e90*/  BSSY.RECONVERGENT B0, `(.L_x_2758) ;  /* 0x0000018000007945 */ /* 0x000fe20003800200 */
[----:B------:R-:W-:Y:S01]  /*1ea0*/  HFMA2 R0, -RZ, RZ, 0, 0 ;  /* 0x00000000ff007431 */ /* 0x000fe200000001ff */
        /* <DEDUP_REMOVED lines=18> */
.L_x_2761:
[----:B------:R-:W-:Y:S05]  /*1fd0*/  BSYNC.RECONVERGENT B1 ;  /* 0x0000000000017941 */ /* 0x000fea0003800200 */
.L_x_2760:
[----:B------:R-:W-:Y:S02]  /*1fe0*/  SHF.L.U32 R0, R0, 0x14, RZ ;  /* 0x0000001400007819 */ /* 0x000fe400000006ff */
[----:B------:R-:W-:-:S04]  /*1ff0*/  LEA R2, R2, 0x3b800000, 0x17 ;  /* 0x3b80000002027811 */ /* 0x000fc800078eb8ff */
[----:B------:R-:W-:-:S07]  /*2000*/  LOP3.LUT R0, R2, R0, R7, 0xfe, !PT ;  /* 0x0000000002007212 */ /* 0x000fce00078efe07 */
.L_x_2759:
[----:B------:R-:W-:Y:S05]  /*2010*/  BSYNC.RECONVERGENT B0 ;  /* 0x0000000000007941 */ /* 0x000fea0003800200 */
.L_x_2758:
[----:B------:R-:W-:Y:S02]  /*2020*/  F2FP.F16.F32.PACK_AB R0, RZ, R0 ;  /* 0x00000000ff00723e */ /* 0x000fe400000000ff */
[----:B------:R-:W-:Y:S01]  /*2030*/  PRMT R3, R3, 0x5410, RZ ;  /* 0x0000541003037816 */ /* 0x000fe200000000ff */
[----:B------:R-:W-:Y:S06]  /*2040*/  BRA `(.L_x_2743) ;  /* 0x00000004002c7947 */ /* 0x000fec0003800000 */
.L_x_2756:
        /* <DEDUP_REMOVED lines=21> */
.L_x_2765:
[----:B------:R-:W-:Y:S05]  /*21a0*/  BSYNC.RECONVERGENT B1 ;  /* 0x0000000000017941 */ /* 0x000fea0003800200 */
.L_x_2764:
[----:B------:R-:W-:Y:S02]  /*21b0*/  SHF.L.U32 R0, R0, 0x15, RZ ;  /* 0x0000001500007819 */ /* 0x000fe400000006ff */
[----:B------:R-:W-:-:S04]  /*21c0*/  LEA R2, R2, 0x37800000, 0x17 ;  /* 0x3780000002027811 */ /* 0x000fc800078eb8ff */
[----:B------:R-:W-:-:S07]  /*21d0*/  LOP3.LUT R0, R2, R0, R7, 0xfe, !PT ;  /* 0x0000000002007212 */ /* 0x000fce00078efe07 */
.L_x_2763:
[----:B------:R-:W-:Y:S05]  /*21e0*/  BSYNC.RECONVERGENT B0 ;  /* 0x0000000000007941 */ /* 0x000fea0003800200 */
.L_x_2762:
[----:B------:R-:W-:Y:S02]  /*21f0*/  F2FP.F16.F32.PACK_AB R0, RZ, R0 ;  /* 0x00000000ff00723e */ /* 0x000fe400000000ff */
[----:B------:R-:W-:Y:S01]  /*2200*/  PRMT R3, R3, 0x5410, RZ ;  /* 0x0000541003037816 */ /* 0x000fe200000000ff */
[----:B------:R-:W-:Y:S06]  /*2210*/  BRA `(.L_x_2743) ;  /* 0x0000000000b87947 */ /* 0x000fec0003800000 */
.L_x_2755:
[----:B------:R-:W-:-:S09]  /*2220*/  UISETP.NE.AND UP0, UPT, UR4, 0x1c, UPT ;  /* 0x0000001c0400788c */ /* 0x000fd2000bf05270 */
[----:B------:R-:W-:Y:S05]  /*2230*/  BRA.U !UP0, `(.L_x_2766) ;  /* 0x0000000108a07547 */ /* 0x000fea000b800000 */
[----:B------:R-:W-:-:S09]  /*2240*/  UISETP.NE.AND UP0, UPT, UR4, 0x1d, UPT ;  /* 0x0000001d0400788c */ /* 0x000fd2000bf05270 */
[----:B------:R-:W-:Y:S05]  /*2250*/  BRA.U !UP0, `(.L_x_2767) ;  /* 0x0000000108847547 */ /* 0x000fea000b800000 */
[----:B------:R-:W-:-:S09]  /*2260*/  UISETP.NE.AND UP0, UPT, UR4, 0x2c, UPT ;  /* 0x0000002c0400788c */ /* 0x000fd2000bf05270 */
[----:B------:R-:W-:Y:S05]  /*2270*/  BRA.U !UP0, `(.L_x_2768) ;  /* 0x00000001084c7547 */ /* 0x000fea000b800000 */
.L_x_2742:
        /* <DEDUP_REMOVED lines=10> */
[----:B---3--:R-:W-:-:S02]  /*2320*/  MOV R6, UR6 ;  /* 0x0000000600067c02 */ /* 0x008fc40008000f00 */
[----:B------:R-:W-:Y:S01]  /*2330*/  MOV R7, UR7 ;  /* 0x0000000700077c02 */ /* 0x000fe20008000f00 */
[----:B----4-:R-:W-:Y:S01]  /*2340*/  IMAD.U32 R10, RZ, RZ, UR8 ;  /* 0x00000008ff0a7e24 */ /* 0x010fe2000f8e00ff */
[----:B-1----:R-:W-:-:S07]  /*2350*/  MOV R11, UR9 ;  /* 0x00000009000b7c02 */ /* 0x002fce0008000f00 */
[----:B------:R-:W-:-:S07]  /*2360*/  LEPC R20, `(.L_x_2769) ;  /* 0x000000001014794e */ /* 0x000fce0000000000 */
[----:B--2---:R-:W-:Y:S05]  /*2370*/  CALL.ABS.NOINC R2 ;  /* 0x0000000002007343 */ /* 0x004fea0003c00000 */
.L_x_2769:
[----:B------:R-:W-:Y:S02]  /*2380*/  PRMT R0, RZ, 0x7610, R0 ;  /* 0x00007610ff007816 */ /* 0x000fe40000000000 */
[----:B------:R-:W-:Y:S01]  /*2390*/  PRMT R3, R3, 0x5410, RZ ;  /* 0x0000541003037816 */ /* 0x000fe200000000ff */
[----:B------:R-:W-:Y:S06]  /*23a0*/  BRA `(.L_x_2743) ;  /* 0x0000000000547947 */ /* 0x000fec0003800000 */
.L_x_2768:
        /* <DEDUP_REMOVED lines=8> */
.L_x_2771:
[----:B------:R-:W-:Y:S05]  /*2430*/  BSYNC.RECONVERGENT B0 ;  /* 0x0000000000007941 */ /* 0x000fea0003800200 */
.L_x_2770:
[----:B------:R-:W-:Y:S02]  /*2440*/  PRMT R3, R3, 0x5410, RZ ;  /* 0x0000541003037816 */ /* 0x000fe400000000ff */
[----:B------:R-:W-:Y:S01]  /*2450*/  F2FP.F16.F32.PACK_AB R0, RZ, R0 ;  /* 0x00000000ff00723e */ /* 0x000fe200000000ff */
[----:B------:R-:W-:Y:S06]  /*2460*/  BRA `(.L_x_2743) ;  /* 0x0000000000247947 */ /* 0x000fec0003800000 */
.L_x_2767:
[----:B------:R-:W2:Y:S02]  /*2470*/  LDG.E.64 R2, desc[UR36][R2.64] ;  /* 0x0000002402027981 */ /* 0x000ea4000c1e1b00 */
[----:B--2---:R0:W1:Y:S02]  /*2480*/  I2F.U64 R0, R2 ;  /* 0x0000000200007312 */ /* 0x0040640000301000 */
[----:B0-----:R-:W-:Y:S02]  /*2490*/  PRMT R3, R3, 0x5410, RZ ;  /* 0x0000541003037816 */ /* 0x001fe400000000ff */
[----:B-1----:R-:W-:Y:S01]  /*24a0*/  F2FP.F16.F32.PACK_AB R0, RZ, R0 ;  /* 0x00000000ff00723e */ /* 0x002fe200000000ff */
[----:B------:R-:W-:Y:S06]  /*24b0*/  BRA `(.L_x_2743) ;  /* 0x0000000000107947 */ /* 0x000fec0003800000 */
.L_x_2766:
[----:B------:R0:W2:Y:S02]  /*24c0*/  LDG.E R2, desc[UR36][R2.64] ;  /* 0x0000002402027981 */ /* 0x0000a4000c1e1900 */
[----:B0-----:R-:W-:Y:S02]  /*24d0*/  PRMT R3, R3, 0x5410, RZ ;  /* 0x0000541003037816 */ /* 0x001fe400000000ff */
[----:B--2---:R-:W-:-:S04]  /*24e0*/  I2FP.F32.U32 R0, R2 ;  /* 0x0000000200007245 */ /* 0x004fc80000201000 */
[----:B------:R-:W-:-:S07]  /*24f0*/  F2FP.F16.F32.PACK_AB R0, RZ, R0 ;  /* 0x00000000ff00723e */ /* 0x000fce00000000ff */
.L_x_2743:
[----:B------:R-:W-:Y:S01]  /*2500*/  HADD2.F32 R9, -RZ, R0.H0_H0 ;  /* 0x20000000ff097230 */ /* 0x000fe20000004100 */
[----:B------:R-:W-:Y:S01]  /*2510*/  BSSY.RECONVERGENT B2, `(.L_x_2772) ;  /* 0x0000285000027945 */ /* 0x000fe20003800200 */
[----:B------:R-:W-:-:S03]  /*2520*/  HADD2.F32 R10, -RZ, R3.H1_H1 ;  /* 0x30000003ff0a7230 */ /* 0x000fc60000004100 */
[C---:B------:R-:W-:Y:S01]  /*2530*/  FSETP.NAN.FTZ.AND P0, PT, |R9|.reuse, |R9|, PT ;  /* 0x400000090900720b */ /* 0x040fe20003f18200 */
[----:B------:R-:W-:Y:S01]  /*2540*/  FADD.FTZ R11, |R9|, -RZ ;  /* 0x800000ff090b7221 */ /* 0x000fe20000010200 */
[C---:B------:R-:W-:Y:S01]  /*2550*/  FSETP.NAN.FTZ.AND P1, PT, |R10|.reuse, |R10|, PT ;  /* 0x4000000a0a00720b */ /* 0x040fe20003f38200 */
[----:B------:R-:W-:-:S12]  /*2560*/  FADD.FTZ R2, |R10|, -RZ ;  /* 0x800000ff0a027221 */ /* 0x000fd80000010200 */
[----:B------:R-:W-:Y:S05]  /*2570*/  @!P0 BRA !P1, `(.L_x_2773) ;  /* 0x00000000003c8947 */ /* 0x000fea0004800000 */
[----:B------:R-:W-:-:S13]  /*2580*/  FSETP.NEU.FTZ.AND P0, PT, |R10|, +INF , PT ;  /* 0x7f8000000a00780b */ /* 0x000fda0003f1d200 */
[----:B------:R-:W-:Y:S01]  /*2590*/  @!P0 FADD.FTZ R9, R9, R9 ;  /* 0x0000000909098221 */ /* 0x000fe20000010000 */
[----:B------:R-:W-:Y:S06]  /*25a0*/  @!P0 BRA `(.L_x_2774) ;  /* 0x0000002400ec8947 */ /* 0x000fec0003800000 */
[----:B------:R-:W-:-:S13]  /*25b0*/  FSETP.NEU.FTZ.AND P0, PT, R11, +INF , PT ;  /* 0x7f8000000b00780b */ /* 0x000fda0003f1d000 */
[----:B------:R-:W-:Y:S01]  /*25c0*/  @!P0 FADD.FTZ R0, R10, R10 ;  /* 0x0000000a0a008221 */ /* 0x000fe20000010000 */
[----:B------:R-:W-:-:S03]  /*25d0*/  @!P0 MOV R10, R9 ;  /* 0x00000009000a8202 */ /* 0x000fc60000000f00 */
[----:B------:R-:W-:Y:S01]  /*25e0*/  @!P0 IMAD.MOV.U32 R9, RZ, RZ, R0 ;  /* 0x000000ffff098224 */ /* 0x000fe200078e0000 */
[----:B------:R-:W-:Y:S06]  /*25f0*/  @!P0 BRA `(.L_x_2774) ;  /* 0x0000002400d88947 */ /* 0x000fec0003800000 */
[----:B------:R-:W-:-:S13]  /*2600*/  FSETP.NEU.FTZ.AND P0, PT, R9, RZ, PT ;  /* 0x000000ff0900720b */ /* 0x000fda0003f1d000 */
[----:B------:R-:W-:Y:S01]  /*2610*/  @!P0 FADD.FTZ R10, R10, R10 ;  /* 0x0000000a0a0a8221 */ /* 0x000fe20000010000 */
[----:B------:R-:W-:-:S03]  /*2620*/  @P0 FADD.FTZ R3, RZ, R9 ;  /* 0x00000009ff030221 */ /* 0x000fc60000010000 */
[----:B------:R-:W-:-:S04]  /*2630*/  @P0 FADD.FTZ R0, RZ, R10 ;  /* 0x0000000aff000221 */ /* 0x000fc80000010000 */
[----:B------:R-:W-:-:S05]  /*2640*/  @P0 FADD.FTZ R10, R0, R3 ;  /* 0x00000003000a0221 */ /* 0x000fca0000010000 */
[----:B------:R-:W-:Y:S01]  /*2650*/  @P0 MOV R9, R10 ;  /* 0x0000000a00090202 */ /* 0x000fe20000000f00 */
[----:B------:R-:W-:Y:S06]  /*2660*/  BRA `(.L_x_2774) ;  /* 0x0000002400bc7947 */ /* 0x000fec0003800000 */
.L_x_2773:
[----:B------:R-:W-:-:S04]  /*2670*/  FMNMX.FTZ R0, |R10|, R11, !PT ;  /* 0x0000000b0a007209 */ /* 0x000fc80007810200 */
[----:B------:R-:W-:-:S13]  /*2680*/  FSETP.GT.FTZ.AND P0, PT, R0, 8388608, PT ;  /* 0x4b0000000000780b */ /* 0x000fda0003f14000 */
[----:B------:R-:W-:Y:S05]  /*2690*/  @!P0 BRA `(.L_x_2775) ;  /* 0x0000001400148947 */ /* 0x000fea0003800000 */
[----:B------:R-:W-:Y:S01]  /*26a0*/  ISETP.GE.AND P0, PT, R10, RZ, PT ;  /* 0x000000ff0a00720c */ /* 0x000fe20003f06270 */
[----:B------:R-:W-:-:S12]  /*26b0*/  BSSY.RECONVERGENT B3, `(.L_x_2776) ;  /* 0x000013f000037945 */ /* 0x000fd80003800200 */
[----:B------:R-:W-:Y:S05]  /*26c0*/  @!P0 BRA `(.L_x_2777) ;  /* 0x0000000800748947 */ /* 0x000fea0003800000 */
[----:B------:R-:W-:-:S04]  /*26d0*/  FSETP.GEU.FTZ.AND P2, PT, |R10|, R11, PT ;  /* 0x0000000b0a00720b */ /* 0x000fc80003f5e200 */
[----:B------:R-:W-:Y:S02]  /*26e0*/  FSEL R13, R11, R2, !P2 ;  /* 0x000000020b0d7208 */ /* 0x000fe40005000000 */
[----:B------:R-:W-:Y:S02]  /*26f0*/  FSEL R0, R2, R11, !P2 ;  /* 0x0000000b02007208 */ /* 0x000fe40005000000 */
[----:B------:R-:W-:-:S13]  /*2700*/  FSETP.GT.FTZ.AND P0, PT, R13, 1.70141173319264429906e+38, PT ;  /* 0x7effffff0d00780b */ /* 0x000fda0003f14000 */
[----:B------:R-:W-:Y:S05]  /*2710*/  @!P0 BRA `(.L_x_2778) ;  /* 0x0000000000e48947 */ /* 0x000fea0003800000 */
[----:B------:R-:W-:Y:S01]  /*2720*/  FMUL.FTZ R2, R10, 0.36787945032119750977 ;  /* 0x3ebc5ab20a027820 */ /* 0x000fe20000410000 */
[----:B------:R-:W-:Y:S01]  /*2730*/  FMUL.FTZ R3, R9, 0.36787945032119750977 ;  /* 0x3ebc5ab209037820 */ /* 0x000fe20000410000 */
[----:B------:R-:W0:Y:S01]  /*2740*/  MUFU.RCP R8, R13 ;  /* 0x0000000d00087308 */ /* 0x000e220000001000 */
[----:B------:R-:W-:Y:S02]  /*2750*/  HFMA2 R7, -RZ, RZ, 1.875, 0 ;  /* 0x3f800000ff077431 */ /* 0x000fe400000001ff */
[----:B------:R-:W-:Y:S01]  /*2760*/  FADD.FTZ R2, |R2|, -RZ ;  /* 0x800000ff02027221 */ /* 0x000fe20000010200 */
[----:B------:R-:W-:Y:S01]  /*2770*/  FADD.FTZ R3, |R3|, -RZ ;  /* 0x800000ff03037221 */ /* 0x000fe20000010200 */
[----:B------:R-:W-:Y:S04]  /*2780*/  BSSY.RECONVERGENT B4, `(.L_x_2779) ;  /* 0x000001c000047945 */ /* 0x000fe80003800200 */
[----:B------:R-:W-:-:S02]  /*2790*/  VIMNMX R4, PT, PT, R2, R3, !PT ;  /* 0x0000000302047248 */ /* 0x000fc40007fe0100 */
[----:B------:R-:W-:Y:S02]  /*27a0*/  VIMNMX R2, PT, PT, R2, R3, PT ;  /* 0x0000000302027248 */ /* 0x000fe40003fe0100 */
[----:B------:R-:W-:Y:S02]  /*27b0*/  LOP3.LUT R5, R4, 0xfe000000, RZ, 0xc0, !PT ;  /* 0xfe00000004057812 */ /* 0x000fe400078ec0ff */
[----:B------:R-:W-:Y:S02]  /*27c0*/  FSETP.NEU.FTZ.AND P0, PT, R2, RZ, PT ;  /* 0x000000ff0200720b */ /* 0x000fe40003f1d000 */
[C---:B------:R-:W-:Y:S02]  /*27d0*/  LOP3.LUT R3, R5.reuse, 0x7e800000, RZ, 0x3c, !PT ;  /* 0x7e80000005037812 */ /* 0x040fe400078e3cff */
[----:B------:R-:W-:-:S03]  /*27e0*/  LOP3.LUT R5, R5, 0x800000, RZ, 0xfc, !PT ;  /* 0x0080000005057812 */ /* 0x000fc600078efcff */
[-C--:B------:R-:W-:Y:S01]  /*27f0*/  FMUL.FTZ R6, R2, R3.reuse ;  /* 0x0000000302067220 */ /* 0x080fe20000410000 */
[----:B------:R-:W-:-:S03]  /*2800*/  FMUL.FTZ R3, R4, R3 ;  /* 0x0000000304037220 */ /* 0x000fc60000410000 */
[----:B------:R-:W-:-:S04]  /*2810*/  FMUL.FTZ R6, R6, R6 ;  /* 0x0000000606067220 */ /* 0x000fc80000410000 */
[----:B------:R-:W-:Y:S01]  /*2820*/  FFMA.FTZ R6, R3, R3, R6 ;  /* 0x0000000303067223 */ /* 0x000fe20000010006 */
[----:B0-----:R-:W-:-:S04]  /*2830*/  FFMA R3, -R13, R8, 1 ;  /* 0x3f8000000d037423 */ /* 0x001fc80000000108 */
[----:B------:R-:W-:Y:S01]  /*2840*/  FFMA R3, R8, R3, R8 ;  /* 0x0000000308037223 */ /* 0x000fe20000000008 */
[----:B------:R-:W0:Y:S02]  /*2850*/  MUFU.SQRT R6, R6 ;  /* 0x0000000600067308 */ /* 0x000e240000002000 */
[----:B0-----:R-:W-:Y:S01]  /*2860*/  @P0 FMUL.FTZ R4, R6, R5 ;  /* 0x0000000506040220 */ /* 0x001fe20000410000 */
[----:B------:R-:W-:Y:S01]  /*2870*/  FSETP.NEU.FTZ.AND P0, PT, R2, +INF , PT ;  /* 0x7f8000000200780b */ /* 0x000fe20003f1d000 */
[----:B------:R-:W-:-:S03]  /*2880*/  FFMA R2, R0, R3, RZ ;  /* 0x0000000300027223 */ /* 0x000fc600000000ff */
[----:B------:R-:W-:Y:S01]  /*2890*/  FSEL R4, R4, +INF , P0 ;  /* 0x7f80000004047808 */ /* 0x000fe20000000000 */
[----:B------:R-:W-:-:S04]  /*28a0*/  FFMA R5, -R13, R2, R0 ;  /* 0x000000020d057223 */ /* 0x000fc80000000100 */
[----:B------:R-:W-:Y:S01]  /*28b0*/  FFMA R2, R3, R5, R2 ;  /* 0x0000000503027223 */ /* 0x000fe20000000002 */
[----:B------:R-:W0:Y:S08]  /*28c0*/  MUFU.LG2 R4, R4 ;  /* 0x0000000400047308 */ /* 0x000e300000000c00 */
[----:B------:R-:W1:Y:S01]  /*28d0*/  FCHK P0, R0, R13 ;  /* 0x0000000d00007302 */ /* 0x000e620000000000 */
[----:B0-----:R-:W-:Y:S01]  /*28e0*/  FFMA.FTZ R12, R4, 0.69314718246459960938, R7 ;  /* 0x3f317218040c7823 */ /* 0x001fe20000010007 */
[----:B-1----:R-:W-:Y:S06]  /*28f0*/  @!P0 BRA `(.L_x_2780) ;  /* 0x0000000000108947 */ /* 0x002fec0003800000 */
[----:B------:R-:W-:Y:S01]  /*2900*/  IMAD.MOV.U32 R19, RZ, RZ, R13 ;  /* 0x000000ffff137224 */ /* 0x000fe200078e000d */
[----:B------:R-:W-:-:S07]  /*2910*/  MOV R2, 0x2930 ;  /* 0x0000293000027802 */ /* 0x000fce0000000f00 */
[----:B------:R-:W-:Y:S05]  /*2920*/  CALL.REL.NOINC `($__internal_0_$__cuda_sm3x_div_rn_ftz_f32_slowpath) ;  /* 0x0000014800307944 */ /* 0x000fea0003c00000 */
[----:B------:R-:W-:-:S07]  /*2930*/  MOV R2, R7 ;  /* 0x0000000700027202 */ /* 0x000fce0000000f00 */
.L_x_2780:
[----:B------:R-:W-:Y:S05]  /*2940*/  BSYNC.RECONVERGENT B4 ;  /* 0x0000000000047941 */ /* 0x000fea0003800200 */
.L_x_2779:
[----:B------:R-:W-:Y:S02]  /*2950*/  HFMA2 R3, -RZ, RZ, 0.89990234375, 10328 ;  /* 0x3b33710bff037431 */ /* 0x000fe400000001ff */
[----:B------:R-:W-:Y:S01]  /*2960*/  FMUL.FTZ R0, R2, R2 ;  /* 0x0000000202007220 */ /* 0x000fe20000410000 */
[----:B------:R-:W-:Y:S01]  /*2970*/  IMAD.MOV.U32 R5, RZ, RZ, 0x3fd774eb ;  /* 0x3fd774ebff057424 */ /* 0x000fe200078e00ff */
[C---:B------:R-:W-:Y:S01]  /*2980*/  FSETP.NEU.FTZ.AND P1, PT, |R10|.reuse, R11, PT ;  /* 0x0000000b0a00720b */ /* 0x040fe20003f3d200 */
[----:B------:R-:W-:Y:S01]  /*2990*/  FADD.FTZ R11, |R10|, R11 ;  /* 0x0000000b0a0b7221 */ /* 0x000fe20000010200 */
[----:B------:R-:W-:Y:S01]  /*29a0*/  FSETP.NEU.FTZ.AND P0, PT, R13, RZ, PT ;  /* 0x000000ff0d00720b */ /* 0x000fe20003f1d000 */
[----:B------:R-:W-:-:S04]  /*29b0*/  FFMA.FTZ R3, R0, R3, -0.015681877732276916504 ;  /* 0xbc80774800037423 */ /* 0x000fc80000010003 */
[----:B------:R-:W-:-:S04]  /*29c0*/  FFMA.FTZ R3, R0, R3, 0.042200751602649688721 ;  /* 0x3d2cdab200037423 */ /* 0x000fc80000010003 */
[----:B------:R-:W-:-:S04]  /*29d0*/  FFMA.FTZ R3, R0, R3, -0.074792981147766113281 ;  /* 0xbd992d1000037423 */ /* 0x000fc80000010003 */
[----:B------:R-:W-:-:S04]  /*29e0*/  FFMA.FTZ R3, R0, R3, 0.10640415549278259277 ;  /* 0x3dd9ea6c00037423 */ /* 0x000fc80000010003 */
[----:B------:R-:W-:-:S04]  /*29f0*/  FFMA.FTZ R3, R0, R3, -0.14207722246646881104 ;  /* 0xbe117cb100037423 */ /* 0x000fc80000010003 */
[----:B------:R-:W-:-:S04]  /*2a00*/  FFMA.FTZ R3, R0, R3, 0.19993925094604492188 ;  /* 0x3e4cbce000037423 */ /* 0x000fc80000010003 */
[----:B------:R-:W-:-:S04]  /*2a10*/  FFMA.FTZ R3, R0, R3, -0.33333197236061096191 ;  /* 0xbeaaaa7d00037423 */ /* 0x000fc80000010003 */
[----:B------:R-:W-:-:S04]  /*2a20*/  FMUL.FTZ R3, R0, R3 ;  /* 0x0000000300037220 */ /* 0x000fc80000410000 */
[----:B------:R-:W-:-:S04]  /*2a30*/  FFMA.FTZ R2, R3, R2, R2 ;  /* 0x0000000203027223 */ /* 0x000fc80000010002 */
[----:B------:R-:W-:-:S05]  /*2a40*/  @!P2 FFMA.FTZ R2, R5, 0.93318945169448852539, -R2 ;  /* 0x3f6ee5810502a823 */ /* 0x000fca0000010802 */
[----:B------:R-:W-:-:S04]  /*2a50*/  FSEL R2, R2, 0.78539818525314331055, P1 ;  /* 0x3f490fdb02027808 */ /* 0x000fc80000800000 */
[----:B------:R-:W-:Y:S02]  /*2a60*/  FSEL R2, R2, RZ, P0 ;  /* 0x000000ff02027208 */ /* 0x000fe40000000000 */
[----:B------:R-:W-:Y:S02]  /*2a70*/  FSETP.NAN.FTZ.AND P0, PT, |R11|, |R11|, PT ;  /* 0x4000000b0b00720b */ /* 0x000fe40003f18200 */
[----:B------:R-:W-:-:S04]  /*2a80*/  LOP3.LUT R2, R2, 0x80000000, R9, 0xb8, !PT ;  /* 0x8000000002027812 */ /* 0x000fc800078eb809 */
[----:B------:R-:W-:Y:S01]  /*2a90*/  FSEL R2, R11, R2, P0 ;  /* 0x000000020b027208 */ /* 0x000fe20000000000 */
[----:B------:R-:W-:Y:S06]  /*2aa0*/  BRA `(.L_x_2781) ;  /* 0x0000000c00fc7947 */ /* 0x000fec0003800000 */
.L_x_2778:
[----:B------:R-:W-:Y:S02]  /*2ab0*/  FSETP.GT.FTZ.AND P1, PT, R13, 2.30584300921369395200e+18, PT ;  /* 0x5e0000000d00780b */ /* 0x000fe40003f34000 */
[----:B------:R-:W-:-:S13]  /*2ac0*/  FSETP.GEU.FTZ.AND P0, PT, R0, 1.084202172485504434e-19, PT ;  /* 0x200000000000780b */ /* 0x000fda0003f1e000 */
[----:B------:R-:W-:Y:S05]  /*2ad0*/  @P0 BRA !P1, `(.L_x_2782) ;  /* 0x0000000000d00947 */ /* 0x000fea0004800000 */
[CC--:B------:R-:W-:Y:S01]  /*2ae0*/  VIMNMX R3, PT, PT, R2.reuse, R11.reuse, !PT ;  /* 0x0000000b02037248 */ /* 0x0c0fe20007fe0100 */
[----:B------:R-:W-:Y:S01]  /*2af0*/  MUFU.RCP R8, R13 ;  /* 0x0000000d00087308 */ /* 0x000fe20000001000 */
[----:B------:R-:W-:Y:S01]  /*2b00*/  VIMNMX R2, PT, PT, R2, R11, PT ;  /* 0x0000000b02027248 */ /* 0x000fe20003fe0100 */
[----:B------:R-:W-:Y:S01]  /*2b10*/  BSSY.RECONVERGENT B4, `(.L_x_2783) ;  /* 0x000001a000047945 */ /* 0x000fe20003800200 */
[----:B------:R-:W-:Y:S02]  /*2b20*/  LOP3.LUT R4, R3, 0xfe000000, RZ, 0xc0, !PT ;  /* 0xfe00000003047812 */ /* 0x000fe400078ec0ff */
[----:B------:R-:W-:Y:S02]  /*2b30*/  FSETP.NEU.FTZ.AND P0, PT, R2, RZ, PT ;  /* 0x000000ff0200720b */ /* 0x000fe40003f1d000 */
[----:B------:R-:W-:-:S05]  /*2b40*/  LOP3.LUT R5, R4, 0x7e800000, RZ, 0x3c, !PT ;  /* 0x7e80000004057812 */ /* 0x000fca00078e3cff */
[-C--:B------:R-:W-:Y:S01]  /*2b50*/  FMUL.FTZ R6, R2, R5.reuse ;  /* 0x0000000502067220 */ /* 0x080fe20000410000 */
[----:B------:R-:W-:-:S03]  /*2b60*/  FMUL.FTZ R5, R3, R5 ;  /* 0x0000000503057220 */ /* 0x000fc60000410000 */
[----:B------:R-:W-:-:S04]  /*2b70*/  FMUL.FTZ R6, R6, R6 ;  /* 0x0000000606067220 */ /* 0x000fc80000410000 */
[----:B------:R-:W-:Y:S01]  /*2b80*/  FFMA.FTZ R6, R5, R5, R6 ;  /* 0x0000000505067223 */ /* 0x000fe20000010006 */
[----:B------:R-:W-:-:S05]  /*2b90*/  LOP3.LUT R5, R4, 0x800000, RZ, 0xfc, !PT ;  /* 0x0080000004057812 */ /* 0x000fca00078efcff */
[----:B------:R-:W0:Y:S02]  /*2ba0*/  MUFU.SQRT R6, R6 ;  /* 0x0000000600067308 */ /* 0x000e240000002000 */
[----:B0-----:R-:W-:Y:S01]  /*2bb0*/  @P0 FMUL.FTZ R3, R6, R5 ;  /* 0x0000000506030220 */ /* 0x001fe20000410000 */
[----:B------:R-:W-:Y:S01]  /*2bc0*/  FSETP.NEU.FTZ.AND P0, PT, R2, +INF , PT ;  /* 0x7f8000000200780b */ /* 0x000fe20003f1d000 */
[----:B------:R-:W-:-:S03]  /*2bd0*/  FFMA R5, -R13, R8, 1 ;  /* 0x3f8000000d057423 */ /* 0x000fc60000000108 */
[----:B------:R-:W-:Y:S01]  /*2be0*/  FSEL R3, R3, +INF , P0 ;  /* 0x7f80000003037808 */ /* 0x000fe20000000000 */
[----:B------:R-:W-:-:S04]  /*2bf0*/  FFMA R5, R8, R5, R8 ;  /* 0x0000000508057223 */ /* 0x000fc80000000008 */
[----:B------:R-:W-:Y:S01]  /*2c00*/  FFMA R2, R0, R5, RZ ;  /* 0x0000000500027223 */ /* 0x000fe200000000ff */
[----:B------:R-:W0:Y:S03]  /*2c10*/  MUFU.LG2 R3, R3 ;  /* 0x0000000300037308 */ /* 0x000e260000000c00 */
[----:B------:R-:W-:-:S04]  /*2c20*/  FFMA R4, -R13, R2, R0 ;  /* 0x000000020d047223 */ /* 0x000fc80000000100 */
[----:B------:R-:W-:Y:S01]  /*2c30*/  FFMA R2, R5, R4, R2 ;  /* 0x0000000405027223 */ /* 0x000fe20000000002 */
[----:B------:R-:W1:Y:S01]  /*2c40*/  FCHK P0, R0, R13 ;  /* 0x0000000d00007302 */ /* 0x000e620000000000 */
[----:B0-----:R-:W-:Y:S01]  /*2c50*/  FMUL.FTZ R12, R3, 0.69314718246459960938 ;  /* 0x3f317218030c7820 */ /* 0x001fe20000410000 */
[----:B-1----:R-:W-:Y:S06]  /*2c60*/  @!P0 BRA `(.L_x_2784) ;  /* 0x0000000000108947 */ /* 0x002fec0003800000 */
[----:B------:R-:W-:Y:S02]  /*2c70*/  MOV R19, R13 ;  /* 0x0000000d00137202 */ /* 0x000fe40000000f00 */
[----:B------:R-:W-:-:S07]  /*2c80*/  MOV R2, 0x2ca0 ;  /* 0x00002ca000027802 */ /* 0x000fce0000000f00 */
[----:B------:R-:W-:Y:S05]  /*2c90*/  CALL.REL.NOINC `($__internal_0_$__cuda_sm3x_div_rn_ftz_f32_slowpath) ;  /* 0x0000014400547944 */ /* 0x000fea0003c00000 */
[----:B------:R-:W-:-:S07]  /*2ca0*/  MOV R2, R7 ;  /* 0x0000000700027202 */ /* 0x000fce0000000f00 */
.L_x_2784:
[----:B------:R-:W-:Y:S05]  /*2cb0*/  BSYNC.RECONVERGENT B4 ;  /* 0x0000000000047941 */ /* 0x000fea0003800200 */
.L_x_2783:
[----:B------:R-:W-:Y:S02]  /*2cc0*/  IMAD.MOV.U32 R3, RZ, RZ, 0x3b33710b ;  /* 0x3b33710bff037424 */ /* 0x000fe400078e00ff */
[----:B------:R-:W-:Y:S01]  /*2cd0*/  FMUL.FTZ R0, R2, R2 ;  /* 0x0000000202007220 */ /* 0x000fe20000410000 */
[----:B------:R-:W-:Y:S01]  /*2ce0*/  HFMA2 R5, -RZ, RZ, 1.9599609375, 20144 ;  /* 0x3fd774ebff057431 */ /* 0x000fe200000001ff */
[C---:B------:R-:W-:Y:S01]  /*2cf0*/  FSETP.NEU.FTZ.AND P1, PT, |R10|.reuse, R11, PT ;  /* 0x0000000b0a00720b */ /* 0x040fe20003f3d200 */
[----:B------:R-:W-:Y:S01]  /*2d00*/  FADD.FTZ R11, |R10|, R11 ;  /* 0x0000000b0a0b7221 */ /* 0x000fe20000010200 */
[----:B------:R-:W-:Y:S01]  /*2d10*/  FFMA.FTZ R3, R0, R3, -0.015681877732276916504 ;  /* 0xbc80774800037423 */ /* 0x000fe20000010003 */
[----:B------:R-:W-:-:S03]  /*2d20*/  FSETP.NEU.FTZ.AND P0, PT, R13, RZ, PT ;  /* 0x000000ff0d00720b */ /* 0x000fc60003f1d000 */
        /* <DEDUP_REMOVED lines=15> */
.L_x_2782:
[----:B------:R-:W0:Y:S01]  /*2e20*/  MUFU.RCP R4, R13 ;  /* 0x0000000d00047308 */ /* 0x000e220000001000 */
[----:B------:R-:W-:Y:S01]  /*2e30*/  FMUL.FTZ R2, R0, R0 ;  /* 0x0000000000027220 */ /* 0x000fe20000410000 */
[----:B------:R-:W-:Y:S03]  /*2e40*/  BSSY.RECONVERGENT B4, `(.L_x_2785) ;  /* 0x000000f000047945 */ /* 0x000fe60003800200 */
[----:B------:R-:W-:-:S03]  /*2e50*/  FFMA.FTZ R2, R13, R13, R2 ;  /* 0x0000000d0d027223 */ /* 0x000fc60000010002 */
[----:B------:R-:W-:Y:S08]  /*2e60*/  FCHK P0, R0, R13 ;  /* 0x0000000d00007302 */ /* 0x000ff00000000000 */
[----:B------:R-:W1:Y:S01]  /*2e70*/  MUFU.LG2 R2, R2 ;  /* 0x0000000200027308 */ /* 0x000e620000000c00 */
[----:B0-----:R-:W-:-:S04]  /*2e80*/  FFMA R3, -R13, R4, 1 ;  /* 0x3f8000000d037423 */ /* 0x001fc80000000104 */
[----:B------:R-:W-:-:S04]  /*2e90*/  FFMA R3, R4, R3, R4 ;  /* 0x0000000304037223 */ /* 0x000fc80000000004 */
[----:B------:R-:W-:-:S04]  /*2ea0*/  FFMA R4, R0, R3, RZ ;  /* 0x0000000300047223 */ /* 0x000fc800000000ff */
[----:B------:R-:W-:Y:S01]  /*2eb0*/  FFMA R5, -R13, R4, R0 ;  /* 0x000000040d057223 */ /* 0x000fe20000000100 */
[----:B-1----:R-:W-:-:S03]  /*2ec0*/  FMUL.FTZ.D2 R12, R2, 0.69314718246459960938 ;  /* 0x3f317218020c7820 */ /* 0x002fc60000310000 */
[----:B------:R-:W-:Y:S01]  /*2ed0*/  FFMA R3, R3, R5, R4 ;  /* 0x0000000503037223 */ /* 0x000fe20000000004 */
[----:B------:R-:W-:Y:S06]  /*2ee0*/  @!P0 BRA `(.L_x_2786) ;  /* 0x0000000000108947 */ /* 0x000fec0003800000 */
[----:B------:R-:W-:Y:S02]  /*2ef0*/  MOV R19, R13 ;  /* 0x0000000d00137202 */ /* 0x000fe40000000f00 */
[----:B------:R-:W-:-:S07]  /*2f00*/  MOV R2, 0x2f20 ;  /* 0x00002f2000027802 */ /* 0x000fce0000000f00 */
[----:B------:R-:W-:Y:S05]  /*2f10*/  CALL.REL.NOINC `($__internal_0_$__cuda_sm3x_div_rn_ftz_f32_slowpath) ;  /* 0x0000014000b47944 */ /* 0x000fea0003c00000 */
[----:B------:R-:W-:-:S07]  /*2f20*/  IMAD.MOV.U32 R3, RZ, RZ, R7 ;  /* 0x000000ffff037224 */ /* 0x000fce00078e0007 */
.L_x_2786:
[----:B------:R-:W-:Y:S05]  /*2f30*/  BSYNC.RECONVERGENT B4 ;  /* 0x0000000000047941 */ /* 0x000fea0003800200 */
.L_x_2785:
[----:B------:R-:W-:Y:S02]  /*2f40*/  HFMA2 R5, -RZ, RZ, 0.89990234375, 10328 ;  /* 0x3b33710bff057431 */ /* 0x000fe400000001ff */
[----:B------:R-:W-:Y:S01]  /*2f50*/  FMUL.FTZ R0, R3, R3 ;  /* 0x0000000303007220 */ /* 0x000fe20000410000 */
        /* <DEDUP_REMOVED lines=10> */
[----:B------:R-:W-:Y:S01]  /*3000*/  FMUL.FTZ R0, R0, R5 ;  /* 0x0000000500007220 */ /* 0x000fe20000410000 */
[----:B------:R-:W-:-:S03]  /*3010*/  MOV R5, 0x3fd774eb ;  /* 0x3fd774eb00057802 */ /* 0x000fc60000000f00 */
        /* <DEDUP_REMOVED lines=8> */
.L_x_2777:
[----:B------:R-:W-:Y:S01]  /*30a0*/  FADD.FTZ R14, -R10, -RZ ;  /* 0x800000ff0a0e7221 */ /* 0x000fe20000010100 */
[----:B------:R-:W-:-:S03]  /*30b0*/  FADD.FTZ R11, -R9, -RZ ;  /* 0x800000ff090b7221 */ /* 0x000fc60000010100 */
[C---:B------:R-:W-:Y:S01]  /*30c0*/  FADD.FTZ R2, |R14|.reuse, -RZ ;  /* 0x800000ff0e027221 */ /* 0x040fe20000010200 */
[----:B------:R-:W-:Y:S01]  /*30d0*/  FADD.FTZ R5, |R11|, -RZ ;  /* 0x800000ff0b057221 */ /* 0x000fe20000010200 */
[----:B------:R-:W-:-:S04]  /*30e0*/  FSETP.GEU.FTZ.AND P2, PT, |R14|, |R11|, PT ;  /* 0x4000000b0e00720b */ /* 0x000fc80003f5e200 */
[----:B------:R-:W-:Y:S02]  /*30f0*/  FSEL R13, R5, R2, !P2 ;  /* 0x00000002050d7208 */ /* 0x000fe40005000000 */
[----:B------:R-:W-:Y:S02]  /*3100*/  FSEL R0, R2, R5, !P2 ;  /* 0x0000000502007208 */ /* 0x000fe40005000000 */
[----:B------:R-:W-:-:S13]  /*3110*/  FSETP.GT.FTZ.AND P0, PT, R13, 1.70141173319264429906e+38, PT ;  /* 0x7effffff0d00780b */ /* 0x000fda0003f14000 */
[----:B------:R-:W-:Y:S05]  /*3120*/  @!P0 BRA `(.L_x_2787) ;  /* 0x0000000000e48947 */ /* 0x000fea0003800000 */
[----:B------:R-:W-:Y:S01]  /*3130*/  FMUL.FTZ R2, R14, 0.36787945032119750977 ;  /* 0x3ebc5ab20e027820 */ /* 0x000fe20000410000 */
[----:B------:R-:W-:Y:S01]  /*3140*/  FMUL.FTZ R3, R11, 0.36787945032119750977 ;  /* 0x3ebc5ab20b037820 */ /* 0x000fe20000410000 */
[----:B------:R-:W0:Y:S01]  /*3150*/  MUFU.RCP R8, R13 ;  /* 0x0000000d00087308 */ /* 0x000e220000001000 */
[----:B------:R-:W-:Y:S02]  /*3160*/  IMAD.MOV.U32 R7, RZ, RZ, 0x3f800000 ;  /* 0x3f800000ff077424 */ /* 0x000fe400078e00ff */
        /* <DEDUP_REMOVED lines=26> */
[----:B------:R-:W-:Y:S02]  /*3310*/  MOV R19, R13 ;  /* 0x0000000d00137202 */ /* 0x000fe40000000f00 */
[----:B------:R-:W-:-:S07]  /*3320*/  MOV R2, 0x3340 ;  /* 0x0000334000027802 */ /* 0x000fce0000000f00 */
[----:B------:R-:W-:Y:S05]  /*3330*/  CALL.REL.NOINC `($__internal_0_$__cuda_sm3x_div_rn_ftz_f32_slowpath) ;  /* 0x0000013c00ac7944 */ /* 0x000fea0003c00000 */
[----:B------:R-:W-:-:S07]  /*3340*/  MOV R2, R7 ;  /* 0x0000000700027202 */ /* 0x000fce0000000f00 */
.L_x_2789:
[----:B------:R-:W-:Y:S05]  /*3350*/  BSYNC.RECONVERGENT B4 ;  /* 0x0000000000047941 */ /* 0x000fea0003800200 */
.L_x_2788:
[----:B------:R-:W-:Y:S02]  /*3360*/  IMAD.MOV.U32 R3, RZ, RZ, 0x3b33710b ;  /* 0x3b33710bff037424 */ /* 0x000fe400078e00ff */
[----:B------:R-:W-:Y:S01]  /*3370*/  FMUL.FTZ R0, R2, R2 ;  /* 0x0000000202007220 */ /* 0x000fe20000410000 */
[----:B------:R-:W-:Y:S01]  /*3380*/  HFMA2 R5, -RZ, RZ, 1.9599609375, 20144 ;  /* 0x3fd774ebff057431 */ /* 0x000fe200000001ff */
[----:B------:R-:W-:Y:S02]  /*3390*/  FSETP.NEU.FTZ.AND P1, PT, |R14|, |R11|, PT ;  /* 0x4000000b0e00720b */ /* 0x000fe40003f3d200 */
        /* <DEDUP_REMOVED lines=11> */
[----:B------:R-:W-:Y:S01]  /*3450*/  FSEL R0, R2, 0.78539818525314331055, P1 ;  /* 0x3f490fdb02007808 */ /* 0x000fe20000800000 */
[----:B------:R-:W-:-:S03]  /*3460*/  FADD.FTZ R2, |R14|, |R11| ;  /* 0x4000000b0e027221 */ /* 0x000fc60000010200 */
[----:B------:R-:W-:Y:S02]  /*3470*/  FSEL R0, R0, RZ, P0 ;  /* 0x000000ff00007208 */ /* 0x000fe40000000000 */
[----:B------:R-:W-:Y:S02]  /*3480*/  FSETP.NAN.FTZ.AND P0, PT, |R2|, |R2|, PT ;  /* 0x400000020200720b */ /* 0x000fe40003f18200 */
[----:B------:R-:W-:-:S04]  /*3490*/  LOP3.LUT R11, R0, 0x80000000, R11, 0xb8, !PT ;  /* 0x80000000000b7812 */ /* 0x000fc800078eb80b */
[----:B------:R-:W-:Y:S01]  /*34a0*/  FSEL R2, R2, R11, P0 ;  /* 0x0000000b02027208 */ /* 0x000fe20000000000 */
[----:B------:R-:W-:Y:S06]  /*34b0*/  BRA `(.L_x_2781) ;  /* 0x0000000400787947 */ /* 0x000fec0003800000 */
.L_x_2787:
        /* <DEDUP_REMOVED lines=31> */
[----:B------:R-:W-:-:S07]  /*36b0*/  IMAD.MOV.U32 R2, RZ, RZ, R7 ;  /* 0x000000ffff027224 */ /* 0x000fce00078e0007 */
.L_x_2792:
[----:B------:R-:W-:Y:S05]  /*36c0*/  BSYNC.RECONVERGENT B4 ;  /* 0x0000000000047941 */ /* 0x000fea0003800200 */
.L_x_2791:
[----:B------:R-:W-:Y:S02]  /*36d0*/  HFMA2 R3, -RZ, RZ, 0.89990234375, 10328 ;  /* 0x3b33710bff037431 */ /* 0x000fe400000001ff */
[----:B------:R-:W-:Y:S01]  /*36e0*/  FMUL.FTZ R0, R2, R2 ;  /* 0x0000000202007220 */ /* 0x000fe20000410000 */
[----:B------:R-:W-:Y:S02]  /*36f0*/  MOV R5, 0x3fd774eb ;  /* 0x3fd774eb00057802 */ /* 0x000fe40000000f00 */
[----:B------:R-:W-:Y:S02]  /*3700*/  FSETP.NEU.FTZ.AND P1, PT, |R14|, |R11|, PT ;  /* 0x4000000b0e00720b */ /* 0x000fe40003f3d200 */
        /* <DEDUP_REMOVED lines=9> */
[----:B------:R-:W-:Y:S01]  /*37a0*/  FFMA.FTZ R2, R3, R2, R2 ;  /* 0x0000000203027223 */ /* 0x000fe20000010002 */
[----:B------:R-:W-:-:S03]  /*37b0*/  FADD.FTZ R3, |R14|, |R11| ;  /* 0x4000000b0e037221 */ /* 0x000fc60000010200 */
[----:B------:R-:W-:-:S05]  /*37c0*/  @!P2 FFMA.FTZ R2, R5, 0.93318945169448852539, -R2 ;  /* 0x3f6ee5810502a823 */ /* 0x000fca0000010802 */
[----:B------:R-:W-:-:S04]  /*37d0*/  FSEL R2, R2, 0.78539818525314331055, P1 ;  /* 0x3f490fdb02027808 */ /* 0x000fc80000800000 */
[----:B------:R-:W-:Y:S02]  /*37e0*/  FSEL R2, R2, RZ, P0 ;  /* 0x000000ff02027208 */ /* 0x000fe40000000000 */
[----:B------:R-:W-:Y:S02]  /*37f0*/  FSETP.NAN.FTZ.AND P0, PT, |R3|, |R3|, PT ;  /* 0x400000030300720b */ /* 0x000fe40003f18200 */
[----:B------:R-:W-:-:S04]  /*3800*/  LOP3.LUT R2, R2, 0x80000000, R11, 0xb8, !PT ;  /* 0x8000000002027812 */ /* 0x000fc800078eb80b */
[----:B------:R-:W-:Y:S01]  /*3810*/  FSEL R2, R3, R2, P0 ;  /* 0x0000000203027208 */ /* 0x000fe20000000000 */
[----:B------:R-:W-:Y:S06]  /*3820*/  BRA `(.L_x_2781) ;  /* 0x00000000009c7947 */ /* 0x000fec0003800000 */
.L_x_2790:
        /* <DEDUP_REMOVED lines=13> */
[----:B------:R-:W-:Y:S01]  /*3900*/  IMAD.MOV.U32 R19, RZ, RZ, R13 ;  /* 0x000000ffff137224 */ /* 0x000fe200078e000d */
[----:B------:R-:W-:-:S07]  /*3910*/  MOV R2, 0x3930 ;  /* 0x0000393000027802 */ /* 0x000fce0000000f00 */
[----:B------:R-:W-:Y:S05]  /*3920*/  CALL.REL.NOINC `($__internal_0_$__cuda_sm3x_div_rn_ftz_f32_slowpath) ;  /* 0x0000013800307944 */ /* 0x000fea0003c00000 */
[----:B------:R-:W-:-:S07]  /*3930*/  MOV R3, R7 ;  /* 0x0000000700037202 */ /* 0x000fce0000000f00 */
.L_x_2794:
[----:B------:R-:W-:Y:S05]  /*3940*/  BSYNC.RECONVERGENT B4 ;  /* 0x0000000000047941 */ /* 0x000fea0003800200 */
.L_x_2793:
[----:B------:R-:W-:Y:S02]  /*3950*/  HFMA2 R5, -RZ, RZ, 0.89990234375, 10328 ;  /* 0x3b33710bff057431 */ /* 0x000fe400000001ff */
[----:B------:R-:W-:Y:S01]  /*3960*/  FMUL.FTZ R0, R3, R3 ;  /* 0x0000000303007220 */ /* 0x000fe20000410000 */
        /* <DEDUP_REMOVED lines=10> */
[----:B------:R-:W-:-:S03]  /*3a10*/  IMAD.MOV.U32 R5, RZ, RZ, 0x3fd774eb ;  /* 0x3fd774ebff057424 */ /* 0x000fc600078e00ff */
[----:B------:R-:W-:Y:S01]  /*3a20*/  FFMA.FTZ R0, R0, R3, R3 ;  /* 0x0000000300007223 */ /* 0x000fe20000010003 */
[----:B------:R-:W-:-:S03]  /*3a30*/  FADD.FTZ R3, |R14|, |R11| ;  /* 0x4000000b0e037221 */ /* 0x000fc60000010200 */
[----:B------:R-:W-:-:S05]  /*3a40*/  @!P2 FFMA.FTZ R0, R5, 0.93318945169448852539, -R0 ;  /* 0x3f6ee5810500a823 */ /* 0x000fca0000010800 */
[----:B------:R-:W-:-:S04]  /*3a50*/  FSEL R0, R0, 0.78539818525314331055, P1 ;  /* 0x3f490fdb00007808 */ /* 0x000fc80000800000 */
[----:B------:R-:W-:Y:S02]  /*3a60*/  FSEL R0, R0, RZ, P0 ;  /* 0x000000ff00007208 */ /* 0x000fe40000000000 */
[----:B------:R-:W-:Y:S02]  /*3a70*/  FSETP.NAN.FTZ.AND P0, PT, |R3|, |R3|, PT ;  /* 0x400000030300720b */ /* 0x000fe40003f18200 */
[----:B------:R-:W-:-:S04]  /*3a80*/  LOP3.LUT R0, R0, 0x80000000, R11, 0xb8, !PT ;  /* 0x8000000000007812 */ /* 0x000fc800078eb80b */
[----:B------:R-:W-:-:S07]  /*3a90*/  FSEL R2, R3, R0, P0 ;  /* 0x0000000003027208 */ /* 0x000fce0000000000 */
.L_x_2781:
[----:B------:R-:W-:Y:S05]  /*3aa0*/  BSYNC.RECONVERGENT B3 ;  /* 0x0000000000037941 */ /* 0x000fea0003800200 */
.L_x_2776:
[----:B------:R-:W-:Y:S01]  /*3ab0*/  FADD.FTZ R3, R12, 0.69314718246459960938 ;  /* 0x3f3172180c037421 */ /* 0x000fe20000010000 */
[----:B------:R-:W-:-:S04]  /*3ac0*/  LOP3.LUT R9, R2, 0x80000000, R9, 0xb8, !PT ;  /* 0x8000000002097812 */ /* 0x000fc800078eb809 */
[----:B------:R-:W-:Y:S01]  /*3ad0*/  LOP3.LUT R10, R3, 0x80000000, R10, 0xb8, !PT ;  /* 0x80000000030a7812 */ /* 0x000fe200078eb80a */
[----:B------:R-:W-:Y:S06]  /*3ae0*/  BRA `(.L_x_2774) ;  /* 0x00000010009c7947 */ /* 0x000fec0003800000 */
.L_x_2775:
[C---:B------:R-:W-:Y:S02]  /*3af0*/  FSETP.NEU.FTZ.AND P0, PT, R10.reuse, RZ, PT ;  /* 0x000000ff0a00720b */ /* 0x040fe40003f1d000 */
[----:B------:R-:W-:Y:S02]  /*3b00*/  FSETP.NEU.FTZ.AND P3, PT, R9, RZ, PT ;  /* 0x000000ff0900720b */ /* 0x000fe40003f7d000 */
[----:B------:R-:W-:Y:S02]  /*3b10*/  FSETP.GEU.FTZ.AND P1, PT, |R10|, 0.00021143197955098003149, PT ;  /* 0x395db3d70a00780b */ /* 0x000fe40003f3e200 */
[----:B------:R-:W-:Y:S02]  /*3b20*/  FSETP.GEU.FTZ.AND P2, PT, R11, 0.00021143197955098003149, PT ;  /* 0x395db3d70b00780b */ /* 0x000fe40003f5e000 */
[----:B------:R-:W-:-:S04]  /*3b30*/  PLOP3.LUT P0, PT, P0, P3, PT, 0x2, 0x20 ;  /* 0x000000000020781c */ /* 0x000fc80000706072 */
[----:B------:R-:W-:-:S13]  /*3b40*/  PLOP3.LUT P0, PT, P0, P1, P2, 0xf1, 0x0 ;  /* 0x000000000000781c */ /* 0x000fda0000703e21 */
[----:B------:R-:W-:Y:S05]  /*3b50*/  @P0 BRA `(.L_x_2774) ;  /* 0x0000001000800947 */ /* 0x000fea0003800000 */
[C---:B------:R-:W-:Y:S01]  /*3b60*/  FADD.FTZ R0, R11.reuse, 1 ;  /* 0x3f8000000b007421 */ /* 0x040fe20000010000 */
[----:B------:R-:W-:Y:S01]  /*3b70*/  FADD.FTZ R4, |R2|, -RZ ;  /* 0x800000ff02047221 */ /* 0x000fe20000010200 */
[----:B------:R-:W-:Y:S01]  /*3b80*/  FADD.FTZ R3, R11, -1 ;  /* 0xbf8000000b037421 */ /* 0x000fe20000010000 */
[----:B------:R-:W-:Y:S01]  /*3b90*/  BSSY.RECONVERGENT B0, `(.L_x_2795) ;  /* 0x0000095000007945 */ /* 0x000fe20003800200 */
[----:B------:R-:W-:Y:S02]  /*3ba0*/  FADD.FTZ R5, |R0|, -RZ ;  /* 0x800000ff00057221 */ /* 0x000fe40000010200 */
[----:B------:R-:W-:-:S03]  /*3bb0*/  FADD.FTZ R13, |R3|, -RZ ;  /* 0x800000ff030d7221 */ /* 0x000fc60000010200 */
[C---:B------:R-:W-:Y:S02]  /*3bc0*/  VIMNMX R6, PT, PT, R4.reuse, R5, !PT ;  /* 0x0000000504067248 */ /* 0x040fe40007fe0100 */
[----:B------:R-:W-:Y:S02]  /*3bd0*/  VIMNMX R14, PT, PT, R4, R13, !PT ;  /* 0x0000000d040e7248 */ /* 0x000fe40007fe0100 */
[----:B------:R-:W-:Y:S02]  /*3be0*/  LOP3.LUT R7, R6, 0xfe000000, RZ, 0xc0, !PT ;  /* 0xfe00000006077812 */ /* 0x000fe400078ec0ff */
[----:B------:R-:W-:Y:S02]  /*3bf0*/  VIMNMX R5, PT, PT, R4, R5, PT ;  /* 0x0000000504057248 */ /* 0x000fe40003fe0100 */
[----:B------:R-:W-:Y:S02]  /*3c00*/  LOP3.LUT R8, R7, 0x7e800000, RZ, 0x3c, !PT ;  /* 0x7e80000007087812 */ /* 0x000fe400078e3cff */
[----:B------:R-:W-:-:S02]  /*3c10*/  LOP3.LUT R15, R14, 0xfe000000, RZ, 0xc0, !PT ;  /* 0xfe0000000e0f7812 */ /* 0x000fc400078ec0ff */
[----:B------:R-:W-:Y:S01]  /*3c20*/  VIMNMX R12, PT, PT, R4, R13, PT ;  /* 0x0000000d040c7248 */ /* 0x000fe20003fe0100 */
[-C--:B------:R-:W-:Y:S01]  /*3c30*/  FMUL.FTZ R4, R5, R8.reuse ;  /* 0x0000000805047220 */ /* 0x080fe20000410000 */
[----:B------:R-:W-:Y:S01]  /*3c40*/  LOP3.LUT R19, R15, 0x7e800000, RZ, 0x3c, !PT ;  /* 0x7e8000000f137812 */ /* 0x000fe200078e3cff */
[----:B------:R-:W-:Y:S01]  /*3c50*/  FMUL.FTZ R8, R6, R8 ;  /* 0x0000000806087220 */ /* 0x000fe20000410000 */
[----:B------:R-:W-:Y:S01]  /*3c60*/  FSETP.NEU.FTZ.AND P0, PT, R5, RZ, PT ;  /* 0x000000ff0500720b */ /* 0x000fe20003f1d000 */
[----:B------:R-:W-:Y:S01]  /*3c70*/  FMUL.FTZ R13, R4, R4 ;  /* 0x00000004040d7220 */ /* 0x000fe20000410000 */
[C---:B------:R-:W-:Y:S01]  /*3c80*/  FSETP.NEU.FTZ.AND P2, PT, R12.reuse, RZ, PT ;  /* 0x000000ff0c00720b */ /* 0x040fe20003f5d000 */
[-C--:B------:R-:W-:Y:S01]  /*3c90*/  FMUL.FTZ R4, R12, R19.reuse ;  /* 0x000000130c047220 */ /* 0x080fe20000410000 */
[----:B------:R-:W-:Y:S01]  /*3ca0*/  FMUL.FTZ R19, R14, R19 ;  /* 0x000000130e137220 */ /* 0x000fe20000410000 */
[----:B------:R-:W-:Y:S01]  /*3cb0*/  FFMA.FTZ R13, R8, R8, R13 ;  /* 0x00000008080d7223 */ /* 0x000fe2000001000d */
[----:B------:R-:W-:Y:S01]  /*3cc0*/  LOP3.LUT R8, R15, 0x800000, RZ, 0xfc, !PT ;  /* 0x008000000f087812 */ /* 0x000fe200078efcff */
[----:B------:R-:W-:Y:S01]  /*3cd0*/  FMUL.FTZ R4, R4, R4 ;  /* 0x0000000404047220 */ /* 0x000fe20000410000 */
[----:B------:R-:W-:-:S03]  /*3ce0*/  FSETP.NEU.FTZ.AND P1, PT, R5, +INF , PT ;  /* 0x7f8000000500780b */ /* 0x000fc60003f3d000 */
[----:B------:R-:W-:Y:S01]  /*3cf0*/  FFMA.FTZ R19, R19, R19, R4 ;  /* 0x0000001313137223 */ /* 0x000fe20000010004 */
[----:B------:R-:W0:Y:S01]  /*3d00*/  MUFU.SQRT R13, R13 ;  /* 0x0000000d000d7308 */ /* 0x000e220000002000 */
[----:B------:R-:W-:-:S07]  /*3d10*/  LOP3.LUT R4, R7, 0x800000, RZ, 0xfc, !PT ;  /* 0x0080000007047812 */ /* 0x000fce00078efcff */
[----:B------:R-:W1:Y:S01]  /*3d20*/  MUFU.SQRT R19, R19 ;  /* 0x0000001300137308 */ /* 0x000e620000002000 */
[----:B0-----:R-:W-:Y:S01]  /*3d30*/  @P0 FMUL.FTZ R6, R13, R4 ;  /* 0x000000040d060220 */ /* 0x001fe20000410000 */
[----:B------:R-:W-:-:S04]  /*3d40*/  FSETP.NEU.FTZ.AND P0, PT, R12, +INF , PT ;  /* 0x7f8000000c00780b */ /* 0x000fc80003f1d000 */
[----:B------:R-:W-:Y:S01]  /*3d50*/  FSEL R5, R6, +INF , P1 ;  /* 0x7f80000006057808 */ /* 0x000fe20000800000 */
[----:B-1----:R-:W-:-:S05]  /*3d60*/  @P2 FMUL.FTZ R14, R19, R8 ;  /* 0x00000008130e2220 */ /* 0x002fca0000410000 */
[----:B------:R-:W-:-:S05]  /*3d70*/  FSEL R4, R14, +INF , P0 ;  /* 0x7f8000000e047808 */ /* 0x000fca0000000000 */
[----:B------:R-:W-:-:S04]  /*3d80*/  FADD.FTZ R6, R5, R4 ;  /* 0x0000000405067221 */ /* 0x000fc80000010000 */
[----:B------:R-:W-:-:S05]  /*3d90*/  FMUL.FTZ R6, R6, 0.5 ;  /* 0x3f00000006067820 */ /* 0x000fca0000410000 */
[----:B------:R-:W-:-:S04]  /*3da0*/  FMNMX.NAN R6, R6, 1, !PT ;  /* 0x3f80000006067809 */ /* 0x000fc80007820000 */
[----:B------:R-:W-:-:S13]  /*3db0*/  FSETP.GEU.FTZ.AND P0, PT, R6, 10, PT ;  /* 0x412000000600780b */ /* 0x000fda0003f1e000 */
[----:B------:R-:W-:Y:S05]  /*3dc0*/  @P0 BRA `(.L_x_2796) ;  /* 0x0000000400b00947 */ /* 0x000fea0003800000 */
[----:B------:R-:W-:Y:S02]  /*3dd0*/  FSETP.NEU.FTZ.AND P0, PT, R11, 1, PT ;  /* 0x3f8000000b00780b */ /* 0x000fe40003f1d000 */
[----:B------:R-:W-:-:S04]  /*3de0*/  FSETP.GEU.FTZ.AND P1, PT, |R10|, 1.1102230246251565404e-16, PT ;  /* 0x250000000a00780b */ /* 0x000fc80003f3e200 */
[----:B------:R-:W-:-:S13]  /*3df0*/  PLOP3.LUT P0, PT, P0, P1, PT, 0xf8, 0x8f ;  /* 0x00000000008f781c */ /* 0x000fda0000703f70 */
[----:B------:R0:W1:Y:S01]  /*3e00*/  @!P0 MUFU.SQRT R13, R2 ;  /* 0x00000002000d8308 */ /* 0x0000620000002000 */
[----:B------:R-:W-:Y:S05]  /*3e10*/  @!P0 BRA `(.L_x_2797) ;  /* 0x0000000400b08947 */ /* 0x000fea0003800000 */
[----:B------:R-:W-:-:S05]  /*3e20*/  FMUL.FTZ R7, |R3|, 1.1920928955078125e-07 ;  /* 0x3400000003077820 */ /* 0x000fca0000410200 */
[----:B------:R-:W-:-:S13]  /*3e30*/  FSETP.GE.FTZ.AND P0, PT, |R10|, R7, PT ;  /* 0x000000070a00720b */ /* 0x000fda0003f16200 */
[----:B------:R-:W-:Y:S05]  /*3e40*/  @!P0 BRA `(.L_x_2798) ;  /* 0x0000000000f08947 */ /* 0x000fea0003800000 */
[----:B------:R-:W-:Y:S01]  /*3e50*/  FADD.FTZ R15, -R11, 1 ;  /* 0x3f8000000b0f7421 */ /* 0x000fe20000010100 */
[----:B------:R-:W-:Y:S01]  /*3e60*/  FSETP.GEU.FTZ.AND P0, PT, R0, RZ, PT ;  /* 0x000000ff0000720b */ /* 0x000fe20003f1e000 */
[----:B------:R-:W-:Y:S01]  /*3e70*/  BSSY.RECONVERGENT B1, `(.L_x_2799) ;  /* 0x000000e000017945 */ /* 0x000fe20003800200 */
[----:B------:R-:W-:Y:S02]  /*3e80*/  FADD.FTZ R18, R6, 1 ;  /* 0x3f80000006127421 */ /* 0x000fe40000010000 */
[----:B------:R-:W-:-:S09]  /*3e90*/  FSETP.GEU.FTZ.AND P1, PT, R15, RZ, PT ;  /* 0x000000ff0f00720b */ /* 0x000fd20003f3e000 */
[----:B------:R-:W-:-:S04]  /*3ea0*/  @!P0 FADD.FTZ R7, -R0, R5 ;  /* 0x0000000500078221 */ /* 0x000fc80000010100 */
[----:B------:R-:W-:Y:S01]  /*3eb0*/  @!P1 FADD.FTZ R8, R4, -R15 ;  /* 0x8000000f04089221 */ /* 0x000fe20000010000 */
[----:B------:R-:W-:-:S03]  /*3ec0*/  @!P0 FMUL.FTZ R7, R7, 0.5 ;  /* 0x3f00000007078820 */ /* 0x000fc60000410000 */
[----:B------:R-:W-:Y:S01]  /*3ed0*/  @!P1 FMUL.FTZ R14, R8, 0.5 ;  /* 0x3f000000080e9820 */ /* 0x000fe20000410000 */
[----:B------:R-:W-:Y:S06]  /*3ee0*/  @!P0 BRA `(.L_x_2800) ;  /* 0x0000000000188947 */ /* 0x000fec0003800000 */
[----:B------:R-:W-:-:S13]  /*3ef0*/  FSETP.NEU.FTZ.AND P0, PT, R0, RZ, PT ;  /* 0x000000ff0000720b */ /* 0x000fda0003f1d000 */
[----:B------:R-:W-:Y:S01]  /*3f00*/  @P0 FADD.FTZ R12, R0, R5 ;  /* 0x00000005000c0221 */ /* 0x000fe20000010000 */
[C---:B------:R-:W-:Y:S01]  /*3f10*/  @P0 FMUL.FTZ R8, R10.reuse, R10 ;  /* 0x0000000a0a080220 */ /* 0x040fe20000410000 */
[----:B------:R-:W-:Y:S02]  /*3f20*/  @!P0 FMUL.FTZ R7, |R10|, 0.5 ;  /* 0x3f0000000a078820 */ /* 0x000fe40000410200 */
[----:B-1----:R-:W1:Y:S02]  /*3f30*/  @P0 MUFU.RCP R13, R12 ;  /* 0x0000000c000d0308 */ /* 0x002e640000001000 */
[----:B-1----:R-:W-:-:S07]  /*3f40*/  @P0 FMUL.FTZ.D2 R7, R8, R13 ;  /* 0x0000000d08070220 */ /* 0x002fce0000310000 */
.L_x_2800:
[----:B------:R-:W-:Y:S05]  /*3f50*/  BSYNC.RECONVERGENT B1 ;  /* 0x0000000000017941 */ /* 0x000fea0003800200 */
.L_x_2799:
[----:B------:R-:W-:Y:S04]  /*3f60*/  BSSY.RECONVERGENT B1, `(.L_x_2801) ;  /* 0x0000008000017945 */ /* 0x000fe80003800200 */
[----:B------:R-:W-:Y:S05]  /*3f70*/  @!P1 BRA `(.L_x_2802) ;  /* 0x0000000000189947 */ /* 0x000fea0003800000 */
[----:B------:R-:W-:-:S13]  /*3f80*/  FSETP.NEU.FTZ.AND P0, PT, R15, RZ, PT ;  /* 0x000000ff0f00720b */ /* 0x000fda0003f1d000 */
[----:B------:R-:W-:Y:S01]  /*3f90*/  @P0 FADD.FTZ R8, R4, R15 ;  /* 0x0000000f04080221 */ /* 0x000fe20000010000 */
[C---:B-1----:R-:W-:Y:S01]  /*3fa0*/  @P0 FMUL.FTZ R13, R10.reuse, R10 ;  /* 0x0000000a0a0d0220 */ /* 0x042fe20000410000 */
[----:B------:R-:W-:-:S04]  /*3fb0*/  @!P0 FMUL.FTZ R14, |R10|, 0.5 ;  /* 0x3f0000000a0e8820 */ /* 0x000fc80000410200 */
[----:B------:R-:W1:Y:S02]  /*3fc0*/  @P0 MUFU.RCP R8, R8 ;  /* 0x0000000800080308 */ /* 0x000e640000001000 */
[----:B-1----:R-:W-:-:S07]  /*3fd0*/  @P0 FMUL.FTZ.D2 R14, R13, R8 ;  /* 0x000000080d0e0220 */ /* 0x002fce0000310000 */
.L_x_2802:
[----:B------:R-:W-:Y:S05]  /*3fe0*/  BSYNC.RECONVERGENT B1 ;  /* 0x0000000000017941 */ /* 0x000fea0003800200 */
.L_x_2801:
[----:B------:R-:W-:Y:S01]  /*3ff0*/  FADD.FTZ R7, R14, R7 ;  /* 0x000000070e077221 */ /* 0x000fe20000010000 */
[----:B-1----:R-:W-:Y:S01]  /*4000*/  MOV R13, 0x3f800000 ;  /* 0x3f800000000d7802 */ /* 0x002fe20000000f00 */
[----:B------:R-:W-:Y:S02]  /*4010*/  HFMA2 R15, -RZ, RZ, 1.3056640625, -1.8671875 ;  /* 0x3d39bf78ff0f7431 */ /* 0x000fe400000001ff */
[----:B------:R-:W-:-:S06]  /*4020*/  FMUL.FTZ R18, R7, R18 ;  /* 0x0000001207127220 */ /* 0x000fcc0000410000 */
[----:B------:R-:W1:Y:S02]  /*4030*/  MUFU.SQRT R18, R18 ;  /* 0x0000001200127308 */ /* 0x000e640000002000 */
[----:B-1----:R-:W-:-:S04]  /*4040*/  FADD.FTZ R14, R7, R18 ;  /* 0x00000012070e7221 */ /* 0x002fc80000010000 */
[C---:B------:R-:W-:Y:S01]  /*4050*/  FADD.FTZ.RZ R7, R14.reuse, 1 ;  /* 0x3f8000000e077421 */ /* 0x040fe2000001c000 */
[----:B------:R-:W-:-:S04]  /*4060*/  ISETP.GE.U32.AND P0, PT, R14, 0x7f800000, PT ;  /* 0x7f8000000e00780c */ /* 0x000fc80003f06070 */
[----:B------:R-:W-:-:S04]  /*4070*/  IADD3 R7, PT, PT, R7, -0x3f400000, RZ ;  /* 0xc0c0000007077810 */ /* 0x000fc80007ffe0ff */
[----:B------:R-:W-:-:S04]  /*4080*/  LOP3.LUT R7, R7, 0xff800000, RZ, 0xc0, !PT ;  /* 0xff80000007077812 */ /* 0x000fc800078ec0ff */
[----:B------:R-:W-:Y:S01]  /*4090*/  IADD3 R12, PT, PT, -R7, 0x40800000, RZ ;  /* 0x40800000070c7810 */ /* 0x000fe20007ffe1ff */
[----:B------:R-:W-:Y:S01]  /*40a0*/  IMAD.IADD R8, R14, 0x1, -R7 ;  /* 0x000000010e087824 */ /* 0x000fe200078e0a07 */
[----:B------:R-:W-:-:S03]  /*40b0*/  I2FP.F32.S32 R7, R7 ;  /* 0x0000000700077245 */ /* 0x000fc60000201400 */
[----:B------:R-:W-:Y:S02]  /*40c0*/  FFMA.FTZ R13, R12, 0.25, -R13 ;  /* 0x3e8000000c0d7823 */ /* 0x000fe4000001080d */
[----:B------:R-:W-:Y:S02]  /*40d0*/  FMUL.FTZ R7, R7, 1.1920928955078125e-07 ;  /* 0x3400000007077820 */ /* 0x000fe40000410000 */
[----:B------:R-:W-:-:S04]  /*40e0*/  FADD.FTZ R8, R8, R13 ;  /* 0x0000000d08087221 */ /* 0x000fc80000010000 */
[----:B------:R-:W-:-:S04]  /*40f0*/  FFMA.FTZ R13, R8, -R15, 0.10546888411045074463 ;  /* 0x3dd80012080d7423 */ /* 0x000fc8000001080f */
[----:B------:R-:W-:-:S04]  /*4100*/  FFMA.FTZ R13, R8, R13, -0.13229703903198242188 ;  /* 0xbe0778e0080d7423 */ /* 0x000fc8000001000d */
[----:B------:R-:W-:-:S04]  /*4110*/  FFMA.FTZ R13, R8, R13, 0.14491446316242218018 ;  /* 0x3e146475080d7423 */ /* 0x000fc8000001000d */
[----:B------:R-:W-:-:S04]  /*4120*/  FFMA.FTZ R13, R8, R13, -0.16641564667224884033 ;  /* 0xbe2a68dd080d7423 */ /* 0x000fc8000001000d */
[----:B------:R-:W-:-:S04]  /*4130*/  FFMA.FTZ R13, R8, R13, 0.19988867640495300293 ;  /* 0x3e4caf9e080d7423 */ /* 0x000fc8000001000d */
[----:B------:R-:W-:-:S04]  /*4140*/  FFMA.FTZ R13, R8, R13, -0.25000196695327758789 ;  /* 0xbe800042080d7423 */ /* 0x000fc8000001000d */
[----:B------:R-:W-:-:S04]  /*4150*/  FFMA.FTZ R13, R8, R13, 0.33333510160446166992 ;  /* 0x3eaaaae6080d7423 */ /* 0x000fc8000001000d */
[----:B------:R-:W-:-:S04]  /*4160*/  FFMA.FTZ R13, R8, R13, -0.5 ;  /* 0xbf000000080d7423 */ /* 0x000fc8000001000d */
[----:B------:R-:W-:-:S04]  /*4170*/  FMUL.FTZ R13, R8, R13 ;  /* 0x0000000d080d7220 */ /* 0x000fc80000410000 */
[----:B------:R-:W-:-:S04]  /*4180*/  FFMA.FTZ R8, R8, R13, R8 ;  /* 0x0000000d08087223 */ /* 0x000fc80000010008 */
[----:B------:R-:W-:Y:S01]  /*4190*/  FFMA.FTZ R13, R7, 0.69314718246459960938, R8 ;  /* 0x3f317218070d7823 */ /* 0x000fe20000010008 */
[----:B------:R-:W-:Y:S06]  /*41a0*/  @!P0 BRA `(.L_x_2797) ;  /* 0x0000000000cc8947 */ /* 0x000fec0003800000 */
[C---:B------:R-:W-:Y:S02]  /*41b0*/  ISETP.GT.AND P0, PT, R14.reuse, -0x40800000, PT ;  /* 0xbf8000000e00780c */ /* 0x040fe40003f04270 */
[----:B------:R-:W-:Y:S02]  /*41c0*/  MOV R7, 0x7f800000 ;  /* 0x7f80000000077802 */ /* 0x000fe40000000f00 */
[----:B------:R-:W-:-:S09]  /*41d0*/  FSETP.NEU.FTZ.AND P1, PT, R14, RZ, PT ;  /* 0x000000ff0e00720b */ /* 0x000fd20003f3d000 */
[----:B------:R-:W-:-:S05]  /*41e0*/  @P0 FFMA.FTZ R13, R14, R7, +INF ;  /* 0x7f8000000e0d0423 */ /* 0x000fca0000010007 */
[----:B------:R-:W-:Y:S01]  /*41f0*/  FSEL R13, R13, -RZ, P1 ;  /* 0x800000ff0d0d7208 */ /* 0x000fe20000800000 */
[----:B------:R-:W-:Y:S06]  /*4200*/  BRA `(.L_x_2797) ;  /* 0x0000000000b47947 */ /* 0x000fec0003800000 */
.L_x_2798:
[----:B------:R-:W-:-:S13]  /*4210*/  FSETP.GEU.FTZ.AND P0, PT, R11, 1, PT ;  /* 0x3f8000000b00780b */ /* 0x000fda0003f1e000 */
[----:B------:R-:W-:-:S04]  /*4220*/  @!P0 FADD.FTZ R7, -R11, 1 ;  /* 0x3f8000000b078421 */ /* 0x000fc80000010100 */
[----:B------:R-:W-:-:S06]  /*4230*/  @!P0 FMUL.FTZ R7, R0, R7 ;  /* 0x0000000700078220 */ /* 0x000fcc0000410000 */
[----:B------:R-:W1:Y:S08]  /*4240*/  @!P0 MUFU.SQRT R7, R7 ;  /* 0x0000000700078308 */ /* 0x000e700000002000 */
[----:B-1----:R-:W1:Y:S02]  /*4250*/  @!P0 MUFU.RCP R13, R7 ;  /* 0x00000007000d8308 */ /* 0x002e640000001000 */
[----:B-1----:R-:W-:Y:S01]  /*4260*/  @!P0 FMUL.FTZ R13, |R10|, R13 ;  /* 0x0000000d0a0d8220 */ /* 0x002fe20000410200 */
[----:B------:R-:W-:Y:S06]  /*4270*/  @!P0 BRA `(.L_x_2797) ;  /* 0x0000000000988947 */ /* 0x000fec0003800000 */
[----:B------:R-:W-:Y:S01]  /*4280*/  FMUL.FTZ R7, R0, R3 ;  /* 0x0000000300077220 */ /* 0x000fe20000410000 */
[----:B------:R-:W-:Y:S01]  /*4290*/  MOV R14, 0x3f800000 ;  /* 0x3f800000000e7802 */ /* 0x000fe20000000f00 */
[----:B------:R-:W-:Y:S02]  /*42a0*/  IMAD.MOV.U32 R19, RZ, RZ, 0x3d39bf78 ;  /* 0x3d39bf78ff137424 */ /* 0x000fe400078e00ff */
[----:B------:R-:W1:Y:S02]  /*42b0*/  MUFU.SQRT R8, R7 ;  /* 0x0000000700087308 */ /* 0x000e640000002000 */
[----:B-1----:R-:W-:-:S04]  /*42c0*/  FADD.FTZ R15, R3, R8 ;  /* 0x00000008030f7221 */ /* 0x002fc80000010000 */
[C---:B------:R-:W-:Y:S01]  /*42d0*/  FADD.FTZ.RZ R8, R15.reuse, 1 ;  /* 0x3f8000000f087421 */ /* 0x040fe2000001c000 */
[----:B------:R-:W-:-:S03]  /*42e0*/  ISETP.GE.U32.AND P0, PT, R15, 0x7f800000, PT ;  /* 0x7f8000000f00780c */ /* 0x000fc60003f06070 */
[----:B------:R-:W-:-:S05]  /*42f0*/  VIADD R8, R8, 0xc0c00000 ;  /* 0xc0c0000008087836 */ /* 0x000fca0000000000 */
[----:B------:R-:W-:-:S04]  /*4300*/  LOP3.LUT R8, R8, 0xff800000, RZ, 0xc0, !PT ;  /* 0xff80000008087812 */ /* 0x000fc800078ec0ff */
[----:B------:R-:W-:Y:S02]  /*4310*/  IADD3 R13, PT, PT, -R8, 0x40800000, RZ ;  /* 0x40800000080d7810 */ /* 0x000fe40007ffe1ff */
[-C--:B------:R-:W-:Y:S02]  /*4320*/  IADD3 R12, PT, PT, R15, -R8.reuse, RZ ;  /* 0x800000080f0c7210 */ /* 0x080fe40007ffe0ff */
[----:B------:R-:W-:Y:S01]  /*4330*/  I2FP.F32.S32 R8, R8 ;  /* 0x0000000800087245 */ /* 0x000fe20000201400 */
[----:B------:R-:W-:-:S04]  /*4340*/  FFMA.FTZ R13, R13, 0.25, -R14 ;  /* 0x3e8000000d0d7823 */ /* 0x000fc8000001080e */
[----:B------:R-:W-:Y:S01]  /*4350*/  FADD.FTZ R12, R12, R13 ;  /* 0x0000000d0c0c7221 */ /* 0x000fe20000010000 */
[----:B------:R-:W-:-:S03]  /*4360*/  FMUL.FTZ R8, R8, 1.1920928955078125e-07 ;  /* 0x3400000008087820 */ /* 0x000fc60000410000 */
        /* <DEDUP_REMOVED lines=18> */
.L_x_2796:
[----:B------:R-:W-:-:S06]  /*4490*/  FFMA.FTZ R7, R6, R6, -1 ;  /* 0xbf80000006077423 */ /* 0x000fcc0000010006 */
[----:B------:R-:W0:Y:S02]  /*44a0*/  MUFU.SQRT R7, R7 ;  /* 0x0000000700077308 */ /* 0x000e240000002000 */
[----:B0-----:R-:W-:-:S06]  /*44b0*/  FADD.FTZ R8, R6, R7 ;  /* 0x0000000706087221 */ /* 0x001fcc0000010000 */
[----:B------:R-:W0:Y:S02]  /*44c0*/  MUFU.LG2 R8, R8 ;  /* 0x0000000800087308 */ /* 0x000e240000000c00 */
[----:B0-----:R-:W-:-:S07]  /*44d0*/  FMUL.FTZ R13, R8, 0.69314718246459960938 ;  /* 0x3f317218080d7820 */ /* 0x001fce0000410000 */
.L_x_2797:
[----:B------:R-:W-:Y:S05]  /*44e0*/  BSYNC.RECONVERGENT B0 ;  /* 0x0000000000007941 */ /* 0x000fea0003800200 */
.L_x_2795:
[C---:B------:R-:W-:Y:S01]  /*44f0*/  FSETP.GEU.FTZ.AND P0, PT, R11.reuse, 4.336808689942017736e-19, PT ;  /* 0x210000000b00780b */ /* 0x040fe20003f1e000 */
[----:B------:R-:W-:Y:S04]  /*4500*/  BSSY.RECONVERGENT B3, `(.L_x_2803) ;  /* 0x0000083000037945 */ /* 0x000fe80003800200 */
[----:B------:R-:W-:Y:S08]  /*4510*/  BSSY.RELIABLE B0, `(.L_x_2804) ;  /* 0x000003a000007945 */ /* 0x000ff00003800100 */
[----:B------:R-:W-:Y:S01]  /*4520*/  @!P0 FMUL.FTZ R11, R11, 16777216 ;  /* 0x4b8000000b0b8820 */ /* 0x000fe20000410000 */
[----:B------:R-:W-:Y:S01]  /*4530*/  @!P0 FMUL.FTZ R12, R6, 16777216 ;  /* 0x4b800000060c8820 */ /* 0x000fe20000410000 */
[----:B------:R-:W-:Y:S06]  /*4540*/  @!P0 BRA `(.L_x_2805) ;  /* 0x0000000000d88947 */ /* 0x000fec0003800000 */
[----:B------:R-:W2:Y:S02]  /*4550*/  MUFU.RCP R8, R6 ;  /* 0x0000000600087308 */ /* 0x000ea40000001000 */
[----:B--2---:R-:W-:-:S05]  /*4560*/  FMUL.FTZ R8, R11, R8 ;  /* 0x000000080b087220 */ /* 0x004fca0000410000 */
[----:B------:R-:W-:-:S13]  /*4570*/  FSETP.GT.FTZ.AND P0, PT, R8, 0.64170002937316894531, PT ;  /* 0x3f2446740800780b */ /* 0x000fda0003f14000 */
[----:B------:R-:W-:Y:S05]  /*4580*/  @!P0 BREAK.RELIABLE B0 ;  /* 0x0000000000008942 */ /* 0x000fea0003800100 */
[----:B------:R-:W-:Y:S05]  /*4590*/  @!P0 BRA `(.L_x_2806) ;  /* 0x0000000400808947 */ /* 0x000fea0003800000 */
[----:B------:R-:W-:Y:S01]  /*45a0*/  FSETP.NEU.FTZ.AND P1, PT, R11, 1, PT ;  /* 0x3f8000000b00780b */ /* 0x000fe20003f3d000 */
[----:B------:R-:W-:Y:S01]  /*45b0*/  BSSY.RECONVERGENT B1, `(.L_x_2805) ;  /* 0x000002f000017945 */ /* 0x000fe20003800200 */
[----:B------:R-:W-:-:S04]  /*45c0*/  FSETP.GEU.FTZ.AND P0, PT, |R10|, 9.3132257461547851562e-10, PT ;  /* 0x308000000a00780b */ /* 0x000fc80003f1e200 */
[----:B------:R-:W-:-:S13]  /*45d0*/  PLOP3.LUT P0, PT, P1, P0, PT, 0xf8, 0x8f ;  /* 0x00000000008f781c */ /* 0x000fda0000f01f70 */
[----:B------:R-:W-:Y:S01]  /*45e0*/  @!P0 FADD.FTZ R7, R6, 1 ;  /* 0x3f80000006078421 */ /* 0x000fe20000010000 */
[----:B0-----:R-:W-:Y:S01]  /*45f0*/  @!P0 MUFU.SQRT R2, R2 ;  /* 0x0000000200028308 */ /* 0x001fe20000002000 */
[----:B------:R-:W-:Y:S02]  /*4600*/  @!P0 MOV R11, 0x3f800000 ;  /* 0x3f800000000b8802 */ /* 0x000fe40000000f00 */
[----:B------:R-:W-:-:S06]  /*4610*/  @!P0 FMUL.FTZ R7, R7, 0.5 ;  /* 0x3f00000007078820 */ /* 0x000fcc0000410000 */
[----:B------:R-:W0:Y:S02]  /*4620*/  @!P0 MUFU.SQRT R7, R7 ;  /* 0x0000000700078308 */ /* 0x000e240000002000 */
[----:B0-----:R-:W-:Y:S01]  /*4630*/  @!P0 FMUL.FTZ R12, R2, R7 ;  /* 0x00000007020c8220 */ /* 0x001fe20000410000 */
[----:B------:R-:W-:Y:S06]  /*4640*/  @!P0 BRA `(.L_x_2807) ;  /* 0x0000000000948947 */ /* 0x000fec0003800000 */
[----:B------:R-:W-:-:S05]  /*4650*/  FMUL.FTZ R7, |R3|, 1.1920928955078125e-07 ;  /* 0x3400000003077820 */ /* 0x000fca0000410200 */
[----:B------:R-:W-:-:S13]  /*4660*/  FSETP.GE.FTZ.AND P0, PT, |R10|, R7, PT ;  /* 0x000000070a00720b */ /* 0x000fda0003f16200 */
[----:B------:R-:W-:Y:S05]  /*4670*/  @!P0 BRA `(.L_x_2808) ;  /* 0x00000000005c8947 */ /* 0x000fea0003800000 */
[----:B------:R-:W-:Y:S01]  /*4680*/  FSETP.NEU.FTZ.AND P1, PT, R0, RZ, PT ;  /* 0x000000ff0000720b */ /* 0x000fe20003f3d000 */
[----:B------:R-:W-:Y:S01]  /*4690*/  BSSY.RECONVERGENT B4, `(.L_x_2809) ;  /* 0x0000011000047945 */ /* 0x000fe20003800200 */
[----:B------:R-:W-:Y:S01]  /*46a0*/  FSETP.GEU.FTZ.AND P0, PT, R3, RZ, PT ;  /* 0x000000ff0300720b */ /* 0x000fe20003f1e000 */
[----:B------:R-:W-:-:S10]  /*46b0*/  FADD.FTZ R7, R11, R6 ;  /* 0x000000060b077221 */ /* 0x000fd40000010000 */
[----:B------:R-:W-:Y:S01]  /*46c0*/  @P1 FADD.FTZ R8, R0, R5 ;  /* 0x0000000500081221 */ /* 0x000fe20000010000 */
[C---:B------:R-:W-:Y:S01]  /*46d0*/  @P1 FMUL.FTZ R5, R10.reuse, R10 ;  /* 0x0000000a0a051220 */ /* 0x040fe20000410000 */
[----:B------:R-:W-:Y:S01]  /*46e0*/  @!P0 FADD.FTZ R2, -R3, R4 ;  /* 0x0000000403028221 */ /* 0x000fe20000010100 */
[----:B------:R-:W-:-:S03]  /*46f0*/  @!P1 FMUL.FTZ R0, |R10|, 0.5 ;  /* 0x3f0000000a009820 */ /* 0x000fc60000410200 */
[----:B------:R-:W0:Y:S02]  /*4700*/  @P1 MUFU.RCP R8, R8 ;  /* 0x0000000800081308 */ /* 0x000e240000001000 */
[----:B0-----:R-:W-:Y:S01]  /*4710*/  @P1 FMUL.FTZ.D2 R0, R5, R8 ;  /* 0x0000000805001220 */ /* 0x001fe20000310000 */
[----:B------:R-:W-:Y:S01]  /*4720*/  @!P0 FMUL.FTZ R5, R2, 0.5 ;  /* 0x3f00000002058820 */ /* 0x000fe20000410000 */
[----:B------:R-:W-:Y:S06]  /*4730*/  @!P0 BRA `(.L_x_2810) ;  /* 0x0000000000188947 */ /* 0x000fec0003800000 */
[----:B------:R-:W-:-:S13]  /*4740*/  FSETP.NEU.FTZ.AND P0, PT, R3, RZ, PT ;  /* 0x000000ff0300720b */ /* 0x000fda0003f1d000 */
[----:B------:R-:W-:Y:S01]  /*4750*/  @P0 FADD.FTZ R3, R3, R4 ;  /* 0x0000000403030221 */ /* 0x000fe20000010000 */
[C---:B------:R-:W-:Y:S01]  /*4760*/  @P0 FMUL.FTZ R2, R10.reuse, R10 ;  /* 0x0000000a0a020220 */ /* 0x040fe20000410000 */
[----:B------:R-:W-:-:S04]  /*4770*/  @!P0 FMUL.FTZ R5, |R10|, 0.5 ;  /* 0x3f0000000a058820 */ /* 0x000fc80000410200 */
[----:B------:R-:W0:Y:S02]  /*4780*/  @P0 MUFU.RCP R3, R3 ;  /* 0x0000000300030308 */ /* 0x000e240000001000 */
[----:B0-----:R-:W-:-:S07]  /*4790*/  @P0 FMUL.FTZ.D2 R5, R2, R3 ;  /* 0x0000000302050220 */ /* 0x001fce0000310000 */
.L_x_2810:
[----:B------:R-:W-:Y:S05]  /*47a0*/  BSYNC.RECONVERGENT B4 ;  /* 0x0000000000047941 */ /* 0x000fea0003800200 */
.L_x_2809:
[----:B------:R-:W-:-:S04]  /*47b0*/  FADD.FTZ R0, R5, R0 ;  /* 0x0000000005007221 */ /* 0x000fc80000010000 */
[----:B------:R-:W-:-:S04]  /*47c0*/  FMUL.FTZ R0, R0, R7 ;  /* 0x0000000700007220 */ /* 0x000fc80000410000 */
[----:B------:R3:W4:Y:S01]  /*47d0*/  MUFU.SQRT R12, R0 ;  /* 0x00000000000c7308 */ /* 0x0007220000002000 */
[----:B------:R-:W-:Y:S05]  /*47e0*/  BRA `(.L_x_2807) ;  /* 0x00000000002c7947 */ /* 0x000fea0003800000 */
.L_x_2808:
[----:B------:R-:W-:-:S13]  /*47f0*/  FSETP.GT.FTZ.AND P0, PT, R11, 1, PT ;  /* 0x3f8000000b00780b */ /* 0x000fda0003f14000 */
[----:B------:R-:W-:Y:S01]  /*4800*/  @P0 FMUL.FTZ R4, R0, R3 ;  /* 0x0000000300040220 */ /* 0x000fe20000410000 */
[----:B------:R-:W-:-:S03]  /*4810*/  @P0 FMUL.FTZ R2, |R10|, 2.81474976710656000000e+14 ;  /* 0x578000000a020820 */ /* 0x000fc60000410200 */
[----:B------:R-:W0:Y:S01]  /*4820*/  @P0 MUFU.SQRT R3, R4 ;  /* 0x0000000400030308 */ /* 0x000e220000002000 */
[C---:B------:R-:W-:Y:S01]  /*4830*/  @P0 FMUL.FTZ R2, R11.reuse, R2 ;  /* 0x000000020b020220 */ /* 0x040fe20000410000 */
[----:B------:R-:W-:-:S04]  /*4840*/  @P0 FMUL.FTZ R11, R11, 2.81474976710656000000e+14 ;  /* 0x578000000b0b0820 */ /* 0x000fc80000410000 */
[----:B------:R-:W-:-:S04]  /*4850*/  @!P0 FADD.FTZ R5, -R11, 1 ;  /* 0x3f8000000b058421 */ /* 0x000fc80000010100 */
[----:B------:R-:W-:Y:S01]  /*4860*/  @!P0 FMUL.FTZ R5, R0, R5 ;  /* 0x0000000500058220 */ /* 0x000fe20000410000 */
[----:B0-----:R-:W0:Y:S02]  /*4870*/  @P0 MUFU.RCP R3, R3 ;  /* 0x0000000300030308 */ /* 0x001e240000001000 */
[----:B0-----:R-:W-:-:S06]  /*4880*/  @P0 FMUL.FTZ R12, R2, R3 ;  /* 0x00000003020c0220 */ /* 0x001fcc0000410000 */
[----:B------:R0:W2:Y:S02]  /*4890*/  @!P0 MUFU.SQRT R12, R5 ;  /* 0x00000005000c8308 */ /* 0x0000a40000002000 */
.L_x_2807:
[----:B------:R-:W-:Y:S05]  /*48a0*/  BSYNC.RECONVERGENT B1 ;  /* 0x0000000000017941 */ /* 0x000fea0003800200 */
.L_x_2805:
[----:B------:R-:W-:Y:S05]  /*48b0*/  BSYNC.RELIABLE B0 ;  /* 0x0000000000007941 */ /* 0x000fea0003800100 */
.L_x_2804:
[----:B--234-:R-:W-:Y:S01]  /*48c0*/  FADD.FTZ R0, |R12|, -RZ ;  /* 0x800000ff0c007221 */ /* 0x01cfe20000010200 */
[C---:B------:R-:W-:Y:S01]  /*48d0*/  FADD.FTZ R3, |R11|.reuse, -RZ ;  /* 0x800000ff0b037221 */ /* 0x040fe20000010200 */
[----:B------:R-:W-:Y:S01]  /*48e0*/  FSETP.GT.FTZ.AND P2, PT, |R11|, |R12|, PT ;  /* 0x4000000c0b00720b */ /* 0x000fe20003f54200 */
[----:B------:R-:W-:Y:S03]  /*48f0*/  BSSY.RECONVERGENT B4, `(.L_x_2811) ;  /* 0x000000e000047945 */ /* 0x000fe60003800200 */
[----:B------:R-:W-:Y:S02]  /*4900*/  FSEL R19, R3, R0, P2 ;  /* 0x0000000003137208 */ /* 0x000fe40001000000 */
[----:B------:R-:W-:Y:S02]  /*4910*/  FSEL R0, R0, R3, P2 ;  /* 0x0000000300007208 */ /* 0x000fe40001000000 */
[----:B0-----:R-:W0:Y:S08]  /*4920*/  MUFU.RCP R2, R19 ;  /* 0x0000001300027308 */ /* 0x001e300000001000 */
[----:B------:R-:W2:Y:S01]  /*4930*/  FCHK P0, R0, R19 ;  /* 0x0000001300007302 */ /* 0x000ea20000000000 */
[----:B0-----:R-:W-:-:S04]  /*4940*/  FFMA R5, -R19, R2, 1 ;  /* 0x3f80000013057423 */ /* 0x001fc80000000102 */
[----:B------:R-:W-:-:S04]  /*4950*/  FFMA R5, R2, R5, R2 ;  /* 0x0000000502057223 */ /* 0x000fc80000000002 */
[----:B------:R-:W-:-:S04]  /*4960*/  FFMA R2, R0, R5, RZ ;  /* 0x0000000500027223 */ /* 0x000fc800000000ff */
[----:B------:R-:W-:-:S04]  /*4970*/  FFMA R3, -R19, R2, R0 ;  /* 0x0000000213037223 */ /* 0x000fc80000000100 */
[----:B------:R-:W-:Y:S01]  /*4980*/  FFMA R2, R5, R3, R2 ;  /* 0x0000000305027223 */ /* 0x000fe20000000002 */
[----:B--2---:R-:W-:Y:S06]  /*4990*/  @!P0 BRA `(.L_x_2812) ;  /* 0x00000000000c8947 */ /* 0x004fec0003800000 */
[----:B------:R-:W-:-:S07]  /*49a0*/  MOV R2, 0x49c0 ;  /* 0x000049c000027802 */ /* 0x000fce0000000f00 */
[----:B-1----:R-:W-:Y:S05]  /*49b0*/  CALL.REL.NOINC `($__internal_0_$__cuda_sm3x_div_rn_ftz_f32_slowpath) ;  /* 0x00000128000c7944 */ /* 0x002fea0003c00000 */
[----:B------:R-:W-:-:S07]  /*49c0*/  IMAD.MOV.U32 R2, RZ, RZ, R7 ;  /* 0x000000ffff027224 */ /* 0x000fce00078e0007 */
.L_x_2812:
[----:B------:R-:W-:Y:S05]  /*49d0*/  BSYNC.RECONVERGENT B4 ;  /* 0x0000000000047941 */ /* 0x000fea0003800200 */
.L_x_2811:
[----:B------:R-:W-:Y:S02]  /*49e0*/  HFMA2 R3, -RZ, RZ, 0.89990234375, 10328 ;  /* 0x3b33710bff037431 */ /* 0x000fe400000001ff */
[----:B------:R-:W-:Y:S01]  /*49f0*/  FMUL.FTZ R0, R2, R2 ;  /* 0x0000000202007220 */ /* 0x000fe20000410000 */
[----:B------:R-:W-:Y:S02]  /*4a00*/  MOV R5, 0x3f6ee581 ;  /* 0x3f6ee58100057802 */ /* 0x000fe40000000f00 */
[C---:B------:R-:W-:Y:S02]  /*4a10*/  ISETP.GE.AND P0, PT, R12.reuse, RZ, PT ;  /* 0x000000ff0c00720c */ /* 0x040fe40003f06270 */
[C---:B------:R-:W-:Y:S01]  /*4a20*/  FSETP.NEU.FTZ.AND P3, PT, |R12|.reuse, |R11|, PT ;  /* 0x4000000b0c00720b */ /* 0x040fe20003f7d200 */
[----:B------:R-:W-:Y:S01]  /*4a30*/  FADD.FTZ R12, |R12|, |R11| ;  /* 0x4000000b0c0c7221 */ /* 0x000fe20000010200 */
        /* <DEDUP_REMOVED lines=10> */
[C---:B------:R-:W-:Y:S01]  /*4ae0*/  FFMA.FTZ R3, R5.reuse, 1.6832555532455444336, -R2 ;  /* 0x3fd774eb05037823 */ /* 0x040fe20000010802 */
[----:B------:R-:W-:-:S04]  /*4af0*/  FSEL R5, R5, 1.8663789033889770508, P2 ;  /* 0x3feee58105057808 */ /* 0x000fc80001000000 */
[----:B------:R-:W-:Y:S01]  /*4b00*/  FSEL R0, R3, R2, P2 ;  /* 0x0000000203007208 */ /* 0x000fe20001000000 */
[----:B------:R-:W-:-:S04]  /*4b10*/  @!P2 FADD.FTZ R2, -R2, -RZ ;  /* 0x800000ff0202a221 */ /* 0x000fc80000010100 */
[----:B------:R-:W-:Y:S01]  /*4b20*/  @!P0 FFMA.FTZ R0, R5, 1.6832555532455444336, R2 ;  /* 0x3fd774eb05008823 */ /* 0x000fe20000010002 */
[----:B------:R-:W-:-:S05]  /*4b30*/  IMAD.MOV.U32 R2, RZ, RZ, 0x4016cbe4 ;  /* 0x4016cbe4ff027424 */ /* 0x000fca00078e00ff */
[----:B------:R-:W-:Y:S02]  /*4b40*/  @!P3 FSEL R0, R2, 0.78539818525314331055, !P0 ;  /* 0x3f490fdb0200b808 */ /* 0x000fe40004000000 */
[----:B------:R-:W-:Y:S02]  /*4b50*/  @!P1 FSEL R0, RZ, 3.1415927410125732422, P0 ;  /* 0x40490fdbff009808 */ /* 0x000fe40000000000 */
[----:B------:R-:W-:Y:S02]  /*4b60*/  FSETP.NAN.FTZ.AND P0, PT, |R12|, |R12|, PT ;  /* 0x4000000c0c00720b */ /* 0x000fe40003f18200 */
[----:B------:R-:W-:-:S04]  /*4b70*/  LOP3.LUT R11, R0, 0x80000000, R11, 0xb8, !PT ;  /* 0x80000000000b7812 */ /* 0x000fc800078eb80b */
[----:B------:R-:W-:Y:S01]  /*4b80*/  FSEL R0, R12, R11, P0 ;  /* 0x0000000b0c007208 */ /* 0x000fe20000000000 */
[----:B------:R-:W-:Y:S06]  /*4b90*/  BRA `(.L_x_2813) ;  /* 0x0000000000647947 */ /* 0x000fec0003800000 */
.L_x_2806:
[----:B------:R-:W-:Y:S01]  /*4ba0*/  HFMA2 R0, -RZ, RZ, 1.75, 0 ;  /* 0x3f000000ff007431 */ /* 0x000fe200000001ff */
[C---:B------:R-:W-:Y:S01]  /*4bb0*/  FSETP.GT.FTZ.AND P0, PT, |R8|.reuse, 0.56000000238418579102, PT ;  /* 0x3f0f5c290800780b */ /* 0x040fe20003f14200 */
[C---:B------:R-:W-:Y:S01]  /*4bc0*/  FADD.FTZ R4, |R8|.reuse, -RZ ;  /* 0x800000ff08047221 */ /* 0x040fe20000010200 */
[C---:B------:R-:W-:Y:S01]  /*4bd0*/  FSETP.NEU.FTZ.AND P1, PT, |R8|.reuse, 1, PT ;  /* 0x3f8000000800780b */ /* 0x040fe20003f3d200 */
[----:B------:R-:W-:Y:S02]  /*4be0*/  IMAD.MOV.U32 R5, RZ, RZ, 0x3f6ee581 ;  /* 0x3f6ee581ff057424 */ /* 0x000fe400078e00ff */
        /* <DEDUP_REMOVED lines=16> */
[----:B------:R-:W-:-:S05]  /*4cf0*/  @P0 FFMA.FTZ R3, R5, 1.6832555532455444336, R0 ;  /* 0x3fd774eb05030823 */ /* 0x000fca0000010000 */
[C---:B------:R-:W-:Y:S02]  /*4d00*/  FSETP.NAN.FTZ.AND P0, PT, R3.reuse, R3, PT ;  /* 0x000000030300720b */ /* 0x040fe40003f18000 */
[----:B------:R-:W-:-:S04]  /*4d10*/  LOP3.LUT R0, R3, 0x80000000, R8, 0xb8, !PT ;  /* 0x8000000003007812 */ /* 0x000fc800078eb808 */
[----:B------:R-:W-:-:S07]  /*4d20*/  FSEL R0, R0, R3, !P0 ;  /* 0x0000000300007208 */ /* 0x000fce0004000000 */
.L_x_2813:
[----:B------:R-:W-:Y:S05]  /*4d30*/  BSYNC.RECONVERGENT B3 ;  /* 0x0000000000037941 */ /* 0x000fea0003800200 */
.L_x_2803:
[----:B-1----:R-:W-:Y:S02]  /*4d40*/  LOP3.LUT R10, R13, 0x80000000, R10, 0xb8, !PT ;  /* 0x800000000d0a7812 */ /* 0x002fe400078eb80a */
[----:B------:R-:W-:-:S07]  /*4d50*/  LOP3.LUT R9, R0, 0x80000000, R9, 0xb8, !PT ;  /* 0x8000000000097812 */ /* 0x000fce00078eb809 */
.L_x_2774:
[----:B------:R-:W-:Y:S05]  /*4d60*/  BSYNC.RECONVERGENT B2 ;  /* 0x0000000000027941 */ /* 0x000fea0003800200 */
.L_x_2772:
[----:B------:R-:W0:Y:S01]  /*4d70*/  LDCU.64 UR6, c[0x0][0x580] ;  /* 0x0000b000ff0677ac */ /* 0x000e220008000a00 */
[----:B------:R-:W-:Y:S01]  /*4d80*/  F2FP.F16.F32.PACK_AB R5, R10, R9 ;  /* 0x000000090a05723e */ /* 0x000fe200000000ff */
        /* <DEDUP_REMOVED lines=17> */
.L_x_2817:
[----:B------:R-:W-:-:S06]  /*4ea0*/  HADD2.F32 R5, -RZ, R5.H0_H0 ;  /* 0x20000005ff057230 */ /* 0x000fcc0000004100 */
[----:B------:R-:W0:Y:S02]  /*4eb0*/  F2I.S64.TRUNC R4, R5 ;  /* 0x0000000500047311 */ /* 0x000e24000020d900 */
[----:B0-----:R1:W-:Y:S01]  /*4ec0*/  STG.E.U8 desc[UR36][R2.64], R4 ;  /* 0x0000000402007986 */ /* 0x0013e2000c101124 */
[----:B------:R-:W-:Y:S05]  /*4ed0*/  BRA `(.L_x_2819) ;  /* 0x0000000c00747947 */ /* 0x000fea0003800000 */
.L_x_2816:
        /* <DEDUP_REMOVED lines=10> */
.L_x_2821:
[----:B------:R-:W-:-:S06]  /*4f80*/  HADD2.F32 R5, -RZ, R5.H0_H0 ;  /* 0x20000005ff057230 */ /* 0x000fcc0000004100 */
[----:B------:R-:W0:Y:S02]  /*4f90*/  F2I.FTZ.TRUNC.NTZ R5, R5 ;  /* 0x0000000500057305 */ /* 0x000e24000021f100 */
[----:B0-----:R3:W-:Y:S01]  /*4fa0*/  STG.E desc[UR36][R2.64], R5 ;  /* 0x0000000502007986 */ /* 0x0017e2000c101924 */
[----:B------:R-:W-:Y:S05]  /*4fb0*/  BRA `(.L_x_2819) ;  /* 0x0000000c003c7947 */ /* 0x000fea0003800000 */
.L_x_2820:
[----:B------:R-:W-:-:S06]  /*4fc0*/  HADD2.F32 R5, -RZ, R5.H0_H0 ;  /* 0x20000005ff057230 */ /* 0x000fcc0000004100 */
[----:B------:R-:W0:Y:S02]  /*4fd0*/  F2I.FTZ.TRUNC.NTZ R5, R5 ;  /* 0x0000000500057305 */ /* 0x000e24000021f100 */
[----:B0-----:R2:W-:Y:S01]  /*4fe0*/  STG.E.U16 desc[UR36][R2.64], R5 ;  /* 0x0000000502007986 */ /* 0x0015e2000c101524 */
[----:B------:R-:W-:Y:S05]  /*4ff0*/  BRA `(.L_x_2819) ;  /* 0x0000000c002c7947 */ /* 0x000fea0003800000 */
.L_x_2815:
        /* <DEDUP_REMOVED lines=9> */
.L_x_2823:
[----:B------:R0:W-:Y:S01]  /*5090*/  STG.E.U16 desc[UR36][R2.64], R5 ;  /* 0x0000000502007986 */ /* 0x0001e2000c101524 */
[----:B------:R-:W-:Y:S05]  /*50a0*/  BRA `(.L_x_2819) ;  /* 0x0000000c00007947 */ /* 0x000fea0003800000 */
.L_x_2822:
[----:B------:R-:W-:-:S09]  /*50b0*/  UISETP.NE.AND UP0, UPT, UR4, 0x7, UPT ;  /* 0x000000070400788c */ /* 0x000fd2000bf05270 */
[----:B------:R-:W-:Y:S05]  /*50c0*/  BRA.U !UP0, `(.L_x_2824) ;  /* 0x0000000108287547 */ /* 0x000fea000b800000 */
[----:B------:R-:W-:-:S09]  /*50d0*/  UISETP.NE.AND UP0, UPT, UR4, 0x8, UPT ;  /* 0x000000080400788c */ /* 0x000fd2000bf05270 */
[----:B------:R-:W-:Y:S05]  /*50e0*/  BRA.U !UP0, `(.L_x_2825) ;  /* 0x0000000108187547 */ /* 0x000fea000b800000 */
[----:B------:R-:W-:-:S09]  /*50f0*/  UISETP.NE.AND UP0, UPT, UR4, 0x9, UPT ;  /* 0x000000090400788c */ /* 0x000fd2000bf05270 */
[----:B------:R-:W-:Y:S05]  /*5100*/  BRA.U UP0, `(.L_x_2818) ;  /* 0x0000000900487547 */ /* 0x000fea000b800000 */
[--C-:B------:R-:W-:Y:S02]  /*5110*/  HADD2.F32 R4, -RZ, R5.reuse.H0_H0 ;  /* 0x20000005ff047230 */ /* 0x100fe40000004100 */
[----:B------:R-:W-:-:S05]  /*5120*/  HADD2.F32 R5, -RZ, R5.H1_H1 ;  /* 0x30000005ff057230 */ /* 0x000fca0000004100 */
[----:B------:R0:W-:Y:S01]  /*5130*/  STG.E.64 desc[UR36][R2.64], R4 ;  /* 0x0000000402007986 */ /* 0x0001e2000c101b24 */
[----:B------:R-:W-:Y:S05]  /*5140*/  BRA `(.L_x_2819) ;  /* 0x0000000800d87947 */ /* 0x000fea0003800000 */
.L_x_2825:
[----:B------:R0:W-:Y:S01]  /*5150*/  STG.E desc[UR36][R2.64], R5 ;  /* 0x0000000502007986 */ /* 0x0001e2000c101924 */
[----:B------:R-:W-:Y:S05]  /*5160*/  BRA `(.L_x_2819) ;  /* 0x0000000800d07947 */ /* 0x000fea0003800000 */
.L_x_2824:
[----:B------:R-:W-:-:S05]  /*5170*/  HADD2.F32 R4, -RZ, R5.H0_H0 ;  /* 0x20000005ff047230 */ /* 0x000fca0000004100 */
[----:B------:R-:W-:-:S06]  /*5180*/  FMUL.FTZ R4, R4, 1 ;  /* 0x3f80000004047820 */ /* 0x000fcc0000410000 */
[----:B------:R-:W0:Y:S02]  /*5190*/  F2F.F64.F32 R4, R4 ;  /* 0x0000000400047310 */ /* 0x000e240000201800 */
[----:B0-----:R0:W-:Y:S01]  /*51a0*/  STG.E.64 desc[UR36][R2.64], R4 ;  /* 0x0000000402007986 */ /* 0x0011e2000c101b24 */
[----:B------:R-:W-:Y:S05]  /*51b0*/  BRA `(.L_x_2819) ;  /* 0x0000000800bc7947 */ /* 0x000fea0003800000 */
.L_x_2814:
        /* <DEDUP_REMOVED lines=9> */
[----:B------:R-:W-:-:S13]  /*5250*/  FSETP.NEU.FTZ.AND P0, PT, R0, RZ, PT ;  /* 0x000000ff0000720b */ /* 0x000fda0003f1d000 */
[----:B------:R-:W-:-:S05]  /*5260*/  @!P0 HADD2.F32 R5, -RZ, R5.H1_H1 ;  /* 0x30000005ff058230 */ /* 0x000fca0000004100 */
[----:B------:R-:W-:-:S04]  /*5270*/  FSETP.NEU.OR P0, PT, R5, RZ, P0 ;  /* 0x000000ff0500720b */ /* 0x000fc8000070d400 */
[----:B------:R-:W-:-:S05]  /*5280*/  SEL R5, RZ, 0x1, !P0 ;  /* 0x00000001ff057807 */ /* 0x000fca0004000000 */
[----:B------:R0:W-:Y:S01]  /*5290*/  STG.E.U8 desc[UR36][R2.64], R5 ;  /* 0x0000000502007986 */ /* 0x0001e2000c101124 */
[----:B------:R-:W-:Y:S05]  /*52a0*/  BRA `(.L_x_2819) ;  /* 0x0000000800807947 */ /* 0x000fea0003800000 */
.L_x_2828:
[--C-:B------:R-:W-:Y:S02]  /*52b0*/  HADD2.F32 R6, -RZ, R5.reuse.H1_H1 ;  /* 0x30000005ff067230 */ /* 0x100fe40000004100 */
[----:B------:R-:W-:-:S03]  /*52c0*/  HADD2.F32 R0, -RZ, R5.H0_H0 ;  /* 0x20000005ff007230 */ /* 0x000fc60000004100 */
[----:B------:R-:W-:Y:S02]  /*52d0*/  FMUL.FTZ R6, R6, 1 ;  /* 0x3f80000006067820 */ /* 0x000fe40000410000 */
[----:B------:R-:W-:-:S04]  /*52e0*/  FMUL.FTZ R0, R0, 1 ;  /* 0x3f80000000007820 */ /* 0x000fc80000410000 */
[----:B------:R-:W-:Y:S08]  /*52f0*/  F2F.F64.F32 R4, R0 ;  /* 0x0000000000047310 */ /* 0x000ff00000201800 */
[----:B------:R-:W0:Y:S02]  /*5300*/  F2F.F64.F32 R6, R6 ;  /* 0x0000000600067310 */ /* 0x000e240000201800 */
[----:B0-----:R0:W-:Y:S01]  /*5310*/  STG.E.128 desc[UR36][R2.64], R4 ;  /* 0x0000000402007986 */ /* 0x0011e2000c101d24 */
[----:B------:R-:W-:Y:S05]  /*5320*/  BRA `(.L_x_2819) ;  /* 0x0000000800607947 */ /* 0x000fea0003800000 */
.L_x_2827:
        /* <DEDUP_REMOVED lines=8> */
[----:B------:R-:W-:-:S03]  /*53b0*/  HFMA2 R0, -RZ, RZ, 0, 7.569789886474609375e-06 ;  /* 0x0000007fff007431 */ /* 0x000fc600000001ff */
        /* <DEDUP_REMOVED lines=10> */
.L_x_2832:
[----:B------:R-:W-:Y:S05]  /*5460*/  BSYNC.RECONVERGENT B0 ;  /* 0x0000000000007941 */ /* 0x000fea0003800200 */
.L_x_2831:
[----:B------:R-:W-:-:S05]  /*5470*/  LOP3.LUT R5, R0, 0x80, R5, 0xf8, !PT ;  /* 0x0000008000057812 */ /* 0x000fca00078ef805 */
[----:B------:R0:W-:Y:S01]  /*5480*/  STG.E.U8 desc[UR36][R2.64], R5 ;  /* 0x0000000502007986 */ /* 0x0001e2000c101124 */
[----:B------:R-:W-:Y:S05]  /*5490*/  BRA `(.L_x_2819) ;  /* 0x0000000800047947 */ /* 0x000fea0003800000 */
.L_x_2830:
        /* <DEDUP_REMOVED lines=15> */
.L_x_2834:
[----:B------:R-:W-:Y:S05]  /*5590*/  BSYNC.RECONVERGENT B0 ;  /* 0x0000000000007941 */ /* 0x000fea0003800200 */
.L_x_2833:
[----:B------:R-:W-:-:S05]  /*55a0*/  LOP3.LUT R5, R0, 0x80, R5, 0xf8, !PT ;  /* 0x0000008000057812 */ /* 0x000fca00078ef805 */
[----:B------:R0:W-:Y:S01]  /*55b0*/  STG.E.U8 desc[UR36][R2.64], R5 ;  /* 0x0000000502007986 */ /* 0x0001e2000c101124 */
[----:B------:R-:W-:Y:S05]  /*55c0*/  BRA `(.L_x_2819) ;  /* 0x0000000400b87947 */ /* 0x000fea0003800000 */
.L_x_2829:
[----:B------:R-:W-:-:S05]  /*55d0*/  HADD2.F32 R0, -RZ, R5.H0_H0 ;  /* 0x20000005ff007230 */ /* 0x000fca0000004100 */
[----:B------:R-:W-:-:S05]  /*55e0*/  F2FP.BF16.F32.PACK_AB R0, RZ, R0 ;  /* 0x00000000ff00723e */ /* 0x000fca00000010ff */
[----:B------:R0:W-:Y:S01]  /*55f0*/  STG.E.U16 desc[UR36][R2.64], R0 ;  /* 0x0000000002007986 */ /* 0x0001e2000c101524 */
[----:B------:R-:W-:Y:S05]  /*5600*/  BRA `(.L_x_2819) ;  /* 0x0000000400a87947 */ /* 0x000fea0003800000 */
.L_x_2826:
        /* <DEDUP_REMOVED lines=12> */
.L_x_2837:
        /* <DEDUP_REMOVED lines=13> */
.L_x_2840:
[----:B------:R-:W-:-:S04]  /*57a0*/  SHF.R.U32.HI R0, RZ, 0x14, R5 ;  /* 0x00000014ff007819 */ /* 0x000fc80000011605 */
[----:B------:R-:W-:-:S04]  /*57b0*/  LOP3.LUT R0, R0, 0x1, RZ, 0xc0, !PT ;  /* 0x0000000100007812 */ /* 0x000fc800078ec0ff */
[----:B------:R-:W-:-:S04]  /*57c0*/  IADD3 R0, PT, PT, R5, 0x487ffff, R0 ;  /* 0x0487ffff05007810 */ /* 0x000fc80007ffe000 */
[----:B------:R-:W-:-:S04]  /*57d0*/  SHF.R.U32.HI R0, RZ, 0x14, R0 ;  /* 0x00000014ff007819 */ /* 0x000fc80000011600 */
[----:B------:R-:W-:-:S07]  /*57e0*/  LOP3.LUT R4, R0, 0xff, RZ, 0xc0, !PT ;  /* 0x000000ff00047812 */ /* 0x000fce00078ec0ff */
.L_x_2841:
[----:B------:R-:W-:-:S04]  /*57f0*/  SHF.R.U32.HI R5, RZ, 0x18, R5 ;  /* 0x00000018ff057819 */ /* 0x000fc80000011605 */
[----:B------:R-:W-:-:S04]  /*5800*/  LOP3.LUT R4, R4, 0x80, R5, 0xf8, !PT ;  /* 0x0000008004047812 */ /* 0x000fc800078ef805 */
[----:B------:R-:W-:-:S07]  /*5810*/  PRMT R0, R4, 0x7610, R0 ;  /* 0x0000761004007816 */ /* 0x000fce0000000000 */
.L_x_2839:
[----:B------:R-:W-:Y:S05]  /*5820*/  BSYNC.RECONVERGENT B0 ;  /* 0x0000000000007941 */ /* 0x000fea0003800200 */
.L_x_2838:
[----:B------:R0:W-:Y:S01]  /*5830*/  STG.E.U8 desc[UR36][R2.64], R0 ;  /* 0x0000000002007986 */ /* 0x0001e2000c101124 */
[----:B------:R-:W-:Y:S05]  /*5840*/  BRA `(.L_x_2819) ;  /* 0x0000000400187947 */ /* 0x000fea0003800000 */
.L_x_2836:
[----:B------:R-:W-:Y:S01]  /*5850*/  HADD2.F32 R5, -RZ, R5.H0_H0 ;  /* 0x20000005ff057230 */ /* 0x000fe20000004100 */
[----:B------:R-:W-:Y:S01]  /*5860*/  BSSY.RECONVERGENT B0, `(.L_x_2842) ;  /* 0x0000014000007945 */ /* 0x000fe20003800200 */
[----:B------:R-:W-:-:S03]  /*5870*/  HFMA2 R0, -RZ, RZ, 0, 7.62939453125e-06 ;  /* 0x00000080ff007431 */ /* 0x000fc600000001ff */
        /* <DEDUP_REMOVED lines=10> */
.L_x_2844:
[----:B------:R-:W-:-:S04]  /*5920*/  SHF.R.U32.HI R0, RZ, 0x15, R5 ;  /* 0x00000015ff007819 */ /* 0x000fc80000011605 */
[----:B------:R-:W-:-:S04]  /*5930*/  LOP3.LUT R0, R0, 0x1, RZ, 0xc0, !PT ;  /* 0x0000000100007812 */ /* 0x000fc800078ec0ff */
[----:B------:R-:W-:-:S04]  /*5940*/  IADD3 R0, PT, PT, R5, 0x88fffff, R0 ;  /* 0x088fffff05007810 */ /* 0x000fc80007ffe000 */
[----:B------:R-:W-:-:S04]  /*5950*/  SHF.R.U32.HI R0, RZ, 0x15, R0 ;  /* 0x00000015ff007819 */ /* 0x000fc80000011600 */
[----:B------:R-:W-:-:S07]  /*5960*/  LOP3.LUT R4, R0, 0xff, RZ, 0xc0, !PT ;  /* 0x000000ff00047812 */ /* 0x000fce00078ec0ff */
.L_x_2845:
[----:B------:R-:W-:-:S04]  /*5970*/  SHF.R.U32.HI R5, RZ, 0x18, R5 ;  /* 0x00000018ff057819 */ /* 0x000fc80000011605 */
[----:B------:R-:W-:-:S04]  /*5980*/  LOP3.LUT R4, R4, 0x80, R5, 0xf8, !PT ;  /* 0x0000008004047812 */ /* 0x000fc800078ef805 */
[----:B------:R-:W-:-:S07]  /*5990*/  PRMT R0, R4, 0x7610, R0 ;  /* 0x0000761004007816 */ /* 0x000fce0000000000 */
.L_x_2843:
[----:B------:R-:W-:Y:S05]  /*59a0*/  BSYNC.RECONVERGENT B0 ;  /* 0x0000000000007941 */ /* 0x000fea0003800200 */
.L_x_2842:
[----:B------:R0:W-:Y:S01]  /*59b0*/  STG.E.U8 desc[UR36][R2.64], R0 ;  /* 0x0000000002007986 */ /* 0x0001e2000c101124 */
[----:B------:R-:W-:Y:S05]  /*59c0*/  BRA `(.L_x_2819) ;  /* 0x0000000000b87947 */ /* 0x000fea0003800000 */
.L_x_2835:
[----:B------:R-:W-:-:S09]  /*59d0*/  UISETP.NE.AND UP0, UPT, UR4, 0x1c, UPT ;  /* 0x0000001c0400788c */ /* 0x000fd2000bf05270 */
[----:B------:R-:W-:Y:S05]  /*59e0*/  BRA.U !UP0, `(.L_x_2846) ;  /* 0x0000000108a47547 */ /* 0x000fea000b800000 */
[----:B------:R-:W-:-:S09]  /*59f0*/  UISETP.NE.AND UP0, UPT, UR4, 0x1d, UPT ;  /* 0x0000001d0400788c */ /* 0x000fd2000bf05270 */
[----:B------:R-:W-:Y:S05]  /*5a00*/  BRA.U !UP0, `(.L_x_2847) ;  /* 0x00000001088c7547 */ /* 0x000fea000b800000 */
[----:B------:R-:W-:-:S09]  /*5a10*/  UISETP.NE.AND UP0, UPT, UR4, 0x2c, UPT ;  /* 0x0000002c0400788c */ /* 0x000fd2000bf05270 */
[----:B------:R-:W-:Y:S05]  /*5a20*/  BRA.U !UP0, `(.L_x_2848) ;  /* 0x0000000108447547 */ /* 0x000fea000b800000 */
.L_x_2818:
[----:B------:R-:W-:Y:S01]  /*5a30*/  MOV R0, 0x0 ;  /* 0x0000000000007802 */ /* 0x000fe20000000f00 */
[----:B------:R-:W0:Y:S01]  /*5a40*/  LDCU.64 UR6, c[0x4][0x158] ;  /* 0x01002b00ff0677ac */ /* 0x000e220008000a00 */
[----:B------:R-:W-:Y:S02]  /*5a50*/  HFMA2 R12, -RZ, RZ, 0, 5.9604644775390625e-08 ;  /* 0x00000001ff0c7431 */ /* 0x000fe400000001ff */
[----:B------:R-:W-:Y:S01]  /*5a60*/  IMAD.MOV.U32 R8, RZ, RZ, 0x65 ;  /* 0x00000065ff087424 */ /* 0x000fe200078e00ff */
[----:B------:R1:W2:Y:S01]  /*5a70*/  LDC.64 R2, c[0x4][R0] ;  /* 0x0100000000027b82 */ /* 0x0002a20000000a00 */
[----:B------:R-:W3:Y:S01]  /*5a80*/  LDCU.64 UR8, c[0x4][0x160] ;  /* 0x01002c00ff0877ac */ /* 0x000ee20008000a00 */
[----:B------:R-:W-:Y:S01]  /*5a90*/  MOV R13, RZ ;  /* 0x000000ff000d7202 */ /* 0x000fe20000000f00 */
[----:B------:R-:W4:Y:S01]  /*5aa0*/  LDCU.64 UR4, c[0x4][0x30] ;  /* 0x01000600ff0477ac */ /* 0x000f220008000a00 */
[----:B0-----:R-:W-:Y:S01]  /*5ab0*/  IMAD.U32 R4, RZ, RZ, UR6 ;  /* 0x00000006ff047e24 */ /* 0x001fe2000f8e00ff */
[----:B------:R-:W-:-:S02]  /*5ac0*/  MOV R5, UR7 ;  /* 0x0000000700057c02 */ /* 0x000fc40008000f00 */
[----:B---3--:R-:W-:Y:S01]  /*5ad0*/  MOV R6, UR8 ;  /* 0x0000000800067c02 */ /* 0x008fe20008000f00 */
[----:B------:R-:W-:Y:S01]  /*5ae0*/  IMAD.U32 R7, RZ, RZ, UR9 ;  /* 0x00000009ff077e24 */ /* 0x000fe2000f8e00ff */
[----:B----4-:R-:W-:Y:S02]  /*5af0*/  MOV R10, UR4 ;  /* 0x00000004000a7c02 */ /* 0x010fe40008000f00 */
[----:B-1----:R-:W-:-:S07]  /*5b00*/  MOV R11, UR5 ;  /* 0x00000005000b7c02 */ /* 0x002fce0008000f00 */
[----:B------:R-:W-:-:S07]  /*5b10*/  LEPC R20, `(.L_x_2849) ;  /* 0x000000001014794e */ /* 0x000fce0000000000 */
[----:B--2---:R-:W-:Y:S05]  /*5b20*/  CALL.ABS.NOINC R2 ;  /* 0x0000000002007343 */ /* 0x004fea0003c00000 */
.L_x_2849:
[----:B------:R-:W-:Y:S05]  /*5b30*/  BRA `(.L_x_2819) ;  /* 0x00000000005c7947 */ /* 0x000fea0003800000 */
.L_x_2848:
        /* <DEDUP_REMOVED lines=12> */
[----:B------:R-:W-:-:S05]  /*5c00*/  @!P0 IADD3 R0, PT, PT, R6, RZ, RZ ;  /* 0x000000ff06008210 */ /* 0x000fca0007ffe0ff */
[----:B------:R-:W-:-:S05]  /*5c10*/  @P2 IMAD.MOV.U32 R5, RZ, RZ, R0 ;  /* 0x000000ffff052224 */ /* 0x000fca00078e0000 */
[----:B------:R0:W-:Y:S01]  /*5c20*/  STG.E.U8 desc[UR36][R2.64], R5 ;  /* 0x0000000502007986 */ /* 0x0001e2000c101124 */
[----:B------:R-:W-:Y:S05]  /*5c30*/  BRA `(.L_x_2819) ;  /* 0x00000000001c7947 */ /* 0x000fea0003800000 */
.L_x_2847:
[----:B------:R-:W-:-:S06]  /*5c40*/  HADD2.F32 R5, -RZ, R5.H0_H0 ;  /* 0x20000005ff057230 */ /* 0x000fcc0000004100 */
[----:B------:R-:W0:Y:S02]  /*5c50*/  F2I.U64.TRUNC R4, R5 ;  /* 0x0000000500047311 */ /* 0x000e24000020d800 */
[----:B0-----:R0:W-:Y:S01]  /*5c60*/  STG.E.64 desc[UR36][R2.64], R4 ;  /* 0x0000000402007986 */ /* 0x0011e2000c101b24 */
[----:B------:R-:W-:Y:S05]  /*5c70*/  BRA `(.L_x_2819) ;  /* 0x00000000000c7947 */ /* 0x000fea0003800000 */
.L_x_2846:
[----:B------:R-:W-:-:S06]  /*5c80*/  HADD2.F32 R5, -RZ, R5.H0_H0 ;  /* 0x20000005ff057230 */ /* 0x000fcc0000004100 */
[----:B------:R-:W0:Y:S02]  /*5c90*/  F2I.FTZ.U32.TRUNC.NTZ R5, R5 ;  /* 0x0000000500057305 */ /* 0x000e24000021f000 */
[----:B0-----:R0:W-:Y:S02]  /*5ca0*/  STG.E desc[UR36][R2.64], R5 ;  /* 0x0000000502007986 */ /* 0x0011e4000c101924 */
.L_x_2819:
[----:B------:R-:W-:-:S07]  /*5cb0*/  IADD3 R17, PT, PT, R17, 0x80, RZ ;  /* 0x0000008011117810 */ /* 0x000fce0007ffe0ff */
.L_x_2736:
[----:B------:R-:W-:Y:S05]  /*5cc0*/  BSYNC.RECONVERGENT B6 ;  /* 0x0000000000067941 */ /* 0x000fea0003800200 */
.L_x_2735:
        /* <DEDUP_REMOVED lines=10> */
[----:B------:R-:W-:Y:S01]  /*5d70*/  MOV R16, RZ ;  /* 0x000000ff00107202 */ /* 0x000fe20000000f00 */
[----:B------:R-:W0:Y:S01]  /*5d80*/  LDCU UR6, c[0x0][0x38c] ;  /* 0x00007180ff0677ac */ /* 0x000e220008000800 */
[----:B------:R-:W5:Y:S01]  /*5d90*/  LDCU.64 UR8, c[0x0][0x4b8] ;  /* 0x00009700ff0877ac */ /* 0x000f620008000a00 */
[----:B------:R-:W-:Y:S02]  /*5da0*/  UISETP.NE.AND UP0, UPT, UR40, URZ, UPT ;  /* 0x000000ff2800728c */ /* 0x000fe4000bf05270 */
        /* <DEDUP_REMOVED lines=288> */
[----:B------:R-:W-:-:S04]  /*6fb0*/  SHF.R.U32.HI R2, RZ, UR5, R2 ;  /* 0x00000005ff027c19 */ /* 0x000fc80008011602 */
[----:B------:R-:W-:-:S05]  /*6fc0*/  IADD3 R3, PT, PT, -R2, RZ, RZ ;  /* 0x000000ff02037210 */ /* 0x000fca0007ffe1ff */
[----:B-1----:R-:W-:-:S04]  /*6fd0*/  IMAD R5, R3, UR6, R5 ;  /* 0x0000000603057c24 */ /* 0x002fc8000f8e0205 */
[C---:B--2---:R-:W-:Y:S02]  /*6fe0*/  IMAD R16, R5.reuse, UR8, R16 ;  /* 0x0000000805107c24 */ /* 0x044fe4000f8e0210 */
[----:B------:R-:W-:-:S07]  /*6ff0*/  IMAD R0, R5, UR9, R0 ;  /* 0x0000000905007c24 */ /* 0x000fce000f8e0200 */
.L_x_2852:
        /* <DEDUP_REMOVED lines=19> */
.L_x_2856:
[----:B------:R0:W2:Y:S02]  /*7130*/  LDG.E.U8 R2, desc[UR36][R2.64] ;  /* 0x0000002402027981 */ /* 0x0000a4000c1e1100 */
[----:B0-----:R-:W-:Y:S02]  /*7140*/  PRMT R3, R3, 0x5410, RZ ;  /* 0x0000541003037816 */ /* 0x001fe400000000ff */
[----:B--2---:R-:W-:-:S04]  /*7150*/  I2FP.F32.U32 R0, R2 ;  /* 0x0000000200007245 */ /* 0x004fc80000201000 */
[----:B------:R-:W-:Y:S01]  /*7160*/  F2FP.F16.F32.PACK_AB R0, RZ, R0 ;  /* 0x00000000ff00723e */ /* 0x000fe200000000ff */
[----:B------:R-:W-:Y:S06]  /*7170*/  BRA `(.L_x_2858) ;  /* 0x0000000c00e47947 */ /* 0x000fec0003800000 */
.L_x_2855:
        /* <DEDUP_REMOVED lines=11> */
.L_x_2860:
[----:B------:R0:W2:Y:S02]  /*7230*/  LDG.E R2, desc[UR36][R2.64] ;  /* 0x0000002402027981 */ /* 0x0000a4000c1e1900 */
[----:B0-----:R-:W-:Y:S02]  /*7240*/  PRMT R3, R3, 0x5410, RZ ;  /* 0x0000541003037816 */ /* 0x001fe400000000ff */
[----:B--2---:R-:W-:-:S04]  /*7250*/  I2FP.F32.S32 R0, R2 ;  /* 0x0000000200007245 */ /* 0x004fc80000201400 */
[----:B------:R-:W-:Y:S01]  /*7260*/  F2FP.F16.F32.PACK_AB R0, RZ, R0 ;  /* 0x00000000ff00723e */ /* 0x000fe200000000ff */
[----:B------:R-:W-:Y:S06]  /*7270*/  BRA `(.L_x_2858) ;  /* 0x0000000c00a47947 */ /* 0x000fec0003800000 */
.L_x_2859:
[----:B------:R0:W2:Y:S02]  /*7280*/  LDG.E.U16 R2, desc[UR36][R2.64] ;  /* 0x0000002402027981 */ /* 0x0000a4000c1e1500 */
[----:B0-----:R-:W-:Y:S01]  /*7290*/  PRMT R3, R3, 0x5410, RZ ;  /* 0x0000541003037816 */ /* 0x001fe200000000ff */
[----:B--2---:R-:W0:Y:S02]  /*72a0*/  I2F.S16 R0, R2 ;  /* 0x0000000200007306 */ /* 0x004e240000101400 */
[----:B0-----:R-:W-:Y:S01]  /*72b0*/  F2FP.F16.F32.PACK_AB R0, RZ, R0 ;  /* 0x00000000ff00723e */ /* 0x001fe200000000ff */
[----:B------:R-:W-:Y:S06]  /*72c0*/  BRA `(.L_x_2858) ;  /* 0x0000000c00907947 */ /* 0x000fec0003800000 */
.L_x_2854:
        /* <DEDUP_REMOVED lines=10> */
.L_x_2862:
[----:B------:R0:W2:Y:S02]  /*7370*/  LDG.E.U16 R0, desc[UR36][R2.64] ;  /* 0x0000002402007981 */ /* 0x0000a4000c1e1500 */
[----:B0-----:R-:W-:Y:S01]  /*7380*/  PRMT R3, R3, 0x5410, RZ ;  /* 0x0000541003037816 */ /* 0x001fe200000000ff */
[----:B--2---:R-:W-:-:S05]  /*7390*/  HADD2.F32 R0, -RZ, R0.H0_H0 ;  /* 0x20000000ff007230 */ /* 0x004fca0000004100 */
[----:B------:R-:W-:Y:S01]  /*73a0*/  F2FP.F16.F32.PACK_AB R0, RZ, R0 ;  /* 0x00000000ff00723e */ /* 0x000fe200000000ff */
[----:B------:R-:W-:Y:S06]  /*73b0*/  BRA `(.L_x_2858) ;  /* 0x0000000c00547947 */ /* 0x000fec0003800000 */
.L_x_2861:
        /* <DEDUP_REMOVED lines=10> */
.L_x_2864:
[----:B------:R-:W2:Y:S02]  /*7460*/  LDG.E R2, desc[UR36][R2.64] ;  /* 0x0000002402027981 */ /* 0x000ea4000c1e1900 */
[----:B--2---:R-:W-:Y:S02]  /*7470*/  PRMT R0, R2, 0x7610, R0 ;  /* 0x0000761002007816 */ /* 0x004fe40000000000 */
[----:B------:R-:W-:Y:S01]  /*7480*/  PRMT R3, R3, 0x7610, R2 ;  /* 0x0000761003037816 */ /* 0x000fe20000000002 */
[----:B------:R-:W-:Y:S06]  /*7490*/  BRA `(.L_x_2858) ;  /* 0x0000000c001c7947 */ /* 0x000fec0003800000 */
.L_x_2863:
        /* <DEDUP_REMOVED lines=9> */
.L_x_2853:
        /* <DEDUP_REMOVED lines=14> */
.L_x_2867:
        /* <DEDUP_REMOVED lines=13> */
.L_x_2866:
        /* <DEDUP_REMOVED lines=8> */
[----:B0-----:R-:W-:Y:S02]  /*7760*/  PRMT R3, R3, 0x5410, RZ ;  /* 0x0000541003037816 */ /* 0x001fe400000000ff */
[----:B--2---:R-:W-:-:S04]  /*7770*/  SHF.L.U32 R0, R0, 0x18, RZ ;  /* 0x0000001800007819 */ /* 0x004fc800000006ff */
[C---:B------:R-:W-:Y:S02]  /*7780*/  LOP3.LUT R4, R0.reuse, 0x7f000000, RZ, 0xc0, !PT ;  /* 0x7f00000000047812 */ /* 0x040fe400078ec0ff */
[----:B------:R-:W-:Y:S02]  /*7790*/  LOP3.LUT P0, RZ, R0, 0x7f000000, RZ, 0xc0, !PT ;  /* 0x7f00000000ff7812 */ /* 0x000fe4000780c0ff */
[----:B------:R-:W0:Y:S02]  /*77a0*/  FLO.U32 R5, R4 ;  /* 0x0000000400057300 */ /* 0x000e2400000e0000 */
[----:B0-----:R-:W-:-:S05]  /*77b0*/  IMAD.MOV R5, RZ, RZ, -R5 ;  /* 0x000000ffff057224 */ /* 0x001fca00078e0a05 */
[----:B------:R-:W-:-:S04]  /*77c0*/  VIADDMNMX.U32 R5, R5, R6, 0x4, !PT ;  /* 0x0000000405057446 */ /* 0x000fc80007800006 */
[----:B------:R-:W-:-:S04]  /*77d0*/  IADD3 R5, PT, PT, R5, -0x4, RZ ;  /* 0xfffffffc05057810 */ /* 0x000fc80007ffe0ff */
        /* <DEDUP_REMOVED lines=9> */
[----:B------:R-:W-:Y:S01]  /*7870*/  F2FP.F16.F32.PACK_AB R0, RZ, R0 ;  /* 0x00000000ff00723e */ /* 0x000fe200000000ff */
[----:B------:R-:W-:Y:S06]  /*7880*/  BRA `(.L_x_2858) ;  /* 0x0000000800207947 */ /* 0x000fec0003800000 */
.L_x_2869:
[----:B------:R0:W2:Y:S02]  /*7890*/  LDG.E.U8 R2, desc[UR36][R2.64] ;  /* 0x0000002402027981 */ /* 0x0000a4000c1e1100 */
[----:B0-----:R-:W-:Y:S02]  /*78a0*/  PRMT R3, R3, 0x5410, RZ ;  /* 0x0000541003037816 */ /* 0x001fe400000000ff */
        /* <DEDUP_REMOVED lines=12> */
.L_x_2868:
[----:B------:R0:W2:Y:S02]  /*7970*/  LDG.E.U16 R0, desc[UR36][R2.64] ;  /* 0x0000002402007981 */ /* 0x0000a4000c1e1500 */
[----:B0-----:R-:W-:Y:S02]  /*7980*/  PRMT R3, R3, 0x5410, RZ ;  /* 0x0000541003037816 */ /* 0x001fe400000000ff */
[----:B--2---:R-:W-:-:S04]  /*7990*/  SHF.L.U32 R0, R0, 0x10, RZ ;  /* 0x0000001000007819 */ /* 0x004fc800000006ff */
[----:B------:R-:W-:Y:S01]  /*79a0*/  F2FP.F16.F32.PACK_AB R0, RZ, R0 ;  /* 0x00000000ff00723e */ /* 0x000fe200000000ff */
[----:B------:R-:W-:Y:S06]  /*79b0*/  BRA `(.L_x_2858) ;  /* 0x0000000400d47947 */ /* 0x000fec0003800000 */
.L_x_2865:
        /* <DEDUP_REMOVED lines=13> */
.L_x_2872:
        /* <DEDUP_REMOVED lines=21> */
.L_x_2876:
[----:B------:R-:W-:Y:S05]  /*7be0*/  BSYNC.RECONVERGENT B1 ;  /* 0x0000000000017941 */ /* 0x000fea0003800200 */
.L_x_2875:
[----:B------:R-:W-:Y:S01]  /*7bf0*/  IMAD.SHL.U32 R0, R0, 0x100000, RZ ;  /* 0x0010000000007824 */ /* 0x000fe200078e00ff */
[----:B------:R-:W-:-:S04]  /*7c00*/  LEA R2, R2, 0x3b800000, 0x17 ;  /* 0x3b80000002027811 */ /* 0x000fc800078eb8ff */
[----:B------:R-:W-:-:S07]  /*7c10*/  LOP3.LUT R0, R2, R0, R7, 0xfe, !PT ;  /* 0x0000000002007212 */ /* 0x000fce00078efe07 */
.L_x_2874:
[----:B------:R-:W-:Y:S05]  /*7c20*/  BSYNC.RECONVERGENT B0 ;  /* 0x0000000000007941 */ /* 0x000fea0003800200 */
.L_x_2873:
[----:B------:R-:W-:Y:S02]  /*7c30*/  F2FP.F16.F32.PACK_AB R0, RZ, R0 ;  /* 0x00000000ff00723e */ /* 0x000fe400000000ff */
[----:B------:R-:W-:Y:S01]  /*7c40*/  PRMT R3, R3, 0x5410, RZ ;  /* 0x0000541003037816 */ /* 0x000fe200000000ff */
[----:B------:R-:W-:Y:S06]  /*7c50*/  BRA `(.L_x_2858) ;  /* 0x00000004002c7947 */ /* 0x000fec0003800000 */
.L_x_2871:
[----:B------:R-:W2:Y:S01]  /*7c60*/  LDG.E.U8 R3, desc[UR36][R2.64] ;  /* 0x0000002402037981 */ /* 0x000ea2000c1e1100 */
[----:B------:R-:W-:Y:S01]  /*7c70*/  BSSY.RECONVERGENT B0, `(.L_x_2877) ;  /* 0x0000018000007945 */ /* 0x000fe20003800200 */
[----:B------:R-:W-:Y:S02]  /*7c80*/  MOV R0, RZ ;  /* 0x000000ff00007202 */ /* 0x000fe40000000f00 */
        /* <DEDUP_REMOVED lines=18> */
.L_x_2880:
[----:B------:R-:W-:Y:S05]  /*7db0*/  BSYNC.RECONVERGENT B1 ;  /* 0x0000000000017941 */ /* 0x000fea0003800200 */
.L_x_2879:
[----:B------:R-:W-:Y:S02]  /*7dc0*/  SHF.L.U32 R0, R0, 0x15, RZ ;  /* 0x0000001500007819 */ /* 0x000fe400000006ff */
[----:B------:R-:W-:-:S04]  /*7dd0*/  LEA R2, R2, 0x37800000, 0x17 ;  /* 0x3780000002027811 */ /* 0x000fc800078eb8ff */
[----:B------:R-:W-:-:S07]  /*7de0*/  LOP3.LUT R0, R2, R0, R7, 0xfe, !PT ;  /* 0x0000000002007212 */ /* 0x000fce00078efe07 */
.L_x_2878:
[----:B------:R-:W-:Y:S05]  /*7df0*/  BSYNC.RECONVERGENT B0 ;  /* 0x0000000000007941 */ /* 0x000fea0003800200 */
.L_x_2877:
[----:B------:R-:W-:Y:S02]  /*7e00*/  F2FP.F16.F32.PACK_AB R0, RZ, R0 ;  /* 0x00000000ff00723e */ /* 0x000fe400000000ff */
[----:B------:R-:W-:Y:S01]  /*7e10*/  PRMT R3, R3, 0x5410, RZ ;  /* 0x0000541003037816 */ /* 0x000fe200000000ff */
[----:B------:R-:W-:Y:S06]  /*7e20*/  BRA `(.L_x_2858) ;  /* 0x0000000000b87947 */ /* 0x000fec0003800000 */
.L_x_2870:
        /* <DEDUP_REMOVED lines=12> */
[----:B------:R-:W-:Y:S02]  /*7ef0*/  @!P0 MOV R0, 0x7f800001 ;  /* 0x7f80000100008802 */ /* 0x000fe40000000f00 */
[----:B------:R-:W-:-:S07]  /*7f00*/  @P0 SHF.L.U32 R0, R2, 0x17, RZ ;  /* 0x0000001702000819 */ /* 0x000fce00000006ff */
.L_x_2884:
[----:B------:R-:W-:Y:S05]  /*7f10*/  BSYNC.RECONVERGENT B0 ;  /* 0x0000000000007941 */ /* 0x000fea0003800200 */
.L_x_2883:
[----:B------:R-:W-:Y:S02]  /*7f20*/  PRMT R3, R3, 0x5410, RZ ;  /* 0x0000541003037816 */ /* 0x000fe400000000ff */
[----:B------:R-:W-:Y:S01]  /*7f30*/  F2FP.F16.F32.PACK_AB R0, RZ, R0 ;  /* 0x00000000ff00723e */ /* 0x000fe200000000ff */
[----:B------:R-:W-:Y:S06]  /*7f40*/  BRA `(.L_x_2858) ;  /* 0x0000000000707947 */ /* 0x000fec0003800000 */
.L_x_2857:
        /* <DEDUP_REMOVED lines=16> */
.L_x_2885:
[----:B------:R-:W-:Y:S02]  /*8050*/  PRMT R0, RZ, 0x7610, R0 ;  /* 0x00007610ff007816 */ /* 0x000fe40000000000 */
[----:B------:R-:W-:Y:S01]  /*8060*/  PRMT R3, R3, 0x5410, RZ ;  /* 0x0000541003037816 */ /* 0x000fe200000000ff */
[----:B------:R-:W-:Y:S06]  /*8070*/  BRA `(.L_x_2858) ;  /* 0x0000000000247947 */ /* 0x000fec0003800000 */
.L_x_2882:
[----:B------:R-:W2:Y:S02]  /*8080*/  LDG.E.64 R2, desc[UR36][R2.64] ;  /* 0x0000002402027981 */ /* 0x000ea4000c1e1b00 */
[----:B--2---:R0:W1:Y:S02]  /*8090*/  I2F.U64 R0, R2 ;  /* 0x0000000200007312 */ /* 0x0040640000301000 */
[----:B0-----:R-:W-:Y:S02]  /*80a0*/  PRMT R3, R3, 0x5410, RZ ;  /* 0x0000541003037816 */ /* 0x001fe400000000ff */
[----:B-1----:R-:W-:Y:S01]  /*80b0*/  F2FP.F16.F32.PACK_AB R0, RZ, R0 ;  /* 0x00000000ff00723e */ /* 0x002fe200000000ff */
[----:B------:R-:W-:Y:S06]  /*80c0*/  BRA `(.L_x_2858) ;  /* 0x0000000000107947 */ /* 0x000fec0003800000 */
.L_x_2881:
[----:B------:R0:W2:Y:S02]  /*80d0*/  LDG.E R2, desc[UR36][R2.64] ;  /* 0x0000002402027981 */ /* 0x0000a4000c1e1900 */
[----:B0-----:R-:W-:Y:S02]  /*80e0*/  PRMT R3, R3, 0x5410, RZ ;  /* 0x0000541003037816 */ /* 0x001fe400000000ff */
[----:B--2---:R-:W-:-:S04]  /*80f0*/  I2FP.F32.U32 R0, R2 ;  /* 0x0000000200007245 */ /* 0x004fc80000201000 */
[----:B------:R-:W-:-:S07]  /*8100*/  F2FP.F16.F32.PACK_AB R0, RZ, R0 ;  /* 0x00000000ff00723e */ /* 0x000fce00000000ff */
.L_x_2858:
        /* <DEDUP_REMOVED lines=13> */
[----:B------:R-:W-:-:S04]  /*81e0*/  @!P0 IMAD.MOV.U32 R10, RZ, RZ, R9 ;  /* 0x000000ffff0a8224 */ /* 0x000fc800078e0009 */
[----:B------:R-:W-:Y:S01]  /*81f0*/  @!P0 MOV R9, R0 ;  /* 0x0000000000098202 */ /* 0x000fe20000000f00 */
[----:B------:R-:W-:Y:S06]  /*8200*/  @!P0 BRA `(.L_x_2888) ;  /* 0x0000002400f48947 */ /* 0x000fec0003800000 */
[----:B------:R-:W-:-:S13]  /*8210*/  FSETP.NEU.FTZ.AND P0, PT, R9, RZ, PT ;  /* 0x000000ff0900720b */ /* 0x000fda0003f1d000 */
[----:B------:R-:W-:Y:S01]  /*8220*/  @P0 FADD.FTZ R0, RZ, R10 ;  /* 0x0000000aff000221 */ /* 0x000fe20000010000 */
[----:B------:R-:W-:-:S04]  /*8230*/  @P0 FADD.FTZ R3, RZ, R9 ;  /* 0x00000009ff030221 */ /* 0x000fc80000010000 */
[----:B------:R-:W-:-:S05]  /*8240*/  @P0 FADD.FTZ R9, R0, R3 ;  /* 0x0000000300090221 */ /* 0x000fca0000010000 */
[----:B------:R-:W-:-:S05]  /*8250*/  @P0 MOV R10, R9 ;  /* 0x00000009000a0202 */ /* 0x000fca0000000f00 */
[----:B------:R-:W-:Y:S01]  /*8260*/  @!P0 FADD.FTZ R10, R10, R10 ;  /* 0x0000000a0a0a8221 */ /* 0x000fe20000010000 */
[----:B------:R-:W-:Y:S06]  /*8270*/  BRA `(.L_x_2888) ;  /* 0x0000002400d87947 */ /* 0x000fec0003800000 */
.L_x_2887:
[----:B------:R-:W-:-:S04]  /*8280*/  FMNMX.FTZ R0, |R10|, R11, !PT ;  /* 0x0000000b0a007209 */ /* 0x000fc80007810200 */
[----:B------:R-:W-:-:S13]  /*8290*/  FSETP.GT.FTZ.AND P0, PT, R0, 8388608, PT ;  /* 0x4b0000000000780b */ /* 0x000fda0003f14000 */
[----:B------:R-:W-:Y:S05]  /*82a0*/  @P0 BRA `(.L_x_2889) ;  /* 0x0000001000b40947 */ /* 0x000fea0003800000 */
        /* <DEDUP_REMOVED lines=45> */
[----:B------:R-:W-:-:S06]  /*8580*/  @P0 FFMA.FTZ R7, R6, R6, -1 ;  /* 0xbf80000006070423 */ /* 0x000fcc0000010006 */
[----:B------:R-:W0:Y:S02]  /*8590*/  @P0 MUFU.SQRT R7, R7 ;  /* 0x0000000700070308 */ /* 0x000e240000002000 */
[----:B0-----:R-:W-:-:S06]  /*85a0*/  @P0 FADD.FTZ R8, R6, R7 ;  /* 0x0000000706080221 */ /* 0x001fcc0000010000 */
[----:B------:R-:W0:Y:S02]  /*85b0*/  @P0 MUFU.LG2 R8, R8 ;  /* 0x0000000800080308 */ /* 0x000e240000000c00 */
[----:B0-----:R-:W-:Y:S01]  /*85c0*/  @P0 FMUL.FTZ R13, R8, 0.69314718246459960938 ;  /* 0x3f317218080d0820 */ /* 0x001fe20000410000 */
[----:B------:R-:W-:Y:S06]  /*85d0*/  @P0 BRA `(.L_x_2891) ;  /* 0x0000000400b80947 */ /* 0x000fec0003800000 */
[----:B------:R-:W-:Y:S02]  /*85e0*/  FSETP.NEU.FTZ.AND P1, PT, R11, 1, PT ;  /* 0x3f8000000b00780b */ /* 0x000fe40003f3d000 */
[----:B------:R-:W-:-:S13]  /*85f0*/  FSETP.GEU.FTZ.AND P0, PT, |R10|, 1.1102230246251565404e-16, PT ;  /* 0x250000000a00780b */ /* 0x000fda0003f1e200 */
[----:B------:R-:W-:Y:S05]  /*8600*/  @!P0 BRA !P1, `(.L_x_2892) ;  /* 0x0000000400a88947 */ /* 0x000fea0004800000 */
[----:B------:R-:W-:-:S05]  /*8610*/  FMUL.FTZ R7, |R3|, 1.1920928955078125e-07 ;  /* 0x3400000003077820 */ /* 0x000fca0000410200 */
[----:B------:R-:W-:-:S13]  /*8620*/  FSETP.GE.FTZ.AND P0, PT, |R10|, R7, PT ;  /* 0x000000070a00720b */ /* 0x000fda0003f16200 */
[----:B------:R-:W-:Y:S05]  /*8630*/  @!P0 BRA `(.L_x_2893) ;  /* 0x0000000000f88947 */ /* 0x000fea0003800000 */
[----:B------:R-:W-:Y:S01]  /*8640*/  FSETP.GEU.FTZ.AND P0, PT, R0, RZ, PT ;  /* 0x000000ff0000720b */ /* 0x000fe20003f1e000 */
[----:B------:R-:W-:-:S12]  /*8650*/  BSSY.RECONVERGENT B1, `(.L_x_2894) ;  /* 0x000000b000017945 */ /* 0x000fd80003800200 */
[----:B------:R-:W-:Y:S05]  /*8660*/  @!P0 BRA `(.L_x_2895) ;  /* 0x00000000001c8947 */ /* 0x000fea0003800000 */
[----:B------:R-:W-:-:S13]  /*8670*/  FSETP.NEU.FTZ.AND P0, PT, R0, RZ, PT ;  /* 0x000000ff0000720b */ /* 0x000fda0003f1d000 */
[----:B------:R-:W-:Y:S01]  /*8680*/  @P0 FADD.FTZ R8, R0, R5 ;  /* 0x0000000500080221 */ /* 0x000fe20000010000 */
[----:B------:R-:W-:-:S05]  /*8690*/  @P0 FMUL.FTZ R7, R10, R10 ;  /* 0x0000000a0a070220 */ /* 0x000fca0000410000 */
[----:B------:R-:W0:Y:S02]  /*86a0*/  @P0 MUFU.RCP R8, R8 ;  /* 0x0000000800080308 */ /* 0x000e240000001000 */
[----:B0-----:R-:W-:Y:S01]  /*86b0*/  @P0 FMUL.FTZ.D2 R7, R7, R8 ;  /* 0x0000000807070220 */ /* 0x001fe20000310000 */
[----:B------:R-:W-:Y:S01]  /*86c0*/  @!P0 FMUL.FTZ R7, |R10|, 0.5 ;  /* 0x3f0000000a078820 */ /* 0x000fe20000410200 */
[----:B------:R-:W-:Y:S06]  /*86d0*/  BRA `(.L_x_2896) ;  /* 0x0000000000087947 */ /* 0x000fec0003800000 */
.L_x_2895:
[----:B------:R-:W-:-:S04]  /*86e0*/  FADD.FTZ R7, -R0, R5 ;  /* 0x0000000500077221 */ /* 0x000fc80000010100 */
[----:B------:R-:W-:-:S07]  /*86f0*/  FMUL.FTZ R7, R7, 0.5 ;  /* 0x3f00000007077820 */ /* 0x000fce0000410000 */
.L_x_2896:
[----:B------:R-:W-:Y:S05]  /*8700*/  BSYNC.RECONVERGENT B1 ;  /* 0x0000000000017941 */ /* 0x000fea0003800200 */
.L_x_2894:
[----:B------:R-:W-:Y:S01]  /*8710*/  FADD.FTZ R13, -R11, 1 ;  /* 0x3f8000000b0d7421 */ /* 0x000fe20000010100 */
[----:B------:R-:W-:Y:S04]  /*8720*/  BSSY.RECONVERGENT B1, `(.L_x_2897) ;  /* 0x000000c000017945 */ /* 0x000fe80003800200 */
[----:B------:R-:W-:-:S13]  /*8730*/  FSETP.GEU.FTZ.AND P0, PT, R13, RZ, PT ;  /* 0x000000ff0d00720b */ /* 0x000fda0003f1e000 */
        /* <DEDUP_REMOVED lines=8> */
.L_x_2898:
[----:B------:R-:W-:-:S04]  /*87c0*/  FADD.FTZ R12, R4, -R13 ;  /* 0x8000000d040c7221 */ /* 0x000fc80000010000 */
[----:B------:R-:W-:-:S07]  /*87d0*/  FMUL.FTZ R12, R12, 0.5 ;  /* 0x3f0000000c0c7820 */ /* 0x000fce0000410000 */
.L_x_2899:
[----:B------:R-:W-:Y:S05]  /*87e0*/  BSYNC.RECONVERGENT B1 ;  /* 0x0000000000017941 */ /* 0x000fea0003800200 */
.L_x_2897:
[----:B------:R-:W-:Y:S01]  /*87f0*/  FADD.FTZ R7, R12, R7 ;  /* 0x000000070c077221 */ /* 0x000fe20000010000 */
[----:B------:R-:W-:Y:S01]  /*8800*/  FADD.FTZ R8, R6, 1 ;  /* 0x3f80000006087421 */ /* 0x000fe20000010000 */
[----:B------:R-:W-:Y:S02]  /*8810*/  HFMA2 R14, -RZ, RZ, 1.625, 0 ;  /* 0x3e800000ff0e7431 */ /* 0x000fe400000001ff */
[----:B------:R-:W-:Y:S02]  /*8820*/  IMAD.MOV.U32 R15, RZ, RZ, 0x3d39bf78 ;  /* 0x3d39bf78ff0f7424 */ /* 0x000fe400078e00ff */
[----:B------:R-:W-:-:S06]  /*8830*/  FMUL.FTZ R8, R7, R8 ;  /* 0x0000000807087220 */ /* 0x000fcc0000410000 */
[----:B------:R-:W0:Y:S02]  /*8840*/  MUFU.SQRT R8, R8 ;  /* 0x0000000800087308 */ /* 0x000e240000002000 */
[----:B0-----:R-:W-:-:S04]  /*8850*/  FADD.FTZ R18, R7, R8 ;  /* 0x0000000807127221 */ /* 0x001fc80000010000 */
[C---:B------:R-:W-:Y:S01]  /*8860*/  FADD.FTZ.RZ R7, R18.reuse, 1 ;  /* 0x3f80000012077421 */ /* 0x040fe2000001c000 */
[----:B------:R-:W-:-:S03]  /*8870*/  ISETP.GE.U32.AND P0, PT, R18, 0x7f800000, PT ;  /* 0x7f8000001200780c */ /* 0x000fc60003f06070 */
[----:B------:R-:W-:-:S05]  /*8880*/  VIADD R7, R7, 0xc0c00000 ;  /* 0xc0c0000007077836 */ /* 0x000fca0000000000 */
[----:B------:R-:W-:-:S04]  /*8890*/  LOP3.LUT R7, R7, 0xff800000, RZ, 0xc0, !PT ;  /* 0xff80000007077812 */ /* 0x000fc800078ec0ff */
[----:B------:R-:W-:Y:S02]  /*88a0*/  IADD3 R13, PT, PT, -R7, 0x40800000, RZ ;  /* 0x40800000070d7810 */ /* 0x000fe40007ffe1ff */
[-C--:B------:R-:W-:Y:S02]  /*88b0*/  IADD3 R12, PT, PT, R18, -R7.reuse, RZ ;  /* 0x80000007120c7210 */ /* 0x080fe40007ffe0ff */
[----:B------:R-:W-:Y:S01]  /*88c0*/  I2FP.F32.S32 R7, R7 ;  /* 0x0000000700077245 */ /* 0x000fe20000201400 */
[----:B------:R-:W-:-:S04]  /*88d0*/  FFMA.FTZ R13, R13, R14, -1 ;  /* 0xbf8000000d0d7423 */ /* 0x000fc8000001000e */
        /* <DEDUP_REMOVED lines=20> */
.L_x_2893:
[----:B------:R-:W-:-:S13]  /*8a20*/  FSETP.GEU.FTZ.AND P0, PT, R11, 1, PT ;  /* 0x3f8000000b00780b */ /* 0x000fda0003f1e000 */
[----:B------:R-:W-:Y:S05]  /*8a30*/  @!P0 BRA `(.L_x_2900) ;  /* 0x0000000000848947 */ /* 0x000fea0003800000 */
[----:B------:R-:W-:Y:S01]  /*8a40*/  FMUL.FTZ R7, R0, R3 ;  /* 0x0000000300077220 */ /* 0x000fe20000410000 */
[----:B------:R-:W-:Y:S01]  /*8a50*/  IMAD.MOV.U32 R14, RZ, RZ, 0x3e800000 ;  /* 0x3e800000ff0e7424 */ /* 0x000fe200078e00ff */
[----:B------:R-:W-:Y:S02]  /*8a60*/  MOV R19, 0x3d39bf78 ;  /* 0x3d39bf7800137802 */ /* 0x000fe40000000f00 */
[----:B------:R-:W0:Y:S02]  /*8a70*/  MUFU.SQRT R8, R7 ;  /* 0x0000000700087308 */ /* 0x000e240000002000 */
[----:B0-----:R-:W-:-:S04]  /*8a80*/  FADD.FTZ R15, R3, R8 ;  /* 0x00000008030f7221 */ /* 0x001fc80000010000 */
[C---:B------:R-:W-:Y:S01]  /*8a90*/  FADD.FTZ.RZ R8, R15.reuse, 1 ;  /* 0x3f8000000f087421 */ /* 0x040fe2000001c000 */
[----:B------:R-:W-:-:S04]  /*8aa0*/  ISETP.GE.U32.AND P0, PT, R15, 0x7f800000, PT ;  /* 0x7f8000000f00780c */ /* 0x000fc80003f06070 */
[----:B------:R-:W-:-:S04]  /*8ab0*/  IADD3 R8, PT, PT, R8, -0x3f400000, RZ ;  /* 0xc0c0000008087810 */ /* 0x000fc80007ffe0ff */
        /* <DEDUP_REMOVED lines=19> */
[C---:B------:R-:W-:Y:S01]  /*8bf0*/  ISETP.GT.AND P0, PT, R15.reuse, -0x40800000, PT ;  /* 0xbf8000000f00780c */ /* 0x040fe20003f04270 */
[----:B------:R-:W-:Y:S01]  /*8c00*/  IMAD.MOV.U32 R8, RZ, RZ, 0x7f800000 ;  /* 0x7f800000ff087424 */ /* 0x000fe200078e00ff */
[----:B------:R-:W-:-:S11]  /*8c10*/  FSETP.NEU.FTZ.AND P1, PT, R15, RZ, PT ;  /* 0x000000ff0f00720b */ /* 0x000fd60003f3d000 */
[----:B------:R-:W-:-:S05]  /*8c20*/  @P0 FFMA.FTZ R13, R15, R8, +INF ;  /* 0x7f8000000f0d0423 */ /* 0x000fca0000010008 */
[----:B------:R-:W-:Y:S01]  /*8c30*/  FSEL R13, R13, -RZ, P1 ;  /* 0x800000ff0d0d7208 */ /* 0x000fe20000800000 */
[----:B------:R-:W-:Y:S06]  /*8c40*/  BRA `(.L_x_2891) ;  /* 0x00000000001c7947 */ /* 0x000fec0003800000 */
.L_x_2900:
[----:B------:R-:W-:-:S04]  /*8c50*/  FADD.FTZ R7, -R11, 1 ;  /* 0x3f8000000b077421 */ /* 0x000fc80000010100 */
[----:B------:R-:W-:-:S06]  /*8c60*/  FMUL.FTZ R7, R0, R7 ;  /* 0x0000000700077220 */ /* 0x000fcc0000410000 */
[----:B------:R-:W0:Y:S08]  /*8c70*/  MUFU.SQRT R7, R7 ;  /* 0x0000000700077308 */ /* 0x000e300000002000 */
[----:B0-----:R-:W0:Y:S02]  /*8c80*/  MUFU.RCP R13, R7 ;  /* 0x00000007000d7308 */ /* 0x001e240000001000 */
[----:B0-----:R-:W-:Y:S01]  /*8c90*/  FMUL.FTZ R13, |R10|, R13 ;  /* 0x0000000d0a0d7220 */ /* 0x001fe20000410200 */
[----:B------:R-:W-:Y:S06]  /*8ca0*/  BRA `(.L_x_2891) ;  /* 0x0000000000047947 */ /* 0x000fec0003800000 */
.L_x_2892:
[----:B------:R0:W1:Y:S02]  /*8cb0*/  MUFU.SQRT R13, R2 ;  /* 0x00000002000d7308 */ /* 0x0000640000002000 */
.L_x_2891:
[----:B------:R-:W-:Y:S05]  /*8cc0*/  BSYNC.RECONVERGENT B0 ;  /* 0x0000000000007941 */ /* 0x000fea0003800200 */
.L_x_2890:
[----:B------:R-:W-:Y:S01]  /*8cd0*/  FSETP.GEU.FTZ.AND P0, PT, R11, 4.336808689942017736e-19, PT ;  /* 0x210000000b00780b */ /* 0x000fe20003f1e000 */
[----:B------:R-:W-:Y:S04]  /*8ce0*/  BSSY.RECONVERGENT B3, `(.L_x_2901) ;  /* 0x0000086000037945 */ /* 0x000fe80003800200 */
[----:B------:R-:W-:Y:S08]  /*8cf0*/  BSSY.RELIABLE B0, `(.L_x_2902) ;  /* 0x0000056000007945 */ /* 0x000ff00003800100 */
[----:B------:R-:W-:Y:S05]  /*8d00*/  @!P0 BRA `(.L_x_2903) ;  /* 0x0000000400488947 */ /* 0x000fea0003800000 */
[----:B------:R-:W2:Y:S02]  /*8d10*/  MUFU.RCP R8, R6 ;  /* 0x0000000600087308 */ /* 0x000ea40000001000 */
[----:B--2---:R-:W-:-:S05]  /*8d20*/  FMUL.FTZ R8, R11, R8 ;  /* 0x000000080b087220 */ /* 0x004fca0000410000 */
[----:B------:R-:W-:-:S13]  /*8d30*/  FSETP.GT.FTZ.AND P0, PT, R8, 0.64170002937316894531, PT ;  /* 0x3f2446740800780b */ /* 0x000fda0003f14000 */
[----:B------:R-:W-:Y:S05]  /*8d40*/  @!P0 BREAK.RELIABLE B0 ;  /* 0x0000000000008942 */ /* 0x000fea0003800100 */
[----:B------:R-:W-:Y:S05]  /*8d50*/  @P0 BRA `(.L_x_2904) ;  /* 0x0000000000680947 */ /* 0x000fea0003800000 */
        /* <DEDUP_REMOVED lines=24> */
[----:B------:R-:W-:Y:S01]  /*8ee0*/  FSEL R0, R0, R3, !P0 ;  /* 0x0000000300007208 */ /* 0x000fe20004000000 */
[----:B------:R-:W-:Y:S06]  /*8ef0*/  BRA `(.L_x_2905) ;  /* 0x0000000400907947 */ /* 0x000fec0003800000 */
.L_x_2904:
[----:B------:R-:W-:Y:S01]  /*8f00*/  FSETP.NEU.FTZ.AND P1, PT, R11, 1, PT ;  /* 0x3f8000000b00780b */ /* 0x000fe20003f3d000 */
[----:B------:R-:W-:Y:S01]  /*8f10*/  BSSY.RECONVERGENT B1, `(.L_x_2906) ;  /* 0x0000030000017945 */ /* 0x000fe20003800200 */
[----:B------:R-:W-:-:S13]  /*8f20*/  FSETP.GEU.FTZ.AND P0, PT, |R10|, 9.3132257461547851562e-10, PT ;  /* 0x308000000a00780b */ /* 0x000fda0003f1e200 */
[----:B------:R-:W-:Y:S05]  /*8f30*/  @!P0 BRA !P1, `(.L_x_2907) ;  /* 0x00000000009c8947 */ /* 0x000fea0004800000 */
[----:B------:R-:W-:-:S05]  /*8f40*/  FMUL.FTZ R7, |R3|, 1.1920928955078125e-07 ;  /* 0x3400000003077820 */ /* 0x000fca0000410200 */
[----:B------:R-:W-:-:S13]  /*8f50*/  FSETP.GE.FTZ.AND P0, PT, |R10|, R7, PT ;  /* 0x000000070a00720b */ /* 0x000fda0003f16200 */
[----:B------:R-:W-:Y:S05]  /*8f60*/  @!P0 BRA `(.L_x_2908) ;  /* 0x0000000000608947 */ /* 0x000fea0003800000 */
[----:B------:R-:W-:Y:S01]  /*8f70*/  FSETP.NEU.FTZ.AND P1, PT, R0, RZ, PT ;  /* 0x000000ff0000720b */ /* 0x000fe20003f3d000 */
[----:B------:R-:W-:Y:S01]  /*8f80*/  BSSY.RECONVERGENT B4, `(.L_x_2909) ;  /* 0x0000011000047945 */ /* 0x000fe20003800200 */
[----:B------:R-:W-:-:S11]  /*8f90*/  FSETP.GEU.FTZ.AND P0, PT, R3, RZ, PT ;  /* 0x000000ff0300720b */ /* 0x000fd60003f1e000 */
[----:B------:R-:W-:Y:S01]  /*8fa0*/  @P1 FADD.FTZ R5, R0, R5 ;  /* 0x0000000500051221 */ /* 0x000fe20000010000 */
[----:B------:R-:W-:-:S05]  /*8fb0*/  @P1 FMUL.FTZ R0, R10, R10 ;  /* 0x0000000a0a001220 */ /* 0x000fca0000410000 */
[----:B------:R-:W2:Y:S02]  /*8fc0*/  @P1 MUFU.RCP R5, R5 ;  /* 0x0000000500051308 */ /* 0x000ea40000001000 */
[----:B--2---:R-:W-:Y:S01]  /*8fd0*/  @P1 FMUL.FTZ.D2 R0, R0, R5 ;  /* 0x0000000500001220 */ /* 0x004fe20000310000 */
[----:B------:R-:W-:Y:S01]  /*8fe0*/  @!P1 FMUL.FTZ R0, |R10|, 0.5 ;  /* 0x3f0000000a009820 */ /* 0x000fe20000410200 */
[----:B------:R-:W-:Y:S06]  /*8ff0*/  @!P0 BRA `(.L_x_2910) ;  /* 0x00000000001c8947 */ /* 0x000fec0003800000 */
[----:B------:R-:W-:-:S13]  /*9000*/  FSETP.NEU.FTZ.AND P0, PT, R3, RZ, PT ;  /* 0x000000ff0300720b */ /* 0x000fda0003f1d000 */
[----:B------:R-:W-:Y:S01]  /*9010*/  @P0 FADD.FTZ R3, R3, R4 ;  /* 0x0000000403030221 */ /* 0x000fe20000010000 */
[----:B0-----:R-:W-:-:S05]  /*9020*/  @P0 FMUL.FTZ R2, R10, R10 ;  /* 0x0000000a0a020220 */ /* 0x001fca0000410000 */
[----:B------:R-:W0:Y:S02]  /*9030*/  @P0 MUFU.RCP R3, R3 ;  /* 0x0000000300030308 */ /* 0x000e240000001000 */
[----:B0-----:R-:W-:Y:S01]  /*9040*/  @P0 FMUL.FTZ.D2 R5, R2, R3 ;  /* 0x0000000302050220 */ /* 0x001fe20000310000 */
[----:B------:R-:W-:Y:S01]  /*9050*/  @!P0 FMUL.FTZ R5, |R10|, 0.5 ;  /* 0x3f0000000a058820 */ /* 0x000fe20000410200 */
[----:B------:R-:W-:Y:S06]  /*9060*/  BRA `(.L_x_2911) ;  /* 0x0000000000087947 */ /* 0x000fec0003800000 */
.L_x_2910:
[----:B------:R-:W-:-:S04]  /*9070*/  FADD.FTZ R3, -R3, R4 ;  /* 0x0000000403037221 */ /* 0x000fc80000010100 */
[----:B------:R-:W-:-:S07]  /*9080*/  FMUL.FTZ R5, R3, 0.5 ;  /* 0x3f00000003057820 */ /* 0x000fce0000410000 */
.L_x_2911:
[----:B------:R-:W-:Y:S05]  /*9090*/  BSYNC.RECONVERGENT B4 ;  /* 0x0000000000047941 */ /* 0x000fea0003800200 */
.L_x_2909:
[----:B------:R-:W-:Y:S01]  /*90a0*/  FADD.FTZ R0, R5, R0 ;  /* 0x0000000005007221 */ /* 0x000fe20000010000 */
[----:B------:R-:W-:-:S04]  /*90b0*/  FADD.FTZ R3, R11, R6 ;  /* 0x000000060b037221 */ /* 0x000fc80000010000 */
[----:B------:R-:W-:-:S04]  /*90c0*/  FMUL.FTZ R0, R0, R3 ;  /* 0x0000000300007220 */ /* 0x000fc80000410000 */
[----:B------:R2:W3:Y:S01]  /*90d0*/  MUFU.SQRT R12, R0 ;  /* 0x00000000000c7308 */ /* 0x0004e20000002000 */
[----:B------:R-:W-:Y:S05]  /*90e0*/  BRA `(.L_x_2912) ;  /* 0x0000000000487947 */ /* 0x000fea0003800000 */
.L_x_2908:
[----:B------:R-:W-:-:S13]  /*90f0*/  FSETP.GT.FTZ.AND P0, PT, R11, 1, PT ;  /* 0x3f8000000b00780b */ /* 0x000fda0003f14000 */
[----:B------:R-:W-:Y:S01]  /*9100*/  @P0 FMUL.FTZ R4, R0, R3 ;  /* 0x0000000300040220 */ /* 0x000fe20000410000 */
[----:B------:R-:W-:-:S04]  /*9110*/  @!P0 FADD.FTZ R3, -R11, 1 ;  /* 0x3f8000000b038421 */ /* 0x000fc80000010100 */
[----:B0-----:R-:W-:Y:S01]  /*9120*/  @!P0 FMUL.FTZ R2, R0, R3 ;  /* 0x0000000300028220 */ /* 0x001fe20000410000 */
[----:B------:R-:W0:Y:S01]  /*9130*/  @P0 MUFU.SQRT R4, R4 ;  /* 0x0000000400040308 */ /* 0x000e220000002000 */
[----:B------:R-:W-:-:S04]  /*9140*/  @P0 FMUL.FTZ R0, |R10|, 2.81474976710656000000e+14 ;  /* 0x578000000a000820 */ /* 0x000fc80000410200 */
[C---:B------:R-:W-:Y:S01]  /*9150*/  @P0 FMUL.FTZ R0, R11.reuse, R0 ;  /* 0x000000000b000220 */ /* 0x040fe20000410000 */
[----:B------:R-:W-:Y:S02]  /*9160*/  @P0 FMUL.FTZ R11, R11, 2.81474976710656000000e+14 ;  /* 0x578000000b0b0820 */ /* 0x000fe40000410000 */
[----:B------:R-:W-:Y:S08]  /*9170*/  @!P0 MUFU.SQRT R12, R2 ;  /* 0x00000002000c8308 */ /* 0x000ff00000002000 */
[----:B0-----:R-:W0:Y:S02]  /*9180*/  @P0 MUFU.RCP R3, R4 ;  /* 0x0000000400030308 */ /* 0x001e240000001000 */
[----:B0-----:R-:W-:Y:S01]  /*9190*/  @P0 FMUL.FTZ R12, R0, R3 ;  /* 0x00000003000c0220 */ /* 0x001fe20000410000 */
[----:B------:R-:W-:Y:S06]  /*91a0*/  BRA `(.L_x_2912) ;  /* 0x0000000000187947 */ /* 0x000fec0003800000 */
.L_x_2907:
[----:B------:R-:W-:Y:S01]  /*91b0*/  FADD.FTZ R0, R6, 1 ;  /* 0x3f80000006007421 */ /* 0x000fe20000010000 */
[----:B------:R-:W-:Y:S01]  /*91c0*/  MUFU.SQRT R3, R2 ;  /* 0x0000000200037308 */ /* 0x000fe20000002000 */
[----:B------:R-:W-:Y:S02]  /*91d0*/  HFMA2 R11, -RZ, RZ, 1.875, 0 ;  /* 0x3f800000ff0b7431 */ /* 0x000fe400000001ff */
[----:B------:R-:W-:-:S06]  /*91e0*/  FMUL.FTZ R0, R0, 0.5 ;  /* 0x3f00000000007820 */ /* 0x000fcc0000410000 */
[----:B------:R-:W2:Y:S02]  /*91f0*/  MUFU.SQRT R0, R0 ;  /* 0x0000000000007308 */ /* 0x000ea40000002000 */
[----:B--2---:R-:W-:-:S07]  /*9200*/  FMUL.FTZ R12, R3, R0 ;  /* 0x00000000030c7220 */ /* 0x004fce0000410000 */
.L_x_2912:
[----:B------:R-:W-:Y:S05]  /*9210*/  BSYNC.RECONVERGENT B1 ;  /* 0x0000000000017941 */ /* 0x000fea0003800200 */
.L_x_2906:
[----:B------:R-:W-:Y:S05]  /*9220*/  BRA `(.L_x_2913) ;  /* 0x0000000000087947 */ /* 0x000fea0003800000 */
.L_x_2903:
[----:B------:R-:W-:Y:S01]  /*9230*/  FMUL.FTZ R12, R6, 16777216 ;  /* 0x4b800000060c7820 */ /* 0x000fe20000410000 */
[----:B------:R-:W-:-:S07]  /*9240*/  FMUL.FTZ R11, R11, 16777216 ;  /* 0x4b8000000b0b7820 */ /* 0x000fce0000410000 */
.L_x_2913:
[----:B------:R-:W-:Y:S05]  /*9250*/  BSYNC.RELIABLE B0 ;  /* 0x0000000000007941 */ /* 0x000fea0003800100 */
.L_x_2902:
[----:B--23--:R-:W-:Y:S01]  /*9260*/  FADD.FTZ R0, |R12|, -RZ ;  /* 0x800000ff0c007221 */ /* 0x00cfe20000010200 */
        /* <DEDUP_REMOVED lines=15> */
[----:B------:R-:W-:-:S07]  /*9360*/  MOV R2, R7 ;  /* 0x0000000700027202 */ /* 0x000fce0000000f00 */
.L_x_2915:
[----:B------:R-:W-:Y:S05]  /*9370*/  BSYNC.RECONVERGENT B4 ;  /* 0x0000000000047941 */ /* 0x000fea0003800200 */
.L_x_2914:
[----:B------:R-:W-:Y:S02]  /*9380*/  IMAD.MOV.U32 R3, RZ, RZ, 0x3b33710b ;  /* 0x3b33710bff037424 */ /* 0x000fe400078e00ff */
[----:B------:R-:W-:Y:S01]  /*9390*/  FMUL.FTZ R0, R2, R2 ;  /* 0x0000000202007220 */ /* 0x000fe20000410000 */
[----:B------:R-:W-:Y:S01]  /*93a0*/  HFMA2 R5, -RZ, RZ, 1.9599609375, 20144 ;  /* 0x3fd774ebff057431 */ /* 0x000fe200000001ff */
[----:B------:R-:W-:Y:S02]  /*93b0*/  ISETP.GE.AND P0, PT, R12, RZ, PT ;  /* 0x000000ff0c00720c */ /* 0x000fe40003f06270 */
[----:B------:R-:W-:Y:S01]  /*93c0*/  FFMA.FTZ R3, R0, R3, -0.015681877732276916504 ;  /* 0xbc80774800037423 */ /* 0x000fe20000010003 */
[C---:B------:R-:W-:Y:S01]  /*93d0*/  FSETP.NEU.FTZ.AND P3, PT, |R12|.reuse, |R11|, PT ;  /* 0x4000000b0c00720b */ /* 0x040fe20003f7d200 */
[----:B------:R-:W-:Y:S01]  /*93e0*/  FADD.FTZ R12, |R12|, |R11| ;  /* 0x4000000b0c0c7221 */ /* 0x000fe20000010200 */
[----:B------:R-:W-:Y:S01]  /*93f0*/  FSETP.NEU.FTZ.AND P1, PT, R19, RZ, PT ;  /* 0x000000ff1300720b */ /* 0x000fe20003f3d000 */
        /* <DEDUP_REMOVED lines=9> */
[----:B------:R-:W-:Y:S01]  /*9490*/  FFMA.FTZ R3, R5, 0.93318945169448852539, -R2 ;  /* 0x3f6ee58105037823 */ /* 0x000fe20000010802 */
        /* <DEDUP_REMOVED lines=9> */
[----:B------:R-:W-:-:S07]  /*9530*/  FSEL R0, R12, R11, P0 ;  /* 0x0000000b0c007208 */ /* 0x000fce0000000000 */
.L_x_2905:
[----:B------:R-:W-:Y:S05]  /*9540*/  BSYNC.RECONVERGENT B3 ;  /* 0x0000000000037941 */ /* 0x000fea0003800200 */
.L_x_2901:
[----:B-1----:R-:W-:Y:S02]  /*9550*/  LOP3.LUT R10, R13, 0x80000000, R10, 0xb8, !PT ;  /* 0x800000000d0a7812 */ /* 0x002fe400078eb80a */
[----:B------:R-:W-:Y:S01]  /*9560*/  LOP3.LUT R9, R0, 0x80000000, R9, 0xb8, !PT ;  /* 0x8000000000097812 */ /* 0x000fe200078eb809 */
[----:B------:R-:W-:Y:S06]  /*9570*/  BRA `(.L_x_2888) ;  /* 0x0000001400187947 */ /* 0x000fec0003800000 */
.L_x_2889:
[----:B------:R-:W-:Y:S01]  /*9580*/  ISETP.GT.AND P0, PT, R10, -0x1, PT ;  /* 0xffffffff0a00780c */ /* 0x000fe20003f04270 */
[----:B------:R-:W-:-:S12]  /*9590*/  BSSY.RECONVERGENT B3, `(.L_x_2916) ;  /* 0x0000141000037945 */ /* 0x000fd80003800200 */
[----:B------:R-:W-:Y:S05]  /*95a0*/  @P0 BRA `(.L_x_2917) ;  /* 0x0000000800880947 */ /* 0x000fea0003800000 */
        /* <DEDUP_REMOVED lines=8> */
[----:B------:R-:W-:Y:S05]  /*9630*/  @P0 BRA `(.L_x_2918) ;  /* 0x0000000400800947 */ /* 0x000fea0003800000 */
[----:B------:R-:W-:Y:S02]  /*9640*/  FSETP.GT.FTZ.AND P0, PT, R13, 2.30584300921369395200e+18, PT ;  /* 0x5e0000000d00780b */ /* 0x000fe40003f14000 */
[----:B------:R-:W-:-:S04]  /*9650*/  FSETP.GEU.FTZ.AND P1, PT, R0, 1.084202172485504434e-19, PT ;  /* 0x200000000000780b */ /* 0x000fc80003f3e000 */
[----:B------:R-:W-:-:S13]  /*9660*/  PLOP3.LUT P0, PT, P0, P1, PT, 0xf2, 0x2f ;  /* 0x00000000002f781c */ /* 0x000fda0000703e72 */
[----:B------:R-:W-:Y:S05]  /*9670*/  @P0 BRA `(.L_x_2919) ;  /* 0x0000000000a00947 */ /* 0x000fea0003800000 */
        /* <DEDUP_REMOVED lines=16> */
[----:B------:R-:W-:-:S07]  /*9780*/  MOV R3, R7 ;  /* 0x0000000700037202 */ /* 0x000fce0000000f00 */
.L_x_2921:
[----:B------:R-:W-:Y:S05]  /*9790*/  BSYNC.RECONVERGENT B4 ;  /* 0x0000000000047941 */ /* 0x000fea0003800200 */
.L_x_2920:
[----:B------:R-:W-:Y:S02]  /*97a0*/  IMAD.MOV.U32 R5, RZ, RZ, 0x3b33710b ;  /* 0x3b33710bff057424 */ /* 0x000fe400078e00ff */
[----:B------:R-:W-:Y:S01]  /*97b0*/  FMUL.FTZ R0, R3, R3 ;  /* 0x0000000303007220 */ /* 0x000fe20000410000 */
        /* <DEDUP_REMOVED lines=11> */
[----:B------:R-:W-:-:S03]  /*9870*/  HFMA2 R5, -RZ, RZ, 1.9599609375, 20144 ;  /* 0x3fd774ebff057431 */ /* 0x000fc600000001ff */
        /* <DEDUP_REMOVED lines=8> */
.L_x_2919:
        /* <DEDUP_REMOVED lines=29> */
.L_x_2924:
[----:B------:R-:W-:Y:S05]  /*9ad0*/  BSYNC.RECONVERGENT B4 ;  /* 0x0000000000047941 */ /* 0x000fea0003800200 */
.L_x_2923:
        /* <DEDUP_REMOVED lines=22> */
.L_x_2918:
[----:B------:R-:W-:Y:S01]  /*9c40*/  FMUL.FTZ R2, R12, 0.36787945032119750977 ;  /* 0x3ebc5ab20c027820 */ /* 0x000fe20000410000 */
[----:B------:R-:W-:Y:S01]  /*9c50*/  FMUL.FTZ R3, R11, 0.36787945032119750977 ;  /* 0x3ebc5ab20b037820 */ /* 0x000fe20000410000 */
[----:B------:R-:W0:Y:S01]  /*9c60*/  MUFU.RCP R8, R13 ;  /* 0x0000000d00087308 */ /* 0x000e220000001000 */
[----:B------:R-:W-:Y:S01]  /*9c70*/  BSSY.RECONVERGENT B4, `(.L_x_2925) ;  /* 0x000001f000047945 */ /* 0x000fe20003800200 */
[----:B------:R-:W-:Y:S01]  /*9c80*/  FADD.FTZ R2, |R2|, -RZ ;  /* 0x800000ff02027221 */ /* 0x000fe20000010200 */
[----:B------:R-:W-:-:S05]  /*9c90*/  FADD.FTZ R3, |R3|, -RZ ;  /* 0x800000ff03037221 */ /* 0x000fca0000010200 */
[CC--:B------:R-:W-:Y:S02]  /*9ca0*/  VIMNMX R4, PT, PT, R2.reuse, R3.reuse, !PT ;  /* 0x0000000302047248 */ /* 0x0c0fe40007fe0100 */
        /* <DEDUP_REMOVED lines=9> */
[----:B0-----:R-:W-:-:S05]  /*9d40*/  FFMA R3, -R13, R8, 1 ;  /* 0x3f8000000d037423 */ /* 0x001fca0000000108 */
[----:B------:R-:W0:Y:S02]  /*9d50*/  MUFU.SQRT R6, R6 ;  /* 0x0000000600067308 */ /* 0x000e240000002000 */
[----:B0-----:R-:W-:Y:S01]  /*9d60*/  @P0 FMUL.FTZ R4, R6, R5 ;  /* 0x0000000506040220 */ /* 0x001fe20000410000 */
[----:B------:R-:W-:Y:S01]  /*9d70*/  FSETP.NEU.FTZ.AND P0, PT, R2, +INF , PT ;  /* 0x7f8000000200780b */ /* 0x000fe20003f1d000 */
[----:B------:R-:W-:Y:S01]  /*9d80*/  FFMA R5, R8, R3, R8 ;  /* 0x0000000308057223 */ /* 0x000fe20000000008 */
[----:B------:R-:W-:Y:S02]  /*9d90*/  IMAD.MOV.U32 R3, RZ, RZ, 0x3f800000 ;  /* 0x3f800000ff037424 */ /* 0x000fe400078e00ff */
[----:B------:R-:W-:Y:S01]  /*9da0*/  FSEL R4, R4, +INF , P0 ;  /* 0x7f80000004047808 */ /* 0x000fe20000000000 */
[----:B------:R-:W-:-:S04]  /*9db0*/  FFMA R2, R0, R5, RZ ;  /* 0x0000000500027223 */ /* 0x000fc800000000ff */
[----:B------:R-:W-:Y:S01]  /*9dc0*/  FFMA R6, -R13, R2, R0 ;  /* 0x000000020d067223 */ /* 0x000fe20000000100 */
[----:B------:R-:W0:Y:S03]  /*9dd0*/  MUFU.LG2 R4, R4 ;  /* 0x0000000400047308 */ /* 0x000e260000000c00 */
[----:B------:R-:W-:-:S05]  /*9de0*/  FFMA R2, R5, R6, R2 ;  /* 0x0000000605027223 */ /* 0x000fca0000000002 */
[----:B------:R-:W1:Y:S01]  /*9df0*/  FCHK P0, R0, R13 ;  /* 0x0000000d00007302 */ /* 0x000e620000000000 */
[----:B0-----:R-:W-:Y:S01]  /*9e00*/  FFMA.FTZ R14, R4, 0.69314718246459960938, R3 ;  /* 0x3f317218040e7823 */ /* 0x001fe20000010003 */
[----:B-1----:R-:W-:Y:S06]  /*9e10*/  @!P0 BRA `(.L_x_2926) ;  /* 0x0000000000108947 */ /* 0x002fec0003800000 */
[----:B------:R-:W-:Y:S02]  /*9e20*/  MOV R19, R13 ;  /* 0x0000000d00137202 */ /* 0x000fe40000000f00 */
[----:B------:R-:W-:-:S07]  /*9e30*/  MOV R2, 0x9e50 ;  /* 0x00009e5000027802 */ /* 0x000fce0000000f00 */
[----:B------:R-:W-:Y:S05]  /*9e40*/  CALL.REL.NOINC `($__internal_0_$__cuda_sm3x_div_rn_ftz_f32_slowpath) ;  /* 0x000000d000e87944 */ /* 0x000fea0003c00000 */
[----:B------:R-:W-:-:S07]  /*9e50*/  MOV R2, R7 ;  /* 0x0000000700027202 */ /* 0x000fce0000000f00 */
.L_x_2926:
[----:B------:R-:W-:Y:S05]  /*9e60*/  BSYNC.RECONVERGENT B4 ;  /* 0x0000000000047941 */ /* 0x000fea0003800200 */
.L_x_2925:
        /* <DEDUP_REMOVED lines=22> */
.L_x_2917:
[----:B------:R-:W-:-:S04]  /*9fd0*/  FSETP.GEU.FTZ.AND P2, PT, |R10|, R11, PT ;  /* 0x0000000b0a00720b */ /* 0x000fc80003f5e200 */
        /* <DEDUP_REMOVED lines=25> */
.L_x_2930:
[----:B------:R-:W-:Y:S05]  /*a170*/  BSYNC.RECONVERGENT B4 ;  /* 0x0000000000047941 */ /* 0x000fea0003800200 */
.L_x_2929:
        /* <DEDUP_REMOVED lines=22> */
.L_x_2928:
        /* <DEDUP_REMOVED lines=25> */
[----:B------:R-:W-:Y:S01]  /*a470*/  IMAD.MOV.U32 R19, RZ, RZ, R13 ;  /* 0x000000ffff137224 */ /* 0x000fe200078e000d */
[----:B------:R-:W-:-:S07]  /*a480*/  MOV R2, 0xa4a0 ;  /* 0x0000a4a000027802 */ /* 0x000fce0000000f00 */
[----:B------:R-:W-:Y:S05]  /*a490*/  CALL.REL.NOINC `($__internal_0_$__cuda_sm3x_div_rn_ftz_f32_slowpath) ;  /* 0x000000cc00547944 */ /* 0x000fea0003c00000 */
[----:B------:R-:W-:-:S07]  /*a4a0*/  MOV R2, R7 ;  /* 0x0000000700027202 */ /* 0x000fce0000000f00 */
.L_x_2932:
[----:B------:R-:W-:Y:S05]  /*a4b0*/  BSYNC.RECONVERGENT B4 ;  /* 0x0000000000047941 */ /* 0x000fea0003800200 */
.L_x_2931:
        /* <DEDUP_REMOVED lines=22> */
.L_x_2927:
        /* <DEDUP_REMOVED lines=21> */
[----:B------:R-:W-:Y:S02]  /*a770*/  MOV R3, 0x3f800000 ;  /* 0x3f80000000037802 */ /* 0x000fe40000000f00 */
        /* <DEDUP_REMOVED lines=11> */
[----:B------:R-:W-:-:S07]  /*a830*/  IMAD.MOV.U32 R2, RZ, RZ, R7 ;  /* 0x000000ffff027224 */ /* 0x000fce00078e0007 */
.L_x_2934:
[----:B------:R-:W-:Y:S05]  /*a840*/  BSYNC.RECONVERGENT B4 ;  /* 0x0000000000047941 */ /* 0x000fea0003800200 */
.L_x_2933:
[----:B------:R-:W-:Y:S02]  /*a850*/  HFMA2 R3, -RZ, RZ, 0.89990234375, 10328 ;  /* 0x3b33710bff037431 */ /* 0x000fe400000001ff */
[----:B------:R-:W-:Y:S01]  /*a860*/  FMUL.FTZ R0, R2, R2 ;  /* 0x0000000202007220 */ /* 0x000fe20000410000 */
[----:B------:R-:W-:Y:S02]  /*a870*/  MOV R5, 0x3fd774eb ;  /* 0x3fd774eb00057802 */ /* 0x000fe40000000f00 */
        /* <DEDUP_REMOVED lines=17> */
[----:B------:R-:W-:-:S07]  /*a990*/  FSEL R12, R11, R2, P0 ;  /* 0x000000020b0c7208 */ /* 0x000fce0000000000 */
.L_x_2922:
[----:B------:R-:W-:Y:S05]  /*a9a0*/  BSYNC.RECONVERGENT B3 ;  /* 0x0000000000037941 */ /* 0x000fea0003800200 */
.L_x_2916:
[----:B------:R-:W-:Y:S01]  /*a9b0*/  FADD.FTZ R3, R14, 0.69314718246459960938 ;  /* 0x3f3172180e037421 */ /* 0x000fe20000010000 */
[----:B------:R-:W-:-:S04]  /*a9c0*/  LOP3.LUT R9, R12, 0x80000000, R9, 0xb8, !PT ;  /* 0x800000000c097812 */ /* 0x000fc800078eb809 */
[----:B------:R-:W-:-:S07]  /*a9d0*/  LOP3.LUT R10, R3, 0x80000000, R10, 0xb8, !PT ;  /* 0x80000000030a7812 */ /* 0x000fce00078eb80a */
.L_x_2888:
[----:B------:R-:W-:Y:S05]  /*a9e0*/  BSYNC.RECONVERGENT B2 ;  /* 0x0000000000027941 */ /* 0x000fea0003800200 */
.L_x_2886:
[----:B------:R-:W0:Y:S01]  /*a9f0*/  LDCU.64 UR6, c[0x0][0x580] ;  /* 0x0000b000ff0677ac */ /* 0x000e220008000a00 */
[----:B------:R-:W-:Y:S01]  /*aa00*/  F2FP.F16.F32.PACK_AB R5, R10, R9 ;  /* 0x000000090a05723e */ /* 0x000fe200000000ff */
        /* <DEDUP_REMOVED lines=17> */
.L_x_2938:
[----:B------:R-:W-:-:S06]  /*ab20*/  HADD2.F32 R5, -RZ, R5.H0_H0 ;  /* 0x20000005ff057230 */ /* 0x000fcc0000004100 */
[----:B------:R-:W0:Y:S02]  /*ab30*/  F2I.S64.TRUNC R4, R5 ;  /* 0x0000000500047311 */ /* 0x000e24000020d900 */
[----:B0-----:R4:W-:Y:S01]  /*ab40*/  STG.E.U8 desc[UR36][R2.64], R4 ;  /* 0x0000000402007986 */ /* 0x0019e2000c101124 */
[----:B------:R-:W-:Y:S05]  /*ab50*/  BRA `(.L_x_2940) ;  /* 0x0000000c00707947 */ /* 0x000fea0003800000 */
.L_x_2937:
        /* <DEDUP_REMOVED lines=10> */
.L_x_2942:
[----:B------:R-:W-:-:S06]  /*ac00*/  HADD2.F32 R5, -RZ, R5.H0_H0 ;  /* 0x20000005ff057230 */ /* 0x000fcc0000004100 */
[----:B------:R-:W0:Y:S02]  /*ac10*/  F2I.FTZ.TRUNC.NTZ R5, R5 ;  /* 0x0000000500057305 */ /* 0x000e24000021f100 */
[----:B0-----:R2:W-:Y:S01]  /*ac20*/  STG.E desc[UR36][R2.64], R5 ;  /* 0x0000000502007986 */ /* 0x0015e2000c101924 */
[----:B------:R-:W-:Y:S05]  /*ac30*/  BRA `(.L_x_2940) ;  /* 0x0000000c00387947 */ /* 0x000fea0003800000 */
.L_x_2941:
[----:B------:R-:W-:-:S06]  /*ac40*/  HADD2.F32 R5, -RZ, R5.H0_H0 ;  /* 0x20000005ff057230 */ /* 0x000fcc0000004100 */
[----:B------:R-:W0:Y:S02]  /*ac50*/  F2I.FTZ.TRUNC.NTZ R5, R5 ;  /* 0x0000000500057305 */ /* 0x000e24000021f100 */
[----:B0-----:R0:W-:Y:S01]  /*ac60*/  STG.E.U16 desc[UR36][R2.64], R5 ;  /* 0x0000000502007986 */ /* 0x0011e2000c101524 */
[----:B------:R-:W-:Y:S05]  /*ac70*/  BRA `(.L_x_2940) ;  /* 0x0000000c00287947 */ /* 0x000fea0003800000 */
.L_x_2936:
        /* <DEDUP_REMOVED lines=9> */
.L_x_2944:
[----:B------:R0:W-:Y:S01]  /*ad10*/  STG.E.U16 desc[UR36][R2.64], R5 ;  /* 0x0000000502007986 */ /* 0x0001e2000c101524 */
[----:B------:R-:W-:Y:S05]  /*ad20*/  BRA `(.L_x_2940) ;  /* 0x0000000800fc7947 */ /* 0x000fea0003800000 */
.L_x_2943:
        /* <DEDUP_REMOVED lines=10> */
.L_x_2946:
[----:B------:R0:W-:Y:S01]  /*add0*/  STG.E desc[UR36][R2.64], R5 ;  /* 0x0000000502007986 */ /* 0x0001e2000c101924 */
[----:B------:R-:W-:Y:S05]  /*ade0*/  BRA `(.L_x_2940) ;  /* 0x0000000800cc7947 */ /* 0x000fea0003800000 */
.L_x_2945:
[----:B------:R-:W-:-:S05]  /*adf0*/  HADD2.F32 R4, -RZ, R5.H0_H0 ;  /* 0x20000005ff047230 */ /* 0x000fca0000004100 */
[----:B------:R-:W-:-:S06]  /*ae00*/  FMUL.FTZ R4, R4, 1 ;  /* 0x3f80000004047820 */ /* 0x000fcc0000410000 */
[----:B------:R-:W0:Y:S02]  /*ae10*/  F2F.F64.F32 R4, R4 ;  /* 0x0000000400047310 */ /* 0x000e240000201800 */
[----:B0-----:R0:W-:Y:S01]  /*ae20*/  STG.E.64 desc[UR36][R2.64], R4 ;  /* 0x0000000402007986 */ /* 0x0011e2000c101b24 */
[----:B------:R-:W-:Y:S05]  /*ae30*/  BRA `(.L_x_2940) ;  /* 0x0000000800b87947 */ /* 0x000fea0003800000 */
.L_x_2935:
        /* <DEDUP_REMOVED lines=14> */
.L_x_2950:
        /* <DEDUP_REMOVED lines=17> */
[----:B------:R-:W-:-:S07]  /*b030*/  MOV R0, R4 ;  /* 0x0000000400007202 */ /* 0x000fce0000000f00 */
.L_x_2953:
[----:B------:R-:W-:-:S04]  /*b040*/  SHF.R.U32.HI R5, RZ, 0x18, R5 ;  /* 0x00000018ff057819 */ /* 0x000fc80000011605 */
[----:B------:R-:W-:-:S07]  /*b050*/  LOP3.LUT R0, R0, 0x80, R5, 0xf8, !PT ;  /* 0x0000008000007812 */ /* 0x000fce00078ef805 */
.L_x_2952:
[----:B------:R-:W-:Y:S05]  /*b060*/  BSYNC.RECONVERGENT B0 ;  /* 0x0000000000007941 */ /* 0x000fea0003800200 */
.L_x_2951:
[----:B------:R0:W-:Y:S01]  /*b070*/  STG.E.U8 desc[UR36][R2.64], R0 ;  /* 0x0000000002007986 */ /* 0x0001e2000c101124 */
[----:B------:R-:W-:Y:S05]  /*b080*/  BRA `(.L_x_2940) ;  /* 0x0000000800247947 */ /* 0x000fea0003800000 */
.L_x_2949:
        /* <DEDUP_REMOVED lines=18> */
.L_x_2956:
[----:B------:R-:W-:-:S04]  /*b1b0*/  SHF.R.U32.HI R5, RZ, 0x18, R5 ;  /* 0x00000018ff057819 */ /* 0x000fc80000011605 */
[----:B------:R-:W-:-:S07]  /*b1c0*/  LOP3.LUT R0, R0, 0x80, R5, 0xf8, !PT ;  /* 0x0000008000007812 */ /* 0x000fce00078ef805 */
.L_x_2955:
[----:B------:R-:W-:Y:S05]  /*b1d0*/  BSYNC.RECONVERGENT B0 ;  /* 0x0000000000007941 */ /* 0x000fea0003800200 */
.L_x_2954:
[----:B------:R0:W-:Y:S01]  /*b1e0*/  STG.E.U8 desc[UR36][R2.64], R0 ;  /* 0x0000000002007986 */ /* 0x0001e2000c101124 */
[----:B------:R-:W-:Y:S05]  /*b1f0*/  BRA `(.L_x_2940) ;  /* 0x0000000400c87947 */ /* 0x000fea0003800000 */
.L_x_2948:
        /* <DEDUP_REMOVED lines=18> */
[----:B------:R-:W-:-:S04]  /*b320*/  @!P0 IADD3 R0, PT, PT, R6, RZ, RZ ;  /* 0x000000ff06008210 */ /* 0x000fc80007ffe0ff */
[----:B------:R-:W-:-:S05]  /*b330*/  @P2 MOV R5, R0 ;  /* 0x0000000000052202 */ /* 0x000fca0000000f00 */
[----:B------:R0:W-:Y:S01]  /*b340*/  STG.E.U8 desc[UR36][R2.64], R5 ;  /* 0x0000000502007986 */ /* 0x0001e2000c101124 */
[----:B------:R-:W-:Y:S05]  /*b350*/  BRA `(.L_x_2940) ;  /* 0x0000000400707947 */ /* 0x000fea0003800000 */
.L_x_2958:
[----:B------:R-:W-:-:S06]  /*b360*/  HADD2.F32 R5, -RZ, R5.H0_H0 ;  /* 0x20000005ff057230 */ /* 0x000fcc0000004100 */
[----:B------:R-:W0:Y:S02]  /*b370*/  F2I.U64.TRUNC R4, R5 ;  /* 0x0000000500047311 */ /* 0x000e24000020d800 */
[----:B0-----:R0:W-:Y:S01]  /*b380*/  STG.E.64 desc[UR36][R2.64], R4 ;  /* 0x0000000402007986 */ /* 0x0011e2000c101b24 */
[----:B------:R-:W-:Y:S05]  /*b390*/  BRA `(.L_x_2940) ;  /* 0x0000000400607947 */ /* 0x000fea0003800000 */
.L_x_2957:
[----:B------:R-:W-:-:S06]  /*b3a0*/  HADD2.F32 R5, -RZ, R5.H0_H0 ;  /* 0x20000005ff057230 */ /* 0x000fcc0000004100 */
[----:B------:R-:W0:Y:S02]  /*b3b0*/  F2I.FTZ.U32.TRUNC.NTZ R5, R5 ;  /* 0x0000000500057305 */ /* 0x000e24000021f000 */
[----:B0-----:R0:W-:Y:S01]  /*b3c0*/  STG.E desc[UR36][R2.64], R5 ;  /* 0x0000000502007986 */ /* 0x0011e2000c101924 */
[----:B------:R-:W-:Y:S05]  /*b3d0*/  BRA `(.L_x_2940) ;  /* 0x0000000400507947 */ /* 0x000fea0003800000 */
.L_x_2947:
        /* <DEDUP_REMOVED lines=13> */
.L_x_2960:
        /* <DEDUP_REMOVED lines=8> */
.L_x_2959:
[----:B------:R-:W-:-:S09]  /*b530*/  UISETP.NE.AND UP0, UPT, UR4, 0xf, UPT ;  /* 0x0000000f0400788c */ /* 0x000fd2000bf05270 */
[----:B------:R-:W-:Y:S05]  /*b540*/  BRA.U !UP0, `(.L_x_2961) ;  /* 0x0000000108e87547 */ /* 0x000fea000b800000 */
[----:B------:R-:W-:-:S09]  /*b550*/  UISETP.NE.AND UP0, UPT, UR4, 0x17, UPT ;  /* 0x000000170400788c */ /* 0x000fd2000bf05270 */
[----:B------:R-:W-:Y:S05]  /*b560*/  BRA.U !UP0, `(.L_x_2962) ;  /* 0x0000000108907547 */ /* 0x000fea000b800000 */
[----:B------:R-:W-:-:S09]  /*b570*/  UISETP.NE.AND UP0, UPT, UR4, 0x18, UPT ;  /* 0x000000180400788c */ /* 0x000fd2000bf05270 */
[----:B------:R-:W-:Y:S05]  /*b580*/  BRA.U !UP0, `(.L_x_2963) ;  /* 0x0000000108447547 */ /* 0x000fea000b800000 */
.L_x_2939:
        /* <DEDUP_REMOVED lines=16> */
.L_x_2964:
[----:B------:R-:W-:Y:S05]  /*b690*/  BRA `(.L_x_2940) ;  /* 0x0000000000a07947 */ /* 0x000fea0003800000 */
.L_x_2963:
        /* <DEDUP_REMOVED lines=13> */
.L_x_2966:
[----:B------:R-:W-:Y:S05]  /*b770*/  BSYNC.RECONVERGENT B0 ;  /* 0x0000000000007941 */ /* 0x000fea0003800200 */
.L_x_2965:
[----:B------:R-:W-:-:S05]  /*b780*/  LOP3.LUT R5, R0, 0x80, R5, 0xf8, !PT ;  /* 0x0000008000057812 */ /* 0x000fca00078ef805 */
[----:B------:R0:W-:Y:S01]  /*b790*/  STG.E.U8 desc[UR36][R2.64], R5 ;  /* 0x0000000502007986 */ /* 0x0001e2000c101124 */
[----:B------:R-:W-:Y:S05]  /*b7a0*/  BRA `(.L_x_2940) ;  /* 0x00000000005c7947 */ /* 0x000fea0003800000 */
.L_x_2962:
        /* <DEDUP_REMOVED lines=12> */
.L_x_2968:
[----:B------:R-:W-:Y:S01]  /*b870*/  HFMA2 R0, -RZ, RZ, 0, 7.569789886474609375e-06 ;  /* 0x0000007fff007431 */ /* 0x000fe200000001ff */
[----:B------:R-:W-:-:S04]  /*b880*/  ISETP.GT.U32.AND P0, PT, R4, 0x7f800000, PT ;  /* 0x7f8000000400780c */ /* 0x000fc80003f04070 */
[----:B------:R-:W-:-:S09]  /*b890*/  SEL R0, R0, 0x7c, P0 ;  /* 0x0000007c00007807 */ /* 0x000fd20000000000 */
.L_x_2969:
[----:B------:R-:W-:Y:S05]  /*b8a0*/  BSYNC.RECONVERGENT B0 ;  /* 0x0000000000007941 */ /* 0x000fea0003800200 */
.L_x_2967:
[----:B------:R-:W-:-:S04]  /*b8b0*/  SHF.R.U32.HI R5, RZ, 0x18, R5 ;  /* 0x00000018ff057819 */ /* 0x000fc80000011605 */
[----:B------:R-:W-:-:S05]  /*b8c0*/  LOP3.LUT R5, R0, 0x80, R5, 0xf8, !PT ;  /* 0x0000008000057812 */ /* 0x000fca00078ef805 */
[----:B------:R0:W-:Y:S01]  /*b8d0*/  STG.E.U8 desc[UR36][R2.64], R5 ;  /* 0x0000000502007986 */ /* 0x0001e2000c101124 */
[----:B------:R-:W-:Y:S05]  /*b8e0*/  BRA `(.L_x_2940) ;  /* 0x00000000000c7947 */ /* 0x000fea0003800000 */
.L_x_2961:
[----:B------:R-:W-:-:S05]  /*b8f0*/  HADD2.F32 R0, -RZ, R5.H0_H0 ;  /* 0x20000005ff007230 */ /* 0x000fca0000004100 */
[----:B------:R-:W-:-:S05]  /*b900*/  F2FP.BF16.F32.PACK_AB R0, RZ, R0 ;  /* 0x00000000ff00723e */ /* 0x000fca00000010ff */
[----:B------:R0:W-:Y:S02]  /*b910*/  STG.E.U16 desc[UR36][R2.64], R0 ;  /* 0x0000000002007986 */ /* 0x0001e4000c101524 */
.L_x_2940:
[----:B------:R-:W-:-:S07]  /*b920*/  IADD3 R17, PT, PT, R17, 0x80, RZ ;  /* 0x0000008011117810 */ /* 0x000fce0007ffe0ff */
.L_x_2851:
[----:B------:R-:W-:Y:S05]  /*b930*/  BSYNC.RECONVERGENT B6 ;  /* 0x0000000000067941 */ /* 0x000fea0003800200 */
.L_x_2850:
[----:B------:R-:W5:Y:S01]  /*b940*/  LDCU UR4, c[0x0][0x380] ;  /* 0x00007000ff0477ac */ /* 0x000f620008000800 */
[----:B------:R-:W-:Y:S01]  /*b950*/  BSSY.RECONVERGENT B6, `(.L_x_2970) ;  /* 0x00005c5000067945 */ /* 0x000fe20003800200 */
[----:B-----5:R-:W-:-:S13]  /*b960*/  ISETP.GE.AND P0, PT, R17, UR4, PT ;  /* 0x0000000411007c0c */ /* 0x020fda000bf06270 */
[----:B------:R-:W-:Y:S05]  /*b970*/  @P0 BRA `(.L_x_2971) ;  /* 0x0000005c00080947 */ /* 0x000fea0003800000 */
[----:B------:R-:W5:Y:S01]  /*b980*/  LDCU UR4, c[0x0][0x388] ;  /* 0x00007100ff0477ac */ /* 0x000f620008000800 */
[----:B0-----:R-:W-:Y:S01]  /*b990*/  IMAD.MOV.U32 R0, RZ, RZ, RZ ;  /* 0x000000ffff007224 */ /* 0x001fe200078e00ff */
[----:B------:R-:W-:Y:S01]  /*b9a0*/  MOV R16, RZ ;  /* 0x000000ff00107202 */ /* 0x000fe20000000f00 */
        /* <DEDUP_REMOVED lines=300> */
.L_x_2972:
        /* <DEDUP_REMOVED lines=19> */
.L_x_2976:
[----:B------:R0:W2:Y:S02]  /*cda0*/  LDG.E.U8 R2, desc[UR36][R2.64] ;  /* 0x0000002402027981 */ /* 0x0000a4000c1e1100 */
[----:B0-----:R-:W-:Y:S02]  /*cdb0*/  PRMT R3, R3, 0x5410, RZ ;  /* 0x0000541003037816 */ /* 0x001fe400000000ff */
[----:B--2---:R-:W-:-:S04]  /*cdc0*/  I2FP.F32.U32 R0, R2 ;  /* 0x0000000200007245 */ /* 0x004fc80000201000 */
[----:B------:R-:W-:Y:S01]  /*cdd0*/  F2FP.F16.F32.PACK_AB R0, RZ, R0 ;  /* 0x00000000ff00723e */ /* 0x000fe200000000ff */
[----:B------:R-:W-:Y:S06]  /*cde0*/  BRA `(.L_x_2978) ;  /* 0x0000000c00e47947 */ /* 0x000fec0003800000 */
.L_x_2975:
        /* <DEDUP_REMOVED lines=11> */
.L_x_2980:
[----:B------:R0:W2:Y:S02]  /*cea0*/  LDG.E R2, desc[UR36][R2.64] ;  /* 0x0000002402027981 */ /* 0x0000a4000c1e1900 */
[----:B0-----:R-:W-:Y:S02]  /*ceb0*/  PRMT R3, R3, 0x5410, RZ ;  /* 0x0000541003037816 */ /* 0x001fe400000000ff */
[----:B--2---:R-:W-:-:S04]  /*cec0*/  I2FP.F32.S32 R0, R2 ;  /* 0x0000000200007245 */ /* 0x004fc80000201400 */
[----:B------:R-:W-:Y:S01]  /*ced0*/  F2FP.F16.F32.PACK_AB R0, RZ, R0 ;  /* 0x00000000ff00723e */ /* 0x000fe200000000ff */
[----:B------:R-:W-:Y:S06]  /*cee0*/  BRA `(.L_x_2978) ;  /* 0x0000000c00a47947 */ /* 0x000fec0003800000 */
.L_x_2979:
[----:B------:R0:W2:Y:S02]  /*cef0*/  LDG.E.U16 R2, desc[UR36][R2.64] ;  /* 0x0000002402027981 */ /* 0x0000a4000c1e1500 */
[----:B0-----:R-:W-:Y:S01]  /*cf00*/  PRMT R3, R3, 0x5410, RZ ;  /* 0x0000541003037816 */ /* 0x001fe200000000ff */
[----:B--2---:R-:W0:Y:S02]  /*cf10*/  I2F.S16 R0, R2 ;  /* 0x0000000200007306 */ /* 0x004e240000101400 */
[----:B0-----:R-:W-:Y:S01]  /*cf20*/  F2FP.F16.F32.PACK_AB R0, RZ, R0 ;  /* 0x00000000ff00723e */ /* 0x001fe200000000ff */
[----:B------:R-:W-:Y:S06]  /*cf30*/  BRA `(.L_x_2978) ;  /* 0x0000000c00907947 */ /* 0x000fec0003800000 */
.L_x_2974:
        /* <DEDUP_REMOVED lines=10> */
.L_x_2982:
[----:B------:R0:W2:Y:S02]  /*cfe0*/  LDG.E.U16 R0, desc[UR36][R2.64] ;  /* 0x0000002402007981 */ /* 0x0000a4000c1e1500 */
[----:B0-----:R-:W-:Y:S01]  /*cff0*/  PRMT R3, R3, 0x5410, RZ ;  /* 0x0000541003037816 */ /* 0x001fe200000000ff */
[----:B--2---:R-:W-:-:S05]  /*d000*/  HADD2.F32 R0, -RZ, R0.H0_H0 ;  /* 0x20000000ff007230 */ /* 0x004fca0000004100 */
[----:B------:R-:W-:Y:S01]  /*d010*/  F2FP.F16.F32.PACK_AB R0, RZ, R0 ;  /* 0x00000000ff00723e */ /* 0x000fe200000000ff */
[----:B------:R-:W-:Y:S06]  /*d020*/  BRA `(.L_x_2978) ;  /* 0x0000000c00547947 */ /* 0x000fec0003800000 */
.L_x_2981:
        /* <DEDUP_REMOVED lines=10> */
.L_x_2984:
[----:B------:R-:W2:Y:S02]  /*d0d0*/  LDG.E R2, desc[UR36][R2.64] ;  /* 0x0000002402027981 */ /* 0x000ea4000c1e1900 */
[----:B--2---:R-:W-:Y:S02]  /*d0e0*/  PRMT R0, R2, 0x7610, R0 ;  /* 0x0000761002007816 */ /* 0x004fe40000000000 */
[----:B------:R-:W-:Y:S01]  /*d0f0*/  PRMT R3, R3, 0x7610, R2 ;  /* 0x0000761003037816 */ /* 0x000fe20000000002 */
[----:B------:R-:W-:Y:S06]  /*d100*/  BRA `(.L_x_2978) ;  /* 0x0000000c001c7947 */ /* 0x000fec0003800000 */
.L_x_2983:
        /* <DEDUP_REMOVED lines=9> */
.L_x_2973:
        /* <DEDUP_REMOVED lines=14> */
.L_x_2987:
        /* <DEDUP_REMOVED lines=13> */
.L_x_2986:
[----:B------:R-:W-:-:S09]  /*d350*/  UISETP.NE.AND UP0, UPT, UR4, 0xf, UPT ;  /* 0x0000000f0400788c */ /* 0x000fd2000bf05270 */
[----:B------:R-:W-:Y:S05]  /*d360*/  BRA.U !UP0, `(.L_x_2988) ;  /* 0x00000001089c7547 */ /* 0x000fea000b800000 */
[----:B------:R-:W-:-:S09]  /*d370*/  UISETP.NE.AND UP0, UPT, UR4, 0x17, UPT ;  /* 0x000000170400788c */ /* 0x000fd2000bf05270 */
[----:B------:R-:W-:Y:S05]  /*d380*/  BRA.U !UP0, `(.L_x_2989) ;  /* 0x00000001085c7547 */ /* 0x000fea000b800000 */
[----:B------:R-:W-:-:S09]  /*d390*/  UISETP.NE.AND UP0, UPT, UR4, 0x18, UPT ;  /* 0x000000180400788c */ /* 0x000fd2000bf05270 */
[----:B------:R-:W-:Y:S05]  /*d3a0*/  BRA.U UP0, `(.L_x_2977) ;  /* 0x0000000900047547 */ /* 0x000fea000b800000 */
[----:B------:R0:W2:Y:S01]  /*d3b0*/  LDG.E.U8 R0, desc[UR36][R2.64] ;  /* 0x0000002402007981 */ /* 0x0000a2000c1e1100 */
[----:B------:R-:W-:Y:S01]  /*d3c0*/  IMAD.MOV.U32 R6, RZ, RZ, 0x1f ;  /* 0x0000001fff067424 */ /* 0x000fe200078e00ff */
[----:B0-----:R-:W-:Y:S02]  /*d3d0*/  PRMT R3, R3, 0x5410, RZ ;  /* 0x0000541003037816 */ /* 0x001fe400000000ff */
[----:B--2---:R-:W-:-:S04]  /*d3e0*/  SHF.L.U32 R0, R0, 0x18, RZ ;  /* 0x0000001800007819 */ /* 0x004fc800000006ff */
[C---:B------:R-:W-:Y:S02]  /*d3f0*/  LOP3.LUT R4, R0.reuse, 0x7f000000, RZ, 0xc0, !PT ;  /* 0x7f00000000047812 */ /* 0x040fe400078ec0ff */
[----:B------:R-:W-:Y:S02]  /*d400*/  LOP3.LUT P0, RZ, R0, 0x7f000000, RZ, 0xc0, !PT ;  /* 0x7f00000000ff7812 */ /* 0x000fe4000780c0ff */
[----:B------:R-:W0:Y:S02]  /*d410*/  FLO.U32 R5, R4 ;  /* 0x0000000400057300 */ /* 0x000e2400000e0000 */
[----:B0-----:R-:W-:-:S04]  /*d420*/  IADD3 R5, PT, PT, -R5, RZ, RZ ;  /* 0x000000ff05057210 */ /* 0x001fc80007ffe1ff */
[----:B------:R-:W-:-:S04]  /*d430*/  VIADDMNMX.U32 R5, R5, R6, 0x4, !PT ;  /* 0x0000000405057446 */ /* 0x000fc80007800006 */
[----:B------:R-:W-:-:S04]  /*d440*/  IADD3 R5, PT, PT, R5, -0x4, RZ ;  /* 0xfffffffc05057810 */ /* 0x000fc80007ffe0ff */
[C---:B------:R-:W-:Y:S01]  /*d450*/  SHF.L.U32 R6, R4.reuse, R5, RZ ;  /* 0x0000000504067219 */ /* 0x040fe200000006ff */
[----:B------:R-:W-:Y:S01]  /*d460*/  IMAD.SHL.U32 R7, R5, 0x800000, RZ ;  /* 0x0080000005077824 */ /* 0x000fe200078e00ff */
[----:B------:R-:W-:-:S04]  /*d470*/  IADD3 R5, PT, PT, R4, 0x1000000, RZ ;  /* 0x0100000004057810 */ /* 0x000fc80007ffe0ff */
        /* <DEDUP_REMOVED lines=8> */
.L_x_2989:
[----:B------:R0:W2:Y:S02]  /*d500*/  LDG.E.U8 R2, desc[UR36][R2.64] ;  /* 0x0000002402027981 */ /* 0x0000a4000c1e1100 */
[----:B0-----:R-:W-:Y:S01]  /*d510*/  PRMT R3, R3, 0x5410, RZ ;  /* 0x0000541003037816 */ /* 0x001fe200000000ff */
        /* <DEDUP_REMOVED lines=12> */
.L_x_2988:
[----:B------:R0:W2:Y:S02]  /*d5e0*/  LDG.E.U16 R0, desc[UR36][R2.64] ;  /* 0x0000002402007981 */ /* 0x0000a4000c1e1500 */
[----:B0-----:R-:W-:Y:S02]  /*d5f0*/  PRMT R3, R3, 0x5410, RZ ;  /* 0x0000541003037816 */ /* 0x001fe400000000ff */
[----:B--2---:R-:W-:-:S04]  /*d600*/  SHF.L.U32 R0, R0, 0x10, RZ ;  /* 0x0000001000007819 */ /* 0x004fc800000006ff */
[----:B------:R-:W-:Y:S01]  /*d610*/  F2FP.F16.F32.PACK_AB R0, RZ, R0 ;  /* 0x00000000ff00723e */ /* 0x000fe200000000ff */
[----:B------:R-:W-:Y:S06]  /*d620*/  BRA `(.L_x_2978) ;  /* 0x0000000400d47947 */ /* 0x000fec0003800000 */
.L_x_2985:
        /* <DEDUP_REMOVED lines=13> */
.L_x_2992:
        /* <DEDUP_REMOVED lines=21> */
.L_x_2996:
[----:B------:R-:W-:Y:S05]  /*d850*/  BSYNC.RECONVERGENT B1 ;  /* 0x0000000000017941 */ /* 0x000fea0003800200 */
.L_x_2995:
[----:B------:R-:W-:Y:S02]  /*d860*/  SHF.L.U32 R0, R0, 0x14, RZ ;  /* 0x0000001400007819 */ /* 0x000fe400000006ff */
[----:B------:R-:W-:-:S04]  /*d870*/  LEA R2, R2, 0x3b800000, 0x17 ;  /* 0x3b80000002027811 */ /* 0x000fc800078eb8ff */
[----:B------:R-:W-:-:S07]  /*d880*/  LOP3.LUT R0, R2, R0, R7, 0xfe, !PT ;  /* 0x0000000002007212 */ /* 0x000fce00078efe07 */
.L_x_2994:
[----:B------:R-:W-:Y:S05]  /*d890*/  BSYNC.RECONVERGENT B0 ;  /* 0x0000000000007941 */ /* 0x000fea0003800200 */
.L_x_2993:
[----:B------:R-:W-:Y:S02]  /*d8a0*/  F2FP.F16.F32.PACK_AB R0, RZ, R0 ;  /* 0x00000000ff00723e */ /* 0x000fe400000000ff */
[----:B------:R-:W-:Y:S01]  /*d8b0*/  PRMT R3, R3, 0x5410, RZ ;  /* 0x0000541003037816 */ /* 0x000fe200000000ff */
[----:B------:R-:W-:Y:S06]  /*d8c0*/  BRA `(.L_x_2978) ;  /* 0x00000004002c7947 */ /* 0x000fec0003800000 */
.L_x_2991:
        /* <DEDUP_REMOVED lines=21> */
.L_x_3000:
[----:B------:R-:W-:Y:S05]  /*da20*/  BSYNC.RECONVERGENT B1 ;  /* 0x0000000000017941 */ /* 0x000fea0003800200 */
.L_x_2999:
[----:B------:R-:W-:Y:S01]  /*da30*/  IMAD.SHL.U32 R0, R0, 0x200000, RZ ;  /* 0x0020000000007824 */ /* 0x000fe200078e00ff */
[----:B------:R-:W-:-:S04]  /*da40*/  LEA R2, R2, 0x37800000, 0x17 ;  /* 0x3780000002027811 */ /* 0x000fc800078eb8ff */
[----:B------:R-:W-:-:S07]  /*da50*/  LOP3.LUT R0, R2, R0, R7, 0xfe, !PT ;  /* 0x0000000002007212 */ /* 0x000fce00078efe07 */
.L_x_2998:
[----:B------:R-:W-:Y:S05]  /*da60*/  BSYNC.RECONVERGENT B0 ;  /* 0x0000000000007941 */ /* 0x000fea0003800200 */
.L_x_2997:
[----:B------:R-:W-:Y:S02]  /*da70*/  F2FP.F16.F32.PACK_AB R0, RZ, R0 ;  /* 0x00000000ff00723e */ /* 0x000fe400000000ff */
[----:B------:R-:W-:Y:S01]  /*da80*/  PRMT R3, R3, 0x5410, RZ ;  /* 0x0000541003037816 */ /* 0x000fe200000000ff */
[----:B------:R-:W-:Y:S06]  /*da90*/  BRA `(.L_x_2978) ;  /* 0x0000000000b87947 */ /* 0x000fec0003800000 */
.L_x_2990:
        /* <DEDUP_REMOVED lines=8> */
[----:B------:R-:W-:Y:S02]  /*db20*/  MOV R0, 0x400000 ;  /* 0x0040000000007802 */ /* 0x000fe40000000f00 */
[----:B--2---:R-:W-:-:S13]  /*db30*/  ISETP.NE.AND P0, PT, R2, RZ, PT ;  /* 0x000000ff0200720c */ /* 0x004fda0003f05270 */
[----:B------:R-:W-:Y:S05]  /*db40*/  @!P0 BRA `(.L_x_3004) ;  /* 0x00000000000c8947 */ /* 0x000fea0003800000 */
[----:B------:R-:W-:-:S13]  /*db50*/  ISETP.NE.AND P0, PT, R2, 0xff, PT ;  /* 0x000000ff0200780c */ /* 0x000fda0003f05270 */
[----:B------:R-:W-:Y:S01]  /*db60*/  @!P0 MOV R0, 0x7f800001 ;  /* 0x7f80000100008802 */ /* 0x000fe20000000f00 */
[----:B------:R-:W-:-:S07]  /*db70*/  @P0 IMAD.SHL.U32 R0, R2, 0x800000, RZ ;  /* 0x0080000002000824 */ /* 0x000fce00078e00ff */
.L_x_3004:
[----:B------:R-:W-:Y:S05]  /*db80*/  BSYNC.RECONVERGENT B0 ;  /* 0x0000000000007941 */ /* 0x000fea0003800200 */
.L_x_3003:
[----:B------:R-:W-:Y:S02]  /*db90*/  PRMT R3, R3, 0x5410, RZ ;  /* 0x0000541003037816 */ /* 0x000fe400000000ff */
[----:B------:R-:W-:Y:S01]  /*dba0*/  F2FP.F16.F32.PACK_AB R0, RZ, R0 ;  /* 0x00000000ff00723e */ /* 0x000fe200000000ff */
[----:B------:R-:W-:Y:S06]  /*dbb0*/  BRA `(.L_x_2978) ;  /* 0x0000000000707947 */ /* 0x000fec0003800000 */
.L_x_2977:
[----:B------:R-:W-:Y:S01]  /*dbc0*/  MOV R0, 0x0 ;  /* 0x0000000000007802 */ /* 0x000fe20000000f00 */
[----:B------:R-:W0:Y:S01]  /*dbd0*/  LDCU.64 UR4, c[0x4][0x158] ;  /* 0x01002b00ff0477ac */ /* 0x000e220008000a00 */
[----:B------:R-:W-:Y:S01]  /*dbe0*/  HFMA2 R8, -RZ, RZ, 0, 4.64916229248046875e-06 ;  /* 0x0000004eff087431 */ /* 0x000fe200000001ff */
[----:B------:R-:W-:Y:S01]  /*dbf0*/  MOV R12, 0x1 ;  /* 0x00000001000c7802 */ /* 0x000fe20000000f00 */
[----:B------:R1:W2:Y:S01]  /*dc00*/  LDC.64 R2, c[0x4][R0] ;  /* 0x0100000000027b82 */ /* 0x0002a20000000a00 */
[----:B------:R-:W3:Y:S01]  /*dc10*/  LDCU.64 UR6, c[0x4][0x160] ;  /* 0x01002c00ff0677ac */ /* 0x000ee20008000a00 */
[----:B------:R-:W-:Y:S01]  /*dc20*/  IMAD.MOV.U32 R13, RZ, RZ, RZ ;  /* 0x000000ffff0d7224 */ /* 0x000fe200078e00ff */
[----:B------:R-:W4:Y:S01]  /*dc30*/  LDCU.64 UR8, c[0x4][0x28] ;  /* 0x01000500ff0877ac */ /* 0x000f220008000a00 */
[----:B0-----:R-:W-:Y:S02]  /*dc40*/  MOV R4, UR4 ;  /* 0x0000000400047c02 */ /* 0x001fe40008000f00 */
[----:B------:R-:W-:Y:S01]  /*dc50*/  MOV R5, UR5 ;  /* 0x0000000500057c02 */ /* 0x000fe20008000f00 */
[----:B---3--:R-:W-:Y:S01]  /*dc60*/  IMAD.U32 R6, RZ, RZ, UR6 ;  /* 0x00000006ff067e24 */ /* 0x008fe2000f8e00ff */
[----:B------:R-:W-:-:S02]  /*dc70*/  MOV R7, UR7 ;  /* 0x0000000700077c02 */ /* 0x000fc40008000f00 */
[----:B----4-:R-:W-:Y:S01]  /*dc80*/  MOV R10, UR8 ;  /* 0x00000008000a7c02 */ /* 0x010fe20008000f00 */
[----:B-1----:R-:W-:-:S07]  /*dc90*/  IMAD.U32 R11, RZ, RZ, UR9 ;  /* 0x00000009ff0b7e24 */ /* 0x002fce000f8e00ff */
[----:B------:R-:W-:-:S07]  /*dca0*/  LEPC R20, `(.L_x_3005) ;  /* 0x000000001014794e */ /* 0x000fce0000000000 */
[----:B--2---:R-:W-:Y:S05]  /*dcb0*/  CALL.ABS.NOINC R2 ;  /* 0x0000000002007343 */ /* 0x004fea0003c00000 */
.L_x_3005:
[----:B------:R-:W-:Y:S02]  /*dcc0*/  PRMT R0, RZ, 0x7610, R0 ;  /* 0x00007610ff007816 */ /* 0x000fe40000000000 */
[----:B------:R-:W-:Y:S01]  /*dcd0*/  PRMT R3, R3, 0x5410, RZ ;  /* 0x0000541003037816 */ /* 0x000fe200000000ff */
[----:B------:R-:W-:Y:S06]  /*dce0*/  BRA `(.L_x_2978) ;  /* 0x0000000000247947 */ /* 0x000fec0003800000 */
.L_x_3002:
[----:B------:R-:W2:Y:S02]  /*dcf0*/  LDG.E.64 R2, desc[UR36][R2.64] ;  /* 0x0000002402027981 */ /* 0x000ea4000c1e1b00 */
[----:B--2---:R0:W1:Y:S02]  /*dd00*/  I2F.U64 R0, R2 ;  /* 0x0000000200007312 */ /* 0x0040640000301000 */
[----:B0-----:R-:W-:Y:S02]  /*dd10*/  PRMT R3, R3, 0x5410, RZ ;  /* 0x0000541003037816 */ /* 0x001fe400000000ff */
[----:B-1----:R-:W-:Y:S01]  /*dd20*/  F2FP.F16.F32.PACK_AB R0, RZ, R0 ;  /* 0x00000000ff00723e */ /* 0x002fe200000000ff */
[----:B------:R-:W-:Y:S06]  /*dd30*/  BRA `(.L_x_2978) ;  /* 0x0000000000107947 */ /* 0x000fec0003800000 */
.L_x_3001:
[----:B------:R0:W2:Y:S02]  /*dd40*/  LDG.E R2, desc[UR36][R2.64] ;  /* 0x0000002402027981 */ /* 0x0000a4000c1e1900 */
[----:B0-----:R-:W-:Y:S02]  /*dd50*/  PRMT R3, R3, 0x5410, RZ ;  /* 0x0000541003037816 */ /* 0x001fe400000000ff */
[----:B--2---:R-:W-:-:S04]  /*dd60*/  I2FP.F32.U32 R0, R2 ;  /* 0x0000000200007245 */ /* 0x004fc80000201000 */
[----:B------:R-:W-:-:S07]  /*dd70*/  F2FP.F16.F32.PACK_AB R0, RZ, R0 ;  /* 0x00000000ff00723e */ /* 0x000fce00000000ff */
.L_x_2978:
        /* <DEDUP_REMOVED lines=13> */
[----:B------:R-:W-:-:S04]  /*de50*/  @!P0 MOV R10, R9 ;  /* 0x00000009000a8202 */ /* 0x000fc80000000f00 */
[----:B------:R-:W-:Y:S01]  /*de60*/  @!P0 MOV R9, R0 ;  /* 0x0000000000098202 */ /* 0x000fe20000000f00 */
[----:B------:R-:W-:Y:S06]  /*de70*/  @!P0 BRA `(.L_x_3008) ;  /* 0x0000002400f48947 */ /* 0x000fec0003800000 */
[----:B------:R-:W-:-:S13]  /*de80*/  FSETP.NEU.FTZ.AND P0, PT, R9, RZ, PT ;  /* 0x000000ff0900720b */ /* 0x000fda0003f1d000 */
[----:B------:R-:W-:Y:S01]  /*de90*/  @P0 FADD.FTZ R0, RZ, R10 ;  /* 0x0000000aff000221 */ /* 0x000fe20000010000 */
[----:B------:R-:W-:-:S04]  /*dea0*/  @P0 FADD.FTZ R3, RZ, R9 ;  /* 0x00000009ff030221 */ /* 0x000fc80000010000 */
[----:B------:R-:W-:-:S04]  /*deb0*/  @P0 FADD.FTZ R9, R0, R3 ;  /* 0x0000000300090221 */ /* 0x000fc80000010000 */
[----:B------:R-:W-:-:S04]  /*dec0*/  @P0 IMAD.MOV.U32 R10, RZ, RZ, R9 ;  /* 0x000000ffff0a0224 */ /* 0x000fc800078e0009 */
[----:B------:R-:W-:Y:S01]  /*ded0*/  @!P0 FADD.FTZ R10, R10, R10 ;  /* 0x0000000a0a0a8221 */ /* 0x000fe20000010000 */
[----:B------:R-:W-:Y:S06]  /*dee0*/  BRA `(.L_x_3008) ;  /* 0x0000002400d87947 */ /* 0x000fec0003800000 */
.L_x_3007:
        /* <DEDUP_REMOVED lines=70> */
.L_x_3015:
[----:B------:R-:W-:-:S04]  /*e350*/  FADD.FTZ R7, -R0, R5 ;  /* 0x0000000500077221 */ /* 0x000fc80000010100 */
[----:B------:R-:W-:-:S07]  /*e360*/  FMUL.FTZ R7, R7, 0.5 ;  /* 0x3f00000007077820 */ /* 0x000fce0000410000 */
.L_x_3016:
[----:B------:R-:W-:Y:S05]  /*e370*/  BSYNC.RECONVERGENT B1 ;  /* 0x0000000000017941 */ /* 0x000fea0003800200 */
.L_x_3014:
        /* <DEDUP_REMOVED lines=11> */
.L_x_3018:
[----:B------:R-:W-:-:S04]  /*e430*/  FADD.FTZ R12, R4, -R13 ;  /* 0x8000000d040c7221 */ /* 0x000fc80000010000 */
[----:B------:R-:W-:-:S07]  /*e440*/  FMUL.FTZ R12, R12, 0.5 ;  /* 0x3f0000000c0c7820 */ /* 0x000fce0000410000 */
.L_x_3019:
[----:B------:R-:W-:Y:S05]  /*e450*/  BSYNC.RECONVERGENT B1 ;  /* 0x0000000000017941 */ /* 0x000fea0003800200 */
.L_x_3017:
[----:B------:R-:W-:Y:S01]  /*e460*/  FADD.FTZ R7, R12, R7 ;  /* 0x000000070c077221 */ /* 0x000fe20000010000 */
[----:B------:R-:W-:Y:S01]  /*e470*/  FADD.FTZ R8, R6, 1 ;  /* 0x3f80000006087421 */ /* 0x000fe20000010000 */
[----:B------:R-:W-:Y:S01]  /*e480*/  HFMA2 R18, -RZ, RZ, 1.625, 0 ;  /* 0x3e800000ff127431 */ /* 0x000fe200000001ff */
[----:B------:R-:W-:Y:S02]  /*e490*/  MOV R15, 0x3d39bf78 ;  /* 0x3d39bf78000f7802 */ /* 0x000fe40000000f00 */
[----:B------:R-:W-:-:S06]  /*e4a0*/  FMUL.FTZ R8, R7, R8 ;  /* 0x0000000807087220 */ /* 0x000fcc0000410000 */
[----:B------:R-:W0:Y:S02]  /*e4b0*/  MUFU.SQRT R8, R8 ;  /* 0x0000000800087308 */ /* 0x000e240000002000 */
[----:B0-----:R-:W-:-:S04]  /*e4c0*/  FADD.FTZ R14, R7, R8 ;  /* 0x00000008070e7221 */ /* 0x001fc80000010000 */
[C---:B------:R-:W-:Y:S01]  /*e4d0*/  FADD.FTZ.RZ R7, R14.reuse, 1 ;  /* 0x3f8000000e077421 */ /* 0x040fe2000001c000 */
[----:B------:R-:W-:-:S04]  /*e4e0*/  ISETP.GE.U32.AND P0, PT, R14, 0x7f800000, PT ;  /* 0x7f8000000e00780c */ /* 0x000fc80003f06070 */
[----:B------:R-:W-:-:S04]  /*e4f0*/  IADD3 R7, PT, PT, R7, -0x3f400000, RZ ;  /* 0xc0c0000007077810 */ /* 0x000fc80007ffe0ff */
[----:B------:R-:W-:-:S04]  /*e500*/  LOP3.LUT R7, R7, 0xff800000, RZ, 0xc0, !PT ;  /* 0xff80000007077812 */ /* 0x000fc800078ec0ff */
[----:B------:R-:W-:Y:S01]  /*e510*/  IADD3 R13, PT, PT, -R7, 0x40800000, RZ ;  /* 0x40800000070d7810 */ /* 0x000fe20007ffe1ff */
[----:B------:R-:W-:Y:S01]  /*e520*/  IMAD.IADD R12, R14, 0x1, -R7 ;  /* 0x000000010e0c7824 */ /* 0x000fe200078e0a07 */
[----:B------:R-:W-:-:S03]  /*e530*/  I2FP.F32.S32 R7, R7 ;  /* 0x0000000700077245 */ /* 0x000fc60000201400 */
[----:B------:R-:W-:Y:S02]  /*e540*/  FFMA.FTZ R13, R13, R18, -1 ;  /* 0xbf8000000d0d7423 */ /* 0x000fe40000010012 */
        /* <DEDUP_REMOVED lines=20> */
.L_x_3013:
[----:B------:R-:W-:-:S13]  /*e690*/  FSETP.GEU.FTZ.AND P0, PT, R11, 1, PT ;  /* 0x3f8000000b00780b */ /* 0x000fda0003f1e000 */
[----:B------:R-:W-:Y:S05]  /*e6a0*/  @!P0 BRA `(.L_x_3020) ;  /* 0x0000000000848947 */ /* 0x000fea0003800000 */
[----:B------:R-:W-:Y:S01]  /*e6b0*/  FMUL.FTZ R7, R0, R3 ;  /* 0x0000000300077220 */ /* 0x000fe20000410000 */
[----:B------:R-:W-:Y:S02]  /*e6c0*/  HFMA2 R14, -RZ, RZ, 1.625, 0 ;  /* 0x3e800000ff0e7431 */ /* 0x000fe400000001ff */
[----:B------:R-:W-:Y:S01]  /*e6d0*/  IMAD.MOV.U32 R19, RZ, RZ, 0x3d39bf78 ;  /* 0x3d39bf78ff137424 */ /* 0x000fe200078e00ff */
        /* <DEDUP_REMOVED lines=30> */
.L_x_3020:
[----:B------:R-:W-:-:S04]  /*e8c0*/  FADD.FTZ R7, -R11, 1 ;  /* 0x3f8000000b077421 */ /* 0x000fc80000010100 */
[----:B------:R-:W-:-:S06]  /*e8d0*/  FMUL.FTZ R7, R0, R7 ;  /* 0x0000000700077220 */ /* 0x000fcc0000410000 */
[----:B------:R-:W0:Y:S08]  /*e8e0*/  MUFU.SQRT R7, R7 ;  /* 0x0000000700077308 */ /* 0x000e300000002000 */
[----:B0-----:R-:W0:Y:S02]  /*e8f0*/  MUFU.RCP R13, R7 ;  /* 0x00000007000d7308 */ /* 0x001e240000001000 */
[----:B0-----:R-:W-:Y:S01]  /*e900*/  FMUL.FTZ R13, |R10|, R13 ;  /* 0x0000000d0a0d7220 */ /* 0x001fe20000410200 */
[----:B------:R-:W-:Y:S06]  /*e910*/  BRA `(.L_x_3011) ;  /* 0x0000000000047947 */ /* 0x000fec0003800000 */
.L_x_3012:
[----:B------:R0:W1:Y:S02]  /*e920*/  MUFU.SQRT R13, R2 ;  /* 0x00000002000d7308 */ /* 0x0000640000002000 */
.L_x_3011:
[----:B------:R-:W-:Y:S05]  /*e930*/  BSYNC.RECONVERGENT B0 ;  /* 0x0000000000007941 */ /* 0x000fea0003800200 */
.L_x_3010:
        /* <DEDUP_REMOVED lines=9> */
[----:B------:R-:W-:Y:S01]  /*e9d0*/  MOV R3, 0x3f000000 ;  /* 0x3f00000000037802 */ /* 0x000fe20000000f00 */
[C---:B------:R-:W-:Y:S01]  /*e9e0*/  FADD.FTZ R4, |R8|.reuse, -RZ ;  /* 0x800000ff08047221 */ /* 0x040fe20000010200 */
[C---:B------:R-:W-:Y:S01]  /*e9f0*/  FSETP.GT.FTZ.AND P0, PT, |R8|.reuse, 0.56000000238418579102, PT ;  /* 0x3f0f5c290800780b */ /* 0x040fe20003f14200 */
[----:B------:R-:W-:Y:S01]  /*ea00*/  HFMA2 R5, -RZ, RZ, 1.9599609375, 20144 ;  /* 0x3fd774ebff057431 */ /* 0x000fe200000001ff */
        /* <DEDUP_REMOVED lines=22> */
.L_x_3024:
        /* <DEDUP_REMOVED lines=23> */
.L_x_3030:
[----:B------:R-:W-:-:S04]  /*ece0*/  FADD.FTZ R3, -R3, R4 ;  /* 0x0000000403037221 */ /* 0x000fc80000010100 */
[----:B------:R-:W-:-:S07]  /*ecf0*/  FMUL.FTZ R5, R3, 0.5 ;  /* 0x3f00000003057820 */ /* 0x000fce0000410000 */
.L_x_3031:
[----:B------:R-:W-:Y:S05]  /*ed00*/  BSYNC.RECONVERGENT B4 ;  /* 0x0000000000047941 */ /* 0x000fea0003800200 */
.L_x_3029:
[----:B------:R-:W-:Y:S01]  /*ed10*/  FADD.FTZ R0, R5, R0 ;  /* 0x0000000005007221 */ /* 0x000fe20000010000 */
[----:B------:R-:W-:-:S04]  /*ed20*/  FADD.FTZ R3, R11, R6 ;  /* 0x000000060b037221 */ /* 0x000fc80000010000 */
[----:B------:R-:W-:-:S04]  /*ed30*/  FMUL.FTZ R0, R0, R3 ;  /* 0x0000000300007220 */ /* 0x000fc80000410000 */
[----:B------:R2:W3:Y:S01]  /*ed40*/  MUFU.SQRT R12, R0 ;  /* 0x00000000000c7308 */ /* 0x0004e20000002000 */
[----:B------:R-:W-:Y:S05]  /*ed50*/  BRA `(.L_x_3032) ;  /* 0x0000000000487947 */ /* 0x000fea0003800000 */
.L_x_3028:
        /* <DEDUP_REMOVED lines=12> */
.L_x_3027:
[----:B------:R-:W-:Y:S01]  /*ee20*/  FADD.FTZ R0, R6, 1 ;  /* 0x3f80000006007421 */ /* 0x000fe20000010000 */
[----:B------:R-:W-:Y:S01]  /*ee30*/  MUFU.SQRT R3, R2 ;  /* 0x0000000200037308 */ /* 0x000fe20000002000 */
[----:B------:R-:W-:Y:S02]  /*ee40*/  MOV R11, 0x3f800000 ;  /* 0x3f800000000b7802 */ /* 0x000fe40000000f00 */
[----:B------:R-:W-:-:S06]  /*ee50*/  FMUL.FTZ R0, R0, 0.5 ;  /* 0x3f00000000007820 */ /* 0x000fcc0000410000 */
[----:B------:R-:W2:Y:S02]  /*ee60*/  MUFU.SQRT R0, R0 ;  /* 0x0000000000007308 */ /* 0x000ea40000002000 */
[----:B--2---:R-:W-:-:S07]  /*ee70*/  FMUL.FTZ R12, R3, R0 ;  /* 0x00000000030c7220 */ /* 0x004fce0000410000 */
.L_x_3032:
[----:B------:R-:W-:Y:S05]  /*ee80*/  BSYNC.RECONVERGENT B1 ;  /* 0x0000000000017941 */ /* 0x000fea0003800200 */
.L_x_3026:
[----:B------:R-:W-:Y:S05]  /*ee90*/  BRA `(.L_x_3033) ;  /* 0x0000000000087947 */ /* 0x000fea0003800000 */
.L_x_3023:
[----:B------:R-:W-:Y:S01]  /*eea0*/  FMUL.FTZ R12, R6, 16777216 ;  /* 0x4b800000060c7820 */ /* 0x000fe20000410000 */
[----:B------:R-:W-:-:S07]  /*eeb0*/  FMUL.FTZ R11, R11, 16777216 ;  /* 0x4b8000000b0b7820 */ /* 0x000fce0000410000 */
.L_x_3033:
[----:B------:R-:W-:Y:S05]  /*eec0*/  BSYNC.RELIABLE B0 ;  /* 0x0000000000007941 */ /* 0x000fea0003800100 */
.L_x_3022:
        /* <DEDUP_REMOVED lines=17> */
.L_x_3035:
[----:B------:R-:W-:Y:S05]  /*efe0*/  BSYNC.RECONVERGENT B4 ;  /* 0x0000000000047941 */ /* 0x000fea0003800200 */
.L_x_3034:
        /* <DEDUP_REMOVED lines=16> */
[----:B------:R-:W-:-:S04]  /*f0f0*/  FFMA.FTZ R2, R3, R2, R2 ;  /* 0x0000000203027223 */ /* 0x000fc80000010002 */
[----:B------:R-:W-:Y:S01]  /*f100*/  FFMA.FTZ R3, R5, 0.93318945169448852539, -R2 ;  /* 0x3f6ee58105037823 */ /* 0x000fe20000010802 */
[----:B------:R-:W-:-:S04]  /*f110*/  FSEL R5, R0, 1.8663789033889770508, P2 ;  /* 0x3feee58100057808 */ /* 0x000fc80001000000 */
[----:B------:R-:W-:Y:S01]  /*f120*/  FSEL R0, R3, R2, P2 ;  /* 0x0000000203007208 */ /* 0x000fe20001000000 */
[----:B------:R-:W-:-:S04]  /*f130*/  @!P2 FADD.FTZ R2, -R2, -RZ ;  /* 0x800000ff0202a221 */ /* 0x000fc80000010100 */
[----:B------:R-:W-:Y:S01]  /*f140*/  @!P0 FFMA.FTZ R0, R5, 1.6832555532455444336, R2 ;  /* 0x3fd774eb05008823 */ /* 0x000fe20000010002 */
[----:B------:R-:W-:-:S05]  /*f150*/  HFMA2 R2, -RZ, RZ, 2.04296875, -15.78125 ;  /* 0x4016cbe4ff027431 */ /* 0x000fca00000001ff */
[----:B------:R-:W-:Y:S02]  /*f160*/  @!P3 FSEL R0, R2, 0.78539818525314331055, !P0 ;  /* 0x3f490fdb0200b808 */ /* 0x000fe40004000000 */
[----:B------:R-:W-:Y:S02]  /*f170*/  @!P1 FSEL R0, RZ, 3.1415927410125732422, P0 ;  /* 0x40490fdbff009808 */ /* 0x000fe40000000000 */
[----:B------:R-:W-:Y:S02]  /*f180*/  FSETP.NAN.FTZ.AND P0, PT, |R12|, |R12|, PT ;  /* 0x4000000c0c00720b */ /* 0x000fe40003f18200 */
[----:B------:R-:W-:-:S04]  /*f190*/  LOP3.LUT R11, R0, 0x80000000, R11, 0xb8, !PT ;  /* 0x80000000000b7812 */ /* 0x000fc800078eb80b */
[----:B------:R-:W-:-:S07]  /*f1a0*/  FSEL R0, R12, R11, P0 ;  /* 0x0000000b0c007208 */ /* 0x000fce0000000000 */
.L_x_3025:
[----:B------:R-:W-:Y:S05]  /*f1b0*/  BSYNC.RECONVERGENT B3 ;  /* 0x0000000000037941 */ /* 0x000fea0003800200 */
.L_x_3021:
[----:B-1----:R-:W-:Y:S02]  /*f1c0*/  LOP3.LUT R10, R13, 0x80000000, R10, 0xb8, !PT ;  /* 0x800000000d0a7812 */ /* 0x002fe400078eb80a */
[----:B------:R-:W-:Y:S01]  /*f1d0*/  LOP3.LUT R9, R0, 0x80000000, R9, 0xb8, !PT ;  /* 0x8000000000097812 */ /* 0x000fe200078eb809 */
[----:B------:R-:W-:Y:S06]  /*f1e0*/  BRA `(.L_x_3008) ;  /* 0x0000001400187947 */ /* 0x000fec0003800000 */
.L_x_3009:
        /* <DEDUP_REMOVED lines=33> */
.L_x_3041:
[----:B------:R-:W-:Y:S05]  /*f400*/  BSYNC.RECONVERGENT B4 ;  /* 0x0000000000047941 */ /* 0x000fea0003800200 */
.L_x_3040:
[----:B------:R-:W-:Y:S02]  /*f410*/  HFMA2 R5, -RZ, RZ, 0.89990234375, 10328 ;  /* 0x3b33710bff057431 */ /* 0x000fe400000001ff */
        /* <DEDUP_REMOVED lines=21> */
.L_x_3039:
        /* <DEDUP_REMOVED lines=29> */
.L_x_3044:
[----:B------:R-:W-:Y:S05]  /*f740*/  BSYNC.RECONVERGENT B4 ;  /* 0x0000000000047941 */ /* 0x000fea0003800200 */
.L_x_3043:
[----:B------:R-:W-:Y:S02]  /*f750*/  HFMA2 R3, -RZ, RZ, 0.89990234375, 10328 ;  /* 0x3b33710bff037431 */ /* 0x000fe400000001ff */
[----:B------:R-:W-:Y:S01]  /*f760*/  FMUL.FTZ R0, R2, R2 ;  /* 0x0000000202007220 */ /* 0x000fe20000410000 */
[----:B------:R-:W-:Y:S01]  /*f770*/  IMAD.MOV.U32 R5, RZ, RZ, 0x3fd774eb ;  /* 0x3fd774ebff057424 */ /* 0x000fe200078e00ff */
        /* <DEDUP_REMOVED lines=19> */
.L_x_3038:
        /* <DEDUP_REMOVED lines=34> */
.L_x_3046:
[----:B------:R-:W-:Y:S05]  /*fad0*/  BSYNC.RECONVERGENT B4 ;  /* 0x0000000000047941 */ /* 0x000fea0003800200 */
.L_x_3045:
        /* <DEDUP_REMOVED lines=22> */
.L_x_3037:
        /* <DEDUP_REMOVED lines=26> */
.L_x_3050:
[----:B------:R-:W-:Y:S05]  /*fde0*/  BSYNC.RECONVERGENT B4 ;  /* 0x0000000000047941 */ /* 0x000fea0003800200 */
.L_x_3049:
        /* <DEDUP_REMOVED lines=22> */
.L_x_3048:
        /* <DEDUP_REMOVED lines=29> */
.L_x_3052:
[----:B------:R-:W-:Y:S05]  /*10120*/  BSYNC.RECONVERGENT B4 ;  /* 0x0000000000047941 */ /* 0x000fea0003800200 */
.L_x_3051:
        /* <DEDUP_REMOVED lines=22> */
.L_x_3047:
        /* <DEDUP_REMOVED lines=34> */
.L_x_3054:
[----:B------:R-:W-:Y:S05]  /*104b0*/  BSYNC.RECONVERGENT B4 ;  /* 0x0000000000047941 */ /* 0x000fea0003800200 */
.L_x_3053:
        /* <DEDUP_REMOVED lines=21> */
.L_x_3042:
[----:B------:R-:W-:Y:S05]  /*10610*/  BSYNC.RECONVERGENT B3 ;  /* 0x0000000000037941 */ /* 0x000fea0003800200 */
.L_x_3036:
[----:B------:R-:W-:Y:S01]  /*10620*/  FADD.FTZ R3, R14, 0.69314718246459960938 ;  /* 0x3f3172180e037421 */ /* 0x000fe20000010000 */
[----:B------:R-:W-:-:S04]  /*10630*/  LOP3.LUT R9, R12, 0x80000000, R9, 0xb8, !PT ;  /* 0x800000000c097812 */ /* 0x000fc800078eb809 */
[----:B------:R-:W-:-:S07]  /*10640*/  LOP3.LUT R10, R3, 0x80000000, R10, 0xb8, !PT ;  /* 0x80000000030a7812 */ /* 0x000fce00078eb80a */
.L_x_3008:
[----:B------:R-:W-:Y:S05]  /*10650*/  BSYNC.RECONVERGENT B2 ;  /* 0x0000000000027941 */ /* 0x000fea0003800200 */
.L_x_3006:
        /* <DEDUP_REMOVED lines=19> */
.L_x_3058:
[----:B------:R-:W-:-:S06]  /*10790*/  HADD2.F32 R5, -RZ, R5.H0_H0 ;  /* 0x20000005ff057230 */ /* 0x000fcc0000004100 */
[----:B------:R-:W0:Y:S02]  /*107a0*/  F2I.S64.TRUNC R4, R5 ;  /* 0x0000000500047311 */ /* 0x000e24000020d900 */
[----:B0-----:R0:W-:Y:S01]  /*107b0*/  STG.E.U8 desc[UR36][R2.64], R4 ;  /* 0x0000000402007986 */ /* 0x0011e2000c101124 */
[----:B------:R-:W-:Y:S05]  /*107c0*/  BRA `(.L_x_3060) ;  /* 0x0000000c00707947 */ /* 0x000fea0003800000 */
.L_x_3057:
        /* <DEDUP_REMOVED lines=10> */
.L_x_3062:
[----:B------:R-:W-:-:S06]  /*10870*/  HADD2.F32 R5, -RZ, R5.H0_H0 ;  /* 0x20000005ff057230 */ /* 0x000fcc0000004100 */
[----:B------:R-:W0:Y:S02]  /*10880*/  F2I.FTZ.TRUNC.NTZ R5, R5 ;  /* 0x0000000500057305 */ /* 0x000e24000021f100 */
[----:B0-----:R0:W-:Y:S01]  /*10890*/  STG.E desc[UR36][R2.64], R5 ;  /* 0x0000000502007986 */ /* 0x0011e2000c101924 */
[----:B------:R-:W-:Y:S05]  /*108a0*/  BRA `(.L_x_3060) ;  /* 0x0000000c00387947 */ /* 0x000fea0003800000 */
.L_x_3061:
[----:B------:R-:W-:-:S06]  /*108b0*/  HADD2.F32 R5, -RZ, R5.H0_H0 ;  /* 0x20000005ff057230 */ /* 0x000fcc0000004100 */
[----:B------:R-:W0:Y:S02]  /*108c0*/  F2I.FTZ.TRUNC.NTZ R5, R5 ;  /* 0x0000000500057305 */ /* 0x000e24000021f100 */
[----:B0-----:R0:W-:Y:S01]  /*108d0*/  STG.E.U16 desc[UR36][R2.64], R5 ;  /* 0x0000000502007986 */ /* 0x0011e2000c101524 */
[----:B------:R-:W-:Y:S05]  /*108e0*/  BRA `(.L_x_3060) ;  /* 0x0000000c00287947 */ /* 0x000fea0003800000 */
.L_x_3056:
        /* <DEDUP_REMOVED lines=9> */
.L_x_3064:
[----:B------:R0:W-:Y:S01]  /*10980*/  STG.E.U16 desc[UR36][R2.64], R5 ;  /* 0x0000000502007986 */ /* 0x0001e2000c101524 */
[----:B------:R-:W-:Y:S05]  /*10990*/  BRA `(.L_x_3060) ;  /* 0x0000000800fc7947 */ /* 0x000fea0003800000 */
.L_x_3063:
        /* <DEDUP_REMOVED lines=10> */
.L_x_3066:
[----:B------:R0:W-:Y:S01]  /*10a40*/  STG.E desc[UR36][R2.64], R5 ;  /* 0x0000000502007986 */ /* 0x0001e2000c101924 */
[----:B------:R-:W-:Y:S05]  /*10a50*/  BRA `(.L_x_3060) ;  /* 0x0000000800cc7947 */ /* 0x000fea0003800000 */
.L_x_3065:
[----:B------:R-:W-:-:S05]  /*10a60*/  HADD2.F32 R4, -RZ, R5.H0_H0 ;  /* 0x20000005ff047230 */ /* 0x000fca0000004100 */
[----:B------:R-:W-:-:S06]  /*10a70*/  FMUL.FTZ R4, R4, 1 ;  /* 0x3f80000004047820 */ /* 0x000fcc0000410000 */
[----:B------:R-:W0:Y:S02]  /*10a80*/  F2F.F64.F32 R4, R4 ;  /* 0x0000000400047310 */ /* 0x000e240000201800 */
[----:B0-----:R0:W-:Y:S01]  /*10a90*/  STG.E.64 desc[UR36][R2.64], R4 ;  /* 0x0000000402007986 */ /* 0x0011e2000c101b24 */
[----:B------:R-:W-:Y:S05]  /*10aa0*/  BRA `(.L_x_3060) ;  /* 0x0000000800b87947 */ /* 0x000fea0003800000 */
.L_x_3055:
        /* <DEDUP_REMOVED lines=14> */
.L_x_3070:
        /* <DEDUP_REMOVED lines=18> */
.L_x_3073:
[----:B------:R-:W-:-:S04]  /*10cb0*/  SHF.R.U32.HI R5, RZ, 0x18, R5 ;  /* 0x00000018ff057819 */ /* 0x000fc80000011605 */
[----:B------:R-:W-:-:S07]  /*10cc0*/  LOP3.LUT R0, R0, 0x80, R5, 0xf8, !PT ;  /* 0x0000008000007812 */ /* 0x000fce00078ef805 */
.L_x_3072:
[----:B------:R-:W-:Y:S05]  /*10cd0*/  BSYNC.RECONVERGENT B0 ;  /* 0x0000000000007941 */ /* 0x000fea0003800200 */
.L_x_3071:
[----:B------:R0:W-:Y:S01]  /*10ce0*/  STG.E.U8 desc[UR36][R2.64], R0 ;  /* 0x0000000002007986 */ /* 0x0001e2000c101124 */
[----:B------:R-:W-:Y:S05]  /*10cf0*/  BRA `(.L_x_3060) ;  /* 0x0000000800247947 */ /* 0x000fea0003800000 */
.L_x_3069:
        /* <DEDUP_REMOVED lines=18> */
.L_x_3076:
[----:B------:R-:W-:-:S04]  /*10e20*/  SHF.R.U32.HI R5, RZ, 0x18, R5 ;  /* 0x00000018ff057819 */ /* 0x000fc80000011605 */
[----:B------:R-:W-:-:S07]  /*10e30*/  LOP3.LUT R0, R0, 0x80, R5, 0xf8, !PT ;  /* 0x0000008000007812 */ /* 0x000fce00078ef805 */
.L_x_3075:
[----:B------:R-:W-:Y:S05]  /*10e40*/  BSYNC.RECONVERGENT B0 ;  /* 0x0000000000007941 */ /* 0x000fea0003800200 */
.L_x_3074:
[----:B------:R0:W-:Y:S01]  /*10e50*/  STG.E.U8 desc[UR36][R2.64], R0 ;  /* 0x0000000002007986 */ /* 0x0001e2000c101124 */
[----:B------:R-:W-:Y:S05]  /*10e60*/  BRA `(.L_x_3060) ;  /* 0x0000000400c87947 */ /* 0x000fea0003800000 */
.L_x_3068:
        /* <DEDUP_REMOVED lines=18> */
[----:B------:R-:W-:-:S04]  /*10f90*/  @!P0 IADD3 R0, PT, PT, R6, RZ, RZ ;  /* 0x000000ff06008210 */ /* 0x000fc80007ffe0ff */
[----:B------:R-:W-:-:S05]  /*10fa0*/  @P2 MOV R5, R0 ;  /* 0x0000000000052202 */ /* 0x000fca0000000f00 */
[----:B------:R0:W-:Y:S01]  /*10fb0*/  STG.E.U8 desc[UR36][R2.64], R5 ;  /* 0x0000000502007986 */ /* 0x0001e2000c101124 */
[----:B------:R-:W-:Y:S05]  /*10fc0*/  BRA `(.L_x_3060) ;  /* 0x0000000400707947 */ /* 0x000fea0003800000 */
.L_x_3078:
[----:B------:R-:W-:-:S06]  /*10fd0*/  HADD2.F32 R5, -RZ, R5.H0_H0 ;  /* 0x20000005ff057230 */ /* 0x000fcc0000004100 */
[----:B------:R-:W0:Y:S02]  /*10fe0*/  F2I.U64.TRUNC R4, R5 ;  /* 0x0000000500047311 */ /* 0x000e24000020d800 */
[----:B0-----:R0:W-:Y:S01]  /*10ff0*/  STG.E.64 desc[UR36][R2.64], R4 ;  /* 0x0000000402007986 */ /* 0x0011e2000c101b24 */
[----:B------:R-:W-:Y:S05]  /*11000*/  BRA `(.L_x_3060) ;  /* 0x0000000400607947 */ /* 0x000fea0003800000 */
.L_x_3077:
[----:B------:R-:W-:-:S06]  /*11010*/  HADD2.F32 R5, -RZ, R5.H0_H0 ;  /* 0x20000005ff057230 */ /* 0x000fcc0000004100 */
[----:B------:R-:W0:Y:S02]  /*11020*/  F2I.FTZ.U32.TRUNC.NTZ R5, R5 ;  /* 0x0000000500057305 */ /* 0x000e24000021f000 */
[----:B0-----:R0:W-:Y:S01]  /*11030*/  STG.E desc[UR36][R2.64], R5 ;  /* 0x0000000502007986 */ /* 0x0011e2000c101924 */
[----:B------:R-:W-:Y:S05]  /*11040*/  BRA `(.L_x_3060) ;  /* 0x0000000400507947 */ /* 0x000fea0003800000 */
.L_x_3067:
        /* <DEDUP_REMOVED lines=13> */
.L_x_3080:
        /* <DEDUP_REMOVED lines=8> */
.L_x_3079:
[----:B------:R-:W-:-:S09]  /*111a0*/  UISETP.NE.AND UP0, UPT, UR4, 0xf, UPT ;  /* 0x0000000f0400788c */ /* 0x000fd2000bf05270 */
[----:B------:R-:W-:Y:S05]  /*111b0*/  BRA.U !UP0, `(.L_x_3081) ;  /* 0x0000000108e87547 */ /* 0x000fea000b800000 */
[----:B------:R-:W-:-:S09]  /*111c0*/  UISETP.NE.AND UP0, UPT, UR4, 0x17, UPT ;  /* 0x000000170400788c */ /* 0x000fd2000bf05270 */
[----:B------:R-:W-:Y:S05]  /*111d0*/  BRA.U !UP0, `(.L_x_3082) ;  /* 0x0000000108907547 */ /* 0x000fea000b800000 */
[----:B------:R-:W-:-:S09]  /*111e0*/  UISETP.NE.AND UP0, UPT, UR4, 0x18, UPT ;  /* 0x000000180400788c */ /* 0x000fd2000bf05270 */
[----:B------:R-:W-:Y:S05]  /*111f0*/  BRA.U !UP0, `(.L_x_3083) ;  /* 0x0000000108447547 */ /* 0x000fea000b800000 */
.L_x_3059:
[----:B------:R-:W-:Y:S01]  /*11200*/  MOV R0, 0x0 ;  /* 0x0000000000007802 */ /* 0x000fe20000000f00 */
[----:B------:R-:W0:Y:S01]  /*11210*/  LDCU.64 UR4, c[0x4][0x158] ;  /* 0x01002b00ff0477ac */ /* 0x000e220008000a00 */
[----:B------:R-:W-:Y:S01]  /*11220*/  HFMA2 R8, -RZ, RZ, 0, 6.020069122314453125e-06 ;  /* 0x00000065ff087431 */ /* 0x000fe200000001ff */
[----:B------:R-:W-:Y:S01]  /*11230*/  MOV R12, 0x1 ;  /* 0x00000001000c7802 */ /* 0x000fe20000000f00 */
[----:B------:R1:W2:Y:S01]  /*11240*/  LDC.64 R2, c[0x4][R0] ;  /* 0x0100000000027b82 */ /* 0x0002a20000000a00 */
[----:B------:R-:W3:Y:S01]  /*11250*/  LDCU.64 UR6, c[0x4][0x160] ;  /* 0x01002c00ff0677ac */ /* 0x000ee20008000a00 */
[----:B------:R-:W-:Y:S01]  /*11260*/  IMAD.MOV.U32 R13, RZ, RZ, RZ ;  /* 0x000000ffff0d7224 */ /* 0x000fe200078e00ff */
[----:B------:R-:W4:Y:S01]  /*11270*/  LDCU.64 UR8, c[0x4][0x30] ;  /* 0x01000600ff0877ac */ /* 0x000f220008000a00 */
[----:B0-----:R-:W-:Y:S01]  /*11280*/  IMAD.U32 R4, RZ, RZ, UR4 ;  /* 0x00000004ff047e24 */ /* 0x001fe2000f8e00ff */
[----:B------:R-:W-:Y:S02]  /*11290*/  MOV R5, UR5 ;  /* 0x0000000500057c02 */ /* 0x000fe40008000f00 */
[----:B---3--:R-:W-:-:S02]  /*112a0*/  MOV R6, UR6 ;  /* 0x0000000600067c02 */ /* 0x008fc40008000f00 */
[----:B------:R-:W-:Y:S01]  /*112b0*/  MOV R7, UR7 ;  /* 0x0000000700077c02 */ /* 0x000fe20008000f00 */
[----:B----4-:R-:W-:Y:S01]  /*112c0*/  IMAD.U32 R10, RZ, RZ, UR8 ;  /* 0x00000008ff0a7e24 */ /* 0x010fe2000f8e00ff */
[----:B-1----:R-:W-:-:S07]  /*112d0*/  MOV R11, UR9 ;  /* 0x00000009000b7c02 */ /* 0x002fce0008000f00 */
[----:B------:R-:W-:-:S07]  /*112e0*/  LEPC R20, `(.L_x_3084) ;  /* 0x000000001014794e */ /* 0x000fce0000000000 */
[----:B--2---:R-:W-:Y:S05]  /*112f0*/  CALL.ABS.NOINC R2 ;  /* 0x0000000002007343 */ /* 0x004fea0003c00000 */
.L_x_3084:
[----:B------:R-:W-:Y:S05]  /*11300*/  BRA `(.L_x_3060) ;  /* 0x0000000000a07947 */ /* 0x000fea0003800000 */
.L_x_3083:
[----:B------:R-:W-:Y:S01]  /*11310*/  HADD2.F32 R7, -RZ, R5.H0_H0 ;  /* 0x20000005ff077230 */ /* 0x000fe20000004100 */
[----:B------:R-:W-:Y:S01]  /*11320*/  BSSY.RECONVERGENT B0, `(.L_x_3085) ;  /* 0x000000c000007945 */ /* 0x000fe20003800200 */
[----:B------:R-:W-:-:S03]  /*11330*/  HFMA2 R0, -RZ, RZ, 0, 7.569789886474609375e-06 ;  /* 0x0000007fff007431 */ /* 0x000fc600000001ff */
        /* <DEDUP_REMOVED lines=10> */
.L_x_3086:
[----:B------:R-:W-:Y:S05]  /*113e0*/  BSYNC.RECONVERGENT B0 ;  /* 0x0000000000007941 */ /* 0x000fea0003800200 */
.L_x_3085:
[----:B------:R-:W-:-:S05]  /*113f0*/  LOP3.LUT R5, R0, 0x80, R5, 0xf8, !PT ;  /* 0x0000008000057812 */ /* 0x000fca00078ef805 */
[----:B------:R1:W-:Y:S01]  /*11400*/  STG.E.U8 desc[UR36][R2.64], R5 ;  /* 0x0000000502007986 */ /* 0x0003e2000c101124 */
[----:B------:R-:W-:Y:S05]  /*11410*/  BRA `(.L_x_3060) ;  /* 0x00000000005c7947 */ /* 0x000fea0003800000 */
.L_x_3082:
        /* <DEDUP_REMOVED lines=12> */
.L_x_3088:
[----:B------:R-:W-:Y:S02]  /*114e0*/  ISETP.GT.U32.AND P0, PT, R4, 0x7f800000, PT ;  /* 0x7f8000000400780c */ /* 0x000fe40003f04070 */
[----:B------:R-:W-:-:S04]  /*114f0*/  MOV R0, 0x7f ;  /* 0x0000007f00007802 */ /* 0x000fc80000000f00 */
[----:B------:R-:W-:-:S07]  /*11500*/  SEL R0, R0, 0x7c, P0 ;  /* 0x0000007c00007807 */ /* 0x000fce0000000000 */
.L_x_3089:
[----:B------:R-:W-:Y:S05]  /*11510*/  BSYNC.RECONVERGENT B0 ;  /* 0x0000000000007941 */ /* 0x000fea0003800200 */
.L_x_3087:
[----:B------:R-:W-:-:S04]  /*11520*/  SHF.R.U32.HI R5, RZ, 0x18, R5 ;  /* 0x00000018ff057819 */ /* 0x000fc80000011605 */
[----:B------:R-:W-:-:S05]  /*11530*/  LOP3.LUT R5, R0, 0x80, R5, 0xf8, !PT ;  /* 0x0000008000057812 */ /* 0x000fca00078ef805 */
[----:B------:R2:W-:Y:S01]  /*11540*/  STG.E.U8 desc[UR36][R2.64], R5 ;  /* 0x0000000502007986 */ /* 0x0005e2000c101124 */
[----:B------:R-:W-:Y:S05]  /*11550*/  BRA `(.L_x_3060) ;  /* 0x00000000000c7947 */ /* 0x000fea0003800000 */
.L_x_3081:
[----:B------:R-:W-:-:S05]  /*11560*/  HADD2.F32 R0, -RZ, R5.H0_H0 ;  /* 0x20000005ff007230 */ /* 0x000fca0000004100 */
[----:B------:R-:W-:-:S05]  /*11570*/  F2FP.BF16.F32.PACK_AB R0, RZ, R0 ;  /* 0x00000000ff00723e */ /* 0x000fca00000010ff */
[----:B------:R0:W-:Y:S02]  /*11580*/  STG.E.U16 desc[UR36][R2.64], R0 ;  /* 0x0000000002007986 */ /* 0x0001e4000c101524 */
.L_x_3060:
[----:B------:R-:W-:-:S07]  /*11590*/  IADD3 R17, PT, PT, R17, 0x80, RZ ;  /* 0x0000008011117810 */ /* 0x000fce0007ffe0ff */
.L_x_2971:
[----:B------:R-:W-:Y:S05]  /*115a0*/  BSYNC.RECONVERGENT B6 ;  /* 0x0000000000067941 */ /* 0x000fea0003800200 */
.L_x_2970:
        /* <DEDUP_REMOVED lines=306> */
.L_x_3090:
[----:B------:R-:W0:Y:S01]  /*128d0*/  LDCU.128 UR8, c[0x0][0x580] ;  /* 0x0000b000ff0877ac */ /* 0x000e220008000c00 */
[----:B------:R-:W-:-:S04]  /*128e0*/  UPRMT UR4, UR41, 0x9910, URZ ;  /* 0x0000991029047896 */ /* 0x000fc800080000ff */
[----:B------:R-:W-:Y:S01]  /*128f0*/  UISETP.GT.AND UP0, UPT, UR4, 0x9, UPT ;  /* 0x000000090400788c */ /* 0x000fe2000bf04270 */
[----:B0-----:R-:W-:Y:S02]  /*12900*/  IADD3 R16, P0, PT, R16, UR8, RZ ;  /* 0x0000000810107c10 */ /* 0x001fe4000ff1e0ff */
[----:B-1234-:R-:W-:-:S03]  /*12910*/  IADD3 R2, P1, PT, R0, UR10, RZ ;  /* 0x0000000a00027c10 */ /* 0x01efc6000ff3e0ff */
        /* <DEDUP_REMOVED lines=16> */
.L_x_3094:
[----:B------:R0:W2:Y:S02]  /*12a20*/  LDG.E.U8 R2, desc[UR36][R2.64] ;  /* 0x0000002402027981 */ /* 0x0000a4000c1e1100 */
[----:B0-----:R-:W-:Y:S02]  /*12a30*/  PRMT R3, R3, 0x5410, RZ ;  /* 0x0000541003037816 */ /* 0x001fe400000000ff */
[----:B--2---:R-:W-:-:S04]  /*12a40*/  I2FP.F32.U32 R0, R2 ;  /* 0x0000000200007245 */ /* 0x004fc80000201000 */
[----:B------:R-:W-:Y:S01]  /*12a50*/  F2FP.F16.F32.PACK_AB R0, RZ, R0 ;  /* 0x00000000ff00723e */ /* 0x000fe200000000ff */
[----:B------:R-:W-:Y:S06]  /*12a60*/  BRA `(.L_x_3096) ;  /* 0x0000000c00e47947 */ /* 0x000fec0003800000 */
.L_x_3093:
        /* <DEDUP_REMOVED lines=11> */
.L_x_3098:
[----:B------:R0:W2:Y:S02]  /*12b20*/  LDG.E R2, desc[UR36][R2.64] ;  /* 0x0000002402027981 */ /* 0x0000a4000c1e1900 */
[----:B0-----:R-:W-:Y:S02]  /*12b30*/  PRMT R3, R3, 0x5410, RZ ;  /* 0x0000541003037816 */ /* 0x001fe400000000ff */
[----:B--2---:R-:W-:-:S04]  /*12b40*/  I2FP.F32.S32 R0, R2 ;  /* 0x0000000200007245 */ /* 0x004fc80000201400 */
[----:B------:R-:W-:Y:S01]  /*12b50*/  F2FP.F16.F32.PACK_AB R0, RZ, R0 ;  /* 0x00000000ff00723e */ /* 0x000fe200000000ff */
[----:B------:R-:W-:Y:S06]  /*12b60*/  BRA `(.L_x_3096) ;  /* 0x0000000c00a47947 */ /* 0x000fec0003800000 */
.L_x_3097:
[----:B------:R0:W2:Y:S02]  /*12b70*/  LDG.E.U16 R2, desc[UR36][R2.64] ;  /* 0x0000002402027981 */ /* 0x0000a4000c1e1500 */
[----:B0-----:R-:W-:Y:S01]  /*12b80*/  PRMT R3, R3, 0x5410, RZ ;  /* 0x0000541003037816 */ /* 0x001fe200000000ff */
[----:B--2---:R-:W0:Y:S02]  /*12b90*/  I2F.S16 R0, R2 ;  /* 0x0000000200007306 */ /* 0x004e240000101400 */
[----:B0-----:R-:W-:Y:S01]  /*12ba0*/  F2FP.F16.F32.PACK_AB R0, RZ, R0 ;  /* 0x00000000ff00723e */ /* 0x001fe200000000ff */
[----:B------:R-:W-:Y:S06]  /*12bb0*/  BRA `(.L_x_3096) ;  /* 0x0000000c00907947 */ /* 0x000fec0003800000 */
.L_x_3092:
        /* <DEDUP_REMOVED lines=10> */
.L_x_3100:
[----:B------:R0:W2:Y:S02]  /*12c60*/  LDG.E.U16 R0, desc[UR36][R2.64] ;  /* 0x0000002402007981 */ /* 0x0000a4000c1e1500 */
[----:B0-----:R-:W-:Y:S01]  /*12c70*/  PRMT R3, R3, 0x5410, RZ ;  /* 0x0000541003037816 */ /* 0x001fe200000000ff */
[----:B--2---:R-:W-:-:S05]  /*12c80*/  HADD2.F32 R0, -RZ, R0.H0_H0 ;  /* 0x20000000ff007230 */ /* 0x004fca0000004100 */
[----:B------:R-:W-:Y:S01]  /*12c90*/  F2FP.F16.F32.PACK_AB R0, RZ, R0 ;  /* 0x00000000ff00723e */ /* 0x000fe200000000ff */
[----:B------:R-:W-:Y:S06]  /*12ca0*/  BRA `(.L_x_3096) ;  /* 0x0000000c00547947 */ /* 0x000fec0003800000 */
.L_x_3099:
        /* <DEDUP_REMOVED lines=10> */
.L_x_3102:
[----:B------:R-:W2:Y:S02]  /*12d50*/  LDG.E R2, desc[UR36][R2.64] ;  /* 0x0000002402027981 */ /* 0x000ea4000c1e1900 */
[----:B--2---:R-:W-:Y:S02]  /*12d60*/  PRMT R0, R2, 0x7610, R0 ;  /* 0x0000761002007816 */ /* 0x004fe40000000000 */
[----:B------:R-:W-:Y:S01]  /*12d70*/  PRMT R3, R3, 0x7610, R2 ;  /* 0x0000761003037816 */ /* 0x000fe20000000002 */
[----:B------:R-:W-:Y:S06]  /*12d80*/  BRA `(.L_x_3096) ;  /* 0x0000000c001c7947 */ /* 0x000fec0003800000 */
.L_x_3101:
        /* <DEDUP_REMOVED lines=9> */
.L_x_3091:
        /* <DEDUP_REMOVED lines=14> */
.L_x_3105:
        /* <DEDUP_REMOVED lines=13> */
.L_x_3104:
        /* <DEDUP_REMOVED lines=27> */
.L_x_3107:
[----:B------:R0:W2:Y:S02]  /*13180*/  LDG.E.U8 R2, desc[UR36][R2.64] ;  /* 0x0000002402027981 */ /* 0x0000a4000c1e1100 */
[----:B0-----:R-:W-:Y:S02]  /*13190*/  PRMT R3, R3, 0x5410, RZ ;  /* 0x0000541003037816 */ /* 0x001fe400000000ff */
[C---:B--2---:R-:W-:Y:S02]  /*131a0*/  SHF.L.U32 R0, R2.reuse, 0x19, RZ ;  /* 0x0000001902007819 */ /* 0x044fe400000006ff */
[----:B------:R-:W-:Y:S02]  /*131b0*/  SHF.L.U32 R5, R2, 0x8, RZ ;  /* 0x0000000802057819 */ /* 0x000fe400000006ff */
        /* <DEDUP_REMOVED lines=10> */
.L_x_3106:
[----:B------:R0:W2:Y:S02]  /*13260*/  LDG.E.U16 R0, desc[UR36][R2.64] ;  /* 0x0000002402007981 */ /* 0x0000a4000c1e1500 */
[----:B0-----:R-:W-:Y:S02]  /*13270*/  PRMT R3, R3, 0x5410, RZ ;  /* 0x0000541003037816 */ /* 0x001fe400000000ff */
[----:B--2---:R-:W-:-:S04]  /*13280*/  SHF.L.U32 R0, R0, 0x10, RZ ;  /* 0x0000001000007819 */ /* 0x004fc800000006ff */
[----:B------:R-:W-:Y:S01]  /*13290*/  F2FP.F16.F32.PACK_AB R0, RZ, R0 ;  /* 0x00000000ff00723e */ /* 0x000fe200000000ff */
[----:B------:R-:W-:Y:S06]  /*132a0*/  BRA `(.L_x_3096) ;  /* 0x0000000400d47947 */ /* 0x000fec0003800000 */
.L_x_3103:
        /* <DEDUP_REMOVED lines=13> */
.L_x_3110:
        /* <DEDUP_REMOVED lines=21> */
.L_x_3114:
[----:B------:R-:W-:Y:S05]  /*134d0*/  BSYNC.RECONVERGENT B1 ;  /* 0x0000000000017941 */ /* 0x000fea0003800200 */
.L_x_3113:
[----:B------:R-:W-:Y:S01]  /*134e0*/  IMAD.SHL.U32 R0, R0, 0x100000, RZ ;  /* 0x0010000000007824 */ /* 0x000fe200078e00ff */
[----:B------:R-:W-:-:S04]  /*134f0*/  LEA R2, R2, 0x3b800000, 0x17 ;  /* 0x3b80000002027811 */ /* 0x000fc800078eb8ff */
[----:B------:R-:W-:-:S07]  /*13500*/  LOP3.LUT R0, R2, R0, R7, 0xfe, !PT ;  /* 0x0000000002007212 */ /* 0x000fce00078efe07 */
.L_x_3112:
[----:B------:R-:W-:Y:S05]  /*13510*/  BSYNC.RECONVERGENT B0 ;  /* 0x0000000000007941 */ /* 0x000fea0003800200 */
.L_x_3111:
[----:B------:R-:W-:Y:S02]  /*13520*/  F2FP.F16.F32.PACK_AB R0, RZ, R0 ;  /* 0x00000000ff00723e */ /* 0x000fe400000000ff */
[----:B------:R-:W-:Y:S01]  /*13530*/  PRMT R3, R3, 0x5410, RZ ;  /* 0x0000541003037816 */ /* 0x000fe200000000ff */
[----:B------:R-:W-:Y:S06]  /*13540*/  BRA `(.L_x_3096) ;  /* 0x00000004002c7947 */ /* 0x000fec0003800000 */
.L_x_3109:
        /* <DEDUP_REMOVED lines=21> */
.L_x_3118:
[----:B------:R-:W-:Y:S05]  /*136a0*/  BSYNC.RECONVERGENT B1 ;  /* 0x0000000000017941 */ /* 0x000fea0003800200 */
.L_x_3117:
[----:B------:R-:W-:Y:S02]  /*136b0*/  SHF.L.U32 R0, R0, 0x15, RZ ;  /* 0x0000001500007819 */ /* 0x000fe400000006ff */
[----:B------:R-:W-:-:S04]  /*136c0*/  LEA R2, R2, 0x37800000, 0x17 ;  /* 0x3780000002027811 */ /* 0x000fc800078eb8ff */
[----:B------:R-:W-:-:S07]  /*136d0*/  LOP3.LUT R0, R2, R0, R7, 0xfe, !PT ;  /* 0x0000000002007212 */ /* 0x000fce00078efe07 */
.L_x_3116:
[----:B------:R-:W-:Y:S05]  /*136e0*/  BSYNC.RECONVERGENT B0 ;  /* 0x0000000000007941 */ /* 0x000fea0003800200 */
.L_x_3115:
[----:B------:R-:W-:Y:S02]  /*136f0*/  F2FP.F16.F32.PACK_AB R0, RZ, R0 ;  /* 0x00000000ff00723e */ /* 0x000fe400000000ff */
[----:B------:R-:W-:Y:S01]  /*13700*/  PRMT R3, R3, 0x5410, RZ ;  /* 0x0000541003037816 */ /* 0x000fe200000000ff */
[----:B------:R-:W-:Y:S06]  /*13710*/  BRA `(.L_x_3096) ;  /* 0x0000000000b87947 */ /* 0x000fec0003800000 */
.L_x_3108:
        /* <DEDUP_REMOVED lines=14> */
.L_x_3122:
[----:B------:R-:W-:Y:S05]  /*13800*/  BSYNC.RECONVERGENT B0 ;  /* 0x0000000000007941 */ /* 0x000fea0003800200 */
.L_x_3121:
[----:B------:R-:W-:Y:S02]  /*13810*/  PRMT R3, R3, 0x5410, RZ ;  /* 0x0000541003037816 */ /* 0x000fe400000000ff */
[----:B------:R-:W-:Y:S01]  /*13820*/  F2FP.F16.F32.PACK_AB R0, RZ, R0 ;  /* 0x00000000ff00723e */ /* 0x000fe200000000ff */
[----:B------:R-:W-:Y:S06]  /*13830*/  BRA `(.L_x_3096) ;  /* 0x0000000000707947 */ /* 0x000fec0003800000 */
.L_x_3095:
        /* <DEDUP_REMOVED lines=8> */
[----:B0-----:R-:W-:Y:S02]  /*138c0*/  MOV R4, UR4 ;  /* 0x0000000400047c02 */ /* 0x001fe40008000f00 */
[----:B------:R-:W-:-:S02]  /*138d0*/  MOV R5, UR5 ;  /* 0x0000000500057c02 */ /* 0x000fc40008000f00 */
[----:B---3--:R-:W-:Y:S01]  /*138e0*/  MOV R6, UR6 ;  /* 0x0000000600067c02 */ /* 0x008fe20008000f00 */
[----:B------:R-:W-:Y:S01]  /*138f0*/  IMAD.U32 R7, RZ, RZ, UR7 ;  /* 0x00000007ff077e24 */ /* 0x000fe2000f8e00ff */
[----:B----4-:R-:W-:Y:S02]  /*13900*/  MOV R10, UR8 ;  /* 0x00000008000a7c02 */ /* 0x010fe40008000f00 */
[----:B-1----:R-:W-:-:S07]  /*13910*/  MOV R11, UR9 ;  /* 0x00000009000b7c02 */ /* 0x002fce0008000f00 */
[----:B------:R-:W-:-:S07]  /*13920*/  LEPC R20, `(.L_x_3123) ;  /* 0x000000001014794e */ /* 0x000fce0000000000 */
[----:B--2---:R-:W-:Y:S05]  /*13930*/  CALL.ABS.NOINC R2 ;  /* 0x0000000002007343 */ /* 0x004fea0003c00000 */
.L_x_3123:
[----:B------:R-:W-:Y:S02]  /*13940*/  PRMT R0, RZ, 0x7610, R0 ;  /* 0x00007610ff007816 */ /* 0x000fe40000000000 */
[----:B------:R-:W-:Y:S01]  /*13950*/  PRMT R3, R3, 0x5410, RZ ;  /* 0x0000541003037816 */ /* 0x000fe200000000ff */
[----:B------:R-:W-:Y:S06]  /*13960*/  BRA `(.L_x_3096) ;  /* 0x0000000000247947 */ /* 0x000fec0003800000 */
.L_x_3120:
[----:B------:R-:W2:Y:S02]  /*13970*/  LDG.E.64 R2, desc[UR36][R2.64] ;  /* 0x0000002402027981 */ /* 0x000ea4000c1e1b00 */
[----:B--2---:R0:W1:Y:S02]  /*13980*/  I2F.U64 R0, R2 ;  /* 0x0000000200007312 */ /* 0x0040640000301000 */
[----:B0-----:R-:W-:Y:S02]  /*13990*/  PRMT R3, R3, 0x5410, RZ ;  /* 0x0000541003037816 */ /* 0x001fe400000000ff */
[----:B-1----:R-:W-:Y:S01]  /*139a0*/  F2FP.F16.F32.PACK_AB R0, RZ, R0 ;  /* 0x00000000ff00723e */ /* 0x002fe200000000ff */
[----:B------:R-:W-:Y:S06]  /*139b0*/  BRA `(.L_x_3096) ;  /* 0x0000000000107947 */ /* 0x000fec0003800000 */
.L_x_3119:
[----:B------:R0:W2:Y:S02]  /*139c0*/  LDG.E R2, desc[UR36][R2.64] ;  /* 0x0000002402027981 */ /* 0x0000a4000c1e1900 */
[----:B0-----:R-:W-:Y:S02]  /*139d0*/  PRMT R3, R3, 0x5410, RZ ;  /* 0x0000541003037816 */ /* 0x001fe400000000ff */
[----:B--2---:R-:W-:-:S04]  /*139e0*/  I2FP.F32.U32 R0, R2 ;  /* 0x0000000200007245 */ /* 0x004fc80000201000 */
[----:B------:R-:W-:-:S07]  /*139f0*/  F2FP.F16.F32.PACK_AB R0, RZ, R0 ;  /* 0x00000000ff00723e */ /* 0x000fce00000000ff */
.L_x_3096:
        /* <DEDUP_REMOVED lines=23> */
.L_x_3125:
        /* <DEDUP_REMOVED lines=70> */
.L_x_3133:
[----:B------:R-:W-:-:S04]  /*13fd0*/  FADD.FTZ R7, -R0, R5 ;  /* 0x0000000500077221 */ /* 0x000fc80000010100 */
[----:B------:R-:W-:-:S07]  /*13fe0*/  FMUL.FTZ R7, R7, 0.5 ;  /* 0x3f00000007077820 */ /* 0x000fce0000410000 */
.L_x_3134:
[----:B------:R-:W-:Y:S05]  /*13ff0*/  BSYNC.RECONVERGENT B1 ;  /* 0x0000000000017941 */ /* 0x000fea0003800200 */
.L_x_3132:
        /* <DEDUP_REMOVED lines=11> */
.L_x_3136:
[----:B------:R-:W-:-:S04]  /*140b0*/  FADD.FTZ R12, R4, -R13 ;  /* 0x8000000d040c7221 */ /* 0x000fc80000010000 */
[----:B------:R-:W-:-:S07]  /*140c0*/  FMUL.FTZ R12, R12, 0.5 ;  /* 0x3f0000000c0c7820 */ /* 0x000fce0000410000 */
.L_x_3137:
[----:B------:R-:W-:Y:S05]  /*140d0*/  BSYNC.RECONVERGENT B1 ;  /* 0x0000000000017941 */ /* 0x000fea0003800200 */
.L_x_3135:
        /* <DEDUP_REMOVED lines=35> */
.L_x_3131:
[----:B------:R-:W-:-:S13]  /*14310*/  FSETP.GEU.FTZ.AND P0, PT, R11, 1, PT ;  /* 0x3f8000000b00780b */ /* 0x000fda0003f1e000 */
[----:B------:R-:W-:Y:S05]  /*14320*/  @!P0 BRA `(.L_x_3138) ;  /* 0x0000000000848947 */ /* 0x000fea0003800000 */
[----:B------:R-:W-:Y:S01]  /*14330*/  FMUL.FTZ R7, R0, R3 ;  /* 0x0000000300077220 */ /* 0x000fe20000410000 */
[----:B------:R-:W-:Y:S01]  /*14340*/  MOV R14, 0x3e800000 ;  /* 0x3e800000000e7802 */ /* 0x000fe20000000f00 */
[----:B------:R-:W-:Y:S02]  /*14350*/  HFMA2 R19, -RZ, RZ, 1.3056640625, -1.8671875 ;  /* 0x3d39bf78ff137431 */ /* 0x000fe400000001ff */
        /* <DEDUP_REMOVED lines=30> */
.L_x_3138:
[----:B------:R-:W-:-:S04]  /*14540*/  FADD.FTZ R7, -R11, 1 ;  /* 0x3f8000000b077421 */ /* 0x000fc80000010100 */
[----:B------:R-:W-:-:S06]  /*14550*/  FMUL.FTZ R7, R0, R7 ;  /* 0x0000000700077220 */ /* 0x000fcc0000410000 */
[----:B------:R-:W0:Y:S08]  /*14560*/  MUFU.SQRT R7, R7 ;  /* 0x0000000700077308 */ /* 0x000e300000002000 */
[----:B0-----:R-:W0:Y:S02]  /*14570*/  MUFU.RCP R13, R7 ;  /* 0x00000007000d7308 */ /* 0x001e240000001000 */
[----:B0-----:R-:W-:Y:S01]  /*14580*/  FMUL.FTZ R13, |R10|, R13 ;  /* 0x0000000d0a0d7220 */ /* 0x001fe20000410200 */
[----:B------:R-:W-:Y:S06]  /*14590*/  BRA `(.L_x_3129) ;  /* 0x0000000000047947 */ /* 0x000fec0003800000 */
.L_x_3130:
[----:B------:R0:W1:Y:S02]  /*145a0*/  MUFU.SQRT R13, R2 ;  /* 0x00000002000d7308 */ /* 0x0000640000002000 */
.L_x_3129:
[----:B------:R-:W-:Y:S05]  /*145b0*/  BSYNC.RECONVERGENT B0 ;  /* 0x0000000000007941 */ /* 0x000fea0003800200 */
.L_x_3128:
        /* <DEDUP_REMOVED lines=35> */
.L_x_3142:
        /* <DEDUP_REMOVED lines=23> */
.L_x_3148:
[----:B------:R-:W-:-:S04]  /*14960*/  FADD.FTZ R3, -R3, R4 ;  /* 0x0000000403037221 */ /* 0x000fc80000010100 */
[----:B------:R-:W-:-:S07]  /*14970*/  FMUL.FTZ R5, R3, 0.5 ;  /* 0x3f00000003057820 */ /* 0x000fce0000410000 */
.L_x_3149:
[----:B------:R-:W-:Y:S05]  /*14980*/  BSYNC.RECONVERGENT B4 ;  /* 0x0000000000047941 */ /* 0x000fea0003800200 */
.L_x_3147:
[----:B------:R-:W-:Y:S01]  /*14990*/  FADD.FTZ R0, R5, R0 ;  /* 0x0000000005007221 */ /* 0x000fe20000010000 */
[----:B------:R-:W-:-:S04]  /*149a0*/  FADD.FTZ R3, R11, R6 ;  /* 0x000000060b037221 */ /* 0x000fc80000010000 */
[----:B------:R-:W-:-:S04]  /*149b0*/  FMUL.FTZ R0, R0, R3 ;  /* 0x0000000300007220 */ /* 0x000fc80000410000 */
[----:B------:R2:W3:Y:S01]  /*149c0*/  MUFU.SQRT R12, R0 ;  /* 0x00000000000c7308 */ /* 0x0004e20000002000 */
[----:B------:R-:W-:Y:S05]  /*149d0*/  BRA `(.L_x_3150) ;  /* 0x0000000000487947 */ /* 0x000fea0003800000 */
.L_x_3146:
        /* <DEDUP_REMOVED lines=12> */
.L_x_3145:
[----:B------:R-:W-:Y:S01]  /*14aa0*/  FADD.FTZ R0, R6, 1 ;  /* 0x3f80000006007421 */ /* 0x000fe20000010000 */
[----:B------:R-:W-:Y:S01]  /*14ab0*/  MUFU.SQRT R3, R2 ;  /* 0x0000000200037308 */ /* 0x000fe20000002000 */
[----:B------:R-:W-:Y:S02]  /*14ac0*/  MOV R11, 0x3f800000 ;  /* 0x3f800000000b7802 */ /* 0x000fe40000000f00 */
[----:B------:R-:W-:-:S06]  /*14ad0*/  FMUL.FTZ R0, R0, 0.5 ;  /* 0x3f00000000007820 */ /* 0x000fcc0000410000 */
[----:B------:R-:W2:Y:S02]  /*14ae0*/  MUFU.SQRT R0, R0 ;  /* 0x0000000000007308 */ /* 0x000ea40000002000 */
[----:B--2---:R-:W-:-:S07]  /*14af0*/  FMUL.FTZ R12, R3, R0 ;  /* 0x00000000030c7220 */ /* 0x004fce0000410000 */
.L_x_3150:
[----:B------:R-:W-:Y:S05]  /*14b00*/  BSYNC.RECONVERGENT B1 ;  /* 0x0000000000017941 */ /* 0x000fea0003800200 */
.L_x_3144:
[----:B------:R-:W-:Y:S05]  /*14b10*/  BRA `(.L_x_3151) ;  /* 0x0000000000087947 */ /* 0x000fea0003800000 */
.L_x_3141:
[----:B------:R-:W-:Y:S01]  /*14b20*/  FMUL.FTZ R12, R6, 16777216 ;  /* 0x4b800000060c7820 */ /* 0x000fe20000410000 */
[----:B------:R-:W-:-:S07]  /*14b30*/  FMUL.FTZ R11, R11, 16777216 ;  /* 0x4b8000000b0b7820 */ /* 0x000fce0000410000 */
.L_x_3151:
[----:B------:R-:W-:Y:S05]  /*14b40*/  BSYNC.RELIABLE B0 ;  /* 0x0000000000007941 */ /* 0x000fea0003800100 */
.L_x_3140:
        /* <DEDUP_REMOVED lines=17> */
.L_x_3153:
[----:B------:R-:W-:Y:S05]  /*14c60*/  BSYNC.RECONVERGENT B4 ;  /* 0x0000000000047941 */ /* 0x000fea0003800200 */
.L_x_3152:
        /* <DEDUP_REMOVED lines=28> */
.L_x_3143:
[----:B------:R-:W-:Y:S05]  /*14e30*/  BSYNC.RECONVERGENT B3 ;  /* 0x0000000000037941 */ /* 0x000fea0003800200 */
.L_x_3139:
[----:B-1----:R-:W-:Y:S02]  /*14e40*/  LOP3.LUT R10, R13, 0x80000000, R10, 0xb8, !PT ;  /* 0x800000000d0a7812 */ /* 0x002fe400078eb80a */
[----:B------:R-:W-:Y:S01]  /*14e50*/  LOP3.LUT R9, R0, 0x80000000, R9, 0xb8, !PT ;  /* 0x8000000000097812 */ /* 0x000fe200078eb809 */
[----:B------:R-:W-:Y:S06]  /*14e60*/  BRA `(.L_x_3126) ;  /* 0x0000001400187947 */ /* 0x000fec0003800000 */
.L_x_3127:
        /* <DEDUP_REMOVED lines=33> */
.L_x_3159:
[----:B------:R-:W-:Y:S05]  /*15080*/  BSYNC.RECONVERGENT B4 ;  /* 0x0000000000047941 */ /* 0x000fea0003800200 */
.L_x_3158:
        /* <DEDUP_REMOVED lines=22> */
.L_x_3157:
        /* <DEDUP_REMOVED lines=29> */
.L_x_3162:
[----:B------:R-:W-:Y:S05]  /*153c0*/  BSYNC.RECONVERGENT B4 ;  /* 0x0000000000047941 */ /* 0x000fea0003800200 */
.L_x_3161:
        /* <DEDUP_REMOVED lines=22> */
.L_x_3156:
        /* <DEDUP_REMOVED lines=34> */
.L_x_3164:
[----:B------:R-:W-:Y:S05]  /*15750*/  BSYNC.RECONVERGENT B4 ;  /* 0x0000000000047941 */ /* 0x000fea0003800200 */
.L_x_3163:
        /* <DEDUP_REMOVED lines=22> */
.L_x_3155:
        /* <DEDUP_REMOVED lines=26> */
.L_x_3168:
[----:B------:R-:W-:Y:S05]  /*15a60*/  BSYNC.RECONVERGENT B4 ;  /* 0x0000000000047941 */ /* 0x000fea0003800200 */
.L_x_3167:
        /* <DEDUP_REMOVED lines=22> */
.L_x_3166:
        /* <DEDUP_REMOVED lines=29> */
.L_x_3170:
[----:B------:R-:W-:Y:S05]  /*15da0*/  BSYNC.RECONVERGENT B4 ;  /* 0x0000000000047941 */ /* 0x000fea0003800200 */
.L_x_3169:
        /* <DEDUP_REMOVED lines=22> */
.L_x_3165:
        /* <DEDUP_REMOVED lines=34> */
.L_x_3172:
[----:B------:R-:W-:Y:S05]  /*16130*/  BSYNC.RECONVERGENT B4 ;  /* 0x0000000000047941 */ /* 0x000fea0003800200 */
.L_x_3171:
        /* <DEDUP_REMOVED lines=21> */
.L_x_3160:
[----:B------:R-:W-:Y:S05]  /*16290*/  BSYNC.RECONVERGENT B3 ;  /* 0x0000000000037941 */ /* 0x000fea0003800200 */
.L_x_3154:
[----:B------:R-:W-:Y:S01]  /*162a0*/  FADD.FTZ R3, R14, 0.69314718246459960938 ;  /* 0x3f3172180e037421 */ /* 0x000fe20000010000 */
[----:B------:R-:W-:-:S04]  /*162b0*/  LOP3.LUT R9, R12, 0x80000000, R9, 0xb8, !PT ;  /* 0x800000000c097812 */ /* 0x000fc800078eb809 */
[----:B------:R-:W-:-:S07]  /*162c0*/  LOP3.LUT R10, R3, 0x80000000, R10, 0xb8, !PT ;  /* 0x80000000030a7812 */ /* 0x000fce00078eb80a */
.L_x_3126:
[----:B------:R-:W-:Y:S05]  /*162d0*/  BSYNC.RECONVERGENT B2 ;  /* 0x0000000000027941 */ /* 0x000fea0003800200 */
.L_x_3124:
[----:B------:R-:W-:Y:S01]  /*162e0*/  UPRMT UR4, UR42, 0x9910, URZ ;  /* 0x000099102a047896 */ /* 0x000fe200080000ff */
[----:B------:R-:W-:-:S03]  /*162f0*/  F2FP.F16.F32.PACK_AB R3, R10, R9 ;  /* 0x000000090a03723e */ /* 0x000fc600000000ff */
        /* <DEDUP_REMOVED lines=14> */
.L_x_3176:
[----:B------:R-:W-:-:S06]  /*163e0*/  HADD2.F32 R3, -RZ, R3.H0_H0 ;  /* 0x20000003ff037230 */ /* 0x000fcc0000004100 */
[----:B------:R-:W0:Y:S02]  /*163f0*/  F2I.S64.TRUNC R2, R3 ;  /* 0x0000000300027311 */ /* 0x000e24000020d900 */
[----:B0-----:R-:W-:Y:S01]  /*16400*/  STG.E.U8 desc[UR36][R16.64], R2 ;  /* 0x0000000210007986 */ /* 0x001fe2000c101124 */
[----:B------:R-:W-:Y:S05]  /*16410*/  EXIT ;  /* 0x000000000000794d */ /* 0x000fea0003800000 */
.L_x_3175:
        /* <DEDUP_REMOVED lines=10> */
.L_x_3179:
[----:B------:R-:W-:-:S06]  /*164c0*/  HADD2.F32 R3, -RZ, R3.H0_H0 ;  /* 0x20000003ff037230 */ /* 0x000fcc0000004100 */
[----:B------:R-:W0:Y:S02]  /*164d0*/  F2I.FTZ.TRUNC.NTZ R3, R3 ;  /* 0x0000000300037305 */ /* 0x000e24000021f100 */
[----:B0-----:R-:W-:Y:S01]  /*164e0*/  STG.E desc[UR36][R16.64], R3 ;  /* 0x0000000310007986 */ /* 0x001fe2000c101924 */
[----:B------:R-:W-:Y:S05]  /*164f0*/  EXIT ;  /* 0x000000000000794d */ /* 0x000fea0003800000 */
.L_x_3178:
[----:B------:R-:W-:-:S06]  /*16500*/  HADD2.F32 R3, -RZ, R3.H0_H0 ;  /* 0x20000003ff037230 */ /* 0x000fcc0000004100 */
[----:B------:R-:W0:Y:S02]  /*16510*/  F2I.FTZ.TRUNC.NTZ R3, R3 ;  /* 0x0000000300037305 */ /* 0x000e24000021f100 */
[----:B0-----:R-:W-:Y:S01]  /*16520*/  STG.E.U16 desc[UR36][R16.64], R3 ;  /* 0x0000000310007986 */ /* 0x001fe2000c101524 */
[----:B------:R-:W-:Y:S05]  /*16530*/  EXIT ;  /* 0x000000000000794d */ /* 0x000fea0003800000 */
.L_x_3174:
        /* <DEDUP_REMOVED lines=9> */
.L_x_3181:
[----:B------:R-:W-:Y:S01]  /*165d0*/  STG.E.U16 desc[UR36][R16.64], R3 ;  /* 0x0000000310007986 */ /* 0x000fe2000c101524 */
[----:B------:R-:W-:Y:S05]  /*165e0*/  EXIT ;  /* 0x000000000000794d */ /* 0x000fea0003800000 */
.L_x_3180:
        /* <DEDUP_REMOVED lines=8> */
[----:B------:R-:W-:Y:S01]  /*16670*/  STG.E.64 desc[UR36][R16.64], R2 ;  /* 0x0000000210007986 */ /* 0x000fe2000c101b24 */
[----:B------:R-:W-:Y:S05]  /*16680*/  EXIT ;  /* 0x000000000000794d */ /* 0x000fea0003800000 */
.L_x_3183:
[----:B------:R-:W-:Y:S01]  /*16690*/  STG.E desc[UR36][R16.64], R3 ;  /* 0x0000000310007986 */ /* 0x000fe2000c101924 */
[----:B------:R-:W-:Y:S05]  /*166a0*/  EXIT ;  /* 0x000000000000794d */ /* 0x000fea0003800000 */
.L_x_3182:
[----:B------:R-:W-:-:S05]  /*166b0*/  HADD2.F32 R2, -RZ, R3.H0_H0 ;  /* 0x20000003ff027230 */ /* 0x000fca0000004100 */
[----:B------:R-:W-:-:S06]  /*166c0*/  FMUL.FTZ R2, R2, 1 ;  /* 0x3f80000002027820 */ /* 0x000fcc0000410000 */
[----:B------:R-:W0:Y:S02]  /*166d0*/  F2F.F64.F32 R2, R2 ;  /* 0x0000000200027310 */ /* 0x000e240000201800 */
[----:B0-----:R-:W-:Y:S01]  /*166e0*/  STG.E.64 desc[UR36][R16.64], R2 ;  /* 0x0000000210007986 */ /* 0x001fe2000c101b24 */
[----:B------:R-:W-:Y:S05]  /*166f0*/  EXIT ;  /* 0x000000000000794d */ /* 0x000fea0003800000 */
.L_x_3173:
        /* <DEDUP_REMOVED lines=14> */
.L_x_3187:
        /* <DEDUP_REMOVED lines=17> */
.L_x_3190:
[----:B------:R-:W-:-:S04]  /*168f0*/  SHF.R.U32.HI R3, RZ, 0x18, R3 ;  /* 0x00000018ff037819 */ /* 0x000fc80000011603 */
[----:B------:R-:W-:-:S04]  /*16900*/  LOP3.LUT R0, R0, 0x80, R3, 0xf8, !PT ;  /* 0x0000008000007812 */ /* 0x000fc800078ef803 */
[----:B------:R-:W-:-:S07]  /*16910*/  PRMT R8, R0, 0x7610, R8 ;  /* 0x0000761000087816 */ /* 0x000fce0000000008 */
.L_x_3189:
[----:B------:R-:W-:Y:S05]  /*16920*/  BSYNC.RECONVERGENT B0 ;  /* 0x0000000000007941 */ /* 0x000fea0003800200 */
.L_x_3188:
[----:B------:R-:W-:Y:S01]  /*16930*/  STG.E.U8 desc[UR36][R16.64], R8 ;  /* 0x0000000810007986 */ /* 0x000fe2000c101124 */
[----:B------:R-:W-:Y:S05]  /*16940*/  EXIT ;  /* 0x000000000000794d */ /* 0x000fea0003800000 */
.L_x_3186:
        /* <DEDUP_REMOVED lines=17> */
.L_x_3193:
[----:B------:R-:W-:-:S04]  /*16a60*/  SHF.R.U32.HI R3, RZ, 0x18, R3 ;  /* 0x00000018ff037819 */ /* 0x000fc80000011603 */
[----:B------:R-:W-:-:S04]  /*16a70*/  LOP3.LUT R0, R0, 0x80, R3, 0xf8, !PT ;  /* 0x0000008000007812 */ /* 0x000fc800078ef803 */
[----:B------:R-:W-:-:S07]  /*16a80*/  PRMT R8, R0, 0x7610, R8 ;  /* 0x0000761000087816 */ /* 0x000fce0000000008 */
.L_x_3192:
[----:B------:R-:W-:Y:S05]  /*16a90*/  BSYNC.RECONVERGENT B0 ;  /* 0x0000000000007941 */ /* 0x000fea0003800200 */
.L_x_3191:
[----:B------:R-:W-:Y:S01]  /*16aa0*/  STG.E.U8 desc[UR36][R16.64], R8 ;  /* 0x0000000810007986 */ /* 0x000fe2000c101124 */
[----:B------:R-:W-:Y:S05]  /*16ab0*/  EXIT ;  /* 0x000000000000794d */ /* 0x000fea0003800000 */
.L_x_3185:
        /* <DEDUP_REMOVED lines=20> */
[----:B------:R-:W-:Y:S01]  /*16c00*/  STG.E.U8 desc[UR36][R16.64], R3 ;  /* 0x0000000310007986 */ /* 0x000fe2000c101124 */
[----:B------:R-:W-:Y:S05]  /*16c10*/  EXIT ;  /* 0x000000000000794d */ /* 0x000fea0003800000 */
.L_x_3195:
[----:B------:R-:W-:-:S06]  /*16c20*/  HADD2.F32 R3, -RZ, R3.H0_H0 ;  /* 0x20000003ff037230 */ /* 0x000fcc0000004100 */
[----:B------:R-:W0:Y:S02]  /*16c30*/  F2I.U64.TRUNC R2, R3 ;  /* 0x0000000300027311 */ /* 0x000e24000020d800 */
[----:B0-----:R-:W-:Y:S01]  /*16c40*/  STG.E.64 desc[UR36][R16.64], R2 ;  /* 0x0000000210007986 */ /* 0x001fe2000c101b24 */
[----:B------:R-:W-:Y:S05]  /*16c50*/  EXIT ;  /* 0x000000000000794d */ /* 0x000fea0003800000 */
.L_x_3194:
[----:B------:R-:W-:-:S06]  /*16c60*/  HADD2.F32 R3, -RZ, R3.H0_H0 ;  /* 0x20000003ff037230 */ /* 0x000fcc0000004100 */
[----:B------:R-:W0:Y:S02]  /*16c70*/  F2I.FTZ.U32.TRUNC.NTZ R3, R3 ;  /* 0x0000000300037305 */ /* 0x000e24000021f000 */
[----:B0-----:R-:W-:Y:S01]  /*16c80*/  STG.E desc[UR36][R16.64], R3 ;  /* 0x0000000310007986 */ /* 0x001fe2000c101924 */
[----:B------:R-:W-:Y:S05]  /*16c90*/  EXIT ;  /* 0x000000000000794d */ /* 0x000fea0003800000 */
.L_x_3184:
        /* <DEDUP_REMOVED lines=11> */
[----:B------:R-:W-:Y:S01]  /*16d50*/  STG.E.U8 desc[UR36][R16.64], R3 ;  /* 0x0000000310007986 */ /* 0x000fe2000c101124 */
[----:B------:R-:W-:Y:S05]  /*16d60*/  EXIT ;  /* 0x000000000000794d */ /* 0x000fea0003800000 */
.L_x_3197:
[--C-:B------:R-:W-:Y:S02]  /*16d70*/  HADD2.F32 R6, -RZ, R3.reuse.H1_H1 ;  /* 0x30000003ff067230 */ /* 0x100fe40000004100 */
[----:B------:R-:W-:-:S03]  /*16d80*/  HADD2.F32 R0, -RZ, R3.H0_H0 ;  /* 0x20000003ff007230 */ /* 0x000fc60000004100 */
[----:B------:R-:W-:Y:S02]  /*16d90*/  FMUL.FTZ R6, R6, 1 ;  /* 0x3f80000006067820 */ /* 0x000fe40000410000 */
[----:B------:R-:W-:-:S04]  /*16da0*/  FMUL.FTZ R0, R0, 1 ;  /* 0x3f80000000007820 */ /* 0x000fc80000410000 */
[----:B------:R-:W-:Y:S08]  /*16db0*/  F2F.F64.F32 R4, R0 ;  /* 0x0000000000047310 */ /* 0x000ff00000201800 */
[----:B------:R-:W0:Y:S02]  /*16dc0*/  F2F.F64.F32 R6, R6 ;  /* 0x0000000600067310 */ /* 0x000e240000201800 */
[----:B0-----:R-:W-:Y:S01]  /*16dd0*/  STG.E.128 desc[UR36][R16.64], R4 ;  /* 0x0000000410007986 */ /* 0x001fe2000c101d24 */
[----:B------:R-:W-:Y:S05]  /*16de0*/  EXIT ;  /* 0x000000000000794d */ /* 0x000fea0003800000 */
.L_x_3196:
[----:B------:R-:W-:-:S09]  /*16df0*/  UISETP.NE.AND UP0, UPT, UR4, 0xf, UPT ;  /* 0x0000000f0400788c */ /* 0x000fd2000bf05270 */
[----:B------:R-:W-:Y:S05]  /*16e00*/  BRA.U !UP0, `(.L_x_3198) ;  /* 0x0000000108e87547 */ /* 0x000fea000b800000 */
[----:B------:R-:W-:-:S09]  /*16e10*/  UISETP.NE.AND UP0, UPT, UR4, 0x17, UPT ;  /* 0x000000170400788c */ /* 0x000fd2000bf05270 */
[----:B------:R-:W-:Y:S05]  /*16e20*/  BRA.U !UP0, `(.L_x_3199) ;  /* 0x0000000108907547 */ /* 0x000fea000b800000 */
[----:B------:R-:W-:-:S09]  /*16e30*/  UISETP.NE.AND UP0, UPT, UR4, 0x18, UPT ;  /* 0x000000180400788c */ /* 0x000fd2000bf05270 */
[----:B------:R-:W-:Y:S05]  /*16e40*/  BRA.U !UP0, `(.L_x_3200) ;  /* 0x0000000108447547 */ /* 0x000fea000b800000 */
.L_x_3177:
        /* <DEDUP_REMOVED lines=16> */
.L_x_3201:
[----:B------:R-:W-:Y:S05]  /*16f50*/  EXIT ;  /* 0x000000000000794d */ /* 0x000fea0003800000 */
.L_x_3200:
        /* <DEDUP_REMOVED lines=13> */
.L_x_3203:
[----:B------:R-:W-:Y:S05]  /*17030*/  BSYNC.RECONVERGENT B0 ;  /* 0x0000000000007941 */ /* 0x000fea0003800200 */
.L_x_3202:
[----:B------:R-:W-:-:S05]  /*17040*/  LOP3.LUT R3, R0, 0x80, R3, 0xf8, !PT ;  /* 0x0000008000037812 */ /* 0x000fca00078ef803 */
[----:B------:R-:W-:Y:S01]  /*17050*/  STG.E.U8 desc[UR36][R16.64], R3 ;  /* 0x0000000310007986 */ /* 0x000fe2000c101124 */
[----:B------:R-:W-:Y:S05]  /*17060*/  EXIT ;  /* 0x000000000000794d */ /* 0x000fea0003800000 */
.L_x_3199:
        /* <DEDUP_REMOVED lines=12> */
.L_x_3205:
[----:B------:R-:W-:Y:S02]  /*17130*/  ISETP.GT.U32.AND P0, PT, R2, 0x7f800000, PT ;  /* 0x7f8000000200780c */ /* 0x000fe40003f04070 */
[----:B------:R-:W-:-:S04]  /*17140*/  MOV R0, 0x7f ;  /* 0x0000007f00007802 */ /* 0x000fc80000000f00 */
[----:B------:R-:W-:-:S07]  /*17150*/  SEL R0, R0, 0x7c, P0 ;  /* 0x0000007c00007807 */ /* 0x000fce0000000000 */
.L_x_3206:
[----:B------:R-:W-:Y:S05]  /*17160*/  BSYNC.RECONVERGENT B0 ;  /* 0x0000000000007941 */ /* 0x000fea0003800200 */
.L_x_3204:
[----:B------:R-:W-:-:S04]  /*17170*/  SHF.R.U32.HI R3, RZ, 0x18, R3 ;  /* 0x00000018ff037819 */ /* 0x000fc80000011603 */
[----:B------:R-:W-:-:S05]  /*17180*/  LOP3.LUT R3, R0, 0x80, R3, 0xf8, !PT ;  /* 0x0000008000037812 */ /* 0x000fca00078ef803 */
[----:B------:R-:W-:Y:S01]  /*17190*/  STG.E.U8 desc[UR36][R16.64], R3 ;  /* 0x0000000310007986 */ /* 0x000fe2000c101124 */
[----:B------:R-:W-:Y:S05]  /*171a0*/  EXIT ;  /* 0x000000000000794d */ /* 0x000fea0003800000 */
.L_x_3198:
[----:B------:R-:W-:-:S05]  /*171b0*/  HADD2.F32 R0, -RZ, R3.H0_H0 ;  /* 0x20000003ff007230 */ /* 0x000fca0000004100 */
[----:B------:R-:W-:-:S05]  /*171c0*/  F2FP.BF16.F32.PACK_AB R0, RZ, R0 ;  /* 0x00000000ff00723e */ /* 0x000fca00000010ff */
[----:B------:R-:W-:Y:S01]  /*171d0*/  STG.E.U16 desc[UR36][R16.64], R0 ;  /* 0x0000000010007986 */ /* 0x000fe2000c101524 */
[----:B------:R-:W-:Y:S05]  /*171e0*/  EXIT ;  /* 0x000000000000794d */ /* 0x000fea0003800000 */
        .weak           $__internal_0_$__cuda_sm3x_div_rn_ftz_f32_slowpath
        .type           $__internal_0_$__cuda_sm3x_div_rn_ftz_f32_slowpath,@function
        .size           $__internal_0_$__cuda_sm3x_div_rn_ftz_f32_slowpath,(.L_x_18267 - $__internal_0_$__cuda_sm3x_div_rn_ftz_f32_slowpath)
$__internal_0_$__cuda_sm3x_div_rn_ftz_f32_slowpath:
[----:B------:R-:W-:Y:S01]  /*171f0*/  SHF.R.U32.HI R3, RZ, 0x17, R19 ;  /* 0x00000017ff037819 */ /* 0x000fe20000011613 */
[----:B------:R-:W-:Y:S01]  /*17200*/  BSSY.RECONVERGENT B0, `(.L_x_3207) ;  /* 0x0000046000007945 */ /* 0x000fe20003800200 */
[----:B------:R-:W-:-:S03]  /*17210*/  SHF.R.U32.HI R4, RZ, 0x17, R0 ;  /* 0x00000017ff047819 */ /* 0x000fc60000011600 */
[----:B------:R-:W-:Y:S01]  /*17220*/  BSSY.RELIABLE B1, `(.L_x_3208) ;  /* 0x000001d000017945 */ /* 0x000fe20003800100 */
[----:B------:R-:W-:Y:S02]  /*17230*/  LOP3.LUT R3, R3, 0xff, RZ, 0xc0, !PT ;  /* 0x000000ff03037812 */ /* 0x000fe400078ec0ff */
[----:B------:R-:W-:Y:S02]  /*17240*/  LOP3.LUT R4, R4, 0xff, RZ, 0xc0, !PT ;  /* 0x000000ff04047812 */ /* 0x000fe400078ec0ff */
[----:B------:R-:W-:-:S03]  /*17250*/  IADD3 R6, PT, PT, R3, -0x1, RZ ;  /* 0xffffffff03067810 */ /* 0x000fc60007ffe0ff */
[----:B------:R-:W-:Y:S01]  /*17260*/  VIADD R5, R4, 0xffffffff ;  /* 0xffffffff04057836 */ /* 0x000fe20000000000 */
[----:B------:R-:W-:-:S04]  /*17270*/  ISETP.GT.U32.AND P0, PT, R6, 0xfd, PT ;  /* 0x000000fd0600780c */ /* 0x000fc80003f04070 */
[----:B------:R-:W-:-:S13]  /*17280*/  ISETP.GT.U32.OR P0, PT, R5, 0xfd, P0 ;  /* 0x000000fd0500780c */ /* 0x000fda0000704470 */
[----:B------:R-:W-:Y:S05]  /*17290*/  @!P0 BRA `(.L_x_3209) ;  /* 0x0000000000548947 */ /* 0x000fea0003800000 */
[----:B------:R-:W-:Y:S02]  /*172a0*/  FSETP.GTU.FTZ.AND P1, PT, |R0|, +INF , PT ;  /* 0x7f8000000000780b */ /* 0x000fe40003f3c200 */
[----:B------:R-:W-:-:S04]  /*172b0*/  FSETP.GTU.FTZ.AND P0, PT, |R19|, +INF , PT ;  /* 0x7f8000001300780b */ /* 0x000fc80003f1c200 */
[----:B------:R-:W-:-:S13]  /*172c0*/  PLOP3.LUT P0, PT, P1, P0, PT, 0xf8, 0x8f ;  /* 0x00000000008f781c */ /* 0x000fda0000f01f70 */
[----:B------:R-:W-:Y:S05]  /*172d0*/  @P0 BREAK.RELIABLE B1 ;  /* 0x0000000000010942 */ /* 0x000fea0003800100 */
[----:B------:R-:W-:Y:S05]  /*172e0*/  @P0 BRA `(.L_x_3210) ;  /* 0x0000000000d80947 */ /* 0x000fea0003800000 */
[C---:B------:R-:W-:Y:S02]  /*172f0*/  FSETP.NEU.FTZ.AND P0, PT, R0.reuse, RZ, PT ;  /* 0x000000ff0000720b */ /* 0x040fe40003f1d000 */
[----:B------:R-:W-:Y:S02]  /*17300*/  FSETP.NEU.FTZ.AND P4, PT, R19, RZ, PT ;  /* 0x000000ff1300720b */ /* 0x000fe40003f9d000 */
[----:B------:R-:W-:-:S11]  /*17310*/  FSETP.NEU.FTZ.AND P6, PT, R0, RZ, PT ;  /* 0x000000ff0000720b */ /* 0x000fd60003fdd000 */
[----:B------:R-:W-:Y:S05]  /*17320*/  @!P4 BREAK.RELIABLE !P0, B1 ;  /* 0x000000000001c942 */ /* 0x000fea0004000100 */
[----:B------:R-:W-:Y:S05]  /*17330*/  @!P4 BRA !P0, `(.L_x_3211) ;  /* 0x0000000000bcc947 */ /* 0x000fea0004000000 */
[C---:B------:R-:W-:Y:S02]  /*17340*/  FSETP.NEU.FTZ.AND P0, PT, |R0|.reuse, +INF , PT ;  /* 0x7f8000000000780b */ /* 0x040fe40003f1d200 */
[----:B------:R-:W-:Y:S02]  /*17350*/  FSETP.NEU.FTZ.AND P3, PT, |R19|, +INF , PT ;  /* 0x7f8000001300780b */ /* 0x000fe40003f7d200 */
[----:B------:R-:W-:-:S11]  /*17360*/  FSETP.NEU.FTZ.AND P5, PT, |R0|, +INF , PT ;  /* 0x7f8000000000780b */ /* 0x000fd60003fbd200 */
[----:B------:R-:W-:Y:S05]  /*17370*/  @!P3 BREAK.RELIABLE !P0, B1 ;  /* 0x000000000001b942 */ /* 0x000fea0004000100 */
[----:B------:R-:W-:Y:S05]  /*17380*/  @!P3 BRA !P0, `(.L_x_3211) ;  /* 0x0000000000a8b947 */ /* 0x000fea0004000000 */
[----:B------:R-:W-:-:S13]  /*17390*/  PLOP3.LUT P0, PT, P3, P6, PT, 0x2f, 0xf2 ;  /* 0x0000000000f2781c */ /* 0x000fda0001f0c577 */
[----:B------:R-:W-:Y:S05]  /*173a0*/  @P0 BREAK.RELIABLE B1 ;  /* 0x0000000000010942 */ /* 0x000fea0003800100 */
[----:B------:R-:W-:Y:S05]  /*173b0*/  @P0 BRA `(.L_x_3212) ;  /* 0x0000000000940947 */ /* 0x000fea0003800000 */
[----:B------:R-:W-:-:S13]  /*173c0*/  PLOP3.LUT P0, PT, P5, P4, PT, 0x2f, 0xf2 ;  /* 0x0000000000f2781c */ /* 0x000fda0002f08577 */
[----:B------:R-:W-:Y:S05]  /*173d0*/  @P0 BREAK.RELIABLE B1 ;  /* 0x0000000000010942 */ /* 0x000fea0003800100 */
[----:B------:R-:W-:Y:S05]  /*173e0*/  @P0 BRA `(.L_x_3213) ;  /* 0x00000000007c0947 */ /* 0x000fea0003800000 */
.L_x_3209:
[----:B------:R-:W-:Y:S05]  /*173f0*/  BSYNC.RELIABLE B1 ;  /* 0x0000000000017941 */ /* 0x000fea0003800100 */
.L_x_3208:
[----:B------:R-:W-:Y:S01]  /*17400*/  IADD3 R3, PT, PT, R3, -0x7f, RZ ;  /* 0xffffff8103037810 */ /* 0x000fe20007ffe0ff */
[----:B------:R-:W-:Y:S01]  /*17410*/  BSSY.RECONVERGENT B1, `(.L_x_3214) ;  /* 0x000001b000017945 */ /* 0x000fe20003800200 */
[----:B------:R-:W-:-:S03]  /*17420*/  IADD3 R4, PT, PT, R4, -0x7f, RZ ;  /* 0xffffff8104047810 */ /* 0x000fc60007ffe0ff */
[----:B------:R-:W-:Y:S01]  /*17430*/  IMAD R18, R3, -0x800000, R19 ;  /* 0xff80000003127824 */ /* 0x000fe200078e0213 */
[C---:B------:R-:W-:Y:S01]  /*17440*/  IADD3 R3, PT, PT, R4.reuse, -R3, RZ ;  /* 0x8000000304037210 */ /* 0x040fe20007ffe0ff */
[----:B------:R-:W-:Y:S02]  /*17450*/  IMAD R0, R4, -0x800000, R0 ;  /* 0xff80000004007824 */ /* 0x000fe400078e0200 */
[----:B------:R-:W0:Y:S01]  /*17460*/  MUFU.RCP R6, R18 ;  /* 0x0000001200067308 */ /* 0x000e220000001000 */
[----:B------:R-:W-:-:S04]  /*17470*/  FADD.FTZ R5, -R18, -RZ ;  /* 0x800000ff12057221 */ /* 0x000fc80000010100 */
[----:B0-----:R-:W-:-:S04]  /*17480*/  FFMA R7, R6, R5, 1 ;  /* 0x3f80000006077423 */ /* 0x001fc80000000005 */
[----:B------:R-:W-:-:S04]  /*17490*/  FFMA R7, R6, R7, R6 ;  /* 0x0000000706077223 */ /* 0x000fc80000000006 */
[----:B------:R-:W-:-:S04]  /*174a0*/  FFMA R6, R0, R7, RZ ;  /* 0x0000000700067223 */ /* 0x000fc800000000ff */
[----:B------:R-:W-:-:S04]  /*174b0*/  FFMA R8, R5, R6, R0 ;  /* 0x0000000605087223 */ /* 0x000fc80000000000 */
[----:B------:R-:W-:-:S04]  /*174c0*/  FFMA R15, R7, R8, R6 ;  /* 0x00000008070f7223 */ /* 0x000fc80000000006 */
[----:B------:R-:W-:-:S04]  /*174d0*/  FFMA R0, R5, R15, R0 ;  /* 0x0000000f05007223 */ /* 0x000fc80000000000 */
[----:B------:R-:W-:-:S05]  /*174e0*/  FFMA.FTZ R7, R7, R0, R15 ;  /* 0x0000000007077223 */ /* 0x000fca000001000f */
[----:B------:R-:W-:-:S04]  /*174f0*/  SHF.R.U32.HI R0, RZ, 0x17, R7 ;  /* 0x00000017ff007819 */ /* 0x000fc80000011607 */
[----:B------:R-:W-:-:S05]  /*17500*/  LOP3.LUT R0, R0, 0xff, RZ, 0xc0, !PT ;  /* 0x000000ff00007812 */ /* 0x000fca00078ec0ff */
[----:B------:R-:W-:-:S05]  /*17510*/  IMAD.IADD R0, R0, 0x1, R3 ;  /* 0x0000000100007824 */ /* 0x000fca00078e0203 */
[----:B------:R-:W-:-:S04]  /*17520*/  IADD3 R4, PT, PT, R0, -0x1, RZ ;  /* 0xffffffff00047810 */ /* 0x000fc80007ffe0ff */
[----:B------:R-:W-:-:S13]  /*17530*/  ISETP.GE.U32.AND P0, PT, R4, 0xfe, PT ;  /* 0x000000fe0400780c */ /* 0x000fda0003f06070 */
[----:B------:R-:W-:Y:S05]  /*17540*/  @!P0 BRA `(.L_x_3215) ;  /* 0x0000000000188947 */ /* 0x000fea0003800000 */
[----:B------:R-:W-:Y:S02]  /*17550*/  ISETP.GT.AND P0, PT, R0, 0xfe, PT ;  /* 0x000000fe0000780c */ /* 0x000fe40003f04270 */
[----:B------:R-:W-:-:S11]  /*17560*/  LOP3.LUT R4, R7, 0x80000000, RZ, 0xc0, !PT ;  /* 0x8000000007047812 */ /* 0x000fd600078ec0ff */
[----:B------:R-:W-:-:S04]  /*17570*/  @!P0 ISETP.GE.AND P1, PT, R0, 0x1, PT ;  /* 0x000000010000880c */ /* 0x000fc80003f26270 */
[C---:B------:R-:W-:Y:S02]  /*17580*/  @!P0 SEL R7, R4.reuse, R7, !P1 ;  /* 0x0000000704078207 */ /* 0x040fe40004800000 */
[----:B------:R-:W-:Y:S01]  /*17590*/  @P0 LOP3.LUT R7, R4, 0x7f800000, RZ, 0xfc, !PT ;  /* 0x7f80000004070812 */ /* 0x000fe200078efcff */
[----:B------:R-:W-:Y:S06]  /*175a0*/  BRA `(.L_x_3216) ;  /* 0x0000000000047947 */ /* 0x000fec0003800000 */
.L_x_3215:
[----:B------:R-:W-:-:S07]  /*175b0*/  LEA R7, R3, R7, 0x17 ;  /* 0x0000000703077211 */ /* 0x000fce00078eb8ff */
.L_x_3216:
[----:B------:R-:W-:Y:S05]  /*175c0*/  BSYNC.RECONVERGENT B1 ;  /* 0x0000000000017941 */ /* 0x000fea0003800200 */
.L_x_3214:
[----:B------:R-:W-:Y:S05]  /*175d0*/  BRA `(.L_x_3217) ;  /* 0x0000000000207947 */ /* 0x000fea0003800000 */
.L_x_3213:
[----:B------:R-:W-:-:S04]  /*175e0*/  LOP3.LUT R0, R19, 0x80000000, R0, 0x48, !PT ;  /* 0x8000000013007812 */ /* 0x000fc800078e4800 */
[----:B------:R-:W-:Y:S01]  /*175f0*/  LOP3.LUT R7, R0, 0x7f800000, RZ, 0xfc, !PT ;  /* 0x7f80000000077812 */ /* 0x000fe200078efcff */
[----:B------:R-:W-:Y:S06]  /*17600*/  BRA `(.L_x_3217) ;  /* 0x0000000000147947 */ /* 0x000fec0003800000 */
.L_x_3212:
[----:B------:R-:W-:Y:S01]  /*17610*/  LOP3.LUT R7, R19, 0x80000000, R0, 0x48, !PT ;  /* 0x8000000013077812 */ /* 0x000fe200078e4800 */
[----:B------:R-:W-:Y:S06]  /*17620*/  BRA `(.L_x_3217) ;  /* 0x00000000000c7947 */ /* 0x000fec0003800000 */
.L_x_3211:
[----:B------:R-:W0:Y:S01]  /*17630*/  MUFU.RSQ R7, -QNAN ;  /* 0xffc0000000077908 */ /* 0x000e220000001400 */
[----:B------:R-:W-:Y:S05]  /*17640*/  BRA `(.L_x_3217) ;  /* 0x0000000000047947 */ /* 0x000fea0003800000 */
.L_x_3210:
[----:B------:R-:W-:-:S07]  /*17650*/  FADD.FTZ R7, R0, R19 ;  /* 0x0000001300077221 */ /* 0x000fce0000010000 */
.L_x_3217:
[----:B------:R-:W-:Y:S05]  /*17660*/  BSYNC.RECONVERGENT B0 ;  /* 0x0000000000007941 */ /* 0x000fea0003800200 */
.L_x_3207:
[----:B------:R-:W-:-:S04]  /*17670*/  HFMA2 R3, -RZ, RZ, 0, 0 ;  /* 0x00000000ff037431 */ /* 0x000fc800000001ff */
[----:B0-----:R-:W-:Y:S05]  /*17680*/  RET.REL.NODEC R2 `(_ZN2at6native18elementwise_kernelILi128ELi4EZNS0_15gpu_kernel_implIZZZNS0_16asin_kernel_cudaERNS_18TensorIteratorBaseEENKUlvE_clEvENKUlvE1_clEvEUlN3c107complexINS7_4HalfEEEE_EEvS4_RKT_EUliE_EEviT1_) ;  /* 0xfffffe88025c7950 */ /* 0x001fea0003c3ffff */
.L_x_3218:
        /* <DEDUP_REMOVED lines=15> */
.L_x_18267:


//--------------------- .text._ZN2at6native27unrolled_elementwise_kernelIZZZNS0_16asin_kernel_cudaERNS_18TensorIteratorBaseEENKUlvE_clEvENKUlvE1_clEvEUlN3c107complexINS6_4HalfEEEE_St5arrayIPcLm2EELi4E23TrivialOffsetCalculatorILi1EjESF_NS0_6memory12LoadWithCastILi1EEENSG_13StoreWithCastILi1EEEEEviT_T0_T2_T3_T4_T5_ --------------------------
	.section	.text._ZN2at6native27unrolled_elementwise_kernelIZZZNS0_16asin_kernel_cudaERNS_18TensorIteratorBaseEENKUlvE_clEvENKUlvE1_clEvEUlN3c107complexINS6_4HalfEEEE_St5arrayIPcLm2EELi4E23TrivialOffsetCalculatorILi1EjESF_NS0_6memory12LoadWithCastILi1EEENSG_13StoreWithCastILi1EEEEEviT_T0_T2_T3_T4_T5_,"ax",@progbits
	.align	128
        .global         _ZN2at6native27unrolled_elementwise_kernelIZZZNS0_16asin_kernel_cudaERNS_18TensorIteratorBaseEENKUlvE_clEvENKUlvE1_clEvEUlN3c107complexINS6_4HalfEEEE_St5arrayIPcLm2EELi4E23TrivialOffsetCalculatorILi1EjESF_NS0_6memory12LoadWithCastILi1EEENSG_13StoreWithCastILi1EEEEEviT_T0_T2_T3_T4_T5_
        .type           _ZN2at6native27unrolled_elementwise_kernelIZZZNS0_16asin_kernel_cudaERNS_18TensorIteratorBaseEENKUlvE_clEvENKUlvE1_clEvEUlN3c107complexINS6_4HalfEEEE_St5arrayIPcLm2EELi4E23TrivialOffsetCalculatorILi1EjESF_NS0_6memory12LoadWithCastILi1EEENSG_13StoreWithCastILi1EEEEEviT_T0_T2_T3_T4_T5_,@function
        .size           _ZN2at6native27unrolled_elementwise_kernelIZZZNS0_16asin_kernel_cudaERNS_18TensorIteratorBaseEENKUlvE_clEvENKUlvE1_clEvEUlN3c107complexINS6_4HalfEEEE_St5arrayIPcLm2EELi4E23TrivialOffsetCalculatorILi1EjESF_NS0_6memory12LoadWithCastILi1EEENSG_13StoreWithCastILi1EEEEEviT_T0_T2_T3_T4_T5_,(.L_x_18268 - _ZN2at6native27unrolled_elementwise_kernelIZZZNS0_16asin_kernel_cudaERNS_18TensorIteratorBaseEENKUlvE_clEvENKUlvE1_clEvEUlN3c107complexINS6_4HalfEEEE_St5arrayIPcLm2EELi4E23TrivialOffsetCalculatorILi1EjESF_NS0_6memory12LoadWithCastILi1EEENSG_13StoreWithCastILi1EEEEEviT_T0_T2_T3_T4_T5_)
        .other          _ZN2at6native27unrolled_elementwise_kernelIZZZNS0_16asin_kernel_cudaERNS_18TensorIteratorBaseEENKUlvE_clEvENKUlvE1_clEvEUlN3c107complexINS6_4HalfEEEE_St5arrayIPcLm2EELi4E23TrivialOffsetCalculatorILi1EjESF_NS0_6memory12LoadWithCastILi1EEENSG_13StoreWithCastILi1EEEEEviT_T0_T2_T3_T4_T5_,@"STO_CUDA_ENTRY STV_DEFAULT"
_ZN2at6native27unrolled_elementwise_kernelIZZZNS0_16asin_kernel_cudaERNS_18TensorIteratorBaseEENKUlvE_clEvENKUlvE1_clEvEUlN3c107complexINS6_4HalfEEEE_St5arrayIPcLm2EELi4E23TrivialOffsetCalculatorILi1EjESF_NS0_6memory12LoadWithCastILi1EEENSG_13StoreWithCastILi1EEEEEviT_T0_T2_T3_T4_T5_:
.text._ZN2at6native27unrolled_elementwise_kernelIZZZNS0_16asin_kernel_cudaERNS_18TensorIteratorBaseEENKUlvE_clEvENKUlvE1_clEvEUlN3c107complexINS6_4HalfEEEE_St5arrayIPcLm2EELi4E23TrivialOffsetCalculatorILi1EjESF_NS0_6memory12LoadWithCastILi1EEENSG_13StoreWithCastILi1EEEEEviT_T0_T2_T3_T4_T5_:
[----:B------:R-:W0:Y:S01]  /*0000*/  LDC R1, c[0x0][0x37c] ;  /* 0x0000df00ff017b82 */ /* 0x000e220000000800 */
[----:B------:R-:W1:Y:S07]  /*0010*/  S2R R26, SR_CTAID.X ;  /* 0x00000000001a7919 */ /* 0x000e6e0000002500 */
[----:B------:R-:W1:Y:S01]  /*0020*/  LDC R25, c[0x0][0x380] ;  /* 0x0000e000ff197b82 */ /* 0x000e620000000800 */
[----:B------:R-:W2:Y:S01]  /*0030*/  LDCU.64 UR36, c[0x0][0x358] ;  /* 0x00006b00ff2477ac */ /* 0x000ea20008000a00 */
[----:B------:R-:W-:Y:S01]  /*0040*/  BSSY.RECONVERGENT B6, `(.L_x_3219) ;  /* 0x000011f000067945 */ /* 0x000fe20003800200 */
[----:B------:R-:W3:Y:S01]  /*0050*/  S2R R16, SR_TID.X ;  /* 0x0000000000107919 */ /* 0x000ee20000002100 */
[----:B------:R-:W-:Y:S01]  /*0060*/  PRMT R18, R18, 0x5410, RZ ;  /* 0x0000541012127816 */ /* 0x000fe200000000ff */
[----:B------:R-:W4:Y:S01]  /*0070*/  LDCU.U8 UR38, c[0x0][0x39c] ;  /* 0x00007380ff2677ac */ /* 0x000f220008000000 */
[----:B------:R-:W-:Y:S01]  /*0080*/  PRMT R19, RZ, 0x7610, R19 ;  /* 0x00007610ff137816 */ /* 0x000fe20000000013 */
        /* <DEDUP_REMOVED lines=21> */
[----:B------:R-:W2:Y:S01]  /*01e0*/  LDG.E.S8 R4, desc[UR36][R4.64] ;  /* 0x0000002404047981 */ /* 0x000ea2000c1e1300 */
[----:B------:R-:W-:Y:S01]  /*01f0*/  PRMT R18, R18, 0x5410, RZ ;  /* 0x0000541012127816 */ /* 0x000fe200000000ff */
[----:B--2---:R-:W0:Y:S02]  /*0200*/  I2F.S16 R19, R4 ;  /* 0x0000000400137306 */ /* 0x004e240000101400 */
[----:B0-----:R-:W-:Y:S01]  /*0210*/  F2FP.F16.F32.PACK_AB R19, RZ, R19 ;  /* 0x00000013ff13723e */ /* 0x001fe200000000ff */
[----:B------:R-:W-:Y:S06]  /*0220*/  BRA `(.L_x_3226) ;  /* 0x0000000c00fc7947 */ /* 0x000fec0003800000 */
.L_x_3224:
[----:B------:R-:W2:Y:S01]  /*0230*/  LDG.E.U8 R4, desc[UR36][R4.64] ;  /* 0x0000002404047981 */ /* 0x000ea2000c1e1100 */
[----:B------:R-:W-:Y:S02]  /*0240*/  PRMT R18, R18, 0x5410, RZ ;  /* 0x0000541012127816 */ /* 0x000fe400000000ff */
[----:B--2---:R-:W-:-:S04]  /*0250*/  I2FP.F32.U32 R19, R4 ;  /* 0x0000000400137245 */ /* 0x004fc80000201000 */
[----:B------:R-:W-:Y:S01]  /*0260*/  F2FP.F16.F32.PACK_AB R19, RZ, R19 ;  /* 0x00000013ff13723e */ /* 0x000fe200000000ff */
[----:B------:R-:W-:Y:S06]  /*0270*/  BRA `(.L_x_3226) ;  /* 0x0000000c00e87947 */ /* 0x000fec0003800000 */
.L_x_3223:
[----:B------:R-:W-:-:S09]  /*0280*/  UISETP.NE.AND UP0, UPT, UR4, 0x2, UPT ;  /* 0x000000020400788c */ /* 0x000fd2000bf05270 */
[----:B------:R-:W-:Y:S05]  /*0290*/  BRA.U !UP0, `(.L_x_3227) ;  /* 0x0000000108387547 */ /* 0x000fea000b800000 */
[----:B------:R-:W-:-:S09]  /*02a0*/  UISETP.NE.AND UP0, UPT, UR4, 0x3, UPT ;  /* 0x000000030400788c */ /* 0x000fd2000bf05270 */
[----:B------:R-:W-:Y:S05]  /*02b0*/  BRA.U !UP0, `(.L_x_3228) ;  /* 0x00000001081c7547 */ /* 0x000fea000b800000 */
[----:B------:R-:W-:-:S09]  /*02c0*/  UISETP.NE.AND UP0, UPT, UR4, 0x4, UPT ;  /* 0x000000040400788c */ /* 0x000fd2000bf05270 */
[----:B------:R-:W-:Y:S05]  /*02d0*/  BRA.U UP0, `(.L_x_3225) ;  /* 0x0000000d00307547 */ /* 0x000fea000b800000 */
[----:B------:R-:W2:Y:S01]  /*02e0*/  LDG.E.64 R4, desc[UR36][R4.64] ;  /* 0x0000002404047981 */ /* 0x000ea2000c1e1b00 */
[----:B------:R-:W-:Y:S01]  /*02f0*/  PRMT R18, R18, 0x5410, RZ ;  /* 0x0000541012127816 */ /* 0x000fe200000000ff */
[----:B--2---:R-:W0:Y:S02]  /*0300*/  I2F.S64 R19, R4 ;  /* 0x0000000400137312 */ /* 0x004e240000301400 */
[----:B0-----:R-:W-:Y:S01]  /*0310*/  F2FP.F16.F32.PACK_AB R19, RZ, R19 ;  /* 0x00000013ff13723e */ /* 0x001fe200000000ff */
[----:B------:R-:W-:Y:S06]  /*0320*/  BRA `(.L_x_3226) ;  /* 0x0000000c00bc7947 */ /* 0x000fec0003800000 */
.L_x_3228:
[----:B------:R-:W2:Y:S01]  /*0330*/  LDG.E R4, desc[UR36][R4.64] ;  /* 0x0000002404047981 */ /* 0x000ea2000c1e1900 */
[----:B------:R-:W-:Y:S02]  /*0340*/  PRMT R18, R18, 0x5410, RZ ;  /* 0x0000541012127816 */ /* 0x000fe400000000ff */
[----:B--2---:R-:W-:-:S04]  /*0350*/  I2FP.F32.S32 R19, R4 ;  /* 0x0000000400137245 */ /* 0x004fc80000201400 */
[----:B------:R-:W-:Y:S01]  /*0360*/  F2FP.F16.F32.PACK_AB R19, RZ, R19 ;  /* 0x00000013ff13723e */ /* 0x000fe200000000ff */
[----:B------:R-:W-:Y:S06]  /*0370*/  BRA `(.L_x_3226) ;  /* 0x0000000c00a87947 */ /* 0x000fec0003800000 */
.L_x_3227:
[----:B------:R-:W2:Y:S01]  /*0380*/  LDG.E.U16 R4, desc[UR36][R4.64] ;  /* 0x0000002404047981 */ /* 0x000ea2000c1e1500 */
[----:B------:R-:W-:Y:S01]  /*0390*/  PRMT R18, R18, 0x5410, RZ ;  /* 0x0000541012127816 */ /* 0x000fe200000000ff */
[----:B--2---:R-:W0:Y:S02]  /*03a0*/  I2F.S16 R19, R4 ;  /* 0x0000000400137306 */ /* 0x004e240000101400 */
[----:B0-----:R-:W-:Y:S01]  /*03b0*/  F2FP.F16.F32.PACK_AB R19, RZ, R19 ;  /* 0x00000013ff13723e */ /* 0x001fe200000000ff */
[----:B------:R-:W-:Y:S06]  /*03c0*/  BRA `(.L_x_3226) ;  /* 0x0000000c00947947 */ /* 0x000fec0003800000 */
.L_x_3222:
[----:B------:R-:W-:-:S09]  /*03d0*/  UISETP.GT.AND UP0, UPT, UR4, 0x6, UPT ;  /* 0x000000060400788c */ /* 0x000fd2000bf04270 */
[----:B------:R-:W-:Y:S05]  /*03e0*/  BRA.U UP0, `(.L_x_3229) ;  /* 0x0000000100347547 */ /* 0x000fea000b800000 */
[----:B------:R-:W-:-:S09]  /*03f0*/  UISETP.NE.AND UP0, UPT, UR4, 0x5, UPT ;  /* 0x000000050400788c */ /* 0x000fd2000bf05270 */
[----:B------:R-:W-:Y:S05]  /*0400*/  BRA.U !UP0, `(.L_x_3230) ;  /* 0x0000000108187547 */ /* 0x000fea000b800000 */
[----:B------:R-:W-:-:S09]  /*0410*/  UISETP.NE.AND UP0, UPT, UR4, 0x6, UPT ;  /* 0x000000060400788c */ /* 0x000fd2000bf05270 */
[----:B------:R-:W-:Y:S05]  /*0420*/  BRA.U UP0, `(.L_x_3225) ;  /* 0x0000000900dc7547 */ /* 0x000fea000b800000 */
[----:B------:R-:W2:Y:S01]  /*0430*/  LDG.E R19, desc[UR36][R4.64] ;  /* 0x0000002404137981 */ /* 0x000ea2000c1e1900 */
[----:B------:R-:W-:Y:S02]  /*0440*/  PRMT R18, R18, 0x5410, RZ ;  /* 0x0000541012127816 */ /* 0x000fe400000000ff */
[----:B--2---:R-:W-:Y:S01]  /*0450*/  F2FP.F16.F32.PACK_AB R19, RZ, R19 ;  /* 0x00000013ff13723e */ /* 0x004fe200000000ff */
[----:B------:R-:W-:Y:S06]  /*0460*/  BRA `(.L_x_3226) ;  /* 0x0000000c006c7947 */ /* 0x000fec0003800000 */
.L_x_3230:
[----:B------:R-:W2:Y:S01]  /*0470*/  LDG.E.U16 R19, desc[UR36][R4.64] ;  /* 0x0000002404137981 */ /* 0x000ea2000c1e1500 */
[----:B------:R-:W-:Y:S01]  /*0480*/  PRMT R18, R18, 0x5410, RZ ;  /* 0x0000541012127816 */ /* 0x000fe200000000ff */
[----:B--2---:R-:W-:-:S05]  /*0490*/  HADD2.F32 R19, -RZ, R19.H0_H0 ;  /* 0x20000013ff137230 */ /* 0x004fca0000004100 */
[----:B------:R-:W-:Y:S01]  /*04a0*/  F2FP.F16.F32.PACK_AB R19, RZ, R19 ;  /* 0x00000013ff13723e */ /* 0x000fe200000000ff */
[----:B------:R-:W-:Y:S06]  /*04b0*/  BRA `(.L_x_3226) ;  /* 0x0000000c00587947 */ /* 0x000fec0003800000 */
.L_x_3229:
        /* <DEDUP_REMOVED lines=10> */
.L_x_3232:
[----:B------:R-:W2:Y:S02]  /*0560*/  LDG.E R4, desc[UR36][R4.64] ;  /* 0x0000002404047981 */ /* 0x000ea4000c1e1900 */
[----:B--2---:R-:W-:Y:S02]  /*0570*/  PRMT R19, R4, 0x7610, R19 ;  /* 0x0000761004137816 */ /* 0x004fe40000000013 */
[----:B------:R-:W-:Y:S01]  /*0580*/  PRMT R18, R18, 0x7610, R4 ;  /* 0x0000761012127816 */ /* 0x000fe20000000004 */
[----:B------:R-:W-:Y:S06]  /*0590*/  BRA `(.L_x_3226) ;  /* 0x0000000c00207947 */ /* 0x000fec0003800000 */
.L_x_3231:
[----:B------:R-:W2:Y:S01]  /*05a0*/  LDG.E.64 R4, desc[UR36][R4.64] ;  /* 0x0000002404047981 */ /* 0x000ea2000c1e1b00 */
[----:B------:R-:W-:Y:S01]  /*05b0*/  UMOV UR4, 0xf0000000 ;  /* 0xf000000000047882 */ /* 0x000fe20000000000 */
[----:B------:R-:W-:Y:S01]  /*05c0*/  UMOV UR5, 0x380fffff ;  /* 0x380fffff00057882 */ /* 0x000fe20000000000 */
[----:B------:R-:W-:Y:S01]  /*05d0*/  PRMT R18, R18, 0x5410, RZ ;  /* 0x0000541012127816 */ /* 0x000fe200000000ff */
[----:B--2---:R-:W0:Y:S01]  /*05e0*/  F2F.F32.F64 R19, R4 ;  /* 0x0000000400137310 */ /* 0x004e220000301000 */
[----:B------:R-:W-:-:S14]  /*05f0*/  DSETP.GEU.AND P0, PT, |R4|, UR4, PT ;  /* 0x0000000404007e2a */ /* 0x000fdc000bf0e200 */
[----:B0-----:R-:W-:-:S05]  /*0600*/  @!P0 FMUL R19, R19, 1.175494350822287508e-38 ;  /* 0x0080000013138820 */ /* 0x001fca0000400000 */
[----:B------:R-:W-:Y:S01]  /*0610*/  F2FP.F16.F32.PACK_AB R19, RZ, R19 ;  /* 0x00000013ff13723e */ /* 0x000fe200000000ff */
[----:B------:R-:W-:Y:S06]  /*0620*/  BRA `(.L_x_3226) ;  /* 0x0000000800fc7947 */ /* 0x000fec0003800000 */
.L_x_3221:
        /* <DEDUP_REMOVED lines=9> */
[----:B------:R-:W-:Y:S02]  /*06c0*/  PRMT R18, R18, 0x5410, RZ ;  /* 0x0000541012127816 */ /* 0x000fe400000000ff */
[----:B--2---:R-:W-:-:S04]  /*06d0*/  ISETP.NE.AND P0, PT, R4, RZ, PT ;  /* 0x000000ff0400720c */ /* 0x004fc80003f05270 */
[----:B------:R-:W-:-:S04]  /*06e0*/  FSEL R19, RZ, 1, !P0 ;  /* 0x3f800000ff137808 */ /* 0x000fc80004000000 */
[----:B------:R-:W-:Y:S01]  /*06f0*/  F2FP.F16.F32.PACK_AB R19, RZ, R19 ;  /* 0x00000013ff13723e */ /* 0x000fe200000000ff */
[----:B------:R-:W-:Y:S06]  /*0700*/  BRA `(.L_x_3226) ;  /* 0x0000000800c47947 */ /* 0x000fec0003800000 */
.L_x_3235:
        /* <DEDUP_REMOVED lines=13> */
.L_x_3234:
        /* <DEDUP_REMOVED lines=8> */
[----:B------:R-:W-:Y:S02]  /*0860*/  PRMT R18, R18, 0x5410, RZ ;  /* 0x0000541012127816 */ /* 0x000fe400000000ff */
[----:B--2---:R-:W-:-:S04]  /*0870*/  SHF.L.U32 R0, R0, 0x18, RZ ;  /* 0x0000001800007819 */ /* 0x004fc800000006ff */
        /* <DEDUP_REMOVED lines=17> */
.L_x_3237:
[----:B------:R-:W2:Y:S01]  /*0990*/  LDG.E.U8 R4, desc[UR36][R4.64] ;  /* 0x0000002404047981 */ /* 0x000ea2000c1e1100 */
[----:B------:R-:W-:Y:S01]  /*09a0*/  PRMT R18, R18, 0x5410, RZ ;  /* 0x0000541012127816 */ /* 0x000fe200000000ff */
[C---:B--2---:R-:W-:Y:S01]  /*09b0*/  IMAD.SHL.U32 R3, R4.reuse, 0x2000000, RZ ;  /* 0x0200000004037824 */ /* 0x044fe200078e00ff */
[----:B------:R-:W-:-:S04]  /*09c0*/  SHF.L.U32 R6, R4, 0x8, RZ ;  /* 0x0000000804067819 */ /* 0x000fc800000006ff */
        /* <DEDUP_REMOVED lines=9> */
[----:B------:R-:W-:Y:S01]  /*0a60*/  F2FP.F16.F32.PACK_AB R19, RZ, R0 ;  /* 0x00000000ff13723e */ /* 0x000fe200000000ff */
[----:B------:R-:W-:Y:S06]  /*0a70*/  BRA `(.L_x_3226) ;  /* 0x0000000400e87947 */ /* 0x000fec0003800000 */
.L_x_3236:
[----:B------:R-:W2:Y:S01]  /*0a80*/  LDG.E.U16 R19, desc[UR36][R4.64] ;  /* 0x0000002404137981 */ /* 0x000ea2000c1e1500 */
[----:B------:R-:W-:Y:S01]  /*0a90*/  PRMT R18, R18, 0x5410, RZ ;  /* 0x0000541012127816 */ /* 0x000fe200000000ff */
[----:B--2---:R-:W-:-:S05]  /*0aa0*/  IMAD.U32 R19, R19, 0x10000, RZ ;  /* 0x0001000013137824 */ /* 0x004fca00078e00ff */
[----:B------:R-:W-:Y:S01]  /*0ab0*/  F2FP.F16.F32.PACK_AB R19, RZ, R19 ;  /* 0x00000013ff13723e */ /* 0x000fe200000000ff */
[----:B------:R-:W-:Y:S06]  /*0ac0*/  BRA `(.L_x_3226) ;  /* 0x0000000400d47947 */ /* 0x000fec0003800000 */
.L_x_3233:
        /* <DEDUP_REMOVED lines=8> */
[----:B------:R-:W2:Y:S01]  /*0b50*/  LDG.E.U16 R19, desc[UR36][R4.64] ;  /* 0x0000002404137981 */ /* 0x000ea2000c1e1500 */
[----:B------:R-:W-:Y:S02]  /*0b60*/  PRMT R18, R18, 0x5410, RZ ;  /* 0x0000541012127816 */ /* 0x000fe400000000ff */
[----:B--2---:R-:W-:-:S04]  /*0b70*/  I2FP.F32.U32 R19, R19 ;  /* 0x0000001300137245 */ /* 0x004fc80000201000 */
[----:B------:R-:W-:Y:S01]  /*0b80*/  F2FP.F16.F32.PACK_AB R19, RZ, R19 ;  /* 0x00000013ff13723e */ /* 0x000fe200000000ff */
[----:B------:R-:W-:Y:S06]  /*0b90*/  BRA `(.L_x_3226) ;  /* 0x0000000400a07947 */ /* 0x000fec0003800000 */
.L_x_3240:
        /* <DEDUP_REMOVED lines=21> */
.L_x_3244:
[----:B------:R-:W-:Y:S05]  /*0cf0*/  BSYNC.RECONVERGENT B1 ;  /* 0x0000000000017941 */ /* 0x000fea0003800200 */
.L_x_3243:
[----:B------:R-:W-:Y:S01]  /*0d00*/  IMAD.SHL.U32 R0, R0, 0x100000, RZ ;  /* 0x0010000000007824 */ /* 0x000fe200078e00ff */
[----:B------:R-:W-:-:S04]  /*0d10*/  LEA R3, R3, 0x3b800000, 0x17 ;  /* 0x3b80000003037811 */ /* 0x000fc800078eb8ff */
[----:B------:R-:W-:-:S07]  /*0d20*/  LOP3.LUT R19, R3, R0, R19, 0xfe, !PT ;  /* 0x0000000003137212 */ /* 0x000fce00078efe13 */
.L_x_3242:
[----:B------:R-:W-:Y:S05]  /*0d30*/  BSYNC.RECONVERGENT B0 ;  /* 0x0000000000007941 */ /* 0x000fea0003800200 */
.L_x_3241:
[----:B------:R-:W-:Y:S02]  /*0d40*/  F2FP.F16.F32.PACK_AB R19, RZ, R19 ;  /* 0x00000013ff13723e */ /* 0x000fe400000000ff */
[----:B------:R-:W-:Y:S01]  /*0d50*/  PRMT R18, R18, 0x5410, RZ ;  /* 0x0000541012127816 */ /* 0x000fe200000000ff */
[----:B------:R-:W-:Y:S06]  /*0d60*/  BRA `(.L_x_3226) ;  /* 0x00000004002c7947 */ /* 0x000fec0003800000 */
.L_x_3239:
        /* <DEDUP_REMOVED lines=21> */
.L_x_3248:
[----:B------:R-:W-:Y:S05]  /*0ec0*/  BSYNC.RECONVERGENT B1 ;  /* 0x0000000000017941 */ /* 0x000fea0003800200 */
.L_x_3247:
[----:B------:R-:W-:Y:S02]  /*0ed0*/  SHF.L.U32 R0, R0, 0x15, RZ ;  /* 0x0000001500007819 */ /* 0x000fe400000006ff */
[----:B------:R-:W-:-:S04]  /*0ee0*/  LEA R3, R3, 0x37800000, 0x17 ;  /* 0x3780000003037811 */ /* 0x000fc800078eb8ff */
[----:B------:R-:W-:-:S07]  /*0ef0*/  LOP3.LUT R19, R3, R0, R19, 0xfe, !PT ;  /* 0x0000000003137212 */ /* 0x000fce00078efe13 */
.L_x_3246:
[----:B------:R-:W-:Y:S05]  /*0f00*/  BSYNC.RECONVERGENT B0 ;  /* 0x0000000000007941 */ /* 0x000fea0003800200 */
.L_x_3245:
[----:B------:R-:W-:Y:S02]  /*0f10*/  F2FP.F16.F32.PACK_AB R19, RZ, R19 ;  /* 0x00000013ff13723e */ /* 0x000fe400000000ff */
[----:B------:R-:W-:Y:S01]  /*0f20*/  PRMT R18, R18, 0x5410, RZ ;  /* 0x0000541012127816 */ /* 0x000fe200000000ff */
[----:B------:R-:W-:Y:S06]  /*0f30*/  BRA `(.L_x_3226) ;  /* 0x0000000000b87947 */ /* 0x000fec0003800000 */
.L_x_3238:
[----:B------:R-:W-:-:S09]  /*0f40*/  UISETP.NE.AND UP0, UPT, UR4, 0x1c, UPT ;  /* 0x0000001c0400788c */ /* 0x000fd2000bf05270 */
[----:B------:R-:W-:Y:S05]  /*0f50*/  BRA.U !UP0, `(.L_x_3249) ;  /* 0x0000000108a07547 */ /* 0x000fea000b800000 */
[----:B------:R-:W-:-:S09]  /*0f60*/  UISETP.NE.AND UP0, UPT, UR4, 0x1d, UPT ;  /* 0x0000001d0400788c */ /* 0x000fd2000bf05270 */
[----:B------:R-:W-:Y:S05]  /*0f70*/  BRA.U !UP0, `(.L_x_3250) ;  /* 0x0000000108847547 */ /* 0x000fea000b800000 */
[----:B------:R-:W-:-:S09]  /*0f80*/  UISETP.NE.AND UP0, UPT, UR4, 0x2c, UPT ;  /* 0x0000002c0400788c */ /* 0x000fd2000bf05270 */
[----:B------:R-:W-:Y:S05]  /*0f90*/  BRA.U !UP0, `(.L_x_3251) ;  /* 0x00000001084c7547 */ /* 0x000fea000b800000 */
.L_x_3225:
        /* <DEDUP_REMOVED lines=8> */
[----:B0-----:R-:W-:Y:S02]  /*1020*/  IMAD.U32 R4, RZ, RZ, UR4 ;  /* 0x00000004ff047e24 */ /* 0x001fe4000f8e00ff */
[----:B------:R-:W-:-:S02]  /*1030*/  IMAD.U32 R5, RZ, RZ, UR5 ;  /* 0x00000005ff057e24 */ /* 0x000fc4000f8e00ff */
[----:B-1----:R-:W-:Y:S01]  /*1040*/  IMAD.U32 R6, RZ, RZ, UR6 ;  /* 0x00000006ff067e24 */ /* 0x002fe2000f8e00ff */
[----:B------:R-:W-:Y:S01]  /*1050*/  MOV R7, UR7 ;  /* 0x0000000700077c02 */ /* 0x000fe20008000f00 */
[----:B---3--:R-:W-:Y:S02]  /*1060*/  IMAD.U32 R10, RZ, RZ, UR8 ;  /* 0x00000008ff0a7e24 */ /* 0x008fe4000f8e00ff */
[----:B------:R-:W-:-:S07]  /*1070*/  IMAD.U32 R11, RZ, RZ, UR9 ;  /* 0x00000009ff0b7e24 */ /* 0x000fce000f8e00ff */
[----:B------:R-:W-:-:S07]  /*1080*/  LEPC R20, `(.L_x_3252) ;  /* 0x000000001014794e */ /* 0x000fce0000000000 */
[----:B--2---:R-:W-:Y:S05]  /*1090*/  CALL.ABS.NOINC R14 ;  /* 0x000000000e007343 */ /* 0x004fea0003c00000 */
.L_x_3252:
[----:B------:R-:W-:Y:S02]  /*10a0*/  PRMT R19, RZ, 0x7610, R19 ;  /* 0x00007610ff137816 */ /* 0x000fe40000000013 */
[----:B------:R-:W-:Y:S01]  /*10b0*/  PRMT R18, R18, 0x5410, RZ ;  /* 0x0000541012127816 */ /* 0x000fe200000000ff */
[----:B------:R-:W-:Y:S06]  /*10c0*/  BRA `(.L_x_3226) ;  /* 0x0000000000547947 */ /* 0x000fec0003800000 */
.L_x_3251:
        /* <DEDUP_REMOVED lines=8> */
.L_x_3254:
[----:B------:R-:W-:Y:S05]  /*1150*/  BSYNC.RECONVERGENT B0 ;  /* 0x0000000000007941 */ /* 0x000fea0003800200 */
.L_x_3253:
[----:B------:R-:W-:Y:S02]  /*1160*/  PRMT R18, R18, 0x5410, RZ ;  /* 0x0000541012127816 */ /* 0x000fe400000000ff */
[----:B------:R-:W-:Y:S01]  /*1170*/  F2FP.F16.F32.PACK_AB R19, RZ, R19 ;  /* 0x00000013ff13723e */ /* 0x000fe200000000ff */
[----:B------:R-:W-:Y:S06]  /*1180*/  BRA `(.L_x_3226) ;  /* 0x0000000000247947 */ /* 0x000fec0003800000 */
.L_x_3250:
[----:B------:R-:W2:Y:S01]  /*1190*/  LDG.E.64 R4, desc[UR36][R4.64] ;  /* 0x0000002404047981 */ /* 0x000ea2000c1e1b00 */
[----:B------:R-:W-:Y:S01]  /*11a0*/  PRMT R18, R18, 0x5410, RZ ;  /* 0x0000541012127816 */ /* 0x000fe200000000ff */
[----:B--2---:R-:W0:Y:S02]  /*11b0*/  I2F.U64 R19, R4 ;  /* 0x0000000400137312 */ /* 0x004e240000301000 */
[----:B0-----:R-:W-:Y:S01]  /*11c0*/  F2FP.F16.F32.PACK_AB R19, RZ, R19 ;  /* 0x00000013ff13723e */ /* 0x001fe200000000ff */
[----:B------:R-:W-:Y:S06]  /*11d0*/  BRA `(.L_x_3226) ;  /* 0x0000000000107947 */ /* 0x000fec0003800000 */
.L_x_3249:
[----:B------:R-:W2:Y:S01]  /*11e0*/  LDG.E R4, desc[UR36][R4.64] ;  /* 0x0000002404047981 */ /* 0x000ea2000c1e1900 */
[----:B------:R-:W-:Y:S02]  /*11f0*/  PRMT R18, R18, 0x5410, RZ ;  /* 0x0000541012127816 */ /* 0x000fe400000000ff */
[----:B--2---:R-:W-:-:S04]  /*1200*/  I2FP.F32.U32 R19, R4 ;  /* 0x0000000400137245 */ /* 0x004fc80000201000 */
[----:B------:R-:W-:-:S07]  /*1210*/  F2FP.F16.F32.PACK_AB R19, RZ, R19 ;  /* 0x00000013ff13723e */ /* 0x000fce00000000ff */
.L_x_3226:
[----:B------:R-:W-:-:S07]  /*1220*/  VIADD R16, R2, 0x80 ;  /* 0x0000008002107836 */ /* 0x000fce0000000000 */
.L_x_3220:
[----:B------:R-:W-:Y:S05]  /*1230*/  BSYNC.RECONVERGENT B6 ;  /* 0x0000000000067941 */ /* 0x000fea0003800200 */
.L_x_3219:
[----:B------:R-:W-:Y:S01]  /*1240*/  ISETP.GE.AND P0, PT, R16, R25, PT ;  /* 0x000000191000720c */ /* 0x000fe20003f06270 */
[----:B------:R-:W-:Y:S01]  /*1250*/  BSSY.RECONVERGENT B6, `(.L_x_3255) ;  /* 0x000011a000067945 */ /* 0x000fe20003800200 */
[----:B------:R-:W-:Y:S02]  /*1260*/  PRMT R17, R17, 0x5410, RZ ;  /* 0x0000541011117816 */ /* 0x000fe400000000ff */
[----:B------:R-:W-:-:S09]  /*1270*/  PRMT R22, RZ, 0x7610, R22 ;  /* 0x00007610ff167816 */ /* 0x000fd20000000016 */
[----:B------:R-:W-:Y:S05]  /*1280*/  @P0 BRA `(.L_x_3256) ;  /* 0x0000001000580947 */ /* 0x000fea0003800000 */
        /* <DEDUP_REMOVED lines=22> */
.L_x_3260:
[----:B------:R-:W2:Y:S01]  /*13f0*/  LDG.E.U8 R4, desc[UR36][R4.64] ;  /* 0x0000002404047981 */ /* 0x000ea2000c1e1100 */
[----:B------:R-:W-:Y:S02]  /*1400*/  PRMT R17, R17, 0x5410, RZ ;  /* 0x0000541011117816 */ /* 0x000fe400000000ff */
[----:B--2---:R-:W-:-:S04]  /*1410*/  I2FP.F32.U32 R22, R4 ;  /* 0x0000000400167245 */ /* 0x004fc80000201000 */
[----:B------:R-:W-:Y:S01]  /*1420*/  F2FP.F16.F32.PACK_AB R22, RZ, R22 ;  /* 0x00000016ff16723e */ /* 0x000fe200000000ff */
[----:B------:R-:W-:Y:S06]  /*1430*/  BRA `(.L_x_3262) ;  /* 0x0000000c00e87947 */ /* 0x000fec0003800000 */
.L_x_3259:
        /* <DEDUP_REMOVED lines=11> */
.L_x_3264:
[----:B------:R-:W2:Y:S01]  /*14f0*/  LDG.E R4, desc[UR36][R4.64] ;  /* 0x0000002404047981 */ /* 0x000ea2000c1e1900 */
[----:B------:R-:W-:Y:S02]  /*1500*/  PRMT R17, R17, 0x5410, RZ ;  /* 0x0000541011117816 */ /* 0x000fe400000000ff */
[----:B--2---:R-:W-:-:S04]  /*1510*/  I2FP.F32.S32 R22, R4 ;  /* 0x0000000400167245 */ /* 0x004fc80000201400 */
[----:B------:R-:W-:Y:S01]  /*1520*/  F2FP.F16.F32.PACK_AB R22, RZ, R22 ;  /* 0x00000016ff16723e */ /* 0x000fe200000000ff */
[----:B------:R-:W-:Y:S06]  /*1530*/  BRA `(.L_x_3262) ;  /* 0x0000000c00a87947 */ /* 0x000fec0003800000 */
.L_x_3263:
[----:B------:R-:W2:Y:S01]  /*1540*/  LDG.E.U16 R4, desc[UR36][R4.64] ;  /* 0x0000002404047981 */ /* 0x000ea2000c1e1500 */
[----:B------:R-:W-:Y:S01]  /*1550*/  PRMT R17, R17, 0x5410, RZ ;  /* 0x0000541011117816 */ /* 0x000fe200000000ff */
[----:B--2---:R-:W0:Y:S02]  /*1560*/  I2F.S16 R22, R4 ;  /* 0x0000000400167306 */ /* 0x004e240000101400 */
[----:B0-----:R-:W-:Y:S01]  /*1570*/  F2FP.F16.F32.PACK_AB R22, RZ, R22 ;  /* 0x00000016ff16723e */ /* 0x001fe200000000ff */
[----:B------:R-:W-:Y:S06]  /*1580*/  BRA `(.L_x_3262) ;  /* 0x0000000c00947947 */ /* 0x000fec0003800000 */
.L_x_3258:
        /* <DEDUP_REMOVED lines=10> */
.L_x_3266:
[----:B------:R-:W2:Y:S01]  /*1630*/  LDG.E.U16 R22, desc[UR36][R4.64] ;  /* 0x0000002404167981 */ /* 0x000ea2000c1e1500 */
[----:B------:R-:W-:Y:S01]  /*1640*/  PRMT R17, R17, 0x5410, RZ ;  /* 0x0000541011117816 */ /* 0x000fe200000000ff */
[----:B--2---:R-:W-:-:S05]  /*1650*/  HADD2.F32 R22, -RZ, R22.H0_H0 ;  /* 0x20000016ff167230 */ /* 0x004fca0000004100 */
[----:B------:R-:W-:Y:S01]  /*1660*/  F2FP.F16.F32.PACK_AB R22, RZ, R22 ;  /* 0x00000016ff16723e */ /* 0x000fe200000000ff */
[----:B------:R-:W-:Y:S06]  /*1670*/  BRA `(.L_x_3262) ;  /* 0x0000000c00587947 */ /* 0x000fec0003800000 */
.L_x_3265:
        /* <DEDUP_REMOVED lines=10> */
.L_x_3268:
[----:B------:R-:W2:Y:S02]  /*1720*/  LDG.E R4, desc[UR36][R4.64] ;  /* 0x0000002404047981 */ /* 0x000ea4000c1e1900 */
[----:B--2---:R-:W-:Y:S02]  /*1730*/  PRMT R22, R4, 0x7610, R22 ;  /* 0x0000761004167816 */ /* 0x004fe40000000016 */
[----:B------:R-:W-:Y:S01]  /*1740*/  PRMT R17, R17, 0x7610, R4 ;  /* 0x0000761011117816 */ /* 0x000fe20000000004 */
[----:B------:R-:W-:Y:S06]  /*1750*/  BRA `(.L_x_3262) ;  /* 0x0000000c00207947 */ /* 0x000fec0003800000 */
.L_x_3267:
        /* <DEDUP_REMOVED lines=9> */
.L_x_3257:
        /* <DEDUP_REMOVED lines=14> */
.L_x_3271:
        /* <DEDUP_REMOVED lines=13> */
.L_x_3270:
        /* <DEDUP_REMOVED lines=27> */
.L_x_3273:
[----:B------:R-:W2:Y:S01]  /*1b50*/  LDG.E.U8 R4, desc[UR36][R4.64] ;  /* 0x0000002404047981 */ /* 0x000ea2000c1e1100 */
[----:B------:R-:W-:Y:S01]  /*1b60*/  PRMT R17, R17, 0x5410, RZ ;  /* 0x0000541011117816 */ /* 0x000fe200000000ff */
[C---:B--2---:R-:W-:Y:S01]  /*1b70*/  IMAD.SHL.U32 R0, R4.reuse, 0x2000000, RZ ;  /* 0x0200000004007824 */ /* 0x044fe200078e00ff */
[----:B------:R-:W-:-:S04]  /*1b80*/  SHF.L.U32 R6, R4, 0x8, RZ ;  /* 0x0000000804067819 */ /* 0x000fc800000006ff */
        /* <DEDUP_REMOVED lines=9> */
[----:B------:R-:W-:Y:S01]  /*1c20*/  F2FP.F16.F32.PACK_AB R22, RZ, R0 ;  /* 0x00000000ff16723e */ /* 0x000fe200000000ff */
[----:B------:R-:W-:Y:S06]  /*1c30*/  BRA `(.L_x_3262) ;  /* 0x0000000400e87947 */ /* 0x000fec0003800000 */
.L_x_3272:
[----:B------:R-:W2:Y:S01]  /*1c40*/  LDG.E.U16 R22, desc[UR36][R4.64] ;  /* 0x0000002404167981 */ /* 0x000ea2000c1e1500 */
[----:B------:R-:W-:Y:S01]  /*1c50*/  PRMT R17, R17, 0x5410, RZ ;  /* 0x0000541011117816 */ /* 0x000fe200000000ff */
[----:B--2---:R-:W-:-:S05]  /*1c60*/  IMAD.U32 R22, R22, 0x10000, RZ ;  /* 0x0001000016167824 */ /* 0x004fca00078e00ff */
[----:B------:R-:W-:Y:S01]  /*1c70*/  F2FP.F16.F32.PACK_AB R22, RZ, R22 ;  /* 0x00000016ff16723e */ /* 0x000fe200000000ff */
[----:B------:R-:W-:Y:S06]  /*1c80*/  BRA `(.L_x_3262) ;  /* 0x0000000400d47947 */ /* 0x000fec0003800000 */
.L_x_3269:
        /* <DEDUP_REMOVED lines=13> */
.L_x_3276:
        /* <DEDUP_REMOVED lines=21> */
.L_x_3280:
[----:B------:R-:W-:Y:S05]  /*1eb0*/  BSYNC.RECONVERGENT B1 ;  /* 0x0000000000017941 */ /* 0x000fea0003800200 */
.L_x_3279:
[----:B------:R-:W-:Y:S01]  /*1ec0*/  IMAD.SHL.U32 R0, R0, 0x100000, RZ ;  /* 0x0010000000007824 */ /* 0x000fe200078e00ff */
[----:B------:R-:W-:-:S04]  /*1ed0*/  LEA R3, R3, 0x3b800000, 0x17 ;  /* 0x3b80000003037811 */ /* 0x000fc800078eb8ff */
[----:B------:R-:W-:-:S07]  /*1ee0*/  LOP3.LUT R22, R3, R0, R7, 0xfe, !PT ;  /* 0x0000000003167212 */ /* 0x000fce00078efe07 */
.L_x_3278:
[----:B------:R-:W-:Y:S05]  /*1ef0*/  BSYNC.RECONVERGENT B0 ;  /* 0x0000000000007941 */ /* 0x000fea0003800200 */
.L_x_3277:
[----:B------:R-:W-:Y:S02]  /*1f00*/  F2FP.F16.F32.PACK_AB R22, RZ, R22 ;  /* 0x00000016ff16723e */ /* 0x000fe400000000ff */
[----:B------:R-:W-:Y:S01]  /*1f10*/  PRMT R17, R17, 0x5410, RZ ;  /* 0x0000541011117816 */ /* 0x000fe200000000ff */
[----:B------:R-:W-:Y:S06]  /*1f20*/  BRA `(.L_x_3262) ;  /* 0x00000004002c7947 */ /* 0x000fec0003800000 */
.L_x_3275:
        /* <DEDUP_REMOVED lines=21> */
.L_x_3284:
[----:B------:R-:W-:Y:S05]  /*2080*/  BSYNC.RECONVERGENT B1 ;  /* 0x0000000000017941 */ /* 0x000fea0003800200 */
.L_x_3283:
[----:B------:R-:W-:Y:S02]  /*2090*/  SHF.L.U32 R0, R0, 0x15, RZ ;  /* 0x0000001500007819 */ /* 0x000fe400000006ff */
[----:B------:R-:W-:-:S04]  /*20a0*/  LEA R3, R3, 0x37800000, 0x17 ;  /* 0x3780000003037811 */ /* 0x000fc800078eb8ff */
[----:B------:R-:W-:-:S07]  /*20b0*/  LOP3.LUT R22, R3, R0, R7, 0xfe, !PT ;  /* 0x0000000003167212 */ /* 0x000fce00078efe07 */
.L_x_3282:
[----:B------:R-:W-:Y:S05]  /*20c0*/  BSYNC.RECONVERGENT B0 ;  /* 0x0000000000007941 */ /* 0x000fea0003800200 */
.L_x_3281:
[----:B------:R-:W-:Y:S02]  /*20d0*/  F2FP.F16.F32.PACK_AB R22, RZ, R22 ;  /* 0x00000016ff16723e */ /* 0x000fe400000000ff */
[----:B------:R-:W-:Y:S01]  /*20e0*/  PRMT R17, R17, 0x5410, RZ ;  /* 0x0000541011117816 */ /* 0x000fe200000000ff */
[----:B------:R-:W-:Y:S06]  /*20f0*/  BRA `(.L_x_3262) ;  /* 0x0000000000b87947 */ /* 0x000fec0003800000 */
.L_x_3274:
        /* <DEDUP_REMOVED lines=14> */
.L_x_3288:
[----:B------:R-:W-:Y:S05]  /*21e0*/  BSYNC.RECONVERGENT B0 ;  /* 0x0000000000007941 */ /* 0x000fea0003800200 */
.L_x_3287:
[----:B------:R-:W-:Y:S02]  /*21f0*/  PRMT R17, R17, 0x5410, RZ ;  /* 0x0000541011117816 */ /* 0x000fe400000000ff */
[----:B------:R-:W-:Y:S01]  /*2200*/  F2FP.F16.F32.PACK_AB R22, RZ, R22 ;  /* 0x00000016ff16723e */ /* 0x000fe200000000ff */
[----:B------:R-:W-:Y:S06]  /*2210*/  BRA `(.L_x_3262) ;  /* 0x0000000000707947 */ /* 0x000fec0003800000 */
.L_x_3261:
        /* <DEDUP_REMOVED lines=8> */
[----:B0-----:R-:W-:Y:S01]  /*22a0*/  MOV R4, UR4 ;  /* 0x0000000400047c02 */ /* 0x001fe20008000f00 */
[----:B------:R-:W-:-:S02]  /*22b0*/  IMAD.U32 R5, RZ, RZ, UR5 ;  /* 0x00000005ff057e24 */ /* 0x000fc4000f8e00ff */
[----:B-1----:R-:W-:Y:S02]  /*22c0*/  IMAD.U32 R6, RZ, RZ, UR6 ;  /* 0x00000006ff067e24 */ /* 0x002fe4000f8e00ff */
[----:B------:R-:W-:Y:S01]  /*22d0*/  IMAD.U32 R7, RZ, RZ, UR7 ;  /* 0x00000007ff077e24 */ /* 0x000fe2000f8e00ff */
[----:B---3--:R-:W-:Y:S01]  /*22e0*/  MOV R10, UR8 ;  /* 0x00000008000a7c02 */ /* 0x008fe20008000f00 */
[----:B------:R-:W-:-:S07]  /*22f0*/  IMAD.U32 R11, RZ, RZ, UR9 ;  /* 0x00000009ff0b7e24 */ /* 0x000fce000f8e00ff */
[----:B------:R-:W-:-:S07]  /*2300*/  LEPC R20, `(.L_x_3289) ;  /* 0x000000001014794e */ /* 0x000fce0000000000 */
[----:B--2---:R-:W-:Y:S05]  /*2310*/  CALL.ABS.NOINC R14 ;  /* 0x000000000e007343 */ /* 0x004fea0003c00000 */
.L_x_3289:
[----:B------:R-:W-:Y:S02]  /*2320*/  PRMT R22, RZ, 0x7610, R22 ;  /* 0x00007610ff167816 */ /* 0x000fe40000000016 */
[----:B------:R-:W-:Y:S01]  /*2330*/  PRMT R17, R17, 0x5410, RZ ;  /* 0x0000541011117816 */ /* 0x000fe200000000ff */
[----:B------:R-:W-:Y:S06]  /*2340*/  BRA `(.L_x_3262) ;  /* 0x0000000000247947 */ /* 0x000fec0003800000 */
.L_x_3286:
[----:B------:R-:W2:Y:S01]  /*2350*/  LDG.E.64 R4, desc[UR36][R4.64] ;  /* 0x0000002404047981 */ /* 0x000ea2000c1e1b00 */
[----:B------:R-:W-:Y:S01]  /*2360*/  PRMT R17, R17, 0x5410, RZ ;  /* 0x0000541011117816 */ /* 0x000fe200000000ff */
[----:B--2---:R-:W0:Y:S02]  /*2370*/  I2F.U64 R22, R4 ;  /* 0x0000000400167312 */ /* 0x004e240000301000 */
[----:B0-----:R-:W-:Y:S01]  /*2380*/  F2FP.F16.F32.PACK_AB R22, RZ, R22 ;  /* 0x00000016ff16723e */ /* 0x001fe200000000ff */
[----:B------:R-:W-:Y:S06]  /*2390*/  BRA `(.L_x_3262) ;  /* 0x0000000000107947 */ /* 0x000fec0003800000 */
.L_x_3285:
[----:B------:R-:W2:Y:S01]  /*23a0*/  LDG.E R4, desc[UR36][R4.64] ;  /* 0x0000002404047981 */ /* 0x000ea2000c1e1900 */
[----:B------:R-:W-:Y:S02]  /*23b0*/  PRMT R17, R17, 0x5410, RZ ;  /* 0x0000541011117816 */ /* 0x000fe400000000ff */
[----:B--2---:R-:W-:-:S04]  /*23c0*/  I2FP.F32.U32 R22, R4 ;  /* 0x0000000400167245 */ /* 0x004fc80000201000 */
[----:B------:R-:W-:-:S07]  /*23d0*/  F2FP.F16.F32.PACK_AB R22, RZ, R22 ;  /* 0x00000016ff16723e */ /* 0x000fce00000000ff */
.L_x_3262:
[----:B------:R-:W-:-:S07]  /*23e0*/  VIADD R16, R16, 0x80 ;  /* 0x0000008010107836 */ /* 0x000fce0000000000 */
.L_x_3256:
[----:B------:R-:W-:Y:S05]  /*23f0*/  BSYNC.RECONVERGENT B6 ;  /* 0x0000000000067941 */ /* 0x000fea0003800200 */
.L_x_3255:
        /* <DEDUP_REMOVED lines=27> */
.L_x_3295:
[----:B------:R-:W2:Y:S01]  /*25b0*/  LDG.E.U8 R4, desc[UR36][R4.64] ;  /* 0x0000002404047981 */ /* 0x000ea2000c1e1100 */
[----:B------:R-:W-:Y:S02]  /*25c0*/  PRMT R23, R23, 0x5410, RZ ;  /* 0x0000541017177816 */ /* 0x000fe400000000ff */
[----:B--2---:R-:W-:-:S04]  /*25d0*/  I2FP.F32.U32 R24, R4 ;  /* 0x0000000400187245 */ /* 0x004fc80000201000 */
[----:B------:R-:W-:Y:S01]  /*25e0*/  F2FP.F16.F32.PACK_AB R24, RZ, R24 ;  /* 0x00000018ff18723e */ /* 0x000fe200000000ff */
[----:B------:R-:W-:Y:S06]  /*25f0*/  BRA `(.L_x_3297) ;  /* 0x0000000c00e87947 */ /* 0x000fec0003800000 */
.L_x_3294:
        /* <DEDUP_REMOVED lines=11> */
.L_x_3299:
[----:B------:R-:W2:Y:S01]  /*26b0*/  LDG.E R4, desc[UR36][R4.64] ;  /* 0x0000002404047981 */ /* 0x000ea2000c1e1900 */
[----:B------:R-:W-:Y:S02]  /*26c0*/  PRMT R23, R23, 0x5410, RZ ;  /* 0x0000541017177816 */ /* 0x000fe400000000ff */
[----:B--2---:R-:W-:-:S04]  /*26d0*/  I2FP.F32.S32 R24, R4 ;  /* 0x0000000400187245 */ /* 0x004fc80000201400 */
[----:B------:R-:W-:Y:S01]  /*26e0*/  F2FP.F16.F32.PACK_AB R24, RZ, R24 ;  /* 0x00000018ff18723e */ /* 0x000fe200000000ff */
[----:B------:R-:W-:Y:S06]  /*26f0*/  BRA `(.L_x_3297) ;  /* 0x0000000c00a87947 */ /* 0x000fec0003800000 */
.L_x_3298:
[----:B------:R-:W2:Y:S01]  /*2700*/  LDG.E.U16 R4, desc[UR36][R4.64] ;  /* 0x0000002404047981 */ /* 0x000ea2000c1e1500 */
[----:B------:R-:W-:Y:S01]  /*2710*/  PRMT R23, R23, 0x5410, RZ ;  /* 0x0000541017177816 */ /* 0x000fe200000000ff */
[----:B--2---:R-:W0:Y:S02]  /*2720*/  I2F.S16 R24, R4 ;  /* 0x0000000400187306 */ /* 0x004e240000101400 */
[----:B0-----:R-:W-:Y:S01]  /*2730*/  F2FP.F16.F32.PACK_AB R24, RZ, R24 ;  /* 0x00000018ff18723e */ /* 0x001fe200000000ff */
[----:B------:R-:W-:Y:S06]  /*2740*/  BRA `(.L_x_3297) ;  /* 0x0000000c00947947 */ /* 0x000fec0003800000 */
.L_x_3293:
        /* <DEDUP_REMOVED lines=10> */
.L_x_3301:
[----:B------:R-:W2:Y:S01]  /*27f0*/  LDG.E.U16 R24, desc[UR36][R4.64] ;  /* 0x0000002404187981 */ /* 0x000ea2000c1e1500 */
[----:B------:R-:W-:Y:S01]  /*2800*/  PRMT R23, R23, 0x5410, RZ ;  /* 0x0000541017177816 */ /* 0x000fe200000000ff */
[----:B--2---:R-:W-:-:S05]  /*2810*/  HADD2.F32 R24, -RZ, R24.H0_H0 ;  /* 0x20000018ff187230 */ /* 0x004fca0000004100 */
[----:B------:R-:W-:Y:S01]  /*2820*/  F2FP.F16.F32.PACK_AB R24, RZ, R24 ;  /* 0x00000018ff18723e */ /* 0x000fe200000000ff */
[----:B------:R-:W-:Y:S06]  /*2830*/  BRA `(.L_x_3297) ;  /* 0x0000000c00587947 */ /* 0x000fec0003800000 */
.L_x_3300:
        /* <DEDUP_REMOVED lines=10> */
.L_x_3303:
[----:B------:R-:W2:Y:S02]  /*28e0*/  LDG.E R4, desc[UR36][R4.64] ;  /* 0x0000002404047981 */ /* 0x000ea4000c1e1900 */
[----:B--2---:R-:W-:Y:S02]  /*28f0*/  PRMT R24, R4, 0x7610, R24 ;  /* 0x0000761004187816 */ /* 0x004fe40000000018 */
[----:B------:R-:W-:Y:S01]  /*2900*/  PRMT R23, R23, 0x7610, R4 ;  /* 0x0000761017177816 */ /* 0x000fe20000000004 */
[----:B------:R-:W-:Y:S06]  /*2910*/  BRA `(.L_x_3297) ;  /* 0x0000000c00207947 */ /* 0x000fec0003800000 */
.L_x_3302:
        /* <DEDUP_REMOVED lines=9> */
.L_x_3292:
        /* <DEDUP_REMOVED lines=14> */
.L_x_3306:
        /* <DEDUP_REMOVED lines=13> */
.L_x_3305:
        /* <DEDUP_REMOVED lines=27> */
.L_x_3308:
        /* <DEDUP_REMOVED lines=15> */
.L_x_3307:
[----:B------:R-:W2:Y:S01]  /*2e00*/  LDG.E.U16 R24, desc[UR36][R4.64] ;  /* 0x0000002404187981 */ /* 0x000ea2000c1e1500 */
[----:B------:R-:W-:Y:S01]  /*2e10*/  PRMT R23, R23, 0x5410, RZ ;  /* 0x0000541017177816 */ /* 0x000fe200000000ff */
[----:B--2---:R-:W-:-:S05]  /*2e20*/  IMAD.U32 R24, R24, 0x10000, RZ ;  /* 0x0001000018187824 */ /* 0x004fca00078e00ff */
[----:B------:R-:W-:Y:S01]  /*2e30*/  F2FP.F16.F32.PACK_AB R24, RZ, R24 ;  /* 0x00000018ff18723e */ /* 0x000fe200000000ff */
[----:B------:R-:W-:Y:S06]  /*2e40*/  BRA `(.L_x_3297) ;  /* 0x0000000400d47947 */ /* 0x000fec0003800000 */
.L_x_3304:
        /* <DEDUP_REMOVED lines=13> */
.L_x_3311:
        /* <DEDUP_REMOVED lines=21> */
.L_x_3315:
[----:B------:R-:W-:Y:S05]  /*3070*/  BSYNC.RECONVERGENT B1 ;  /* 0x0000000000017941 */ /* 0x000fea0003800200 */
.L_x_3314:
[----:B------:R-:W-:Y:S01]  /*3080*/  IMAD.SHL.U32 R0, R0, 0x100000, RZ ;  /* 0x0010000000007824 */ /* 0x000fe200078e00ff */
[----:B------:R-:W-:-:S04]  /*3090*/  LEA R3, R3, 0x3b800000, 0x17 ;  /* 0x3b80000003037811 */ /* 0x000fc800078eb8ff */
[----:B------:R-:W-:-:S07]  /*30a0*/  LOP3.LUT R24, R3, R0, R7, 0xfe, !PT ;  /* 0x0000000003187212 */ /* 0x000fce00078efe07 */
.L_x_3313:
[----:B------:R-:W-:Y:S05]  /*30b0*/  BSYNC.RECONVERGENT B0 ;  /* 0x0000000000007941 */ /* 0x000fea0003800200 */
.L_x_3312:
[----:B------:R-:W-:Y:S02]  /*30c0*/  F2FP.F16.F32.PACK_AB R24, RZ, R24 ;  /* 0x00000018ff18723e */ /* 0x000fe400000000ff */
[----:B------:R-:W-:Y:S01]  /*30d0*/  PRMT R23, R23, 0x5410, RZ ;  /* 0x0000541017177816 */ /* 0x000fe200000000ff */
[----:B------:R-:W-:Y:S06]  /*30e0*/  BRA `(.L_x_3297) ;  /* 0x00000004002c7947 */ /* 0x000fec0003800000 */
.L_x_3310:
        /* <DEDUP_REMOVED lines=21> */
.L_x_3319:
[----:B------:R-:W-:Y:S05]  /*3240*/  BSYNC.RECONVERGENT B1 ;  /* 0x0000000000017941 */ /* 0x000fea0003800200 */
.L_x_3318:
[----:B------:R-:W-:Y:S02]  /*3250*/  SHF.L.U32 R0, R0, 0x15, RZ ;  /* 0x0000001500007819 */ /* 0x000fe400000006ff */
[----:B------:R-:W-:-:S04]  /*3260*/  LEA R3, R3, 0x37800000, 0x17 ;  /* 0x3780000003037811 */ /* 0x000fc800078eb8ff */
[----:B------:R-:W-:-:S07]  /*3270*/  LOP3.LUT R24, R3, R0, R7, 0xfe, !PT ;  /* 0x0000000003187212 */ /* 0x000fce00078efe07 */
.L_x_3317:
[----:B------:R-:W-:Y:S05]  /*3280*/  BSYNC.RECONVERGENT B0 ;  /* 0x0000000000007941 */ /* 0x000fea0003800200 */
.L_x_3316:
[----:B------:R-:W-:Y:S02]  /*3290*/  F2FP.F16.F32.PACK_AB R24, RZ, R24 ;  /* 0x00000018ff18723e */ /* 0x000fe400000000ff */
[----:B------:R-:W-:Y:S01]  /*32a0*/  PRMT R23, R23, 0x5410, RZ ;  /* 0x0000541017177816 */ /* 0x000fe200000000ff */
[----:B------:R-:W-:Y:S06]  /*32b0*/  BRA `(.L_x_3297) ;  /* 0x0000000000b87947 */ /* 0x000fec0003800000 */
.L_x_3309:
        /* <DEDUP_REMOVED lines=14> */
.L_x_3323:
[----:B------:R-:W-:Y:S05]  /*33a0*/  BSYNC.RECONVERGENT B0 ;  /* 0x0000000000007941 */ /* 0x000fea0003800200 */
.L_x_3322:
[----:B------:R-:W-:Y:S02]  /*33b0*/  PRMT R23, R23, 0x5410, RZ ;  /* 0x0000541017177816 */ /* 0x000fe400000000ff */
[----:B------:R-:W-:Y:S01]  /*33c0*/  F2FP.F16.F32.PACK_AB R24, RZ, R24 ;  /* 0x00000018ff18723e */ /* 0x000fe200000000ff */
[----:B------:R-:W-:Y:S06]  /*33d0*/  BRA `(.L_x_3297) ;  /* 0x0000000000707947 */ /* 0x000fec0003800000 */
.L_x_3296:
        /* <DEDUP_REMOVED lines=16> */
.L_x_3324:
[----:B------:R-:W-:Y:S02]  /*34e0*/  PRMT R24, RZ, 0x7610, R24 ;  /* 0x00007610ff187816 */ /* 0x000fe40000000018 */
[----:B------:R-:W-:Y:S01]  /*34f0*/  PRMT R23, R23, 0x5410, RZ ;  /* 0x0000541017177816 */ /* 0x000fe200000000ff */
[----:B------:R-:W-:Y:S06]  /*3500*/  BRA `(.L_x_3297) ;  /* 0x0000000000247947 */ /* 0x000fec0003800000 */
.L_x_3321:
[----:B------:R-:W2:Y:S01]  /*3510*/  LDG.E.64 R4, desc[UR36][R4.64] ;  /* 0x0000002404047981 */ /* 0x000ea2000c1e1b00 */
[----:B------:R-:W-:Y:S01]  /*3520*/  PRMT R23, R23, 0x5410, RZ ;  /* 0x0000541017177816 */ /* 0x000fe200000000ff */
[----:B--2---:R-:W0:Y:S02]  /*3530*/  I2F.U64 R24, R4 ;  /* 0x0000000400187312 */ /* 0x004e240000301000 */
[----:B0-----:R-:W-:Y:S01]  /*3540*/  F2FP.F16.F32.PACK_AB R24, RZ, R24 ;  /* 0x00000018ff18723e */ /* 0x001fe200000000ff */
[----:B------:R-:W-:Y:S06]  /*3550*/  BRA `(.L_x_3297) ;  /* 0x0000000000107947 */ /* 0x000fec0003800000 */
.L_x_3320:
[----:B------:R-:W2:Y:S01]  /*3560*/  LDG.E R4, desc[UR36][R4.64] ;  /* 0x0000002404047981 */ /* 0x000ea2000c1e1900 */
[----:B------:R-:W-:Y:S02]  /*3570*/  PRMT R23, R23, 0x5410, RZ ;  /* 0x0000541017177816 */ /* 0x000fe400000000ff */
[----:B--2---:R-:W-:-:S04]  /*3580*/  I2FP.F32.U32 R24, R4 ;  /* 0x0000000400187245 */ /* 0x004fc80000201000 */
[----:B------:R-:W-:-:S07]  /*3590*/  F2FP.F16.F32.PACK_AB R24, RZ, R24 ;  /* 0x00000018ff18723e */ /* 0x000fce00000000ff */
.L_x_3297:
[----:B------:R-:W-:-:S07]  /*35a0*/  VIADD R16, R16, 0x80 ;  /* 0x0000008010107836 */ /* 0x000fce0000000000 */
.L_x_3291:
[----:B------:R-:W-:Y:S05]  /*35b0*/  BSYNC.RECONVERGENT B6 ;  /* 0x0000000000067941 */ /* 0x000fea0003800200 */
.L_x_3290:
        /* <DEDUP_REMOVED lines=27> */
.L_x_3330:
[----:B------:R-:W2:Y:S01]  /*3770*/  LDG.E.U8 R6, desc[UR36][R6.64] ;  /* 0x0000002406067981 */ /* 0x000ea2000c1e1100 */
[----:B------:R-:W-:Y:S02]  /*3780*/  PRMT R4, R4, 0x5410, RZ ;  /* 0x0000541004047816 */ /* 0x000fe400000000ff */
[----:B--2---:R-:W-:-:S04]  /*3790*/  I2FP.F32.U32 R3, R6 ;  /* 0x0000000600037245 */ /* 0x004fc80000201000 */
[----:B------:R-:W-:Y:S01]  /*37a0*/  F2FP.F16.F32.PACK_AB R3, RZ, R3 ;  /* 0x00000003ff03723e */ /* 0x000fe200000000ff */
[----:B------:R-:W-:Y:S06]  /*37b0*/  BRA `(.L_x_3326) ;  /* 0x0000000c00e47947 */ /* 0x000fec0003800000 */
.L_x_3329:
        /* <DEDUP_REMOVED lines=11> */
.L_x_3333:
[----:B------:R-:W2:Y:S01]  /*3870*/  LDG.E R6, desc[UR36][R6.64] ;  /* 0x0000002406067981 */ /* 0x000ea2000c1e1900 */
[----:B------:R-:W-:Y:S02]  /*3880*/  PRMT R4, R4, 0x5410, RZ ;  /* 0x0000541004047816 */ /* 0x000fe400000000ff */
[----:B--2---:R-:W-:-:S04]  /*3890*/  I2FP.F32.S32 R3, R6 ;  /* 0x0000000600037245 */ /* 0x004fc80000201400 */
[----:B------:R-:W-:Y:S01]  /*38a0*/  F2FP.F16.F32.PACK_AB R3, RZ, R3 ;  /* 0x00000003ff03723e */ /* 0x000fe200000000ff */
[----:B------:R-:W-:Y:S06]  /*38b0*/  BRA `(.L_x_3326) ;  /* 0x0000000c00a47947 */ /* 0x000fec0003800000 */
.L_x_3332:
[----:B------:R-:W2:Y:S01]  /*38c0*/  LDG.E.U16 R6, desc[UR36][R6.64] ;  /* 0x0000002406067981 */ /* 0x000ea2000c1e1500 */
[----:B------:R-:W-:Y:S01]  /*38d0*/  PRMT R4, R4, 0x5410, RZ ;  /* 0x0000541004047816 */ /* 0x000fe200000000ff */
[----:B--2---:R-:W0:Y:S02]  /*38e0*/  I2F.S16 R3, R6 ;  /* 0x0000000600037306 */ /* 0x004e240000101400 */
[----:B0-----:R-:W-:Y:S01]  /*38f0*/  F2FP.F16.F32.PACK_AB R3, RZ, R3 ;  /* 0x00000003ff03723e */ /* 0x001fe200000000ff */
[----:B------:R-:W-:Y:S06]  /*3900*/  BRA `(.L_x_3326) ;  /* 0x0000000c00907947 */ /* 0x000fec0003800000 */
.L_x_3328:
        /* <DEDUP_REMOVED lines=10> */
.L_x_3335:
[----:B------:R-:W2:Y:S01]  /*39b0*/  LDG.E.U16 R3, desc[UR36][R6.64] ;  /* 0x0000002406037981 */ /* 0x000ea2000c1e1500 */
[----:B------:R-:W-:Y:S01]  /*39c0*/  PRMT R4, R4, 0x5410, RZ ;  /* 0x0000541004047816 */ /* 0x000fe200000000ff */
[----:B--2---:R-:W-:-:S05]  /*39d0*/  HADD2.F32 R3, -RZ, R3.H0_H0 ;  /* 0x20000003ff037230 */ /* 0x004fca0000004100 */
[----:B------:R-:W-:Y:S01]  /*39e0*/  F2FP.F16.F32.PACK_AB R3, RZ, R3 ;  /* 0x00000003ff03723e */ /* 0x000fe200000000ff */
[----:B------:R-:W-:Y:S06]  /*39f0*/  BRA `(.L_x_3326) ;  /* 0x0000000c00547947 */ /* 0x000fec0003800000 */
.L_x_3334:
        /* <DEDUP_REMOVED lines=10> */
.L_x_3337:
[----:B------:R-:W2:Y:S02]  /*3aa0*/  LDG.E R4, desc[UR36][R6.64] ;  /* 0x0000002406047981 */ /* 0x000ea4000c1e1900 */
[----:B--2---:R-:W-:Y:S01]  /*3ab0*/  PRMT R3, R4, 0x7610, R3 ;  /* 0x0000761004037816 */ /* 0x004fe20000000003 */
[----:B------:R-:W-:Y:S06]  /*3ac0*/  BRA `(.L_x_3326) ;  /* 0x0000000c00207947 */ /* 0x000fec0003800000 */
.L_x_3336:
        /* <DEDUP_REMOVED lines=9> */
.L_x_3327:
        /* <DEDUP_REMOVED lines=14> */
.L_x_3340:
        /* <DEDUP_REMOVED lines=13> */
.L_x_3339:
        /* <DEDUP_REMOVED lines=22> */
[C---:B------:R-:W-:Y:S02]  /*3e70*/  SEL R3, R4.reuse, RZ, P0 ;  /* 0x000000ff04037207 */ /* 0x040fe40000000000 */
[----:B------:R-:W-:Y:S02]  /*3e80*/  PRMT R4, R4, 0x5410, RZ ;  /* 0x0000541004047816 */ /* 0x000fe400000000ff */
[----:B------:R-:W-:-:S04]  /*3e90*/  LOP3.LUT R3, R3, 0x80000000, R0, 0xf8, !PT ;  /* 0x8000000003037812 */ /* 0x000fc800078ef800 */
[----:B------:R-:W-:Y:S01]  /*3ea0*/  F2FP.F16.F32.PACK_AB R3, RZ, R3 ;  /* 0x00000003ff03723e */ /* 0x000fe200000000ff */
[----:B------:R-:W-:Y:S06]  /*3eb0*/  BRA `(.L_x_3326) ;  /* 0x0000000800247947 */ /* 0x000fec0003800000 */
.L_x_3342:
[----:B------:R-:W2:Y:S02]  /*3ec0*/  LDG.E.U8 R4, desc[UR36][R6.64] ;  /* 0x0000002406047981 */ /* 0x000ea4000c1e1100 */
        /* <DEDUP_REMOVED lines=9> */
[----:B------:R-:W-:Y:S01]  /*3f60*/  IMAD.MOV.U32 R3, RZ, RZ, R4 ;  /* 0x000000ffff037224 */ /* 0x000fe200078e0004 */
[----:B------:R-:W-:-:S04]  /*3f70*/  PRMT R4, R4, 0x5410, RZ ;  /* 0x0000541004047816 */ /* 0x000fc800000000ff */
[----:B------:R-:W-:-:S04]  /*3f80*/  LOP3.LUT R3, R0, 0x80000000, R3, 0xf8, !PT ;  /* 0x8000000000037812 */ /* 0x000fc800078ef803 */
[----:B------:R-:W-:Y:S01]  /*3f90*/  F2FP.F16.F32.PACK_AB R3, RZ, R3 ;  /* 0x00000003ff03723e */ /* 0x000fe200000000ff */
[----:B------:R-:W-:Y:S06]  /*3fa0*/  BRA `(.L_x_3326) ;  /* 0x0000000400e87947 */ /* 0x000fec0003800000 */
.L_x_3341:
[----:B------:R-:W2:Y:S01]  /*3fb0*/  LDG.E.U16 R3, desc[UR36][R6.64] ;  /* 0x0000002406037981 */ /* 0x000ea2000c1e1500 */
[----:B------:R-:W-:Y:S01]  /*3fc0*/  PRMT R4, R4, 0x5410, RZ ;  /* 0x0000541004047816 */ /* 0x000fe200000000ff */
[----:B--2---:R-:W-:-:S05]  /*3fd0*/  IMAD.U32 R3, R3, 0x10000, RZ ;  /* 0x0001000003037824 */ /* 0x004fca00078e00ff */
[----:B------:R-:W-:Y:S01]  /*3fe0*/  F2FP.F16.F32.PACK_AB R3, RZ, R3 ;  /* 0x00000003ff03723e */ /* 0x000fe200000000ff */
[----:B------:R-:W-:Y:S06]  /*3ff0*/  BRA `(.L_x_3326) ;  /* 0x0000000400d47947 */ /* 0x000fec0003800000 */
.L_x_3338:
        /* <DEDUP_REMOVED lines=13> */
.L_x_3345:
        /* <DEDUP_REMOVED lines=21> */
.L_x_3349:
[----:B------:R-:W-:Y:S05]  /*4220*/  BSYNC.RECONVERGENT B1 ;  /* 0x0000000000017941 */ /* 0x000fea0003800200 */
.L_x_3348:
[----:B------:R-:W-:Y:S01]  /*4230*/  IMAD.SHL.U32 R0, R0, 0x100000, RZ ;  /* 0x0010000000007824 */ /* 0x000fe200078e00ff */
[----:B------:R-:W-:-:S04]  /*4240*/  LEA R3, R3, 0x3b800000, 0x17 ;  /* 0x3b80000003037811 */ /* 0x000fc800078eb8ff */
[----:B------:R-:W-:-:S07]  /*4250*/  LOP3.LUT R3, R3, R0, R7, 0xfe, !PT ;  /* 0x0000000003037212 */ /* 0x000fce00078efe07 */
.L_x_3347:
[----:B------:R-:W-:Y:S05]  /*4260*/  BSYNC.RECONVERGENT B0 ;  /* 0x0000000000007941 */ /* 0x000fea0003800200 */
.L_x_3346:
[----:B------:R-:W-:Y:S02]  /*4270*/  F2FP.F16.F32.PACK_AB R3, RZ, R3 ;  /* 0x00000003ff03723e */ /* 0x000fe400000000ff */
[----:B------:R-:W-:Y:S01]  /*4280*/  PRMT R4, R4, 0x5410, RZ ;  /* 0x0000541004047816 */ /* 0x000fe200000000ff */
[----:B------:R-:W-:Y:S06]  /*4290*/  BRA `(.L_x_3326) ;  /* 0x00000004002c7947 */ /* 0x000fec0003800000 */
.L_x_3344:
        /* <DEDUP_REMOVED lines=21> */
.L_x_3353:
[----:B------:R-:W-:Y:S05]  /*43f0*/  BSYNC.RECONVERGENT B1 ;  /* 0x0000000000017941 */ /* 0x000fea0003800200 */
.L_x_3352:
[----:B------:R-:W-:Y:S02]  /*4400*/  SHF.L.U32 R0, R0, 0x15, RZ ;  /* 0x0000001500007819 */ /* 0x000fe400000006ff */
[----:B------:R-:W-:-:S04]  /*4410*/  LEA R3, R3, 0x37800000, 0x17 ;  /* 0x3780000003037811 */ /* 0x000fc800078eb8ff */
[----:B------:R-:W-:-:S07]  /*4420*/  LOP3.LUT R3, R3, R0, R7, 0xfe, !PT ;  /* 0x0000000003037212 */ /* 0x000fce00078efe07 */
.L_x_3351:
[----:B------:R-:W-:Y:S05]  /*4430*/  BSYNC.RECONVERGENT B0 ;  /* 0x0000000000007941 */ /* 0x000fea0003800200 */
.L_x_3350:
[----:B------:R-:W-:Y:S02]  /*4440*/  F2FP.F16.F32.PACK_AB R3, RZ, R3 ;  /* 0x00000003ff03723e */ /* 0x000fe400000000ff */
[----:B------:R-:W-:Y:S01]  /*4450*/  PRMT R4, R4, 0x5410, RZ ;  /* 0x0000541004047816 */ /* 0x000fe200000000ff */
[----:B------:R-:W-:Y:S06]  /*4460*/  BRA `(.L_x_3326) ;  /* 0x0000000000b87947 */ /* 0x000fec0003800000 */
.L_x_3343:
        /* <DEDUP_REMOVED lines=14> */
.L_x_3357:
[----:B------:R-:W-:Y:S05]  /*4550*/  BSYNC.RECONVERGENT B0 ;  /* 0x0000000000007941 */ /* 0x000fea0003800200 */
.L_x_3356:
[----:B------:R-:W-:Y:S02]  /*4560*/  PRMT R4, R4, 0x5410, RZ ;  /* 0x0000541004047816 */ /* 0x000fe400000000ff */
[----:B------:R-:W-:Y:S01]  /*4570*/  F2FP.F16.F32.PACK_AB R3, RZ, R3 ;  /* 0x00000003ff03723e */ /* 0x000fe200000000ff */
[----:B------:R-:W-:Y:S06]  /*4580*/  BRA `(.L_x_3326) ;  /* 0x0000000000707947 */ /* 0x000fec0003800000 */
.L_x_3331:
        /* <DEDUP_REMOVED lines=16> */
.L_x_3358:
[----:B------:R-:W-:Y:S02]  /*4690*/  PRMT R4, R4, 0x5410, RZ ;  /* 0x0000541004047816 */ /* 0x000fe400000000ff */
[----:B------:R-:W-:Y:S01]  /*46a0*/  PRMT R3, RZ, 0x7610, R3 ;  /* 0x00007610ff037816 */ /* 0x000fe20000000003 */
[----:B------:R-:W-:Y:S06]  /*46b0*/  BRA `(.L_x_3326) ;  /* 0x0000000000247947 */ /* 0x000fec0003800000 */
.L_x_3355:
[----:B------:R-:W2:Y:S01]  /*46c0*/  LDG.E.64 R6, desc[UR36][R6.64] ;  /* 0x0000002406067981 */ /* 0x000ea2000c1e1b00 */
[----:B------:R-:W-:Y:S01]  /*46d0*/  PRMT R4, R4, 0x5410, RZ ;  /* 0x0000541004047816 */ /* 0x000fe200000000ff */
[----:B--2---:R-:W0:Y:S02]  /*46e0*/  I2F.U64 R3, R6 ;  /* 0x0000000600037312 */ /* 0x004e240000301000 */
[----:B0-----:R-:W-:Y:S01]  /*46f0*/  F2FP.F16.F32.PACK_AB R3, RZ, R3 ;  /* 0x00000003ff03723e */ /* 0x001fe200000000ff */
[----:B------:R-:W-:Y:S06]  /*4700*/  BRA `(.L_x_3326) ;  /* 0x0000000000107947 */ /* 0x000fec0003800000 */
.L_x_3354:
[----:B------:R-:W2:Y:S01]  /*4710*/  LDG.E R6, desc[UR36][R6.64] ;  /* 0x0000002406067981 */ /* 0x000ea2000c1e1900 */
[----:B------:R-:W-:Y:S02]  /*4720*/  PRMT R4, R4, 0x5410, RZ ;  /* 0x0000541004047816 */ /* 0x000fe400000000ff */
[----:B--2---:R-:W-:-:S04]  /*4730*/  I2FP.F32.U32 R3, R6 ;  /* 0x0000000600037245 */ /* 0x004fc80000201000 */
[----:B------:R-:W-:-:S07]  /*4740*/  F2FP.F16.F32.PACK_AB R3, RZ, R3 ;  /* 0x00000003ff03723e */ /* 0x000fce00000000ff */
.L_x_3326:
[----:B------:R-:W-:Y:S05]  /*4750*/  BSYNC.RECONVERGENT B6 ;  /* 0x0000000000067941 */ /* 0x000fea0003800200 */
.L_x_3325:
[----:B------:R-:W-:Y:S01]  /*4760*/  ISETP.GE.AND P0, PT, R2, R25, PT ;  /* 0x000000190200720c */ /* 0x000fe20003f06270 */
[----:B------:R-:W-:-:S12]  /*4770*/  BSSY.RECONVERGENT B3, `(.L_x_3359) ;  /* 0x000028c000037945 */ /* 0x000fd80003800200 */
[----:B------:R-:W-:Y:S05]  /*4780*/  @P0 BRA `(.L_x_3360) ;  /* 0x0000002800280947 */ /* 0x000fea0003800000 */
[----:B------:R-:W-:Y:S01]  /*4790*/  HADD2.F32 R5, -RZ, R19.H0_H0 ;  /* 0x20000013ff057230 */ /* 0x000fe20000004100 */
[----:B------:R-:W-:Y:S01]  /*47a0*/  BSSY.RECONVERGENT B2, `(.L_x_3361) ;  /* 0x0000287000027945 */ /* 0x000fe20003800200 */
[----:B------:R-:W-:-:S03]  /*47b0*/  HADD2.F32 R18, -RZ, R18.H1_H1 ;  /* 0x30000012ff127230 */ /* 0x000fc60000004100 */
[C---:B------:R-:W-:Y:S01]  /*47c0*/  FSETP.NAN.FTZ.AND P0, PT, |R5|.reuse, |R5|, PT ;  /* 0x400000050500720b */ /* 0x040fe20003f18200 */
[----:B------:R-:W-:Y:S01]  /*47d0*/  FADD.FTZ R9, |R5|, -RZ ;  /* 0x800000ff05097221 */ /* 0x000fe20000010200 */
[C---:B------:R-:W-:Y:S01]  /*47e0*/  FSETP.NAN.FTZ.AND P1, PT, |R18|.reuse, |R18|, PT ;  /* 0x400000121200720b */ /* 0x040fe20003f38200 */
[----:B------:R-:W-:Y:S01]  /*47f0*/  FADD.FTZ R6, |R18|, -RZ ;  /* 0x800000ff12067221 */ /* 0x000fe20000010200 */
[----:B------:R-:W-:-:S11]  /*4800*/  IMAD.MOV.U32 R12, RZ, RZ, R18 ;  /* 0x000000ffff0c7224 */ /* 0x000fd600078e0012 */
[----:B------:R-:W-:Y:S05]  /*4810*/  @!P0 BRA !P1, `(.L_x_3362) ;  /* 0x00000000003c8947 */ /* 0x000fea0004800000 */
[----:B------:R-:W-:-:S13]  /*4820*/  FSETP.NEU.FTZ.AND P0, PT, |R18|, +INF , PT ;  /* 0x7f8000001200780b */ /* 0x000fda0003f1d200 */
[----:B------:R-:W-:Y:S01]  /*4830*/  @!P0 FADD.FTZ R5, R5, R5 ;  /* 0x0000000505058221 */ /* 0x000fe20000010000 */
[----:B------:R-:W-:Y:S06]  /*4840*/  @!P0 BRA `(.L_x_3363) ;  /* 0x0000002400f08947 */ /* 0x000fec0003800000 */
[----:B------:R-:W-:-:S13]  /*4850*/  FSETP.NEU.FTZ.AND P0, PT, R9, +INF , PT ;  /* 0x7f8000000900780b */ /* 0x000fda0003f1d000 */
[----:B------:R-:W-:Y:S01]  /*4860*/  @!P0 FADD.FTZ R0, R12, R12 ;  /* 0x0000000c0c008221 */ /* 0x000fe20000010000 */
[----:B------:R-:W-:-:S03]  /*4870*/  @!P0 IMAD.MOV.U32 R12, RZ, RZ, R5 ;  /* 0x000000ffff0c8224 */ /* 0x000fc600078e0005 */
        /* <DEDUP_REMOVED lines=9> */
.L_x_3362:
        /* <DEDUP_REMOVED lines=13> */
[----:B------:R-:W-:Y:S01]  /*49e0*/  MUFU.RCP R16, R11 ;  /* 0x0000000b00107308 */ /* 0x000fe20000001000 */
[----:B------:R-:W-:Y:S01]  /*49f0*/  BSSY.RECONVERGENT B5, `(.L_x_3368) ;  /* 0x000001f000057945 */ /* 0x000fe20003800200 */
[----:B------:R-:W-:Y:S01]  /*4a00*/  FADD.FTZ R6, |R6|, -RZ ;  /* 0x800000ff06067221 */ /* 0x000fe20000010200 */
[----:B------:R-:W-:-:S05]  /*4a10*/  FADD.FTZ R7, |R7|, -RZ ;  /* 0x800000ff07077221 */ /* 0x000fca0000010200 */
[CC--:B------:R-:W-:Y:S02]  /*4a20*/  VIMNMX R8, PT, PT, R6.reuse, R7.reuse, !PT ;  /* 0x0000000706087248 */ /* 0x0c0fe40007fe0100 */
[----:B------:R-:W-:Y:S02]  /*4a30*/  VIMNMX R6, PT, PT, R6, R7, PT ;  /* 0x0000000706067248 */ /* 0x000fe40003fe0100 */
[----:B------:R-:W-:Y:S02]  /*4a40*/  LOP3.LUT R10, R8, 0xfe000000, RZ, 0xc0, !PT ;  /* 0xfe000000080a7812 */ /* 0x000fe400078ec0ff */
[----:B------:R-:W-:Y:S02]  /*4a50*/  FSETP.NEU.FTZ.AND P0, PT, R6, RZ, PT ;  /* 0x000000ff0600720b */ /* 0x000fe40003f1d000 */
[----:B------:R-:W-:-:S05]  /*4a60*/  LOP3.LUT R7, R10, 0x7e800000, RZ, 0x3c, !PT ;  /* 0x7e8000000a077812 */ /* 0x000fca00078e3cff */
[-C--:B------:R-:W-:Y:S01]  /*4a70*/  FMUL.FTZ R13, R6, R7.reuse ;  /* 0x00000007060d7220 */ /* 0x080fe20000410000 */
[----:B------:R-:W-:-:S03]  /*4a80*/  FMUL.FTZ R7, R8, R7 ;  /* 0x0000000708077220 */ /* 0x000fc60000410000 */
[----:B------:R-:W-:Y:S01]  /*4a90*/  FMUL.FTZ R14, R13, R13 ;  /* 0x0000000d0d0e7220 */ /* 0x000fe20000410000 */
[----:B------:R-:W-:-:S03]  /*4aa0*/  IMAD.MOV.U32 R13, RZ, RZ, 0x3f800000 ;  /* 0x3f800000ff0d7424 */ /* 0x000fc600078e00ff */
        /* <DEDUP_REMOVED lines=13> */
[----:B0-----:R-:W-:Y:S01]  /*4b80*/  FFMA.FTZ R10, R8, 0.69314718246459960938, R13 ;  /* 0x3f317218080a7823 */ /* 0x001fe2000001000d */
[----:B-1----:R-:W-:Y:S06]  /*4b90*/  @!P0 BRA `(.L_x_3369) ;  /* 0x0000000000108947 */ /* 0x002fec0003800000 */
[----:B------:R-:W-:Y:S01]  /*4ba0*/  IMAD.MOV.U32 R7, RZ, RZ, R11 ;  /* 0x000000ffff077224 */ /* 0x000fe200078e000b */
[----:B------:R-:W-:-:S07]  /*4bb0*/  MOV R6, 0x4bd0 ;  /* 0x00004bd000067802 */ /* 0x000fce0000000f00 */
[----:B------:R-:W-:Y:S05]  /*4bc0*/  CALL.REL.NOINC `($__internal_1_$__cuda_sm3x_div_rn_ftz_f32_slowpath) ;  /* 0x000000e000207944 */ /* 0x000fea0003c00000 */
[----:B------:R-:W-:-:S07]  /*4bd0*/  IMAD.MOV.U32 R6, RZ, RZ, R0 ;  /* 0x000000ffff067224 */ /* 0x000fce00078e0000 */
.L_x_3369:
[----:B------:R-:W-:Y:S05]  /*4be0*/  BSYNC.RECONVERGENT B5 ;  /* 0x0000000000057941 */ /* 0x000fea0003800200 */
.L_x_3368:
        /* <DEDUP_REMOVED lines=22> */
.L_x_3367:
[----:B------:R-:W-:Y:S02]  /*4d50*/  FSETP.GT.FTZ.AND P1, PT, R11, 2.30584300921369395200e+18, PT ;  /* 0x5e0000000b00780b */ /* 0x000fe40003f34000 */
[----:B------:R-:W-:-:S13]  /*4d60*/  FSETP.GEU.FTZ.AND P0, PT, R0, 1.084202172485504434e-19, PT ;  /* 0x200000000000780b */ /* 0x000fda0003f1e000 */
[----:B------:R-:W-:Y:S05]  /*4d70*/  @P0 BRA !P1, `(.L_x_3371) ;  /* 0x0000000000d00947 */ /* 0x000fea0004800000 */
[CC--:B------:R-:W-:Y:S01]  /*4d80*/  VIMNMX R7, PT, PT, R6.reuse, R9.reuse, !PT ;  /* 0x0000000906077248 */ /* 0x0c0fe20007fe0100 */
[----:B------:R-:W-:Y:S01]  /*4d90*/  BSSY.RECONVERGENT B5, `(.L_x_3372) ;  /* 0x000001c000057945 */ /* 0x000fe20003800200 */
        /* <DEDUP_REMOVED lines=8> */
[----:B------:R-:W-:Y:S02]  /*4e20*/  FFMA.FTZ R13, R10, R10, R13 ;  /* 0x0000000a0a0d7223 */ /* 0x000fe4000001000d */
[----:B------:R-:W0:Y:S08]  /*4e30*/  MUFU.RCP R10, R11 ;  /* 0x0000000b000a7308 */ /* 0x000e300000001000 */
[----:B------:R-:W1:Y:S01]  /*4e40*/  MUFU.SQRT R13, R13 ;  /* 0x0000000d000d7308 */ /* 0x000e620000002000 */
[----:B0-----:R-:W-:-:S04]  /*4e50*/  FFMA R15, -R11, R10, 1 ;  /* 0x3f8000000b0f7423 */ /* 0x001fc8000000010a */
[----:B------:R-:W-:Y:S01]  /*4e60*/  FFMA R15, R10, R15, R10 ;  /* 0x0000000f0a0f7223 */ /* 0x000fe2000000000a */
[----:B-1----:R-:W-:Y:S01]  /*4e70*/  @P0 FMUL.FTZ R7, R13, R8 ;  /* 0x000000080d070220 */ /* 0x002fe20000410000 */
[----:B------:R-:W-:Y:S02]  /*4e80*/  FSETP.NEU.FTZ.AND P0, PT, R6, +INF , PT ;  /* 0x7f8000000600780b */ /* 0x000fe40003f1d000 */
[----:B------:R-:W-:Y:S02]  /*4e90*/  FFMA R6, R0, R15, RZ ;  /* 0x0000000f00067223 */ /* 0x000fe400000000ff */
[----:B------:R-:W-:Y:S02]  /*4ea0*/  FSEL R7, R7, +INF , P0 ;  /* 0x7f80000007077808 */ /* 0x000fe40000000000 */
[----:B------:R-:W-:-:S04]  /*4eb0*/  FFMA R8, -R11, R6, R0 ;  /* 0x000000060b087223 */ /* 0x000fc80000000100 */
[----:B------:R-:W-:Y:S01]  /*4ec0*/  FFMA R6, R15, R8, R6 ;  /* 0x000000080f067223 */ /* 0x000fe20000000006 */
[----:B------:R-:W0:Y:S08]  /*4ed0*/  MUFU.LG2 R7, R7 ;  /* 0x0000000700077308 */ /* 0x000e300000000c00 */
[----:B------:R-:W1:Y:S01]  /*4ee0*/  FCHK P0, R0, R11 ;  /* 0x0000000b00007302 */ /* 0x000e620000000000 */
[----:B0-----:R-:W-:Y:S01]  /*4ef0*/  FMUL.FTZ R10, R7, 0.69314718246459960938 ;  /* 0x3f317218070a7820 */ /* 0x001fe20000410000 */
[----:B-1----:R-:W-:Y:S06]  /*4f00*/  @!P0 BRA `(.L_x_3373) ;  /* 0x0000000000108947 */ /* 0x002fec0003800000 */
[----:B------:R-:W-:Y:S01]  /*4f10*/  IMAD.MOV.U32 R7, RZ, RZ, R11 ;  /* 0x000000ffff077224 */ /* 0x000fe200078e000b */
[----:B------:R-:W-:-:S07]  /*4f20*/  MOV R6, 0x4f40 ;  /* 0x00004f4000067802 */ /* 0x000fce0000000f00 */
[----:B------:R-:W-:Y:S05]  /*4f30*/  CALL.REL.NOINC `($__internal_1_$__cuda_sm3x_div_rn_ftz_f32_slowpath) ;  /* 0x000000dc00447944 */ /* 0x000fea0003c00000 */
[----:B------:R-:W-:-:S07]  /*4f40*/  IMAD.MOV.U32 R6, RZ, RZ, R0 ;  /* 0x000000ffff067224 */ /* 0x000fce00078e0000 */
.L_x_3373:
[----:B------:R-:W-:Y:S05]  /*4f50*/  BSYNC.RECONVERGENT B5 ;  /* 0x0000000000057941 */ /* 0x000fea0003800200 */
.L_x_3372:
[----:B------:R-:W-:Y:S01]  /*4f60*/  MOV R7, 0x3b33710b ;  /* 0x3b33710b00077802 */ /* 0x000fe20000000f00 */
[----:B------:R-:W-:Y:S01]  /*4f70*/  FMUL.FTZ R0, R6, R6 ;  /* 0x0000000606007220 */ /* 0x000fe20000410000 */
[----:B------:R-:W-:Y:S01]  /*4f80*/  IMAD.MOV.U32 R13, RZ, RZ, 0x3fd774eb ;  /* 0x3fd774ebff0d7424 */ /* 0x000fe200078e00ff */
        /* <DEDUP_REMOVED lines=19> */
.L_x_3371:
        /* <DEDUP_REMOVED lines=15> */
[----:B------:R-:W-:Y:S05]  /*51b0*/  CALL.REL.NOINC `($__internal_1_$__cuda_sm3x_div_rn_ftz_f32_slowpath) ;  /* 0x000000d800a47944 */ /* 0x000fea0003c00000 */
[----:B------:R-:W-:-:S07]  /*51c0*/  IMAD.MOV.U32 R7, RZ, RZ, R0 ;  /* 0x000000ffff077224 */ /* 0x000fce00078e0000 */
.L_x_3375:
[----:B------:R-:W-:Y:S05]  /*51d0*/  BSYNC.RECONVERGENT B5 ;  /* 0x0000000000057941 */ /* 0x000fea0003800200 */
.L_x_3374:
        /* <DEDUP_REMOVED lines=22> */
.L_x_3366:
[----:B------:R-:W-:Y:S01]  /*5340*/  FADD.FTZ R11, -R12, -RZ ;  /* 0x800000ff0c0b7221 */ /* 0x000fe20000010100 */
[----:B------:R-:W-:-:S03]  /*5350*/  FADD.FTZ R9, -R5, -RZ ;  /* 0x800000ff05097221 */ /* 0x000fc60000010100 */
[----:B------:R-:W-:Y:S01]  /*5360*/  FADD.FTZ R6, |R11|, -RZ ;  /* 0x800000ff0b067221 */ /* 0x000fe20000010200 */
        /* <DEDUP_REMOVED lines=8> */
[----:B------:R-:W-:Y:S01]  /*53f0*/  MUFU.RCP R16, R13 ;  /* 0x0000000d00107308 */ /* 0x000fe20000001000 */
        /* <DEDUP_REMOVED lines=30> */
[----:B------:R-:W-:-:S07]  /*55e0*/  MOV R6, R0 ;  /* 0x0000000000067202 */ /* 0x000fce0000000f00 */
.L_x_3378:
[----:B------:R-:W-:Y:S05]  /*55f0*/  BSYNC.RECONVERGENT B5 ;  /* 0x0000000000057941 */ /* 0x000fea0003800200 */
.L_x_3377:
[----:B------:R-:W-:Y:S02]  /*5600*/  IMAD.MOV.U32 R7, RZ, RZ, 0x3b33710b ;  /* 0x3b33710bff077424 */ /* 0x000fe400078e00ff */
[----:B------:R-:W-:Y:S01]  /*5610*/  FMUL.FTZ R0, R6, R6 ;  /* 0x0000000606007220 */ /* 0x000fe20000410000 */
[----:B------:R-:W-:Y:S01]  /*5620*/  IMAD.MOV.U32 R15, RZ, RZ, 0x3fd774eb ;  /* 0x3fd774ebff0f7424 */ /* 0x000fe200078e00ff */
        /* <DEDUP_REMOVED lines=19> */
.L_x_3376:
        /* <DEDUP_REMOVED lines=31> */
[----:B------:R-:W-:-:S07]  /*5950*/  MOV R6, R0 ;  /* 0x0000000000067202 */ /* 0x000fce0000000f00 */
.L_x_3381:
[----:B------:R-:W-:Y:S05]  /*5960*/  BSYNC.RECONVERGENT B5 ;  /* 0x0000000000057941 */ /* 0x000fea0003800200 */
.L_x_3380:
[----:B------:R-:W-:Y:S02]  /*5970*/  IMAD.MOV.U32 R7, RZ, RZ, 0x3b33710b ;  /* 0x3b33710bff077424 */ /* 0x000fe400078e00ff */
[----:B------:R-:W-:Y:S01]  /*5980*/  FMUL.FTZ R0, R6, R6 ;  /* 0x0000000606007220 */ /* 0x000fe20000410000 */
[----:B------:R-:W-:Y:S01]  /*5990*/  IMAD.MOV.U32 R15, RZ, RZ, 0x3fd774eb ;  /* 0x3fd774ebff0f7424 */ /* 0x000fe200078e00ff */
[C---:B------:R-:W-:Y:S01]  /*59a0*/  FSETP.NEU.FTZ.AND P1, PT, |R11|.reuse, |R9|, PT ;  /* 0x400000090b00720b */ /* 0x040fe20003f3d200 */
[----:B------:R-:W-:Y:S01]  /*59b0*/  FADD.FTZ R11, |R11|, |R9| ;  /* 0x400000090b0b7221 */ /* 0x000fe20000010200 */
        /* <DEDUP_REMOVED lines=17> */
.L_x_3379:
        /* <DEDUP_REMOVED lines=16> */
[----:B------:R-:W-:-:S07]  /*5bd0*/  MOV R7, R0 ;  /* 0x0000000000077202 */ /* 0x000fce0000000f00 */
.L_x_3383:
[----:B------:R-:W-:Y:S05]  /*5be0*/  BSYNC.RECONVERGENT B5 ;  /* 0x0000000000057941 */ /* 0x000fea0003800200 */
.L_x_3382:
        /* <DEDUP_REMOVED lines=20> */
[----:B------:R-:W-:-:S07]  /*5d30*/  FSEL R6, R11, R0, P0 ;  /* 0x000000000b067208 */ /* 0x000fce0000000000 */
.L_x_3370:
[----:B------:R-:W-:Y:S05]  /*5d40*/  BSYNC.RECONVERGENT B4 ;  /* 0x0000000000047941 */ /* 0x000fea0003800200 */
.L_x_3365:
[----:B------:R-:W-:Y:S01]  /*5d50*/  FADD.FTZ R7, R10, 0.69314718246459960938 ;  /* 0x3f3172180a077421 */ /* 0x000fe20000010000 */
[----:B------:R-:W-:-:S04]  /*5d60*/  LOP3.LUT R5, R6, 0x80000000, R5, 0xb8, !PT ;  /* 0x8000000006057812 */ /* 0x000fc800078eb805 */
[----:B------:R-:W-:Y:S01]  /*5d70*/  LOP3.LUT R12, R7, 0x80000000, R12, 0xb8, !PT ;  /* 0x80000000070c7812 */ /* 0x000fe200078eb80c */
[----:B------:R-:W-:Y:S06]  /*5d80*/  BRA `(.L_x_3363) ;  /* 0x0000001000a07947 */ /* 0x000fec0003800000 */
.L_x_3364:
[----:B------:R-:W-:Y:S02]  /*5d90*/  FSETP.NEU.FTZ.AND P0, PT, R12, RZ, PT ;  /* 0x000000ff0c00720b */ /* 0x000fe40003f1d000 */
[----:B------:R-:W-:Y:S02]  /*5da0*/  FSETP.NEU.FTZ.AND P3, PT, R5, RZ, PT ;  /* 0x000000ff0500720b */ /* 0x000fe40003f7d000 */
[----:B------:R-:W-:Y:S02]  /*5db0*/  FSETP.GEU.FTZ.AND P1, PT, |R18|, 0.00021143197955098003149, PT ;  /* 0x395db3d71200780b */ /* 0x000fe40003f3e200 */
[----:B------:R-:W-:Y:S02]  /*5dc0*/  FSETP.GEU.FTZ.AND P2, PT, R9, 0.00021143197955098003149, PT ;  /* 0x395db3d70900780b */ /* 0x000fe40003f5e000 */
[----:B------:R-:W-:-:S04]  /*5dd0*/  PLOP3.LUT P0, PT, P0, P3, PT, 0x2, 0x20 ;  /* 0x000000000020781c */ /* 0x000fc80000706072 */
[----:B------:R-:W-:-:S13]  /*5de0*/  PLOP3.LUT P0, PT, P0, P1, P2, 0xf1, 0x0 ;  /* 0x000000000000781c */ /* 0x000fda0000703e21 */
[----:B------:R-:W-:Y:S05]  /*5df0*/  @P0 BRA `(.L_x_3363) ;  /* 0x0000001000840947 */ /* 0x000fea0003800000 */
[C---:B------:R-:W-:Y:S01]  /*5e00*/  FADD.FTZ R0, R9.reuse, 1 ;  /* 0x3f80000009007421 */ /* 0x040fe20000010000 */
[----:B------:R-:W-:Y:S01]  /*5e10*/  FADD.FTZ R7, R9, -1 ;  /* 0xbf80000009077421 */ /* 0x000fe20000010000 */
[----:B------:R-:W-:Y:S01]  /*5e20*/  FADD.FTZ R15, |R6|, -RZ ;  /* 0x800000ff060f7221 */ /* 0x000fe20000010200 */
[----:B------:R-:W-:Y:S01]  /*5e30*/  BSSY.RECONVERGENT B0, `(.L_x_3384) ;  /* 0x0000095000007945 */ /* 0x000fe20003800200 */
[----:B------:R-:W-:Y:S01]  /*5e40*/  FADD.FTZ R14, |R0|, -RZ ;  /* 0x800000ff000e7221 */ /* 0x000fe20000010200 */
[----:B------:R-:W-:-:S04]  /*5e50*/  FADD.FTZ R20, |R7|, -RZ ;  /* 0x800000ff07147221 */ /* 0x000fc80000010200 */
[C---:B------:R-:W-:Y:S02]  /*5e60*/  VIMNMX R13, PT, PT, R15.reuse, R14, !PT ;  /* 0x0000000e0f0d7248 */ /* 0x040fe40007fe0100 */
[C---:B------:R-:W-:Y:S02]  /*5e70*/  VIMNMX R8, PT, PT, R15.reuse, R20, !PT ;  /* 0x000000140f087248 */ /* 0x040fe40007fe0100 */
[----:B------:R-:W-:Y:S02]  /*5e80*/  VIMNMX R11, PT, PT, R15, R14, PT ;  /* 0x0000000e0f0b7248 */ /* 0x000fe40003fe0100 */
[----:B------:R-:W-:Y:S02]  /*5e90*/  LOP3.LUT R10, R13, 0xfe000000, RZ, 0xc0, !PT ;  /* 0xfe0000000d0a7812 */ /* 0x000fe400078ec0ff */
[----:B------:R-:W-:Y:S02]  /*5ea0*/  LOP3.LUT R14, R8, 0xfe000000, RZ, 0xc0, !PT ;  /* 0xfe000000080e7812 */ /* 0x000fe400078ec0ff */
[----:B------:R-:W-:-:S02]  /*5eb0*/  VIMNMX R15, PT, PT, R15, R20, PT ;  /* 0x000000140f0f7248 */ /* 0x000fc40003fe0100 */
[----:B------:R-:W-:Y:S02]  /*5ec0*/  LOP3.LUT R16, R10, 0x7e800000, RZ, 0x3c, !PT ;  /* 0x7e8000000a107812 */ /* 0x000fe400078e3cff */
[----:B------:R-:W-:Y:S02]  /*5ed0*/  LOP3.LUT R20, R14, 0x7e800000, RZ, 0x3c, !PT ;  /* 0x7e8000000e147812 */ /* 0x000fe400078e3cff */
[C---:B------:R-:W-:Y:S01]  /*5ee0*/  FSETP.NEU.FTZ.AND P0, PT, R11.reuse, RZ, PT ;  /* 0x000000ff0b00720b */ /* 0x040fe20003f1d000 */
[-C--:B------:R-:W-:Y:S01]  /*5ef0*/  FMUL.FTZ R19, R11, R16.reuse ;  /* 0x000000100b137220 */ /* 0x080fe20000410000 */
[----:B------:R-:W-:Y:S01]  /*5f00*/  FMUL.FTZ R16, R13, R16 ;  /* 0x000000100d107220 */ /* 0x000fe20000410000 */
[-C--:B------:R-:W-:Y:S01]  /*5f10*/  FMUL.FTZ R21, R15, R20.reuse ;  /* 0x000000140f157220 */ /* 0x080fe20000410000 */
[----:B------:R-:W-:Y:S01]  /*5f20*/  FMUL.FTZ R20, R8, R20 ;  /* 0x0000001408147220 */ /* 0x000fe20000410000 */
[----:B------:R-:W-:Y:S01]  /*5f30*/  FMUL.FTZ R19, R19, R19 ;  /* 0x0000001313137220 */ /* 0x000fe20000410000 */
[----:B------:R-:W-:Y:S01]  /*5f40*/  FSETP.NEU.FTZ.AND P2, PT, R15, RZ, PT ;  /* 0x000000ff0f00720b */ /* 0x000fe20003f5d000 */
[----:B------:R-:W-:Y:S01]  /*5f50*/  FMUL.FTZ R21, R21, R21 ;  /* 0x0000001515157220 */ /* 0x000fe20000410000 */
[----:B------:R-:W-:Y:S01]  /*5f60*/  LOP3.LUT R10, R10, 0x800000, RZ, 0xfc, !PT ;  /* 0x008000000a0a7812 */ /* 0x000fe200078efcff */
[----:B------:R-:W-:Y:S01]  /*5f70*/  FFMA.FTZ R19, R16, R16, R19 ;  /* 0x0000001010137223 */ /* 0x000fe20000010013 */
[----:B------:R-:W-:Y:S01]  /*5f80*/  LOP3.LUT R14, R14, 0x800000, RZ, 0xfc, !PT ;  /* 0x008000000e0e7812 */ /* 0x000fe200078efcff */
[----:B------:R-:W-:Y:S01]  /*5f90*/  FFMA.FTZ R21, R20, R20, R21 ;  /* 0x0000001414157223 */ /* 0x000fe20000010015 */
[----:B------:R-:W-:-:S03]  /*5fa0*/  FSETP.NEU.FTZ.AND P1, PT, R11, +INF , PT ;  /* 0x7f8000000b00780b */ /* 0x000fc60003f3d000 */
[----:B------:R-:W0:Y:S08]  /*5fb0*/  MUFU.SQRT R19, R19 ;  /* 0x0000001300137308 */ /* 0x000e300000002000 */
        /* <DEDUP_REMOVED lines=16> */
[----:B-1----:R-:W-:-:S05]  /*60c0*/  FMUL.FTZ R11, |R7|, 1.1920928955078125e-07 ;  /* 0x34000000070b7820 */ /* 0x002fca0000410200 */
        /* <DEDUP_REMOVED lines=15> */
[----:B------:R-:W-:-:S04]  /*61c0*/  @!P0 FMUL.FTZ R11, |R18|, 0.5 ;  /* 0x3f000000120b8820 */ /* 0x000fc80000410200 */
[----:B------:R-:W1:Y:S02]  /*61d0*/  @P0 MUFU.RCP R16, R16 ;  /* 0x0000001000100308 */ /* 0x000e640000001000 */
[----:B-1----:R-:W-:-:S07]  /*61e0*/  @P0 FMUL.FTZ.D2 R11, R15, R16 ;  /* 0x000000100f0b0220 */ /* 0x002fce0000310000 */
.L_x_3389:
[----:B------:R-:W-:Y:S05]  /*61f0*/  BSYNC.RECONVERGENT B1 ;  /* 0x0000000000017941 */ /* 0x000fea0003800200 */
.L_x_3388:
[----:B------:R-:W-:Y:S04]  /*6200*/  BSSY.RECONVERGENT B1, `(.L_x_3390) ;  /* 0x0000008000017945 */ /* 0x000fe80003800200 */
[----:B------:R-:W-:Y:S05]  /*6210*/  @!P1 BRA `(.L_x_3391) ;  /* 0x0000000000189947 */ /* 0x000fea0003800000 */
[----:B------:R-:W-:-:S13]  /*6220*/  FSETP.NEU.FTZ.AND P0, PT, R19, RZ, PT ;  /* 0x000000ff1300720b */ /* 0x000fda0003f1d000 */
[----:B------:R-:W-:Y:S01]  /*6230*/  @P0 FADD.FTZ R15, R8, R19 ;  /* 0x00000013080f0221 */ /* 0x000fe20000010000 */
[C---:B------:R-:W-:Y:S01]  /*6240*/  @P0 FMUL.FTZ R16, R18.reuse, R18 ;  /* 0x0000001212100220 */ /* 0x040fe20000410000 */
[----:B------:R-:W-:-:S04]  /*6250*/  @!P0 FMUL.FTZ R20, |R18|, 0.5 ;  /* 0x3f00000012148820 */ /* 0x000fc80000410200 */
[----:B------:R-:W1:Y:S02]  /*6260*/  @P0 MUFU.RCP R15, R15 ;  /* 0x0000000f000f0308 */ /* 0x000e640000001000 */
[----:B-1----:R-:W-:-:S07]  /*6270*/  @P0 FMUL.FTZ.D2 R20, R16, R15 ;  /* 0x0000000f10140220 */ /* 0x002fce0000310000 */
.L_x_3391:
[----:B------:R-:W-:Y:S05]  /*6280*/  BSYNC.RECONVERGENT B1 ;  /* 0x0000000000017941 */ /* 0x000fea0003800200 */
.L_x_3390:
[----:B------:R-:W-:Y:S01]  /*6290*/  FADD.FTZ R11, R20, R11 ;  /* 0x0000000b140b7221 */ /* 0x000fe20000010000 */
[----:B------:R-:W-:Y:S02]  /*62a0*/  HFMA2 R20, -RZ, RZ, 1.875, 0 ;  /* 0x3f800000ff147431 */ /* 0x000fe400000001ff */
[----:B------:R-:W-:Y:S02]  /*62b0*/  IMAD.MOV.U32 R28, RZ, RZ, 0x3d39bf78 ;  /* 0x3d39bf78ff1c7424 */ /* 0x000fe400078e00ff */
[----:B------:R-:W-:-:S04]  /*62c0*/  FMUL.FTZ R16, R11, R10 ;  /* 0x0000000a0b107220 */ /* 0x000fc80000410000 */
[----:B------:R-:W1:Y:S02]  /*62d0*/  MUFU.SQRT R10, R16 ;  /* 0x00000010000a7308 */ /* 0x000e640000002000 */
[----:B-1----:R-:W-:-:S04]  /*62e0*/  FADD.FTZ R10, R11, R10 ;  /* 0x0000000a0b0a7221 */ /* 0x002fc80000010000 */
[C---:B------:R-:W-:Y:S01]  /*62f0*/  FADD.FTZ.RZ R11, R10.reuse, 1 ;  /* 0x3f8000000a0b7421 */ /* 0x040fe2000001c000 */
[----:B------:R-:W-:-:S03]  /*6300*/  ISETP.GE.U32.AND P0, PT, R10, 0x7f800000, PT ;  /* 0x7f8000000a00780c */ /* 0x000fc60003f06070 */
[----:B------:R-:W-:-:S05]  /*6310*/  VIADD R11, R11, 0xc0c00000 ;  /* 0xc0c000000b0b7836 */ /* 0x000fca0000000000 */
        /* <DEDUP_REMOVED lines=25> */
.L_x_3387:
        /* <DEDUP_REMOVED lines=8> */
[----:B------:R-:W-:Y:S02]  /*6530*/  IMAD.MOV.U32 R20, RZ, RZ, 0x3f800000 ;  /* 0x3f800000ff147424 */ /* 0x000fe400078e00ff */
[----:B------:R-:W-:Y:S01]  /*6540*/  IMAD.MOV.U32 R28, RZ, RZ, 0x3d39bf78 ;  /* 0x3d39bf78ff1c7424 */ /* 0x000fe200078e00ff */
        /* <DEDUP_REMOVED lines=30> */
.L_x_3385:
[----:B------:R-:W-:-:S04]  /*6730*/  FFMA.FTZ R10, R14, R14, -1 ;  /* 0xbf8000000e0a7423 */ /* 0x000fc8000001000e */
[----:B------:R-:W0:Y:S02]  /*6740*/  MUFU.SQRT R11, R10 ;  /* 0x0000000a000b7308 */ /* 0x000e240000002000 */
[----:B0-----:R-:W-:-:S06]  /*6750*/  FADD.FTZ R15, R14, R11 ;  /* 0x0000000b0e0f7221 */ /* 0x001fcc0000010000 */
[----:B------:R-:W0:Y:S02]  /*6760*/  MUFU.LG2 R15, R15 ;  /* 0x0000000f000f7308 */ /* 0x000e240000000c00 */
[----:B0-----:R-:W-:-:S07]  /*6770*/  FMUL.FTZ R11, R15, 0.69314718246459960938 ;  /* 0x3f3172180f0b7820 */ /* 0x001fce0000410000 */
.L_x_3386:
[----:B------:R-:W-:Y:S05]  /*6780*/  BSYNC.RECONVERGENT B0 ;  /* 0x0000000000007941 */ /* 0x000fea0003800200 */
.L_x_3384:
        /* <DEDUP_REMOVED lines=32> */
[----:B------:R-:W-:Y:S01]  /*6990*/  @!P1 FMUL.FTZ R0, |R18|, 0.5 ;  /* 0x3f00000012009820 */ /* 0x000fe20000410200 */
        /* <DEDUP_REMOVED lines=10> */
.L_x_3399:
[----:B------:R-:W-:Y:S05]  /*6a40*/  BSYNC.RECONVERGENT B5 ;  /* 0x0000000000057941 */ /* 0x000fea0003800200 */
.L_x_3398:
[----:B------:R-:W-:-:S04]  /*6a50*/  FADD.FTZ R0, R13, R0 ;  /* 0x000000000d007221 */ /* 0x000fc80000010000 */
[----:B------:R-:W-:-:S04]  /*6a60*/  FMUL.FTZ R0, R0, R15 ;  /* 0x0000000f00007220 */ /* 0x000fc80000410000 */
[----:B------:R0:W2:Y:S01]  /*6a70*/  MUFU.SQRT R10, R0 ;  /* 0x00000000000a7308 */ /* 0x0000a20000002000 */
[----:B------:R-:W-:Y:S05]  /*6a80*/  BRA `(.L_x_3396) ;  /* 0x00000000002c7947 */ /* 0x000fea0003800000 */
.L_x_3397:
        /* <DEDUP_REMOVED lines=10> */
[----:B------:R3:W4:Y:S02]  /*6b30*/  @!P0 MUFU.SQRT R10, R13 ;  /* 0x0000000d000a8308 */ /* 0x0007240000002000 */
.L_x_3396:
[----:B------:R-:W-:Y:S05]  /*6b40*/  BSYNC.RECONVERGENT B1 ;  /* 0x0000000000017941 */ /* 0x000fea0003800200 */
.L_x_3394:
[----:B------:R-:W-:Y:S05]  /*6b50*/  BSYNC.RELIABLE B0 ;  /* 0x0000000000007941 */ /* 0x000fea0003800100 */
.L_x_3393:
[----:B0-2-4-:R-:W-:Y:S01]  /*6b60*/  FADD.FTZ R0, |R10|, -RZ ;  /* 0x800000ff0a007221 */ /* 0x015fe20000010200 */
[C---:B------:R-:W-:Y:S01]  /*6b70*/  FADD.FTZ R7, |R9|.reuse, -RZ ;  /* 0x800000ff09077221 */ /* 0x040fe20000010200 */
[----:B------:R-:W-:Y:S01]  /*6b80*/  FSETP.GT.FTZ.AND P2, PT, |R9|, |R10|, PT ;  /* 0x4000000a0900720b */ /* 0x000fe20003f54200 */
[----:B------:R-:W-:Y:S03]  /*6b90*/  BSSY.RECONVERGENT B5, `(.L_x_3400) ;  /* 0x000000f000057945 */ /* 0x000fe60003800200 */
[----:B---3--:R-:W-:Y:S02]  /*6ba0*/  FSEL R13, R7, R0, P2 ;  /* 0x00000000070d7208 */ /* 0x008fe40001000000 */
[----:B------:R-:W-:Y:S02]  /*6bb0*/  FSEL R0, R0, R7, P2 ;  /* 0x0000000700007208 */ /* 0x000fe40001000000 */
[----:B------:R-:W0:Y:S08]  /*6bc0*/  MUFU.RCP R6, R13 ;  /* 0x0000000d00067308 */ /* 0x000e300000001000 */
[----:B------:R-:W2:Y:S01]  /*6bd0*/  FCHK P0, R0, R13 ;  /* 0x0000000d00007302 */ /* 0x000ea20000000000 */
[----:B0-----:R-:W-:-:S04]  /*6be0*/  FFMA R15, -R13, R6, 1 ;  /* 0x3f8000000d0f7423 */ /* 0x001fc80000000106 */
[----:B------:R-:W-:-:S04]  /*6bf0*/  FFMA R15, R6, R15, R6 ;  /* 0x0000000f060f7223 */ /* 0x000fc80000000006 */
[----:B------:R-:W-:-:S04]  /*6c00*/  FFMA R6, R0, R15, RZ ;  /* 0x0000000f00067223 */ /* 0x000fc800000000ff */
[----:B------:R-:W-:-:S04]  /*6c10*/  FFMA R7, -R13, R6, R0 ;  /* 0x000000060d077223 */ /* 0x000fc80000000100 */
[----:B------:R-:W-:Y:S01]  /*6c20*/  FFMA R6, R15, R7, R6 ;  /* 0x000000070f067223 */ /* 0x000fe20000000006 */
[----:B--2---:R-:W-:Y:S06]  /*6c30*/  @!P0 BRA `(.L_x_3401) ;  /* 0x0000000000108947 */ /* 0x004fec0003800000 */
[----:B------:R-:W-:Y:S01]  /*6c40*/  IMAD.MOV.U32 R7, RZ, RZ, R13 ;  /* 0x000000ffff077224 */ /* 0x000fe200078e000d */
[----:B------:R-:W-:-:S07]  /*6c50*/  MOV R6, 0x6c70 ;  /* 0x00006c7000067802 */ /* 0x000fce0000000f00 */
[----:B-1----:R-:W-:Y:S05]  /*6c60*/  CALL.REL.NOINC `($__internal_1_$__cuda_sm3x_div_rn_ftz_f32_slowpath) ;  /* 0x000000bc00f87944 */ /* 0x002fea0003c00000 */
[----:B------:R-:W-:-:S07]  /*6c70*/  IMAD.MOV.U32 R6, RZ, RZ, R0 ;  /* 0x000000ffff067224 */ /* 0x000fce00078e0000 */
.L_x_3401:
[----:B------:R-:W-:Y:S05]  /*6c80*/  BSYNC.RECONVERGENT B5 ;  /* 0x0000000000057941 */ /* 0x000fea0003800200 */
.L_x_3400:
[----:B------:R-:W-:Y:S02]  /*6c90*/  HFMA2 R7, -RZ, RZ, 0.89990234375, 10328 ;  /* 0x3b33710bff077431 */ /* 0x000fe400000001ff */
[----:B------:R-:W-:Y:S01]  /*6ca0*/  FMUL.FTZ R0, R6, R6 ;  /* 0x0000000606007220 */ /* 0x000fe20000410000 */
[----:B------:R-:W-:Y:S01]  /*6cb0*/  IMAD.MOV.U32 R15, RZ, RZ, 0x3f6ee581 ;  /* 0x3f6ee581ff0f7424 */ /* 0x000fe200078e00ff */
[C---:B------:R-:W-:Y:S02]  /*6cc0*/  ISETP.GE.AND P0, PT, R10.reuse, RZ, PT ;  /* 0x000000ff0a00720c */ /* 0x040fe40003f06270 */
[C---:B------:R-:W-:Y:S01]  /*6cd0*/  FSETP.NEU.FTZ.AND P3, PT, |R10|.reuse, |R9|, PT ;  /* 0x400000090a00720b */ /* 0x040fe20003f7d200 */
[----:B------:R-:W-:Y:S01]  /*6ce0*/  FADD.FTZ R10, |R10|, |R9| ;  /* 0x400000090a0a7221 */ /* 0x000fe20000010200 */
[----:B------:R-:W-:Y:S02]  /*6cf0*/  FSETP.NEU.FTZ.AND P1, PT, R13, RZ, PT ;  /* 0x000000ff0d00720b */ /* 0x000fe40003f3d000 */
[----:B------:R-:W-:Y:S01]  /*6d00*/  FSEL R13, R15, 1.8663789033889770508, P2 ;  /* 0x3feee5810f0d7808 */ /* 0x000fe20001000000 */
        /* <DEDUP_REMOVED lines=9> */
[----:B------:R-:W-:-:S05]  /*6da0*/  FFMA.FTZ R7, R15, 1.6832555532455444336, -R6 ;  /* 0x3fd774eb0f077823 */ /* 0x000fca0000010806 */
        /* <DEDUP_REMOVED lines=10> */
.L_x_3395:
[----:B------:R-:W-:Y:S01]  /*6e50*/  MOV R7, 0x3f000000 ;  /* 0x3f00000000077802 */ /* 0x000fe20000000f00 */
[C---:B------:R-:W-:Y:S01]  /*6e60*/  FADD.FTZ R8, |R10|.reuse, -RZ ;  /* 0x800000ff0a087221 */ /* 0x040fe20000010200 */
[C---:B------:R-:W-:Y:S01]  /*6e70*/  FSETP.GT.FTZ.AND P0, PT, |R10|.reuse, 0.56000000238418579102, PT ;  /* 0x3f0f5c290a00780b */ /* 0x040fe20003f14200 */
[----:B------:R-:W-:Y:S01]  /*6e80*/  IMAD.MOV.U32 R9, RZ, RZ, 0x3f6ee581 ;  /* 0x3f6ee581ff097424 */ /* 0x000fe200078e00ff */
        /* <DEDUP_REMOVED lines=21> */
.L_x_3402:
[----:B------:R-:W-:Y:S05]  /*6fe0*/  BSYNC.RECONVERGENT B4 ;  /* 0x0000000000047941 */ /* 0x000fea0003800200 */
.L_x_3392:
[----:B-1----:R-:W-:Y:S02]  /*6ff0*/  LOP3.LUT R12, R11, 0x80000000, R12, 0xb8, !PT ;  /* 0x800000000b0c7812 */ /* 0x002fe400078eb80c */
[----:B------:R-:W-:-:S07]  /*7000*/  LOP3.LUT R5, R10, 0x80000000, R5, 0xb8, !PT ;  /* 0x800000000a057812 */ /* 0x000fce00078eb805 */
.L_x_3363:
[----:B------:R-:W-:Y:S05]  /*7010*/  BSYNC.RECONVERGENT B2 ;  /* 0x0000000000027941 */ /* 0x000fea0003800200 */
.L_x_3361:
[----:B------:R-:W-:-:S07]  /*7020*/  F2FP.F16.F32.PACK_AB R5, R12, R5 ;  /* 0x000000050c05723e */ /* 0x000fce00000000ff */
.L_x_3360:
[----:B------:R-:W-:Y:S05]  /*7030*/  BSYNC.RECONVERGENT B3 ;  /* 0x0000000000037941 */ /* 0x000fea0003800200 */
.L_x_3359:
[----:B------:R-:W-:Y:S01]  /*7040*/  IADD3 R16, PT, PT, R2, 0x80, RZ ;  /* 0x0000008002107810 */ /* 0x000fe20007ffe0ff */
[----:B------:R-:W-:Y:S03]  /*7050*/  BSSY.RECONVERGENT B3, `(.L_x_3403) ;  /* 0x0000293000037945 */ /* 0x000fe60003800200 */
[----:B------:R-:W-:-:S13]  /*7060*/  ISETP.GE.AND P0, PT, R16, R25, PT ;  /* 0x000000191000720c */ /* 0x000fda0003f06270 */
[----:B------:R-:W-:Y:S05]  /*7070*/  @P0 BRA `(.L_x_3404) ;  /* 0x0000002800400947 */ /* 0x000fea0003800000 */
        /* <DEDUP_REMOVED lines=23> */
.L_x_3406:
        /* <DEDUP_REMOVED lines=48> */
[----:B------:R-:W-:-:S04]  /*74f0*/  @P0 FFMA.FTZ R12, R8, R8, -1 ;  /* 0xbf800000080c0423 */ /* 0x000fc80000010008 */
        /* <DEDUP_REMOVED lines=21> */
.L_x_3414:
[----:B------:R-:W-:-:S04]  /*7650*/  FADD.FTZ R11, -R7, R10 ;  /* 0x0000000a070b7221 */ /* 0x000fc80000010100 */
[----:B------:R-:W-:-:S07]  /*7660*/  FMUL.FTZ R11, R11, 0.5 ;  /* 0x3f0000000b0b7820 */ /* 0x000fce0000410000 */
.L_x_3415:
[----:B------:R-:W-:Y:S05]  /*7670*/  BSYNC.RECONVERGENT B1 ;  /* 0x0000000000017941 */ /* 0x000fea0003800200 */
.L_x_3413:
        /* <DEDUP_REMOVED lines=11> */
.L_x_3417:
[----:B------:R-:W-:-:S04]  /*7730*/  FADD.FTZ R14, R13, -R12 ;  /* 0x8000000c0d0e7221 */ /* 0x000fc80000010000 */
[----:B------:R-:W-:-:S07]  /*7740*/  FMUL.FTZ R14, R14, 0.5 ;  /* 0x3f0000000e0e7820 */ /* 0x000fce0000410000 */
.L_x_3418:
[----:B------:R-:W-:Y:S05]  /*7750*/  BSYNC.RECONVERGENT B1 ;  /* 0x0000000000017941 */ /* 0x000fea0003800200 */
.L_x_3416:
[----:B------:R-:W-:Y:S01]  /*7760*/  FADD.FTZ R11, R14, R11 ;  /* 0x0000000b0e0b7221 */ /* 0x000fe20000010000 */
[----:B------:R-:W-:Y:S01]  /*7770*/  FADD.FTZ R12, R8, 1 ;  /* 0x3f800000080c7421 */ /* 0x000fe20000010000 */
[----:B------:R-:W-:Y:S02]  /*7780*/  IMAD.MOV.U32 R19, RZ, RZ, 0x3e800000 ;  /* 0x3e800000ff137424 */ /* 0x000fe400078e00ff */
[----:B------:R-:W-:Y:S02]  /*7790*/  IMAD.MOV.U32 R21, RZ, RZ, 0x3d39bf78 ;  /* 0x3d39bf78ff157424 */ /* 0x000fe400078e00ff */
[----:B------:R-:W-:-:S04]  /*77a0*/  FMUL.FTZ R15, R11, R12 ;  /* 0x0000000c0b0f7220 */ /* 0x000fc80000410000 */
        /* <DEDUP_REMOVED lines=30> */
.L_x_3412:
[----:B------:R-:W-:-:S13]  /*7990*/  FSETP.GEU.FTZ.AND P0, PT, R9, 1, PT ;  /* 0x3f8000000900780b */ /* 0x000fda0003f1e000 */
[----:B------:R-:W-:Y:S05]  /*79a0*/  @!P0 BRA `(.L_x_3419) ;  /* 0x0000000000848947 */ /* 0x000fea0003800000 */
[----:B------:R-:W-:Y:S01]  /*79b0*/  FMUL.FTZ R15, R7, R0 ;  /* 0x00000000070f7220 */ /* 0x000fe20000410000 */
[----:B------:R-:W-:Y:S02]  /*79c0*/  IMAD.MOV.U32 R19, RZ, RZ, 0x3e800000 ;  /* 0x3e800000ff137424 */ /* 0x000fe400078e00ff */
[----:B------:R-:W-:-:S03]  /*79d0*/  HFMA2 R21, -RZ, RZ, 1.3056640625, -1.8671875 ;  /* 0x3d39bf78ff157431 */ /* 0x000fc600000001ff */
        /* <DEDUP_REMOVED lines=30> */
.L_x_3419:
[----:B------:R-:W-:-:S04]  /*7bc0*/  FADD.FTZ R12, -R9, 1 ;  /* 0x3f800000090c7421 */ /* 0x000fc80000010100 */
[----:B------:R-:W-:-:S06]  /*7bd0*/  FMUL.FTZ R12, R7, R12 ;  /* 0x0000000c070c7220 */ /* 0x000fcc0000410000 */
[----:B------:R-:W0:Y:S08]  /*7be0*/  MUFU.SQRT R12, R12 ;  /* 0x0000000c000c7308 */ /* 0x000e300000002000 */
[----:B0-----:R-:W0:Y:S02]  /*7bf0*/  MUFU.RCP R14, R12 ;  /* 0x0000000c000e7308 */ /* 0x001e240000001000 */
[----:B0-----:R-:W-:Y:S01]  /*7c00*/  FMUL.FTZ R11, |R17|, R14 ;  /* 0x0000000e110b7220 */ /* 0x001fe20000410200 */
[----:B------:R-:W-:Y:S06]  /*7c10*/  BRA `(.L_x_3410) ;  /* 0x0000000000047947 */ /* 0x000fec0003800000 */
.L_x_3411:
[----:B------:R0:W1:Y:S02]  /*7c20*/  MUFU.SQRT R11, R6 ;  /* 0x00000006000b7308 */ /* 0x0000640000002000 */
.L_x_3410:
[----:B------:R-:W-:Y:S05]  /*7c30*/  BSYNC.RECONVERGENT B0 ;  /* 0x0000000000007941 */ /* 0x000fea0003800200 */
.L_x_3409:
        /* <DEDUP_REMOVED lines=9> */
[----:B------:R-:W-:Y:S01]  /*7cd0*/  IMAD.MOV.U32 R7, RZ, RZ, 0x3f000000 ;  /* 0x3f000000ff077424 */ /* 0x000fe200078e00ff */
[C---:B------:R-:W-:Y:S01]  /*7ce0*/  FSETP.GT.FTZ.AND P0, PT, |R12|.reuse, 0.56000000238418579102, PT ;  /* 0x3f0f5c290c00780b */ /* 0x040fe20003f14200 */
[C---:B------:R-:W-:Y:S01]  /*7cf0*/  FADD.FTZ R8, |R12|.reuse, -RZ ;  /* 0x800000ff0c087221 */ /* 0x040fe20000010200 */
[C---:B------:R-:W-:Y:S01]  /*7d00*/  FSETP.NEU.FTZ.AND P1, PT, |R12|.reuse, 1, PT ;  /* 0x3f8000000c00780b */ /* 0x040fe20003f3d200 */
[----:B------:R-:W-:Y:S01]  /*7d10*/  FFMA.FTZ R0, |R12|, -R7, 0.5 ;  /* 0x3f0000000c007423 */ /* 0x000fe20000010a07 */
[----:B------:R-:W-:-:S03]  /*7d20*/  IMAD.MOV.U32 R9, RZ, RZ, 0x3fd774eb ;  /* 0x3fd774ebff097424 */ /* 0x000fc600078e00ff */
        /* <DEDUP_REMOVED lines=20> */
.L_x_3423:
[----:B------:R-:W-:Y:S01]  /*7e70*/  FSETP.NEU.FTZ.AND P1, PT, R9, 1, PT ;  /* 0x3f8000000900780b */ /* 0x000fe20003f3d000 */
[----:B------:R-:W-:Y:S01]  /*7e80*/  BSSY.RECONVERGENT B1, `(.L_x_3425) ;  /* 0x0000030000017945 */ /* 0x000fe20003800200 */
[----:B------:R-:W-:-:S13]  /*7e90*/  FSETP.GEU.FTZ.AND P0, PT, |R17|, 9.3132257461547851562e-10, PT ;  /* 0x308000001100780b */ /* 0x000fda0003f1e200 */
[----:B------:R-:W-:Y:S05]  /*7ea0*/  @!P0 BRA !P1, `(.L_x_3426) ;  /* 0x00000000009c8947 */ /* 0x000fea0004800000 */
[----:B0-----:R-:W-:-:S05]  /*7eb0*/  FMUL.FTZ R6, |R0|, 1.1920928955078125e-07 ;  /* 0x3400000000067820 */ /* 0x001fca0000410200 */
[----:B------:R-:W-:-:S13]  /*7ec0*/  FSETP.GE.FTZ.AND P0, PT, |R17|, R6, PT ;  /* 0x000000061100720b */ /* 0x000fda0003f16200 */
[----:B------:R-:W-:Y:S05]  /*7ed0*/  @!P0 BRA `(.L_x_3427) ;  /* 0x0000000000608947 */ /* 0x000fea0003800000 */
[----:B------:R-:W-:Y:S01]  /*7ee0*/  FSETP.NEU.FTZ.AND P1, PT, R7, RZ, PT ;  /* 0x000000ff0700720b */ /* 0x000fe20003f3d000 */
[----:B------:R-:W-:Y:S01]  /*7ef0*/  BSSY.RECONVERGENT B5, `(.L_x_3428) ;  /* 0x0000011000057945 */ /* 0x000fe20003800200 */
[----:B------:R-:W-:-:S11]  /*7f00*/  FSETP.GEU.FTZ.AND P0, PT, R0, RZ, PT ;  /* 0x000000ff0000720b */ /* 0x000fd60003f1e000 */
[----:B------:R-:W-:Y:S01]  /*7f10*/  @P1 FADD.FTZ R7, R7, R10 ;  /* 0x0000000a07071221 */ /* 0x000fe20000010000 */
[----:B------:R-:W-:-:S05]  /*7f20*/  @P1 FMUL.FTZ R6, R17, R17 ;  /* 0x0000001111061220 */ /* 0x000fca0000410000 */
[----:B------:R-:W0:Y:S02]  /*7f30*/  @P1 MUFU.RCP R7, R7 ;  /* 0x0000000700071308 */ /* 0x000e240000001000 */
[----:B0-----:R-:W-:Y:S01]  /*7f40*/  @P1 FMUL.FTZ.D2 R6, R6, R7 ;  /* 0x0000000706061220 */ /* 0x001fe20000310000 */
[----:B------:R-:W-:Y:S01]  /*7f50*/  @!P1 FMUL.FTZ R6, |R17|, 0.5 ;  /* 0x3f00000011069820 */ /* 0x000fe20000410200 */
[----:B------:R-:W-:Y:S06]  /*7f60*/  @!P0 BRA `(.L_x_3429) ;  /* 0x00000000001c8947 */ /* 0x000fec0003800000 */
[----:B------:R-:W-:-:S13]  /*7f70*/  FSETP.NEU.FTZ.AND P0, PT, R0, RZ, PT ;  /* 0x000000ff0000720b */ /* 0x000fda0003f1d000 */
[----:B------:R-:W-:Y:S01]  /*7f80*/  @P0 FADD.FTZ R0, R0, R13 ;  /* 0x0000000d00000221 */ /* 0x000fe20000010000 */
[----:B------:R-:W-:-:S05]  /*7f90*/  @P0 FMUL.FTZ R7, R17, R17 ;  /* 0x0000001111070220 */ /* 0x000fca0000410000 */
[----:B------:R-:W0:Y:S02]  /*7fa0*/  @P0 MUFU.RCP R0, R0 ;  /* 0x0000000000000308 */ /* 0x000e240000001000 */
[----:B0-----:R-:W-:Y:S01]  /*7fb0*/  @P0 FMUL.FTZ.D2 R7, R7, R0 ;  /* 0x0000000007070220 */ /* 0x001fe20000310000 */
[----:B------:R-:W-:Y:S01]  /*7fc0*/  @!P0 FMUL.FTZ R7, |R17|, 0.5 ;  /* 0x3f00000011078820 */ /* 0x000fe20000410200 */
[----:B------:R-:W-:Y:S06]  /*7fd0*/  BRA `(.L_x_3430) ;  /* 0x0000000000087947 */ /* 0x000fec0003800000 */
.L_x_3429:
[----:B------:R-:W-:-:S04]  /*7fe0*/  FADD.FTZ R0, -R0, R13 ;  /* 0x0000000d00007221 */ /* 0x000fc80000010100 */
[----:B------:R-:W-:-:S07]  /*7ff0*/  FMUL.FTZ R7, R0, 0.5 ;  /* 0x3f00000000077820 */ /* 0x000fce0000410000 */
.L_x_3430:
[----:B------:R-:W-:Y:S05]  /*8000*/  BSYNC.RECONVERGENT B5 ;  /* 0x0000000000057941 */ /* 0x000fea0003800200 */
.L_x_3428:
[----:B------:R-:W-:Y:S01]  /*8010*/  FADD.FTZ R6, R7, R6 ;  /* 0x0000000607067221 */ /* 0x000fe20000010000 */
[----:B------:R-:W-:-:S04]  /*8020*/  FADD.FTZ R7, R9, R8 ;  /* 0x0000000809077221 */ /* 0x000fc80000010000 */
[----:B------:R-:W-:-:S04]  /*8030*/  FMUL.FTZ R6, R6, R7 ;  /* 0x0000000706067220 */ /* 0x000fc80000410000 */
[----:B------:R2:W3:Y:S01]  /*8040*/  MUFU.SQRT R10, R6 ;  /* 0x00000006000a7308 */ /* 0x0004e20000002000 */
[----:B------:R-:W-:Y:S05]  /*8050*/  BRA `(.L_x_3431) ;  /* 0x0000000000487947 */ /* 0x000fea0003800000 */
.L_x_3427:
[----:B------:R-:W-:-:S13]  /*8060*/  FSETP.GT.FTZ.AND P0, PT, R9, 1, PT ;  /* 0x3f8000000900780b */ /* 0x000fda0003f14000 */
[----:B------:R-:W-:Y:S01]  /*8070*/  @P0 FMUL.FTZ R8, R7, R0 ;  /* 0x0000000007080220 */ /* 0x000fe20000410000 */
[----:B------:R-:W-:-:S04]  /*8080*/  @!P0 FADD.FTZ R0, -R9, 1 ;  /* 0x3f80000009008421 */ /* 0x000fc80000010100 */
[----:B------:R-:W-:Y:S01]  /*8090*/  @!P0 FMUL.FTZ R6, R7, R0 ;  /* 0x0000000007068220 */ /* 0x000fe20000410000 */
        /* <DEDUP_REMOVED lines=8> */
.L_x_3426:
[----:B------:R-:W-:Y:S01]  /*8120*/  FADD.FTZ R0, R8, 1 ;  /* 0x3f80000008007421 */ /* 0x000fe20000010000 */
[----:B------:R-:W-:Y:S01]  /*8130*/  MUFU.SQRT R7, R6 ;  /* 0x0000000600077308 */ /* 0x000fe20000002000 */
[----:B------:R-:W-:Y:S02]  /*8140*/  IMAD.MOV.U32 R9, RZ, RZ, 0x3f800000 ;  /* 0x3f800000ff097424 */ /* 0x000fe400078e00ff */
[----:B------:R-:W-:-:S06]  /*8150*/  FMUL.FTZ R0, R0, 0.5 ;  /* 0x3f00000000007820 */ /* 0x000fcc0000410000 */
[----:B------:R-:W2:Y:S02]  /*8160*/  MUFU.SQRT R0, R0 ;  /* 0x0000000000007308 */ /* 0x000ea40000002000 */
[----:B--2---:R-:W-:-:S07]  /*8170*/  FMUL.FTZ R10, R7, R0 ;  /* 0x00000000070a7220 */ /* 0x004fce0000410000 */
.L_x_3431:
[----:B------:R-:W-:Y:S05]  /*8180*/  BSYNC.RECONVERGENT B1 ;  /* 0x0000000000017941 */ /* 0x000fea0003800200 */
.L_x_3425:
[----:B------:R-:W-:Y:S05]  /*8190*/  BRA `(.L_x_3432) ;  /* 0x0000000000087947 */ /* 0x000fea0003800000 */
.L_x_3422:
[----:B------:R-:W-:Y:S01]  /*81a0*/  FMUL.FTZ R10, R8, 16777216 ;  /* 0x4b800000080a7820 */ /* 0x000fe20000410000 */
[----:B------:R-:W-:-:S07]  /*81b0*/  FMUL.FTZ R9, R9, 16777216 ;  /* 0x4b80000009097820 */ /* 0x000fce0000410000 */
.L_x_3432:
[----:B------:R-:W-:Y:S05]  /*81c0*/  BSYNC.RELIABLE B0 ;  /* 0x0000000000007941 */ /* 0x000fea0003800100 */
.L_x_3421:
[----:B---3--:R-:W-:Y:S01]  /*81d0*/  FADD.FTZ R0, |R10|, -RZ ;  /* 0x800000ff0a007221 */ /* 0x008fe20000010200 */
[C---:B------:R-:W-:Y:S01]  /*81e0*/  FADD.FTZ R7, |R9|.reuse, -RZ ;  /* 0x800000ff09077221 */ /* 0x040fe20000010200 */
[----:B------:R-:W-:Y:S01]  /*81f0*/  FSETP.GT.FTZ.AND P2, PT, |R9|, |R10|, PT ;  /* 0x4000000a0900720b */ /* 0x000fe20003f54200 */
[----:B------:R-:W-:Y:S03]  /*8200*/  BSSY.RECONVERGENT B5, `(.L_x_3433) ;  /* 0x000000f000057945 */ /* 0x000fe60003800200 */
[----:B------:R-:W-:Y:S02]  /*8210*/  FSEL R12, R7, R0, P2 ;  /* 0x00000000070c7208 */ /* 0x000fe40001000000 */
[----:B------:R-:W-:Y:S02]  /*8220*/  FSEL R0, R0, R7, P2 ;  /* 0x0000000700007208 */ /* 0x000fe40001000000 */
[----:B------:R-:W0:Y:S08]  /*8230*/  MUFU.RCP R13, R12 ;  /* 0x0000000c000d7308 */ /* 0x000e300000001000 */
[----:B------:R-:W3:Y:S01]  /*8240*/  FCHK P0, R0, R12 ;  /* 0x0000000c00007302 */ /* 0x000ee20000000000 */
[----:B0-2---:R-:W-:-:S04]  /*8250*/  FFMA R6, -R12, R13, 1 ;  /* 0x3f8000000c067423 */ /* 0x005fc8000000010d */
[----:B------:R-:W-:-:S04]  /*8260*/  FFMA R13, R13, R6, R13 ;  /* 0x000000060d0d7223 */ /* 0x000fc8000000000d */
[----:B------:R-:W-:-:S04]  /*8270*/  FFMA R6, R0, R13, RZ ;  /* 0x0000000d00067223 */ /* 0x000fc800000000ff */
[----:B------:R-:W-:-:S04]  /*8280*/  FFMA R7, -R12, R6, R0 ;  /* 0x000000060c077223 */ /* 0x000fc80000000100 */
[----:B------:R-:W-:Y:S01]  /*8290*/  FFMA R6, R13, R7, R6 ;  /* 0x000000070d067223 */ /* 0x000fe20000000006 */
[----:B---3--:R-:W-:Y:S06]  /*82a0*/  @!P0 BRA `(.L_x_3434) ;  /* 0x0000000000108947 */ /* 0x008fec0003800000 */
[----:B------:R-:W-:Y:S02]  /*82b0*/  MOV R7, R12 ;  /* 0x0000000c00077202 */ /* 0x000fe40000000f00 */
[----:B------:R-:W-:-:S07]  /*82c0*/  MOV R6, 0x82e0 ;  /* 0x000082e000067802 */ /* 0x000fce0000000f00 */
[----:B-1----:R-:W-:Y:S05]  /*82d0*/  CALL.REL.NOINC `($__internal_1_$__cuda_sm3x_div_rn_ftz_f32_slowpath) ;  /* 0x000000a8005c7944 */ /* 0x002fea0003c00000 */
[----:B------:R-:W-:-:S07]  /*82e0*/  IMAD.MOV.U32 R6, RZ, RZ, R0 ;  /* 0x000000ffff067224 */ /* 0x000fce00078e0000 */
.L_x_3434:
[----:B------:R-:W-:Y:S05]  /*82f0*/  BSYNC.RECONVERGENT B5 ;  /* 0x0000000000057941 */ /* 0x000fea0003800200 */
.L_x_3433:
[----:B------:R-:W-:Y:S02]  /*8300*/  IMAD.MOV.U32 R7, RZ, RZ, 0x3b33710b ;  /* 0x3b33710bff077424 */ /* 0x000fe400078e00ff */
[----:B------:R-:W-:Y:S01]  /*8310*/  FMUL.FTZ R0, R6, R6 ;  /* 0x0000000606007220 */ /* 0x000fe20000410000 */
[----:B------:R-:W-:Y:S01]  /*8320*/  HFMA2 R13, -RZ, RZ, 1.9599609375, 20144 ;  /* 0x3fd774ebff0d7431 */ /* 0x000fe200000001ff */
[----:B------:R-:W-:Y:S02]  /*8330*/  ISETP.GE.AND P0, PT, R10, RZ, PT ;  /* 0x000000ff0a00720c */ /* 0x000fe40003f06270 */
[----:B------:R-:W-:Y:S01]  /*8340*/  FFMA.FTZ R7, R0, R7, -0.015681877732276916504 ;  /* 0xbc80774800077423 */ /* 0x000fe20000010007 */
[----:B------:R-:W-:Y:S02]  /*8350*/  FSETP.NEU.FTZ.AND P3, PT, |R10|, |R9|, PT ;  /* 0x400000090a00720b */ /* 0x000fe40003f7d200 */
        /* <DEDUP_REMOVED lines=13> */
[----:B------:R-:W-:Y:S01]  /*8430*/  @!P2 FADD.FTZ R6, -R6, -RZ ;  /* 0x800000ff0606a221 */ /* 0x000fe20000010100 */
[----:B------:R-:W-:-:S03]  /*8440*/  FADD.FTZ R7, |R10|, |R9| ;  /* 0x400000090a077221 */ /* 0x000fc60000010200 */
[----:B------:R-:W-:Y:S01]  /*8450*/  @!P0 FFMA.FTZ R0, R13, 1.6832555532455444336, R6 ;  /* 0x3fd774eb0d008823 */ /* 0x000fe20000010006 */
[----:B------:R-:W-:-:S05]  /*8460*/  IMAD.MOV.U32 R6, RZ, RZ, 0x4016cbe4 ;  /* 0x4016cbe4ff067424 */ /* 0x000fca00078e00ff */
[----:B------:R-:W-:Y:S02]  /*8470*/  @!P3 FSEL R0, R6, 0.78539818525314331055, !P0 ;  /* 0x3f490fdb0600b808 */ /* 0x000fe40004000000 */
[----:B------:R-:W-:Y:S02]  /*8480*/  @!P1 FSEL R0, RZ, 3.1415927410125732422, P0 ;  /* 0x40490fdbff009808 */ /* 0x000fe40000000000 */
[----:B------:R-:W-:Y:S02]  /*8490*/  FSETP.NAN.FTZ.AND P0, PT, |R7|, |R7|, PT ;  /* 0x400000070700720b */ /* 0x000fe40003f18200 */
[----:B------:R-:W-:-:S04]  /*84a0*/  LOP3.LUT R0, R0, 0x80000000, R9, 0xb8, !PT ;  /* 0x8000000000007812 */ /* 0x000fc800078eb809 */
[----:B------:R-:W-:-:S07]  /*84b0*/  FSEL R7, R7, R0, P0 ;  /* 0x0000000007077208 */ /* 0x000fce0000000000 */
.L_x_3424:
[----:B------:R-:W-:Y:S05]  /*84c0*/  BSYNC.RECONVERGENT B4 ;  /* 0x0000000000047941 */ /* 0x000fea0003800200 */
.L_x_3420:
[----:B-1----:R-:W-:Y:S02]  /*84d0*/  LOP3.LUT R17, R11, 0x80000000, R17, 0xb8, !PT ;  /* 0x800000000b117812 */ /* 0x002fe400078eb811 */
[----:B------:R-:W-:Y:S01]  /*84e0*/  LOP3.LUT R22, R7, 0x80000000, R22, 0xb8, !PT ;  /* 0x8000000007167812 */ /* 0x000fe200078eb816 */
[----:B------:R-:W-:Y:S06]  /*84f0*/  BRA `(.L_x_3407) ;  /* 0x0000001400187947 */ /* 0x000fec0003800000 */
.L_x_3408:
[----:B------:R-:W-:Y:S01]  /*8500*/  ISETP.GT.AND P0, PT, R17, -0x1, PT ;  /* 0xffffffff1100780c */ /* 0x000fe20003f04270 */
[----:B------:R-:W-:-:S12]  /*8510*/  BSSY.RECONVERGENT B4, `(.L_x_3435) ;  /* 0x0000141000047945 */ /* 0x000fd80003800200 */
[----:B------:R-:W-:Y:S05]  /*8520*/  @P0 BRA `(.L_x_3436) ;  /* 0x0000000800880947 */ /* 0x000fea0003800000 */
        /* <DEDUP_REMOVED lines=28> */
[----:B------:R-:W-:Y:S05]  /*86f0*/  CALL.REL.NOINC `($__internal_1_$__cuda_sm3x_div_rn_ftz_f32_slowpath) ;  /* 0x000000a400547944 */ /* 0x000fea0003c00000 */
[----:B------:R-:W-:-:S07]  /*8700*/  IMAD.MOV.U32 R6, RZ, RZ, R0 ;  /* 0x000000ffff067224 */ /* 0x000fce00078e0000 */
.L_x_3440:
[----:B------:R-:W-:Y:S05]  /*8710*/  BSYNC.RECONVERGENT B5 ;  /* 0x0000000000057941 */ /* 0x000fea0003800200 */
.L_x_3439:
[----:B------:R-:W-:Y:S02]  /*8720*/  IMAD.MOV.U32 R7, RZ, RZ, 0x3b33710b ;  /* 0x3b33710bff077424 */ /* 0x000fe400078e00ff */
[----:B------:R-:W-:Y:S01]  /*8730*/  FMUL.FTZ R0, R6, R6 ;  /* 0x0000000606007220 */ /* 0x000fe20000410000 */
[----:B------:R-:W-:Y:S01]  /*8740*/  HFMA2 R13, -RZ, RZ, 1.9599609375, 20144 ;  /* 0x3fd774ebff0d7431 */ /* 0x000fe200000001ff */
        /* <DEDUP_REMOVED lines=19> */
.L_x_3438:
[CC--:B------:R-:W-:Y:S01]  /*8880*/  VIMNMX R7, PT, PT, R6.reuse, R13.reuse, !PT ;  /* 0x0000000d06077248 */ /* 0x0c0fe20007fe0100 */
[----:B------:R-:W-:Y:S01]  /*8890*/  MUFU.RCP R15, R12 ;  /* 0x0000000c000f7308 */ /* 0x000fe20000001000 */
[----:B------:R-:W-:Y:S01]  /*88a0*/  VIMNMX R6, PT, PT, R6, R13, PT ;  /* 0x0000000d06067248 */ /* 0x000fe20003fe0100 */
[----:B------:R-:W-:Y:S01]  /*88b0*/  BSSY.RECONVERGENT B5, `(.L_x_3442) ;  /* 0x000001a000057945 */ /* 0x000fe20003800200 */
[----:B------:R-:W-:Y:S02]  /*88c0*/  LOP3.LUT R8, R7, 0xfe000000, RZ, 0xc0, !PT ;  /* 0xfe00000007087812 */ /* 0x000fe400078ec0ff */
[----:B------:R-:W-:Y:S02]  /*88d0*/  FSETP.NEU.FTZ.AND P0, PT, R6, RZ, PT ;  /* 0x000000ff0600720b */ /* 0x000fe40003f1d000 */
[C---:B------:R-:W-:Y:S02]  /*88e0*/  LOP3.LUT R10, R8.reuse, 0x7e800000, RZ, 0x3c, !PT ;  /* 0x7e800000080a7812 */ /* 0x040fe400078e3cff */
[----:B------:R-:W-:-:S03]  /*88f0*/  LOP3.LUT R8, R8, 0x800000, RZ, 0xfc, !PT ;  /* 0x0080000008087812 */ /* 0x000fc600078efcff */
[-C--:B------:R-:W-:Y:S01]  /*8900*/  FMUL.FTZ R13, R6, R10.reuse ;  /* 0x0000000a060d7220 */ /* 0x080fe20000410000 */
[----:B------:R-:W-:-:S03]  /*8910*/  FMUL.FTZ R10, R7, R10 ;  /* 0x0000000a070a7220 */ /* 0x000fc60000410000 */
[----:B------:R-:W-:-:S04]  /*8920*/  FMUL.FTZ R13, R13, R13 ;  /* 0x0000000d0d0d7220 */ /* 0x000fc80000410000 */
[----:B------:R-:W-:-:S06]  /*8930*/  FFMA.FTZ R13, R10, R10, R13 ;  /* 0x0000000a0a0d7223 */ /* 0x000fcc000001000d */
        /* <DEDUP_REMOVED lines=15> */
[----:B------:R-:W-:Y:S05]  /*8a30*/  CALL.REL.NOINC `($__internal_1_$__cuda_sm3x_div_rn_ftz_f32_slowpath) ;  /* 0x000000a000847944 */ /* 0x000fea0003c00000 */
[----:B------:R-:W-:-:S07]  /*8a40*/  IMAD.MOV.U32 R6, RZ, RZ, R0 ;  /* 0x000000ffff067224 */ /* 0x000fce00078e0000 */
.L_x_3443:
[----:B------:R-:W-:Y:S05]  /*8a50*/  BSYNC.RECONVERGENT B5 ;  /* 0x0000000000057941 */ /* 0x000fea0003800200 */
.L_x_3442:
[----:B------:R-:W-:Y:S01]  /*8a60*/  MOV R7, 0x3b33710b ;  /* 0x3b33710b00077802 */ /* 0x000fe20000000f00 */
        /* <DEDUP_REMOVED lines=21> */
.L_x_3437:
[----:B------:R-:W-:Y:S01]  /*8bc0*/  FMUL.FTZ R6, R11, 0.36787945032119750977 ;  /* 0x3ebc5ab20b067820 */ /* 0x000fe20000410000 */
[----:B------:R-:W-:Y:S01]  /*8bd0*/  FMUL.FTZ R7, R9, 0.36787945032119750977 ;  /* 0x3ebc5ab209077820 */ /* 0x000fe20000410000 */
[----:B------:R-:W-:Y:S02]  /*8be0*/  BSSY.RECONVERGENT B5, `(.L_x_3444) ;  /* 0x0000020000057945 */ /* 0x000fe40003800200 */
        /* <DEDUP_REMOVED lines=9> */
[----:B------:R-:W-:Y:S02]  /*8c80*/  FMUL.FTZ R14, R13, R13 ;  /* 0x0000000d0d0e7220 */ /* 0x000fe40000410000 */
[----:B------:R-:W-:Y:S02]  /*8c90*/  MUFU.RCP R13, R12 ;  /* 0x0000000c000d7308 */ /* 0x000fe40000001000 */
[----:B------:R-:W-:Y:S01]  /*8ca0*/  FFMA.FTZ R14, R7, R7, R14 ;  /* 0x00000007070e7223 */ /* 0x000fe2000001000e */
[----:B------:R-:W-:-:S05]  /*8cb0*/  LOP3.LUT R7, R10, 0x800000, RZ, 0xfc, !PT ;  /* 0x008000000a077812 */ /* 0x000fca00078efcff */
[----:B------:R-:W0:Y:S02]  /*8cc0*/  MUFU.SQRT R14, R14 ;  /* 0x0000000e000e7308 */ /* 0x000e240000002000 */
[----:B0-----:R-:W-:Y:S01]  /*8cd0*/  @P0 FMUL.FTZ R8, R14, R7 ;  /* 0x000000070e080220 */ /* 0x001fe20000410000 */
[----:B------:R-:W-:Y:S01]  /*8ce0*/  FSETP.NEU.FTZ.AND P0, PT, R6, +INF , PT ;  /* 0x7f8000000600780b */ /* 0x000fe20003f1d000 */
[----:B------:R-:W-:Y:S01]  /*8cf0*/  FFMA R6, -R12, R13, 1 ;  /* 0x3f8000000c067423 */ /* 0x000fe2000000010d */
[----:B------:R-:W-:Y:S02]  /*8d00*/  IMAD.MOV.U32 R7, RZ, RZ, 0x3f800000 ;  /* 0x3f800000ff077424 */ /* 0x000fe400078e00ff */
        /* <DEDUP_REMOVED lines=9> */
[----:B------:R-:W-:Y:S02]  /*8da0*/  MOV R7, R12 ;  /* 0x0000000c00077202 */ /* 0x000fe40000000f00 */
[----:B------:R-:W-:-:S07]  /*8db0*/  MOV R6, 0x8dd0 ;  /* 0x00008dd000067802 */ /* 0x000fce0000000f00 */
[----:B------:R-:W-:Y:S05]  /*8dc0*/  CALL.REL.NOINC `($__internal_1_$__cuda_sm3x_div_rn_ftz_f32_slowpath) ;  /* 0x0000009c00a07944 */ /* 0x000fea0003c00000 */
[----:B------:R-:W-:-:S07]  /*8dd0*/  IMAD.MOV.U32 R6, RZ, RZ, R0 ;  /* 0x000000ffff067224 */ /* 0x000fce00078e0000 */
.L_x_3445:
[----:B------:R-:W-:Y:S05]  /*8de0*/  BSYNC.RECONVERGENT B5 ;  /* 0x0000000000057941 */ /* 0x000fea0003800200 */
.L_x_3444:
        /* <DEDUP_REMOVED lines=22> */
.L_x_3436:
        /* <DEDUP_REMOVED lines=26> */
.L_x_3449:
[----:B------:R-:W-:Y:S05]  /*90f0*/  BSYNC.RECONVERGENT B5 ;  /* 0x0000000000057941 */ /* 0x000fea0003800200 */
.L_x_3448:
[----:B------:R-:W-:Y:S01]  /*9100*/  MOV R13, 0x3b33710b ;  /* 0x3b33710b000d7802 */ /* 0x000fe20000000f00 */
        /* <DEDUP_REMOVED lines=21> */
.L_x_3447:
        /* <DEDUP_REMOVED lines=29> */
.L_x_3451:
[----:B------:R-:W-:Y:S05]  /*9430*/  BSYNC.RECONVERGENT B5 ;  /* 0x0000000000057941 */ /* 0x000fea0003800200 */
.L_x_3450:
[----:B------:R-:W-:Y:S02]  /*9440*/  IMAD.MOV.U32 R7, RZ, RZ, 0x3b33710b ;  /* 0x3b33710bff077424 */ /* 0x000fe400078e00ff */
[----:B------:R-:W-:Y:S01]  /*9450*/  FMUL.FTZ R0, R6, R6 ;  /* 0x0000000606007220 */ /* 0x000fe20000410000 */
[----:B------:R-:W-:Y:S01]  /*9460*/  IMAD.MOV.U32 R13, RZ, RZ, 0x3fd774eb ;  /* 0x3fd774ebff0d7424 */ /* 0x000fe200078e00ff */
[----:B------:R-:W-:Y:S02]  /*9470*/  FSETP.NEU.FTZ.AND P1, PT, |R17|, R9, PT ;  /* 0x000000091100720b */ /* 0x000fe40003f3d200 */
        /* <DEDUP_REMOVED lines=8> */
[----:B------:R-:W-:Y:S01]  /*9500*/  FMUL.FTZ R7, R0, R7 ;  /* 0x0000000700077220 */ /* 0x000fe20000410000 */
[----:B------:R-:W-:-:S03]  /*9510*/  FADD.FTZ R0, |R17|, R9 ;  /* 0x0000000911007221 */ /* 0x000fc60000010200 */
        /* <DEDUP_REMOVED lines=8> */
.L_x_3446:
        /* <DEDUP_REMOVED lines=21> */
[----:B------:R-:W-:Y:S01]  /*96f0*/  FFMA R13, R14, R7, R14 ;  /* 0x000000070e0d7223 */ /* 0x000fe2000000000e */
[----:B------:R-:W-:-:S03]  /*9700*/  HFMA2 R7, -RZ, RZ, 1.875, 0 ;  /* 0x3f800000ff077431 */ /* 0x000fc600000001ff */
        /* <DEDUP_REMOVED lines=11> */
.L_x_3453:
[----:B------:R-:W-:Y:S05]  /*97c0*/  BSYNC.RECONVERGENT B5 ;  /* 0x0000000000057941 */ /* 0x000fea0003800200 */
.L_x_3452:
[----:B------:R-:W-:Y:S01]  /*97d0*/  MOV R7, 0x3b33710b ;  /* 0x3b33710b00077802 */ /* 0x000fe20000000f00 */
        /* <DEDUP_REMOVED lines=19> */
[----:B------:R-:W-:-:S07]  /*9910*/  FSEL R11, R0, R7, P0 ;  /* 0x00000007000b7208 */ /* 0x000fce0000000000 */
.L_x_3441:
[----:B------:R-:W-:Y:S05]  /*9920*/  BSYNC.RECONVERGENT B4 ;  /* 0x0000000000047941 */ /* 0x000fea0003800200 */
.L_x_3435:
[----:B------:R-:W-:Y:S01]  /*9930*/  FADD.FTZ R10, R10, 0.69314718246459960938 ;  /* 0x3f3172180a0a7421 */ /* 0x000fe20000010000 */
[----:B------:R-:W-:-:S04]  /*9940*/  LOP3.LUT R22, R11, 0x80000000, R22, 0xb8, !PT ;  /* 0x800000000b167812 */ /* 0x000fc800078eb816 */
[----:B------:R-:W-:-:S07]  /*9950*/  LOP3.LUT R17, R10, 0x80000000, R17, 0xb8, !PT ;  /* 0x800000000a117812 */ /* 0x000fce00078eb811 */
.L_x_3407:
[----:B------:R-:W-:Y:S05]  /*9960*/  BSYNC.RECONVERGENT B2 ;  /* 0x0000000000027941 */ /* 0x000fea0003800200 */
.L_x_3405:
[----:B------:R-:W-:-:S07]  /*9970*/  F2FP.F16.F32.PACK_AB R17, R17, R22 ;  /* 0x000000161111723e */ /* 0x000fce00000000ff */
.L_x_3404:
[----:B------:R-:W-:Y:S05]  /*9980*/  BSYNC.RECONVERGENT B3 ;  /* 0x0000000000037941 */ /* 0x000fea0003800200 */
.L_x_3403:
[----:B------:R-:W-:Y:S01]  /*9990*/  VIADD R0, R2, 0x100 ;  /* 0x0000010002007836 */ /* 0x000fe20000000000 */
[----:B------:R-:W-:Y:S04]  /*99a0*/  BSSY.RECONVERGENT B3, `(.L_x_3454) ;  /* 0x0000294000037945 */ /* 0x000fe80003800200 */
[----:B------:R-:W-:-:S13]  /*99b0*/  ISETP.GE.AND P0, PT, R0, R25, PT ;  /* 0x000000190000720c */ /* 0x000fda0003f06270 */
[----:B------:R-:W-:Y:S05]  /*99c0*/  @P0 BRA `(.L_x_3455) ;  /* 0x0000002800440947 */ /* 0x000fea0003800000 */
[----:B------:R-:W-:Y:S01]  /*99d0*/  HADD2.F32 R18, -RZ, R24.H0_H0 ;  /* 0x20000018ff127230 */ /* 0x000fe20000004100 */
[----:B------:R-:W-:Y:S01]  /*99e0*/  BSSY.RECONVERGENT B2, `(.L_x_3456) ;  /* 0x000028e000027945 */ /* 0x000fe20003800200 */
[----:B------:R-:W-:-:S03]  /*99f0*/  HADD2.F32 R23, -RZ, R23.H1_H1 ;  /* 0x30000017ff177230 */ /* 0x000fc60000004100 */
[C---:B------:R-:W-:Y:S01]  /*9a00*/  FSETP.NAN.FTZ.AND P0, PT, |R18|.reuse, |R18|, PT ;  /* 0x400000121200720b */ /* 0x040fe20003f18200 */
[----:B------:R-:W-:Y:S01]  /*9a10*/  FADD.FTZ R9, |R18|, -RZ ;  /* 0x800000ff12097221 */ /* 0x000fe20000010200 */
[CC--:B------:R-:W-:Y:S01]  /*9a20*/  FSETP.NAN.FTZ.AND P1, PT, |R23|.reuse, |R23|.reuse, PT ;  /* 0x400000171700720b */ /* 0x0c0fe20003f38200 */
[----:B------:R-:W-:Y:S01]  /*9a30*/  FADD.FTZ R6, |R23|, -RZ ;  /* 0x800000ff17067221 */ /* 0x000fe20000010200 */
[----:B------:R-:W-:-:S11]  /*9a40*/  MOV R12, R23 ;  /* 0x00000017000c7202 */ /* 0x000fd60000000f00 */
        /* <DEDUP_REMOVED lines=16> */
.L_x_3457:
[----:B------:R-:W-:-:S04]  /*9b50*/  FMNMX.FTZ R0, |R23|, R9, !PT ;  /* 0x0000000917007209 */ /* 0x000fc80007810200 */
[----:B------:R-:W-:-:S13]  /*9b60*/  FSETP.GT.FTZ.AND P0, PT, R0, 8388608, PT ;  /* 0x4b0000000000780b */ /* 0x000fda0003f14000 */
[----:B------:R-:W-:Y:S05]  /*9b70*/  @P0 BRA `(.L_x_3459) ;  /* 0x0000001000b80947 */ /* 0x000fea0003800000 */
        /* <DEDUP_REMOVED lines=18> */
[----:B------:R-:W-:-:S02]  /*9ca0*/  LOP3.LUT R19, R11, 0x7e800000, RZ, 0x3c, !PT ;  /* 0x7e8000000b137812 */ /* 0x000fc400078e3cff */
[----:B------:R-:W-:Y:S02]  /*9cb0*/  VIMNMX R15, PT, PT, R15, R20, PT ;  /* 0x000000140f0f7248 */ /* 0x000fe40003fe0100 */
[----:B------:R-:W-:Y:S01]  /*9cc0*/  LOP3.LUT R21, R14, 0x7e800000, RZ, 0x3c, !PT ;  /* 0x7e8000000e157812 */ /* 0x000fe200078e3cff */
[CC--:B------:R-:W-:Y:S01]  /*9cd0*/  FMUL.FTZ R20, R13.reuse, R19.reuse ;  /* 0x000000130d147220 */ /* 0x0c0fe20000410000 */
[----:B------:R-:W-:Y:S01]  /*9ce0*/  FMUL.FTZ R19, R10, R19 ;  /* 0x000000130a137220 */ /* 0x000fe20000410000 */
[----:B------:R-:W-:Y:S02]  /*9cf0*/  FSETP.NEU.FTZ.AND P0, PT, R13, RZ, PT ;  /* 0x000000ff0d00720b */ /* 0x000fe40003f1d000 */
[CC--:B------:R-:W-:Y:S01]  /*9d00*/  FMUL.FTZ R22, R15.reuse, R21.reuse ;  /* 0x000000150f167220 */ /* 0x0c0fe20000410000 */
[----:B------:R-:W-:Y:S01]  /*9d10*/  FMUL.FTZ R20, R20, R20 ;  /* 0x0000001414147220 */ /* 0x000fe20000410000 */
[----:B------:R-:W-:Y:S01]  /*9d20*/  FMUL.FTZ R21, R8, R21 ;  /* 0x0000001508157220 */ /* 0x000fe20000410000 */
[----:B------:R-:W-:Y:S01]  /*9d30*/  FSETP.NEU.FTZ.AND P2, PT, R15, RZ, PT ;  /* 0x000000ff0f00720b */ /* 0x000fe20003f5d000 */
[----:B------:R-:W-:Y:S01]  /*9d40*/  FMUL.FTZ R22, R22, R22 ;  /* 0x0000001616167220 */ /* 0x000fe20000410000 */
[----:B------:R-:W-:Y:S01]  /*9d50*/  FFMA.FTZ R20, R19, R19, R20 ;  /* 0x0000001313147223 */ /* 0x000fe20000010014 */
[----:B------:R-:W-:-:S02]  /*9d60*/  LOP3.LUT R11, R11, 0x800000, RZ, 0xfc, !PT ;  /* 0x008000000b0b7812 */ /* 0x000fc400078efcff */
[----:B------:R-:W-:Y:S01]  /*9d70*/  FFMA.FTZ R22, R21, R21, R22 ;  /* 0x0000001515167223 */ /* 0x000fe20000010016 */
[----:B------:R-:W-:Y:S02]  /*9d80*/  LOP3.LUT R19, R14, 0x800000, RZ, 0xfc, !PT ;  /* 0x008000000e137812 */ /* 0x000fe400078efcff */
[----:B------:R-:W0:Y:S01]  /*9d90*/  MUFU.SQRT R20, R20 ;  /* 0x0000001400147308 */ /* 0x000e220000002000 */
[----:B------:R-:W-:-:S07]  /*9da0*/  FSETP.NEU.FTZ.AND P1, PT, R13, +INF , PT ;  /* 0x7f8000000d00780b */ /* 0x000fce0003f3d000 */
        /* <DEDUP_REMOVED lines=32> */
.L_x_3465:
[----:B------:R-:W-:-:S04]  /*9fb0*/  FADD.FTZ R10, -R0, R11 ;  /* 0x0000000b000a7221 */ /* 0x000fc80000010100 */
[----:B------:R-:W-:-:S07]  /*9fc0*/  FMUL.FTZ R10, R10, 0.5 ;  /* 0x3f0000000a0a7820 */ /* 0x000fce0000410000 */
.L_x_3466:
[----:B------:R-:W-:Y:S05]  /*9fd0*/  BSYNC.RECONVERGENT B1 ;  /* 0x0000000000017941 */ /* 0x000fea0003800200 */
.L_x_3464:
        /* <DEDUP_REMOVED lines=11> */
.L_x_3468:
[----:B------:R-:W-:-:S04]  /*a090*/  FADD.FTZ R15, R8, -R13 ;  /* 0x8000000d080f7221 */ /* 0x000fc80000010000 */
[----:B------:R-:W-:-:S07]  /*a0a0*/  FMUL.FTZ R15, R15, 0.5 ;  /* 0x3f0000000f0f7820 */ /* 0x000fce0000410000 */
.L_x_3469:
[----:B------:R-:W-:Y:S05]  /*a0b0*/  BSYNC.RECONVERGENT B1 ;  /* 0x0000000000017941 */ /* 0x000fea0003800200 */
.L_x_3467:
        /* <DEDUP_REMOVED lines=35> */
.L_x_3463:
[----:B------:R-:W-:-:S13]  /*a2f0*/  FSETP.GEU.FTZ.AND P0, PT, R9, 1, PT ;  /* 0x3f8000000900780b */ /* 0x000fda0003f1e000 */
[----:B------:R-:W-:Y:S05]  /*a300*/  @!P0 BRA `(.L_x_3470) ;  /* 0x0000000000848947 */ /* 0x000fea0003800000 */
[----:B------:R-:W-:Y:S01]  /*a310*/  FMUL.FTZ R19, R0, R7 ;  /* 0x0000000700137220 */ /* 0x000fe20000410000 */
[----:B------:R-:W-:Y:S02]  /*a320*/  IMAD.MOV.U32 R21, RZ, RZ, 0x3f800000 ;  /* 0x3f800000ff157424 */ /* 0x000fe400078e00ff */
[----:B------:R-:W-:Y:S01]  /*a330*/  HFMA2 R22, -RZ, RZ, 1.3056640625, -1.8671875 ;  /* 0x3d39bf78ff167431 */ /* 0x000fe200000001ff */
        /* <DEDUP_REMOVED lines=30> */
.L_x_3470:
[----:B------:R-:W-:-:S04]  /*a520*/  FADD.FTZ R13, -R9, 1 ;  /* 0x3f800000090d7421 */ /* 0x000fc80000010100 */
[----:B------:R-:W-:-:S06]  /*a530*/  FMUL.FTZ R13, R0, R13 ;  /* 0x0000000d000d7220 */ /* 0x000fcc0000410000 */
[----:B------:R-:W0:Y:S08]  /*a540*/  MUFU.SQRT R13, R13 ;  /* 0x0000000d000d7308 */ /* 0x000e300000002000 */
[----:B0-----:R-:W0:Y:S02]  /*a550*/  MUFU.RCP R10, R13 ;  /* 0x0000000d000a7308 */ /* 0x001e240000001000 */
[----:B0-----:R-:W-:Y:S01]  /*a560*/  FMUL.FTZ R10, |R23|, R10 ;  /* 0x0000000a170a7220 */ /* 0x001fe20000410200 */
[----:B------:R-:W-:Y:S06]  /*a570*/  BRA `(.L_x_3461) ;  /* 0x0000000000047947 */ /* 0x000fec0003800000 */
.L_x_3462:
[----:B------:R0:W1:Y:S02]  /*a580*/  MUFU.SQRT R10, R6 ;  /* 0x00000006000a7308 */ /* 0x0000640000002000 */
.L_x_3461:
[----:B------:R-:W-:Y:S05]  /*a590*/  BSYNC.RECONVERGENT B0 ;  /* 0x0000000000007941 */ /* 0x000fea0003800200 */
.L_x_3460:
        /* <DEDUP_REMOVED lines=28> */
[----:B------:R-:W-:-:S03]  /*a760*/  IMAD.MOV.U32 R7, RZ, RZ, 0x3fd774eb ;  /* 0x3fd774ebff077424 */ /* 0x000fc600078e00ff */
[----:B------:R-:W-:-:S04]  /*a770*/  FMUL.FTZ R0, R8, -2 ;  /* 0xc000000008007820 */ /* 0x000fc80000410000 */
[----:B------:R-:W-:-:S05]  /*a780*/  @P0 FFMA.FTZ R8, R7, 0.93318945169448852539, R0 ;  /* 0x3f6ee58107080823 */ /* 0x000fca0000010000 */
[C---:B------:R-:W-:Y:S02]  /*a790*/  FSETP.NAN.FTZ.AND P0, PT, R8.reuse, R8, PT ;  /* 0x000000080800720b */ /* 0x040fe40003f18000 */
[----:B------:R-:W-:-:S04]  /*a7a0*/  LOP3.LUT R13, R8, 0x80000000, R13, 0xb8, !PT ;  /* 0x80000000080d7812 */ /* 0x000fc800078eb80d */
[----:B------:R-:W-:Y:S01]  /*a7b0*/  FSEL R13, R13, R8, !P0 ;  /* 0x000000080d0d7208 */ /* 0x000fe20004000000 */
[----:B------:R-:W-:Y:S06]  /*a7c0*/  BRA `(.L_x_3475) ;  /* 0x0000000400947947 */ /* 0x000fec0003800000 */
.L_x_3474:
        /* <DEDUP_REMOVED lines=23> */
.L_x_3480:
[----:B------:R-:W-:-:S04]  /*a940*/  FADD.FTZ R7, -R7, R8 ;  /* 0x0000000807077221 */ /* 0x000fc80000010100 */
[----:B------:R-:W-:-:S07]  /*a950*/  FMUL.FTZ R11, R7, 0.5 ;  /* 0x3f000000070b7820 */ /* 0x000fce0000410000 */
.L_x_3481:
[----:B------:R-:W-:Y:S05]  /*a960*/  BSYNC.RECONVERGENT B5 ;  /* 0x0000000000057941 */ /* 0x000fea0003800200 */
.L_x_3479:
[----:B------:R-:W-:Y:S01]  /*a970*/  FADD.FTZ R0, R11, R0 ;  /* 0x000000000b007221 */ /* 0x000fe20000010000 */
[----:B------:R-:W-:-:S04]  /*a980*/  FADD.FTZ R7, R9, R14 ;  /* 0x0000000e09077221 */ /* 0x000fc80000010000 */
[----:B------:R-:W-:-:S04]  /*a990*/  FMUL.FTZ R0, R0, R7 ;  /* 0x0000000700007220 */ /* 0x000fc80000410000 */
[----:B------:R0:W2:Y:S01]  /*a9a0*/  MUFU.SQRT R11, R0 ;  /* 0x00000000000b7308 */ /* 0x0000a20000002000 */
[----:B------:R-:W-:Y:S05]  /*a9b0*/  BRA `(.L_x_3482) ;  /* 0x0000000000487947 */ /* 0x000fea0003800000 */
.L_x_3478:
        /* <DEDUP_REMOVED lines=12> */
.L_x_3477:
[----:B------:R-:W-:Y:S01]  /*aa80*/  FADD.FTZ R0, R14, 1 ;  /* 0x3f8000000e007421 */ /* 0x000fe20000010000 */
[----:B------:R-:W-:Y:S01]  /*aa90*/  MUFU.SQRT R11, R6 ;  /* 0x00000006000b7308 */ /* 0x000fe20000002000 */
[----:B------:R-:W-:Y:S02]  /*aaa0*/  IMAD.MOV.U32 R9, RZ, RZ, 0x3f800000 ;  /* 0x3f800000ff097424 */ /* 0x000fe400078e00ff */
[----:B------:R-:W-:-:S06]  /*aab0*/  FMUL.FTZ R0, R0, 0.5 ;  /* 0x3f00000000007820 */ /* 0x000fcc0000410000 */
[----:B------:R-:W2:Y:S02]  /*aac0*/  MUFU.SQRT R0, R0 ;  /* 0x0000000000007308 */ /* 0x000ea40000002000 */
[----:B--2---:R-:W-:-:S07]  /*aad0*/  FMUL.FTZ R11, R11, R0 ;  /* 0x000000000b0b7220 */ /* 0x004fce0000410000 */
.L_x_3482:
[----:B------:R-:W-:Y:S05]  /*aae0*/  BSYNC.RECONVERGENT B1 ;  /* 0x0000000000017941 */ /* 0x000fea0003800200 */
.L_x_3476:
[----:B------:R-:W-:Y:S05]  /*aaf0*/  BRA `(.L_x_3483) ;  /* 0x0000000000087947 */ /* 0x000fea0003800000 */
.L_x_3473:
[----:B------:R-:W-:Y:S01]  /*ab00*/  FMUL.FTZ R11, R14, 16777216 ;  /* 0x4b8000000e0b7820 */ /* 0x000fe20000410000 */
[----:B------:R-:W-:-:S07]  /*ab10*/  FMUL.FTZ R9, R9, 16777216 ;  /* 0x4b80000009097820 */ /* 0x000fce0000410000 */
.L_x_3483:
[----:B------:R-:W-:Y:S05]  /*ab20*/  BSYNC.RELIABLE B0 ;  /* 0x0000000000007941 */ /* 0x000fea0003800100 */
.L_x_3472:
[----:B0-2---:R-:W-:Y:S01]  /*ab30*/  FADD.FTZ R0, |R11|, -RZ ;  /* 0x800000ff0b007221 */ /* 0x005fe20000010200 */
[C---:B------:R-:W-:Y:S01]  /*ab40*/  FADD.FTZ R7, |R9|.reuse, -RZ ;  /* 0x800000ff09077221 */ /* 0x040fe20000010200 */
[----:B------:R-:W-:Y:S01]  /*ab50*/  FSETP.GT.FTZ.AND P2, PT, |R9|, |R11|, PT ;  /* 0x4000000b0900720b */ /* 0x000fe20003f54200 */
[----:B------:R-:W-:Y:S03]  /*ab60*/  BSSY.RECONVERGENT B5, `(.L_x_3484) ;  /* 0x000000f000057945 */ /* 0x000fe60003800200 */
[----:B------:R-:W-:Y:S02]  /*ab70*/  FSEL R13, R7, R0, P2 ;  /* 0x00000000070d7208 */ /* 0x000fe40001000000 */
        /* <DEDUP_REMOVED lines=9> */
[----:B------:R-:W-:Y:S02]  /*ac10*/  MOV R7, R13 ;  /* 0x0000000d00077202 */ /* 0x000fe40000000f00 */
[----:B------:R-:W-:-:S07]  /*ac20*/  MOV R6, 0xac40 ;  /* 0x0000ac4000067802 */ /* 0x000fce0000000f00 */
[----:B-1----:R-:W-:Y:S05]  /*ac30*/  CALL.REL.NOINC `($__internal_1_$__cuda_sm3x_div_rn_ftz_f32_slowpath) ;  /* 0x0000008000047944 */ /* 0x002fea0003c00000 */
[----:B------:R-:W-:-:S07]  /*ac40*/  IMAD.MOV.U32 R6, RZ, RZ, R0 ;  /* 0x000000ffff067224 */ /* 0x000fce00078e0000 */
.L_x_3485:
[----:B------:R-:W-:Y:S05]  /*ac50*/  BSYNC.RECONVERGENT B5 ;  /* 0x0000000000057941 */ /* 0x000fea0003800200 */
.L_x_3484:
[----:B------:R-:W-:Y:S02]  /*ac60*/  IMAD.MOV.U32 R7, RZ, RZ, 0x3b33710b ;  /* 0x3b33710bff077424 */ /* 0x000fe400078e00ff */
[----:B------:R-:W-:Y:S01]  /*ac70*/  FMUL.FTZ R0, R6, R6 ;  /* 0x0000000606007220 */ /* 0x000fe20000410000 */
[----:B------:R-:W-:Y:S01]  /*ac80*/  HFMA2 R15, -RZ, RZ, 1.9599609375, 20144 ;  /* 0x3fd774ebff0f7431 */ /* 0x000fe200000001ff */
[C---:B------:R-:W-:Y:S02]  /*ac90*/  ISETP.GE.AND P0, PT, R11.reuse, RZ, PT ;  /* 0x000000ff0b00720c */ /* 0x040fe40003f06270 */
[C---:B------:R-:W-:Y:S01]  /*aca0*/  FFMA.FTZ R7, R0.reuse, R7, -0.015681877732276916504 ;  /* 0xbc80774800077423 */ /* 0x040fe20000010007 */
        /* <DEDUP_REMOVED lines=11> */
[----:B------:R-:W-:Y:S02]  /*ad60*/  FFMA.FTZ R6, R7, R6, R6 ;  /* 0x0000000607067223 */ /* 0x000fe40000010006 */
[----:B------:R-:W-:Y:S02]  /*ad70*/  FSEL R13, R0, 1.8663789033889770508, P2 ;  /* 0x3feee581000d7808 */ /* 0x000fe40001000000 */
[----:B------:R-:W-:-:S05]  /*ad80*/  FFMA.FTZ R7, R15, 0.93318945169448852539, -R6 ;  /* 0x3f6ee5810f077823 */ /* 0x000fca0000010806 */
        /* <DEDUP_REMOVED lines=9> */
.L_x_3475:
[----:B------:R-:W-:Y:S05]  /*ae20*/  BSYNC.RECONVERGENT B4 ;  /* 0x0000000000047941 */ /* 0x000fea0003800200 */
.L_x_3471:
[----:B-1----:R-:W-:Y:S02]  /*ae30*/  LOP3.LUT R12, R10, 0x80000000, R12, 0xb8, !PT ;  /* 0x800000000a0c7812 */ /* 0x002fe400078eb80c */
[----:B------:R-:W-:Y:S01]  /*ae40*/  LOP3.LUT R18, R13, 0x80000000, R18, 0xb8, !PT ;  /* 0x800000000d127812 */ /* 0x000fe200078eb812 */
[----:B------:R-:W-:Y:S06]  /*ae50*/  BRA `(.L_x_3458) ;  /* 0x0000001400187947 */ /* 0x000fec0003800000 */
.L_x_3459:
        /* <DEDUP_REMOVED lines=33> */
.L_x_3491:
[----:B------:R-:W-:Y:S05]  /*b070*/  BSYNC.RECONVERGENT B5 ;  /* 0x0000000000057941 */ /* 0x000fea0003800200 */
.L_x_3490:
        /* <DEDUP_REMOVED lines=22> */
.L_x_3489:
        /* <DEDUP_REMOVED lines=29> */
.L_x_3494:
[----:B------:R-:W-:Y:S05]  /*b3b0*/  BSYNC.RECONVERGENT B5 ;  /* 0x0000000000057941 */ /* 0x000fea0003800200 */
.L_x_3493:
        /* <DEDUP_REMOVED lines=22> */
.L_x_3488:
        /* <DEDUP_REMOVED lines=22> */
[----:B------:R-:W-:-:S03]  /*b680*/  IMAD.MOV.U32 R7, RZ, RZ, 0x3f800000 ;  /* 0x3f800000ff077424 */ /* 0x000fc600078e00ff */
        /* <DEDUP_REMOVED lines=11> */
.L_x_3496:
[----:B------:R-:W-:Y:S05]  /*b740*/  BSYNC.RECONVERGENT B5 ;  /* 0x0000000000057941 */ /* 0x000fea0003800200 */
.L_x_3495:
        /* <DEDUP_REMOVED lines=22> */
.L_x_3487:
        /* <DEDUP_REMOVED lines=26> */
.L_x_3500:
[----:B------:R-:W-:Y:S05]  /*ba50*/  BSYNC.RECONVERGENT B5 ;  /* 0x0000000000057941 */ /* 0x000fea0003800200 */
.L_x_3499:
        /* <DEDUP_REMOVED lines=22> */
.L_x_3498:
        /* <DEDUP_REMOVED lines=29> */
.L_x_3502:
[----:B------:R-:W-:Y:S05]  /*bd90*/  BSYNC.RECONVERGENT B5 ;  /* 0x0000000000057941 */ /* 0x000fea0003800200 */
.L_x_3501:
        /* <DEDUP_REMOVED lines=22> */
.L_x_3497:
        /* <DEDUP_REMOVED lines=34> */
.L_x_3504:
[----:B------:R-:W-:Y:S05]  /*c120*/  BSYNC.RECONVERGENT B5 ;  /* 0x0000000000057941 */ /* 0x000fea0003800200 */
.L_x_3503:
        /* <DEDUP_REMOVED lines=21> */
.L_x_3492:
[----:B------:R-:W-:Y:S05]  /*c280*/  BSYNC.RECONVERGENT B4 ;  /* 0x0000000000047941 */ /* 0x000fea0003800200 */
.L_x_3486:
[----:B------:R-:W-:Y:S01]  /*c290*/  FADD.FTZ R7, R10, 0.69314718246459960938 ;  /* 0x3f3172180a077421 */ /* 0x000fe20000010000 */
[----:B------:R-:W-:-:S04]  /*c2a0*/  LOP3.LUT R18, R11, 0x80000000, R18, 0xb8, !PT ;  /* 0x800000000b127812 */ /* 0x000fc800078eb812 */
[----:B------:R-:W-:-:S07]  /*c2b0*/  LOP3.LUT R12, R7, 0x80000000, R12, 0xb8, !PT ;  /* 0x80000000070c7812 */ /* 0x000fce00078eb80c */
.L_x_3458:
[----:B------:R-:W-:Y:S05]  /*c2c0*/  BSYNC.RECONVERGENT B2 ;  /* 0x0000000000027941 */ /* 0x000fea0003800200 */
.L_x_3456:
[----:B------:R-:W-:-:S07]  /*c2d0*/  F2FP.F16.F32.PACK_AB R18, R12, R18 ;  /* 0x000000120c12723e */ /* 0x000fce00000000ff */
.L_x_3455:
[----:B------:R-:W-:Y:S05]  /*c2e0*/  BSYNC.RECONVERGENT B3 ;  /* 0x0000000000037941 */ /* 0x000fea0003800200 */
.L_x_3454:
        /* <DEDUP_REMOVED lines=27> */
.L_x_3508:
        /* <DEDUP_REMOVED lines=34> */
[----:B------:R-:W-:-:S02]  /*c6c0*/  LOP3.LUT R15, R12, 0x800000, RZ, 0xfc, !PT ;  /* 0x008000000c0f7812 */ /* 0x000fc400078efcff */
[----:B------:R-:W-:Y:S01]  /*c6d0*/  FSETP.NEU.FTZ.AND P1, PT, R10, +INF , PT ;  /* 0x7f8000000a00780b */ /* 0x000fe20003f3d000 */
[----:B------:R-:W-:Y:S01]  /*c6e0*/  FFMA.FTZ R22, R21, R21, R22 ;  /* 0x0000001515167223 */ /* 0x000fe20000010016 */
[----:B------:R-:W0:Y:S08]  /*c6f0*/  MUFU.SQRT R20, R20 ;  /* 0x0000001400147308 */ /* 0x000e300000002000 */
[----:B------:R-:W1:Y:S01]  /*c700*/  MUFU.SQRT R22, R22 ;  /* 0x0000001600167308 */ /* 0x000e620000002000 */
[----:B0-----:R-:W-:Y:S01]  /*c710*/  @P0 FMUL.FTZ R8, R20, R9 ;  /* 0x0000000914080220 */ /* 0x001fe20000410000 */
[----:B------:R-:W-:Y:S01]  /*c720*/  FSETP.NEU.FTZ.AND P0, PT, R14, +INF , PT ;  /* 0x7f8000000e00780b */ /* 0x000fe20003f1d000 */
[----:B-1----:R-:W-:-:S03]  /*c730*/  @P2 FMUL.FTZ R6, R22, R15 ;  /* 0x0000000f16062220 */ /* 0x002fc60000410000 */
[----:B------:R-:W-:Y:S02]  /*c740*/  FSEL R15, R8, +INF , P1 ;  /* 0x7f800000080f7808 */ /* 0x000fe40000800000 */
        /* <DEDUP_REMOVED lines=27> */
.L_x_3516:
[----:B------:R-:W-:-:S04]  /*c900*/  FADD.FTZ R8, -R0, R15 ;  /* 0x0000000f00087221 */ /* 0x000fc80000010100 */
[----:B------:R-:W-:-:S07]  /*c910*/  FMUL.FTZ R8, R8, 0.5 ;  /* 0x3f00000008087820 */ /* 0x000fce0000410000 */
.L_x_3517:
[----:B------:R-:W-:Y:S05]  /*c920*/  BSYNC.RECONVERGENT B1 ;  /* 0x0000000000017941 */ /* 0x000fea0003800200 */
.L_x_3515:
        /* <DEDUP_REMOVED lines=11> */
.L_x_3519:
[----:B------:R-:W-:-:S04]  /*c9e0*/  FADD.FTZ R21, R6, -R9 ;  /* 0x8000000906157221 */ /* 0x000fc80000010000 */
[----:B------:R-:W-:-:S07]  /*c9f0*/  FMUL.FTZ R21, R21, 0.5 ;  /* 0x3f00000015157820 */ /* 0x000fce0000410000 */
.L_x_3520:
[----:B------:R-:W-:Y:S05]  /*ca00*/  BSYNC.RECONVERGENT B1 ;  /* 0x0000000000017941 */ /* 0x000fea0003800200 */
.L_x_3518:
[----:B------:R-:W-:Y:S01]  /*ca10*/  FADD.FTZ R8, R21, R8 ;  /* 0x0000000815087221 */ /* 0x000fe20000010000 */
[----:B------:R-:W-:Y:S01]  /*ca20*/  FADD.FTZ R9, R19, 1 ;  /* 0x3f80000013097421 */ /* 0x000fe20000010000 */
[----:B------:R-:W-:Y:S02]  /*ca30*/  IMAD.MOV.U32 R21, RZ, RZ, 0x3f800000 ;  /* 0x3f800000ff157424 */ /* 0x000fe400078e00ff */
[----:B------:R-:W-:Y:S02]  /*ca40*/  HFMA2 R23, -RZ, RZ, 1.3056640625, -1.8671875 ;  /* 0x3d39bf78ff177431 */ /* 0x000fe400000001ff */
[----:B------:R-:W-:-:S04]  /*ca50*/  FMUL.FTZ R12, R8, R9 ;  /* 0x00000009080c7220 */ /* 0x000fc80000410000 */
        /* <DEDUP_REMOVED lines=30> */
.L_x_3514:
[----:B------:R-:W-:-:S13]  /*cc40*/  FSETP.GEU.FTZ.AND P0, PT, R4, 1, PT ;  /* 0x3f8000000400780b */ /* 0x000fda0003f1e000 */
[----:B------:R-:W-:Y:S05]  /*cc50*/  @!P0 BRA `(.L_x_3521) ;  /* 0x0000000000848947 */ /* 0x000fea0003800000 */
[----:B------:R-:W-:Y:S01]  /*cc60*/  FMUL.FTZ R12, R0, R13 ;  /* 0x0000000d000c7220 */ /* 0x000fe20000410000 */
[----:B------:R-:W-:Y:S01]  /*cc70*/  MOV R21, 0x3f800000 ;  /* 0x3f80000000157802 */ /* 0x000fe20000000f00 */
[----:B------:R-:W-:Y:S02]  /*cc80*/  IMAD.MOV.U32 R23, RZ, RZ, 0x3d39bf78 ;  /* 0x3d39bf78ff177424 */ /* 0x000fe400078e00ff */
[----:B------:R-:W0:Y:S02]  /*cc90*/  MUFU.SQRT R8, R12 ;  /* 0x0000000c00087308 */ /* 0x000e240000002000 */
[----:B0-----:R-:W-:-:S04]  /*cca0*/  FADD.FTZ R8, R13, R8 ;  /* 0x000000080d087221 */ /* 0x001fc80000010000 */
        /* <DEDUP_REMOVED lines=28> */
.L_x_3521:
[----:B------:R-:W-:-:S04]  /*ce70*/  FADD.FTZ R9, -R4, 1 ;  /* 0x3f80000004097421 */ /* 0x000fc80000010100 */
[----:B------:R-:W-:-:S06]  /*ce80*/  FMUL.FTZ R8, R0, R9 ;  /* 0x0000000900087220 */ /* 0x000fcc0000410000 */
[----:B------:R-:W0:Y:S08]  /*ce90*/  MUFU.SQRT R8, R8 ;  /* 0x0000000800087308 */ /* 0x000e300000002000 */
[----:B0-----:R-:W0:Y:S02]  /*cea0*/  MUFU.RCP R10, R8 ;  /* 0x00000008000a7308 */ /* 0x001e240000001000 */
[----:B0-----:R-:W-:Y:S01]  /*ceb0*/  FMUL.FTZ R9, |R11|, R10 ;  /* 0x0000000a0b097220 */ /* 0x001fe20000410200 */
[----:B------:R-:W-:Y:S06]  /*cec0*/  BRA `(.L_x_3512) ;  /* 0x0000000000047947 */ /* 0x000fec0003800000 */
.L_x_3513:
[----:B------:R0:W1:Y:S02]  /*ced0*/  MUFU.SQRT R9, R7 ;  /* 0x0000000700097308 */ /* 0x0000640000002000 */
.L_x_3512:
[----:B------:R-:W-:Y:S05]  /*cee0*/  BSYNC.RECONVERGENT B0 ;  /* 0x0000000000007941 */ /* 0x000fea0003800200 */
.L_x_3511:
        /* <DEDUP_REMOVED lines=9> */
[----:B0-----:R-:W-:Y:S01]  /*cf80*/  IMAD.MOV.U32 R7, RZ, RZ, 0x3f000000 ;  /* 0x3f000000ff077424 */ /* 0x001fe200078e00ff */
[C---:B------:R-:W-:Y:S01]  /*cf90*/  FSETP.GT.FTZ.AND P0, PT, |R8|.reuse, 0.56000000238418579102, PT ;  /* 0x3f0f5c290800780b */ /* 0x040fe20003f14200 */
[C---:B------:R-:W-:Y:S01]  /*cfa0*/  FADD.FTZ R6, |R8|.reuse, -RZ ;  /* 0x800000ff08067221 */ /* 0x040fe20000010200 */
[C---:B------:R-:W-:Y:S01]  /*cfb0*/  FSETP.NEU.FTZ.AND P1, PT, |R8|.reuse, 1, PT ;  /* 0x3f8000000800780b */ /* 0x040fe20003f3d200 */
[----:B------:R-:W-:Y:S01]  /*cfc0*/  FFMA.FTZ R0, |R8|, -R7, 0.5 ;  /* 0x3f00000008007423 */ /* 0x000fe20000010a07 */
[----:B------:R-:W-:-:S03]  /*cfd0*/  HFMA2 R13, -RZ, RZ, 1.9599609375, 20144 ;  /* 0x3fd774ebff0d7431 */ /* 0x000fc600000001ff */
        /* <DEDUP_REMOVED lines=20> */
.L_x_3525:
        /* <DEDUP_REMOVED lines=23> */
.L_x_3531:
[----:B------:R-:W-:-:S04]  /*d290*/  FADD.FTZ R6, -R13, R6 ;  /* 0x000000060d067221 */ /* 0x000fc80000010100 */
[----:B0-----:R-:W-:-:S07]  /*d2a0*/  FMUL.FTZ R7, R6, 0.5 ;  /* 0x3f00000006077820 */ /* 0x001fce0000410000 */
.L_x_3532:
[----:B------:R-:W-:Y:S05]  /*d2b0*/  BSYNC.RECONVERGENT B5 ;  /* 0x0000000000057941 */ /* 0x000fea0003800200 */
.L_x_3530:
[----:B------:R-:W-:Y:S01]  /*d2c0*/  FADD.FTZ R0, R7, R0 ;  /* 0x0000000007007221 */ /* 0x000fe20000010000 */
[----:B------:R-:W-:-:S04]  /*d2d0*/  FADD.FTZ R19, R4, R19 ;  /* 0x0000001304137221 */ /* 0x000fc80000010000 */
[----:B------:R-:W-:-:S04]  /*d2e0*/  FMUL.FTZ R0, R0, R19 ;  /* 0x0000001300007220 */ /* 0x000fc80000410000 */
[----:B------:R0:W2:Y:S01]  /*d2f0*/  MUFU.SQRT R10, R0 ;  /* 0x00000000000a7308 */ /* 0x0000a20000002000 */
[----:B------:R-:W-:Y:S05]  /*d300*/  BRA `(.L_x_3533) ;  /* 0x0000000000487947 */ /* 0x000fea0003800000 */
.L_x_3529:
[----:B------:R-:W-:-:S13]  /*d310*/  FSETP.GT.FTZ.AND P0, PT, R4, 1, PT ;  /* 0x3f8000000400780b */ /* 0x000fda0003f14000 */
[----:B------:R-:W-:Y:S01]  /*d320*/  @P0 FMUL.FTZ R13, R0, R13 ;  /* 0x0000000d000d0220 */ /* 0x000fe20000410000 */
[----:B0-----:R-:W-:-:S04]  /*d330*/  @!P0 FADD.FTZ R7, -R4, 1 ;  /* 0x3f80000004078421 */ /* 0x001fc80000010100 */
        /* <DEDUP_REMOVED lines=9> */
.L_x_3528:
[----:B------:R-:W-:Y:S01]  /*d3d0*/  FADD.FTZ R0, R19, 1 ;  /* 0x3f80000013007421 */ /* 0x000fe20000010000 */
[----:B0-----:R-:W-:Y:S01]  /*d3e0*/  MUFU.SQRT R7, R7 ;  /* 0x0000000700077308 */ /* 0x001fe20000002000 */
[----:B------:R-:W-:Y:S02]  /*d3f0*/  IMAD.MOV.U32 R4, RZ, RZ, 0x3f800000 ;  /* 0x3f800000ff047424 */ /* 0x000fe400078e00ff */
[----:B------:R-:W-:-:S06]  /*d400*/  FMUL.FTZ R0, R0, 0.5 ;  /* 0x3f00000000007820 */ /* 0x000fcc0000410000 */
[----:B------:R-:W0:Y:S02]  /*d410*/  MUFU.SQRT R0, R0 ;  /* 0x0000000000007308 */ /* 0x000e240000002000 */
[----:B0-----:R-:W-:-:S07]  /*d420*/  FMUL.FTZ R10, R7, R0 ;  /* 0x00000000070a7220 */ /* 0x001fce0000410000 */
.L_x_3533:
[----:B------:R-:W-:Y:S05]  /*d430*/  BSYNC.RECONVERGENT B1 ;  /* 0x0000000000017941 */ /* 0x000fea0003800200 */
.L_x_3527:
[----:B------:R-:W-:Y:S05]  /*d440*/  BRA `(.L_x_3534) ;  /* 0x0000000000087947 */ /* 0x000fea0003800000 */
.L_x_3524:
[----:B------:R-:W-:Y:S01]  /*d450*/  FMUL.FTZ R10, R19, 16777216 ;  /* 0x4b800000130a7820 */ /* 0x000fe20000410000 */
[----:B------:R-:W-:-:S07]  /*d460*/  FMUL.FTZ R4, R4, 16777216 ;  /* 0x4b80000004047820 */ /* 0x000fce0000410000 */
.L_x_3534:
[----:B------:R-:W-:Y:S05]  /*d470*/  BSYNC.RELIABLE B0 ;  /* 0x0000000000007941 */ /* 0x000fea0003800100 */
.L_x_3523:
        /* <DEDUP_REMOVED lines=17> */
[----:B------:R-:W-:-:S07]  /*d590*/  MOV R6, R0 ;  /* 0x0000000000067202 */ /* 0x000fce0000000f00 */
.L_x_3536:
[----:B------:R-:W-:Y:S05]  /*d5a0*/  BSYNC.RECONVERGENT B5 ;  /* 0x0000000000057941 */ /* 0x000fea0003800200 */
.L_x_3535:
[----:B------:R-:W-:Y:S02]  /*d5b0*/  IMAD.MOV.U32 R7, RZ, RZ, 0x3b33710b ;  /* 0x3b33710bff077424 */ /* 0x000fe400078e00ff */
[----:B------:R-:W-:Y:S01]  /*d5c0*/  FMUL.FTZ R0, R6, R6 ;  /* 0x0000000606007220 */ /* 0x000fe20000410000 */
[----:B------:R-:W-:Y:S01]  /*d5d0*/  IMAD.MOV.U32 R13, RZ, RZ, 0x3fd774eb ;  /* 0x3fd774ebff0d7424 */ /* 0x000fe200078e00ff */
[C---:B------:R-:W-:Y:S01]  /*d5e0*/  ISETP.GE.AND P0, PT, R10.reuse, RZ, PT ;  /* 0x000000ff0a00720c */ /* 0x040fe20003f06270 */
[----:B------:R-:W-:Y:S01]  /*d5f0*/  FADD.FTZ R8, |R10|, |R4| ;  /* 0x400000040a087221 */ /* 0x000fe20000010200 */
        /* <DEDUP_REMOVED lines=10> */
[----:B------:R-:W-:-:S03]  /*d6a0*/  HFMA2 R0, -RZ, RZ, 1.857421875, -1409 ;  /* 0x3f6ee581ff007431 */ /* 0x000fc600000001ff */
[----:B------:R-:W-:-:S04]  /*d6b0*/  FFMA.FTZ R6, R7, R6, R6 ;  /* 0x0000000607067223 */ /* 0x000fc80000010006 */
[----:B------:R-:W-:Y:S01]  /*d6c0*/  FFMA.FTZ R7, R13, 0.93318945169448852539, -R6 ;  /* 0x3f6ee5810d077823 */ /* 0x000fe20000010806 */
[----:B------:R-:W-:Y:S01]  /*d6d0*/  FSEL R13, R0, 1.8663789033889770508, P2 ;  /* 0x3feee581000d7808 */ /* 0x000fe20001000000 */
[----:B------:R-:W-:-:S03]  /*d6e0*/  IMAD.MOV.U32 R0, RZ, RZ, 0x4016cbe4 ;  /* 0x4016cbe4ff007424 */ /* 0x000fc600078e00ff */
[----:B------:R-:W-:Y:S01]  /*d6f0*/  FSEL R7, R7, R6, P2 ;  /* 0x0000000607077208 */ /* 0x000fe20001000000 */
[----:B------:R-:W-:-:S04]  /*d700*/  @!P2 FADD.FTZ R6, -R6, -RZ ;  /* 0x800000ff0606a221 */ /* 0x000fc80000010100 */
[----:B------:R-:W-:Y:S01]  /*d710*/  @!P0 FFMA.FTZ R7, R13, 1.6832555532455444336, R6 ;  /* 0x3fd774eb0d078823 */ /* 0x000fe20000010006 */
[----:B------:R-:W-:Y:S02]  /*d720*/  @!P3 FSEL R7, R0, 0.78539818525314331055, !P0 ;  /* 0x3f490fdb0007b808 */ /* 0x000fe40004000000 */
[----:B------:R-:W-:Y:S02]  /*d730*/  @!P1 FSEL R7, RZ, 3.1415927410125732422, P0 ;  /* 0x40490fdbff079808 */ /* 0x000fe40000000000 */
[----:B------:R-:W-:Y:S02]  /*d740*/  FSETP.NAN.FTZ.AND P0, PT, |R8|, |R8|, PT ;  /* 0x400000080800720b */ /* 0x000fe40003f18200 */
[----:B------:R-:W-:-:S04]  /*d750*/  LOP3.LUT R7, R7, 0x80000000, R4, 0xb8, !PT ;  /* 0x8000000007077812 */ /* 0x000fc800078eb804 */
[----:B------:R-:W-:-:S07]  /*d760*/  FSEL R8, R8, R7, P0 ;  /* 0x0000000708087208 */ /* 0x000fce0000000000 */
.L_x_3526:
[----:B------:R-:W-:Y:S05]  /*d770*/  BSYNC.RECONVERGENT B4 ;  /* 0x0000000000047941 */ /* 0x000fea0003800200 */
.L_x_3522:
[----:B-1----:R-:W-:Y:S02]  /*d780*/  LOP3.LUT R11, R9, 0x80000000, R11, 0xb8, !PT ;  /* 0x80000000090b7812 */ /* 0x002fe400078eb80b */
[----:B------:R-:W-:Y:S01]  /*d790*/  LOP3.LUT R3, R8, 0x80000000, R3, 0xb8, !PT ;  /* 0x8000000008037812 */ /* 0x000fe200078eb803 */
[----:B------:R-:W-:Y:S06]  /*d7a0*/  BRA `(.L_x_3509) ;  /* 0x0000001400187947 */ /* 0x000fec0003800000 */
.L_x_3510:
        /* <DEDUP_REMOVED lines=33> */
.L_x_3542:
[----:B------:R-:W-:Y:S05]  /*d9c0*/  BSYNC.RECONVERGENT B5 ;  /* 0x0000000000057941 */ /* 0x000fea0003800200 */
.L_x_3541:
        /* <DEDUP_REMOVED lines=22> */
.L_x_3540:
[CC--:B------:R-:W-:Y:S01]  /*db30*/  VIMNMX R7, PT, PT, R6.reuse, R9.reuse, !PT ;  /* 0x0000000906077248 */ /* 0x0c0fe20007fe0100 */
[----:B------:R-:W-:Y:S01]  /*db40*/  BSSY.RECONVERGENT B5, `(.L_x_3544) ;  /* 0x000001c000057945 */ /* 0x000fe20003800200 */
        /* <DEDUP_REMOVED lines=25> */
[----:B------:R-:W-:Y:S05]  /*dce0*/  CALL.REL.NOINC `($__internal_1_$__cuda_sm3x_div_rn_ftz_f32_slowpath) ;  /* 0x0000004c00d87944 */ /* 0x000fea0003c00000 */
[----:B------:R-:W-:-:S07]  /*dcf0*/  IMAD.MOV.U32 R6, RZ, RZ, R0 ;  /* 0x000000ffff067224 */ /* 0x000fce00078e0000 */
.L_x_3545:
[----:B------:R-:W-:Y:S05]  /*dd00*/  BSYNC.RECONVERGENT B5 ;  /* 0x0000000000057941 */ /* 0x000fea0003800200 */
.L_x_3544:
        /* <DEDUP_REMOVED lines=22> */
.L_x_3539:
        /* <DEDUP_REMOVED lines=15> */
[----:B------:R-:W-:Y:S08]  /*df60*/  MUFU.RCP R7, R12 ;  /* 0x0000000c00077308 */ /* 0x000ff00000001000 */
[----:B------:R-:W0:Y:S02]  /*df70*/  MUFU.SQRT R14, R14 ;  /* 0x0000000e000e7308 */ /* 0x000e240000002000 */
[----:B0-----:R-:W-:Y:S01]  /*df80*/  @P0 FMUL.FTZ R8, R14, R9 ;  /* 0x000000090e080220 */ /* 0x001fe20000410000 */
[----:B------:R-:W-:Y:S01]  /*df90*/  FSETP.NEU.FTZ.AND P0, PT, R6, +INF , PT ;  /* 0x7f8000000600780b */ /* 0x000fe20003f1d000 */
[----:B------:R-:W-:Y:S01]  /*dfa0*/  FFMA R6, -R12, R7, 1 ;  /* 0x3f8000000c067423 */ /* 0x000fe20000000107 */
[----:B------:R-:W-:-:S02]  /*dfb0*/  IMAD.MOV.U32 R9, RZ, RZ, 0x3f800000 ;  /* 0x3f800000ff097424 */ /* 0x000fc400078e00ff */
        /* <DEDUP_REMOVED lines=13> */
.L_x_3547:
[----:B------:R-:W-:Y:S05]  /*e090*/  BSYNC.RECONVERGENT B5 ;  /* 0x0000000000057941 */ /* 0x000fea0003800200 */
.L_x_3546:
        /* <DEDUP_REMOVED lines=22> */
.L_x_3538:
        /* <DEDUP_REMOVED lines=26> */
.L_x_3551:
[----:B------:R-:W-:Y:S05]  /*e3a0*/  BSYNC.RECONVERGENT B5 ;  /* 0x0000000000057941 */ /* 0x000fea0003800200 */
.L_x_3550:
        /* <DEDUP_REMOVED lines=22> */
.L_x_3549:
[CC--:B------:R-:W-:Y:S01]  /*e510*/  VIMNMX R6, PT, PT, R7.reuse, R4.reuse, !PT ;  /* 0x0000000407067248 */ /* 0x0c0fe20007fe0100 */
[----:B------:R-:W0:Y:S01]  /*e520*/  MUFU.RCP R13, R10 ;  /* 0x0000000a000d7308 */ /* 0x000e220000001000 */
        /* <DEDUP_REMOVED lines=9> */
[----:B------:R-:W-:Y:S01]  /*e5c0*/  LOP3.LUT R9, R8, 0x800000, RZ, 0xfc, !PT ;  /* 0x0080000008097812 */ /* 0x000fe200078efcff */
[----:B0-----:R-:W-:-:S04]  /*e5d0*/  FFMA R8, -R10, R13, 1 ;  /* 0x3f8000000a087423 */ /* 0x001fc8000000010d */
[----:B------:R-:W0:Y:S02]  /*e5e0*/  MUFU.SQRT R12, R12 ;  /* 0x0000000c000c7308 */ /* 0x000e240000002000 */
[----:B0-----:R-:W-:Y:S01]  /*e5f0*/  @P0 FMUL.FTZ R6, R12, R9 ;  /* 0x000000090c060220 */ /* 0x001fe20000410000 */
[----:B------:R-:W-:Y:S01]  /*e600*/  FSETP.NEU.FTZ.AND P0, PT, R7, +INF , PT ;  /* 0x7f8000000700780b */ /* 0x000fe20003f1d000 */
[----:B------:R-:W-:-:S03]  /*e610*/  FFMA R7, R13, R8, R13 ;  /* 0x000000080d077223 */ /* 0x000fc6000000000d */
[----:B------:R-:W-:Y:S01]  /*e620*/  FSEL R6, R6, +INF , P0 ;  /* 0x7f80000006067808 */ /* 0x000fe20000000000 */
[----:B------:R-:W-:-:S04]  /*e630*/  FFMA R8, R0, R7, RZ ;  /* 0x0000000700087223 */ /* 0x000fc800000000ff */
[----:B------:R-:W-:Y:S01]  /*e640*/  FFMA R9, -R10, R8, R0 ;  /* 0x000000080a097223 */ /* 0x000fe20000000100 */
[----:B------:R-:W0:Y:S03]  /*e650*/  MUFU.LG2 R6, R6 ;  /* 0x0000000600067308 */ /* 0x000e260000000c00 */
[----:B------:R-:W-:-:S05]  /*e660*/  FFMA R7, R7, R9, R8 ;  /* 0x0000000907077223 */ /* 0x000fca0000000008 */
[----:B------:R-:W1:Y:S01]  /*e670*/  FCHK P0, R0, R10 ;  /* 0x0000000a00007302 */ /* 0x000e620000000000 */
[----:B0-----:R-:W-:Y:S01]  /*e680*/  FMUL.FTZ R9, R6, 0.69314718246459960938 ;  /* 0x3f31721806097820 */ /* 0x001fe20000410000 */
[----:B-1----:R-:W-:Y:S06]  /*e690*/  @!P0 BRA `(.L_x_3553) ;  /* 0x0000000000108947 */ /* 0x002fec0003800000 */
[----:B------:R-:W-:Y:S01]  /*e6a0*/  IMAD.MOV.U32 R7, RZ, RZ, R10 ;  /* 0x000000ffff077224 */ /* 0x000fe200078e000a */
[----:B------:R-:W-:-:S07]  /*e6b0*/  MOV R6, 0xe6d0 ;  /* 0x0000e6d000067802 */ /* 0x000fce0000000f00 */
[----:B------:R-:W-:Y:S05]  /*e6c0*/  CALL.REL.NOINC `($__internal_1_$__cuda_sm3x_div_rn_ftz_f32_slowpath) ;  /* 0x0000004400607944 */ /* 0x000fea0003c00000 */
[----:B------:R-:W-:-:S07]  /*e6d0*/  IMAD.MOV.U32 R7, RZ, RZ, R0 ;  /* 0x000000ffff077224 */ /* 0x000fce00078e0000 */
.L_x_3553:
[----:B------:R-:W-:Y:S05]  /*e6e0*/  BSYNC.RECONVERGENT B5 ;  /* 0x0000000000057941 */ /* 0x000fea0003800200 */
.L_x_3552:
[----:B------:R-:W-:Y:S01]  /*e6f0*/  MOV R13, 0x3b33710b ;  /* 0x3b33710b000d7802 */ /* 0x000fe20000000f00 */
[----:B------:R-:W-:Y:S01]  /*e700*/  FMUL.FTZ R0, R7, R7 ;  /* 0x0000000707007220 */ /* 0x000fe20000410000 */
[----:B------:R-:W-:Y:S02]  /*e710*/  FSETP.NEU.FTZ.AND P1, PT, |R11|, R4, PT ;  /* 0x000000040b00720b */ /* 0x000fe40003f3d200 */
        /* <DEDUP_REMOVED lines=11> */
[----:B------:R-:W-:-:S03]  /*e7d0*/  FADD.FTZ R7, |R11|, R4 ;  /* 0x000000040b077221 */ /* 0x000fc60000010200 */
[----:B------:R-:W-:-:S05]  /*e7e0*/  @!P2 FFMA.FTZ R0, R13, 0.93318945169448852539, -R0 ;  /* 0x3f6ee5810d00a823 */ /* 0x000fca0000010800 */
[----:B------:R-:W-:-:S04]  /*e7f0*/  FSEL R0, R0, 0.78539818525314331055, P1 ;  /* 0x3f490fdb00007808 */ /* 0x000fc80000800000 */
[----:B------:R-:W-:Y:S02]  /*e800*/  FSEL R0, R0, RZ, P0 ;  /* 0x000000ff00007208 */ /* 0x000fe40000000000 */
[----:B------:R-:W-:Y:S02]  /*e810*/  FSETP.NAN.FTZ.AND P0, PT, |R7|, |R7|, PT ;  /* 0x400000070700720b */ /* 0x000fe40003f18200 */
[----:B------:R-:W-:-:S04]  /*e820*/  LOP3.LUT R0, R0, 0x80000000, R3, 0xb8, !PT ;  /* 0x8000000000007812 */ /* 0x000fc800078eb803 */
[----:B------:R-:W-:Y:S01]  /*e830*/  FSEL R10, R7, R0, P0 ;  /* 0x00000000070a7208 */ /* 0x000fe20000000000 */
[----:B------:R-:W-:Y:S06]  /*e840*/  BRA `(.L_x_3543) ;  /* 0x0000000000e07947 */ /* 0x000fec0003800000 */
.L_x_3548:
        /* <DEDUP_REMOVED lines=34> */
.L_x_3555:
[----:B------:R-:W-:Y:S05]  /*ea70*/  BSYNC.RECONVERGENT B5 ;  /* 0x0000000000057941 */ /* 0x000fea0003800200 */
.L_x_3554:
[----:B------:R-:W-:Y:S02]  /*ea80*/  IMAD.MOV.U32 R7, RZ, RZ, 0x3b33710b ;  /* 0x3b33710bff077424 */ /* 0x000fe400078e00ff */
[----:B------:R-:W-:Y:S01]  /*ea90*/  FMUL.FTZ R0, R6, R6 ;  /* 0x0000000606007220 */ /* 0x000fe20000410000 */
[----:B------:R-:W-:Y:S01]  /*eaa0*/  HFMA2 R13, -RZ, RZ, 1.9599609375, 20144 ;  /* 0x3fd774ebff0d7431 */ /* 0x000fe200000001ff */
        /* <DEDUP_REMOVED lines=11> */
[----:B------:R-:W-:-:S03]  /*eb60*/  FADD.FTZ R7, |R11|, R4 ;  /* 0x000000040b077221 */ /* 0x000fc60000010200 */
[----:B------:R-:W-:-:S05]  /*eb70*/  @!P2 FFMA.FTZ R6, R13, 0.93318945169448852539, -R6 ;  /* 0x3f6ee5810d06a823 */ /* 0x000fca0000010806 */
[----:B------:R-:W-:-:S04]  /*eb80*/  FSEL R6, R6, 0.78539818525314331055, P1 ;  /* 0x3f490fdb06067808 */ /* 0x000fc80000800000 */
[----:B------:R-:W-:Y:S02]  /*eb90*/  FSEL R6, R6, RZ, P0 ;  /* 0x000000ff06067208 */ /* 0x000fe40000000000 */
[----:B------:R-:W-:Y:S02]  /*eba0*/  FSETP.NAN.FTZ.AND P0, PT, |R7|, |R7|, PT ;  /* 0x400000070700720b */ /* 0x000fe40003f18200 */
[----:B------:R-:W-:-:S04]  /*ebb0*/  LOP3.LUT R6, R6, 0x80000000, R3, 0xb8, !PT ;  /* 0x8000000006067812 */ /* 0x000fc800078eb803 */
[----:B------:R-:W-:-:S07]  /*ebc0*/  FSEL R10, R7, R6, P0 ;  /* 0x00000006070a7208 */ /* 0x000fce0000000000 */
.L_x_3543:
[----:B------:R-:W-:Y:S05]  /*ebd0*/  BSYNC.RECONVERGENT B4 ;  /* 0x0000000000047941 */ /* 0x000fea0003800200 */
.L_x_3537:
[----:B------:R-:W-:Y:S01]  /*ebe0*/  FADD.FTZ R0, R9, 0.69314718246459960938 ;  /* 0x3f31721809007421 */ /* 0x000fe20000010000 */
[----:B------:R-:W-:-:S04]  /*ebf0*/  LOP3.LUT R3, R10, 0x80000000, R3, 0xb8, !PT ;  /* 0x800000000a037812 */ /* 0x000fc800078eb803 */
[----:B------:R-:W-:-:S07]  /*ec00*/  LOP3.LUT R11, R0, 0x80000000, R11, 0xb8, !PT ;  /* 0x80000000000b7812 */ /* 0x000fce00078eb80b */
.L_x_3509:
[----:B------:R-:W-:Y:S05]  /*ec10*/  BSYNC.RECONVERGENT B2 ;  /* 0x0000000000027941 */ /* 0x000fea0003800200 */
.L_x_3507:
[----:B------:R-:W-:-:S07]  /*ec20*/  F2FP.F16.F32.PACK_AB R19, R11, R3 ;  /* 0x000000030b13723e */ /* 0x000fce00000000ff */
.L_x_3506:
[----:B------:R-:W-:Y:S05]  /*ec30*/  BSYNC.RECONVERGENT B3 ;  /* 0x0000000000037941 */ /* 0x000fea0003800200 */
.L_x_3505:
[----:B------:R-:W0:Y:S01]  /*ec40*/  LDC.U8 R22, c[0x0][0x3a4] ;  /* 0x0000e900ff167b82 */ /* 0x000e220000000000 */
[----:B------:R-:W-:Y:S01]  /*ec50*/  ISETP.GE.AND P0, PT, R2, R25, PT ;  /* 0x000000190200720c */ /* 0x000fe20003f06270 */
[----:B------:R-:W-:Y:S04]  /*ec60*/  BSSY.RECONVERGENT B7, `(.L_x_3556) ;  /* 0x0000306000077945 */ /* 0x000fe80003800200 */
[----:B------:R-:W-:Y:S08]  /*ec70*/  BSSY.RELIABLE B6, `(.L_x_3557) ;  /* 0x000020d000067945 */ /* 0x000ff00003800100 */
        /* <DEDUP_REMOVED lines=8> */
[----:B--2---:R-:W-:-:S04]  /*ed00*/  IADD3 R8, P1, PT, R3, R8, RZ ;  /* 0x0000000803087210 */ /* 0x004fc80007f3e0ff */
[----:B------:R-:W-:-:S07]  /*ed10*/  IADD3.X R9, PT, PT, RZ, R9, RZ, P1, !PT ;  /* 0x00000009ff097210 */ /* 0x000fce0000ffe4ff */
        /* <DEDUP_REMOVED lines=10> */
[----:B------:R-:W-:-:S04]  /*edc0*/  IMAD.MOV.U32 R2, RZ, RZ, R16 ;  /* 0x000000ffff027224 */ /* 0x000fc800078e0010 */
[----:B------:R-:W0:Y:S02]  /*edd0*/  F2I.FTZ.TRUNC.NTZ R5, R5 ;  /* 0x0000000500057305 */ /* 0x000e24000021f100 */
[----:B0-----:R0:W-:Y:S01]  /*ede0*/  STG.E.U8 desc[UR36][R8.64], R5 ;  /* 0x0000000508007986 */ /* 0x0011e2000c101124 */
[----:B------:R-:W-:Y:S05]  /*edf0*/  BRA `(.L_x_3564) ;  /* 0x0000000c00dc7947 */ /* 0x000fea0003800000 */
.L_x_3562:
[----:B------:R-:W-:-:S06]  /*ee00*/  HADD2.F32 R3, -RZ, R5.H0_H0 ;  /* 0x20000005ff037230 */ /* 0x000fcc0000004100 */
[----:B------:R-:W0:Y:S02]  /*ee10*/  F2I.S64.TRUNC R2, R3 ;  /* 0x0000000300027311 */ /* 0x000e24000020d900 */
[----:B0-----:R-:W-:Y:S01]  /*ee20*/  IMAD.MOV.U32 R5, RZ, RZ, R2 ;  /* 0x000000ffff057224 */ /* 0x001fe200078e0002 */
[----:B------:R-:W-:-:S04]  /*ee30*/  MOV R2, R16 ;  /* 0x0000001000027202 */ /* 0x000fc80000000f00 */
[----:B------:R0:W-:Y:S01]  /*ee40*/  STG.E.U8 desc[UR36][R8.64], R5 ;  /* 0x0000000508007986 */ /* 0x0001e2000c101124 */
[----:B------:R-:W-:Y:S05]  /*ee50*/  BRA `(.L_x_3564) ;  /* 0x0000000c00c47947 */ /* 0x000fea0003800000 */
.L_x_3561:
        /* <DEDUP_REMOVED lines=11> */
.L_x_3566:
[----:B------:R-:W-:Y:S02]  /*ef10*/  HADD2.F32 R5, -RZ, R5.H0_H0 ;  /* 0x20000005ff057230 */ /* 0x000fe40000004100 */
[----:B------:R-:W-:-:S04]  /*ef20*/  IMAD.MOV.U32 R2, RZ, RZ, R16 ;  /* 0x000000ffff027224 */ /* 0x000fc800078e0010 */
[----:B------:R-:W0:Y:S02]  /*ef30*/  F2I.FTZ.TRUNC.NTZ R5, R5 ;  /* 0x0000000500057305 */ /* 0x000e24000021f100 */
[----:B0-----:R0:W-:Y:S01]  /*ef40*/  STG.E desc[UR36][R8.64], R5 ;  /* 0x0000000508007986 */ /* 0x0011e2000c101924 */
[----:B------:R-:W-:Y:S05]  /*ef50*/  BRA `(.L_x_3564) ;  /* 0x0000000c00847947 */ /* 0x000fea0003800000 */
.L_x_3565:
[----:B------:R-:W-:Y:S01]  /*ef60*/  HADD2.F32 R5, -RZ, R5.H0_H0 ;  /* 0x20000005ff057230 */ /* 0x000fe20000004100 */
[----:B------:R-:W-:-:S05]  /*ef70*/  MOV R2, R16 ;  /* 0x0000001000027202 */ /* 0x000fca0000000f00 */
[----:B------:R-:W0:Y:S02]  /*ef80*/  F2I.FTZ.TRUNC.NTZ R5, R5 ;  /* 0x0000000500057305 */ /* 0x000e24000021f100 */
[----:B0-----:R0:W-:Y:S01]  /*ef90*/  STG.E.U16 desc[UR36][R8.64], R5 ;  /* 0x0000000508007986 */ /* 0x0011e2000c101524 */
[----:B------:R-:W-:Y:S05]  /*efa0*/  BRA `(.L_x_3564) ;  /* 0x0000000c00707947 */ /* 0x000fea0003800000 */
.L_x_3560:
        /* <DEDUP_REMOVED lines=10> */
.L_x_3568:
[----:B------:R0:W-:Y:S01]  /*f050*/  STG.E.U16 desc[UR36][R8.64], R5 ;  /* 0x0000000508007986 */ /* 0x0001e2000c101524 */
[----:B------:R-:W-:Y:S01]  /*f060*/  IMAD.MOV.U32 R2, RZ, RZ, R16 ;  /* 0x000000ffff027224 */ /* 0x000fe200078e0010 */
[----:B------:R-:W-:Y:S06]  /*f070*/  BRA `(.L_x_3564) ;  /* 0x0000000c003c7947 */ /* 0x000fec0003800000 */
.L_x_3567:
[----:B------:R-:W-:-:S13]  /*f080*/  ISETP.NE.AND P0, PT, R0, 0x7, PT ;  /* 0x000000070000780c */ /* 0x000fda0003f05270 */
[----:B------:R-:W-:Y:S05]  /*f090*/  @!P0 BRA `(.L_x_3569) ;  /* 0x0000000000308947 */ /* 0x000fea0003800000 */
[----:B------:R-:W-:-:S13]  /*f0a0*/  ISETP.NE.AND P0, PT, R0, 0x8, PT ;  /* 0x000000080000780c */ /* 0x000fda0003f05270 */
[----:B------:R-:W-:Y:S05]  /*f0b0*/  @!P0 BRA `(.L_x_3570) ;  /* 0x00000000001c8947 */ /* 0x000fea0003800000 */
[----:B------:R-:W-:-:S13]  /*f0c0*/  ISETP.NE.AND P0, PT, R0, 0x9, PT ;  /* 0x000000090000780c */ /* 0x000fda0003f05270 */
[----:B------:R-:W-:Y:S05]  /*f0d0*/  @P0 BRA `(.L_x_3563) ;  /* 0x0000000800740947 */ /* 0x000fea0003800000 */
[--C-:B------:R-:W-:Y:S01]  /*f0e0*/  HADD2.F32 R4, -RZ, R5.reuse.H0_H0 ;  /* 0x20000005ff047230 */ /* 0x100fe20000004100 */
[----:B------:R-:W-:Y:S01]  /*f0f0*/  MOV R2, R16 ;  /* 0x0000001000027202 */ /* 0x000fe20000000f00 */
[----:B------:R-:W-:-:S05]  /*f100*/  HADD2.F32 R5, -RZ, R5.H1_H1 ;  /* 0x30000005ff057230 */ /* 0x000fca0000004100 */
[----:B------:R0:W-:Y:S01]  /*f110*/  STG.E.64 desc[UR36][R8.64], R4 ;  /* 0x0000000408007986 */ /* 0x0001e2000c101b24 */
[----:B------:R-:W-:Y:S05]  /*f120*/  BRA `(.L_x_3564) ;  /* 0x0000000c00107947 */ /* 0x000fea0003800000 */
.L_x_3570:
[----:B------:R0:W-:Y:S01]  /*f130*/  STG.E desc[UR36][R8.64], R5 ;  /* 0x0000000508007986 */ /* 0x0001e2000c101924 */
[----:B------:R-:W-:Y:S01]  /*f140*/  IMAD.MOV.U32 R2, RZ, RZ, R16 ;  /* 0x000000ffff027224 */ /* 0x000fe200078e0010 */
[----:B------:R-:W-:Y:S06]  /*f150*/  BRA `(.L_x_3564) ;  /* 0x0000000c00047947 */ /* 0x000fec0003800000 */
.L_x_3569:
[----:B------:R-:W-:Y:S02]  /*f160*/  HADD2.F32 R4, -RZ, R5.H0_H0 ;  /* 0x20000005ff047230 */ /* 0x000fe40000004100 */
[----:B------:R-:W-:-:S03]  /*f170*/  IMAD.MOV.U32 R2, RZ, RZ, R16 ;  /* 0x000000ffff027224 */ /* 0x000fc600078e0010 */
[----:B------:R-:W-:-:S06]  /*f180*/  FMUL.FTZ R4, R4, 1 ;  /* 0x3f80000004047820 */ /* 0x000fcc0000410000 */
[----:B------:R-:W0:Y:S02]  /*f190*/  F2F.F64.F32 R4, R4 ;  /* 0x0000000400047310 */ /* 0x000e240000201800 */
[----:B0-----:R0:W-:Y:S01]  /*f1a0*/  STG.E.64 desc[UR36][R8.64], R4 ;  /* 0x0000000408007986 */ /* 0x0011e2000c101b24 */
[----:B------:R-:W-:Y:S05]  /*f1b0*/  BRA `(.L_x_3564) ;  /* 0x0000000800ec7947 */ /* 0x000fea0003800000 */
.L_x_3559:
        /* <DEDUP_REMOVED lines=8> */
[----:B------:R-:W-:Y:S01]  /*f240*/  HADD2.F32 R0, -RZ, R5.H0_H0 ;  /* 0x20000005ff007230 */ /* 0x000fe20000004100 */
[----:B------:R-:W-:-:S04]  /*f250*/  MOV R2, R16 ;  /* 0x0000001000027202 */ /* 0x000fc80000000f00 */
[----:B------:R-:W-:-:S13]  /*f260*/  FSETP.NEU.FTZ.AND P0, PT, R0, RZ, PT ;  /* 0x000000ff0000720b */ /* 0x000fda0003f1d000 */
[----:B------:R-:W-:-:S05]  /*f270*/  @!P0 HADD2.F32 R5, -RZ, R5.H1_H1 ;  /* 0x30000005ff058230 */ /* 0x000fca0000004100 */
[----:B------:R-:W-:-:S04]  /*f280*/  FSETP.NEU.OR P0, PT, R5, RZ, P0 ;  /* 0x000000ff0500720b */ /* 0x000fc8000070d400 */
[----:B------:R-:W-:-:S05]  /*f290*/  SEL R3, RZ, 0x1, !P0 ;  /* 0x00000001ff037807 */ /* 0x000fca0004000000 */
[----:B------:R0:W-:Y:S01]  /*f2a0*/  STG.E.U8 desc[UR36][R8.64], R3 ;  /* 0x0000000308007986 */ /* 0x0001e2000c101124 */
[----:B------:R-:W-:Y:S05]  /*f2b0*/  BRA `(.L_x_3564) ;  /* 0x0000000800ac7947 */ /* 0x000fea0003800000 */
.L_x_3573:
[--C-:B------:R-:W-:Y:S02]  /*f2c0*/  HADD2.F32 R6, -RZ, R5.reuse.H1_H1 ;  /* 0x30000005ff067230 */ /* 0x100fe40000004100 */
[----:B------:R-:W-:Y:S02]  /*f2d0*/  HADD2.F32 R0, -RZ, R5.H0_H0 ;  /* 0x20000005ff007230 */ /* 0x000fe40000004100 */
[----:B------:R-:W-:Y:S02]  /*f2e0*/  IMAD.MOV.U32 R2, RZ, RZ, R16 ;  /* 0x000000ffff027224 */ /* 0x000fe400078e0010 */
[----:B------:R-:W-:Y:S01]  /*f2f0*/  FMUL.FTZ R6, R6, 1 ;  /* 0x3f80000006067820 */ /* 0x000fe20000410000 */
[----:B------:R-:W-:-:S04]  /*f300*/  FMUL.FTZ R0, R0, 1 ;  /* 0x3f80000000007820 */ /* 0x000fc80000410000 */
[----:B------:R-:W-:Y:S08]  /*f310*/  F2F.F64.F32 R4, R0 ;  /* 0x0000000000047310 */ /* 0x000ff00000201800 */
[----:B------:R-:W0:Y:S02]  /*f320*/  F2F.F64.F32 R6, R6 ;  /* 0x0000000600067310 */ /* 0x000e240000201800 */
[----:B0-----:R0:W-:Y:S01]  /*f330*/  STG.E.128 desc[UR36][R8.64], R4 ;  /* 0x0000000408007986 */ /* 0x0011e2000c101d24 */
[----:B------:R-:W-:Y:S05]  /*f340*/  BRA `(.L_x_3564) ;  /* 0x0000000800887947 */ /* 0x000fea0003800000 */
.L_x_3572:
        /* <DEDUP_REMOVED lines=19> */
.L_x_3577:
[----:B------:R-:W-:Y:S05]  /*f480*/  BSYNC.RECONVERGENT B0 ;  /* 0x0000000000007941 */ /* 0x000fea0003800200 */
.L_x_3576:
[----:B------:R-:W-:Y:S02]  /*f490*/  LOP3.LUT R3, R0, 0x80, R3, 0xf8, !PT ;  /* 0x0000008000037812 */ /* 0x000fe400078ef803 */
[----:B------:R-:W-:-:S03]  /*f4a0*/  MOV R2, R16 ;  /* 0x0000001000027202 */ /* 0x000fc60000000f00 */
[----:B------:R0:W-:Y:S01]  /*f4b0*/  STG.E.U8 desc[UR36][R8.64], R3 ;  /* 0x0000000308007986 */ /* 0x0001e2000c101124 */
[----:B------:R-:W-:Y:S05]  /*f4c0*/  BRA `(.L_x_3564) ;  /* 0x0000000800287947 */ /* 0x000fea0003800000 */
.L_x_3575:
        /* <DEDUP_REMOVED lines=15> */
.L_x_3579:
[----:B------:R-:W-:Y:S05]  /*f5c0*/  BSYNC.RECONVERGENT B0 ;  /* 0x0000000000007941 */ /* 0x000fea0003800200 */
.L_x_3578:
[----:B------:R-:W-:Y:S01]  /*f5d0*/  LOP3.LUT R3, R0, 0x80, R3, 0xf8, !PT ;  /* 0x0000008000037812 */ /* 0x000fe200078ef803 */
[----:B------:R-:W-:-:S04]  /*f5e0*/  IMAD.MOV.U32 R2, RZ, RZ, R16 ;  /* 0x000000ffff027224 */ /* 0x000fc800078e0010 */
[----:B------:R0:W-:Y:S01]  /*f5f0*/  STG.E.U8 desc[UR36][R8.64], R3 ;  /* 0x0000000308007986 */ /* 0x0001e2000c101124 */
[----:B------:R-:W-:Y:S05]  /*f600*/  BRA `(.L_x_3564) ;  /* 0x0000000400d87947 */ /* 0x000fea0003800000 */
.L_x_3574:
[----:B------:R-:W-:Y:S01]  /*f610*/  HADD2.F32 R0, -RZ, R5.H0_H0 ;  /* 0x20000005ff007230 */ /* 0x000fe20000004100 */
[----:B------:R-:W-:-:S04]  /*f620*/  MOV R2, R16 ;  /* 0x0000001000027202 */ /* 0x000fc80000000f00 */
[----:B------:R-:W-:-:S05]  /*f630*/  F2FP.BF16.F32.PACK_AB R0, RZ, R0 ;  /* 0x00000000ff00723e */ /* 0x000fca00000010ff */
[----:B------:R0:W-:Y:S01]  /*f640*/  STG.E.U16 desc[UR36][R8.64], R0 ;  /* 0x0000000008007986 */ /* 0x0001e2000c101524 */
[----:B------:R-:W-:Y:S05]  /*f650*/  BRA `(.L_x_3564) ;  /* 0x0000000400c47947 */ /* 0x000fea0003800000 */
.L_x_3571:
        /* <DEDUP_REMOVED lines=13> */
.L_x_3582:
        /* <DEDUP_REMOVED lines=13> */
.L_x_3585:
[----:B------:R-:W-:-:S04]  /*f800*/  SHF.R.U32.HI R0, RZ, 0x14, R3 ;  /* 0x00000014ff007819 */ /* 0x000fc80000011603 */
[----:B------:R-:W-:-:S04]  /*f810*/  LOP3.LUT R0, R0, 0x1, RZ, 0xc0, !PT ;  /* 0x0000000100007812 */ /* 0x000fc800078ec0ff */
[----:B------:R-:W-:-:S04]  /*f820*/  IADD3 R0, PT, PT, R3, 0x487ffff, R0 ;  /* 0x0487ffff03007810 */ /* 0x000fc80007ffe000 */
[----:B------:R-:W-:-:S04]  /*f830*/  SHF.R.U32.HI R0, RZ, 0x14, R0 ;  /* 0x00000014ff007819 */ /* 0x000fc80000011600 */
[----:B------:R-:W-:-:S07]  /*f840*/  LOP3.LUT R0, R0, 0xff, RZ, 0xc0, !PT ;  /* 0x000000ff00007812 */ /* 0x000fce00078ec0ff */
.L_x_3586:
[----:B------:R-:W-:-:S04]  /*f850*/  SHF.R.U32.HI R3, RZ, 0x18, R3 ;  /* 0x00000018ff037819 */ /* 0x000fc80000011603 */
[----:B------:R-:W-:-:S04]  /*f860*/  LOP3.LUT R0, R0, 0x80, R3, 0xf8, !PT ;  /* 0x0000008000007812 */ /* 0x000fc800078ef803 */
[----:B------:R-:W-:-:S07]  /*f870*/  PRMT R4, R0, 0x7610, R4 ;  /* 0x0000761000047816 */ /* 0x000fce0000000004 */
.L_x_3584:
[----:B------:R-:W-:Y:S05]  /*f880*/  BSYNC.RECONVERGENT B0 ;  /* 0x0000000000007941 */ /* 0x000fea0003800200 */
.L_x_3583:
[----:B------:R2:W-:Y:S01]  /*f890*/  STG.E.U8 desc[UR36][R8.64], R4 ;  /* 0x0000000408007986 */ /* 0x0005e2000c101124 */
[----:B------:R-:W-:Y:S01]  /*f8a0*/  MOV R2, R16 ;  /* 0x0000001000027202 */ /* 0x000fe20000000f00 */
[----:B------:R-:W-:Y:S06]  /*f8b0*/  BRA `(.L_x_3564) ;  /* 0x00000004002c7947 */ /* 0x000fec0003800000 */
.L_x_3581:
        /* <DEDUP_REMOVED lines=13> */
.L_x_3589:
[----:B------:R-:W-:-:S04]  /*f990*/  SHF.R.U32.HI R0, RZ, 0x15, R3 ;  /* 0x00000015ff007819 */ /* 0x000fc80000011603 */
[----:B------:R-:W-:-:S04]  /*f9a0*/  LOP3.LUT R0, R0, 0x1, RZ, 0xc0, !PT ;  /* 0x0000000100007812 */ /* 0x000fc800078ec0ff */
[----:B------:R-:W-:-:S04]  /*f9b0*/  IADD3 R0, PT, PT, R3, 0x88fffff, R0 ;  /* 0x088fffff03007810 */ /* 0x000fc80007ffe000 */
[----:B------:R-:W-:-:S04]  /*f9c0*/  SHF.R.U32.HI R0, RZ, 0x15, R0 ;  /* 0x00000015ff007819 */ /* 0x000fc80000011600 */
[----:B------:R-:W-:-:S07]  /*f9d0*/  LOP3.LUT R0, R0, 0xff, RZ, 0xc0, !PT ;  /* 0x000000ff00007812 */ /* 0x000fce00078ec0ff */
.L_x_3590:
[----:B------:R-:W-:-:S04]  /*f9e0*/  SHF.R.U32.HI R3, RZ, 0x18, R3 ;  /* 0x00000018ff037819 */ /* 0x000fc80000011603 */
[----:B------:R-:W-:-:S04]  /*f9f0*/  LOP3.LUT R0, R0, 0x80, R3, 0xf8, !PT ;  /* 0x0000008000007812 */ /* 0x000fc800078ef803 */
[----:B------:R-:W-:-:S07]  /*fa00*/  PRMT R4, R0, 0x7610, R4 ;  /* 0x0000761000047816 */ /* 0x000fce0000000004 */
.L_x_3588:
[----:B------:R-:W-:Y:S05]  /*fa10*/  BSYNC.RECONVERGENT B0 ;  /* 0x0000000000007941 */ /* 0x000fea0003800200 */
.L_x_3587:
[----:B------:R0:W-:Y:S01]  /*fa20*/  STG.E.U8 desc[UR36][R8.64], R4 ;  /* 0x0000000408007986 */ /* 0x0001e2000c101124 */
[----:B------:R-:W-:Y:S01]  /*fa30*/  IMAD.MOV.U32 R2, RZ, RZ, R16 ;  /* 0x000000ffff027224 */ /* 0x000fe200078e0010 */
[----:B------:R-:W-:Y:S06]  /*fa40*/  BRA `(.L_x_3564) ;  /* 0x0000000000c87947 */ /* 0x000fec0003800000 */
.L_x_3580:
[----:B------:R-:W-:-:S13]  /*fa50*/  ISETP.NE.AND P0, PT, R0, 0x1c, PT ;  /* 0x0000001c0000780c */ /* 0x000fda0003f05270 */
[----:B------:R-:W-:Y:S05]  /*fa60*/  @!P0 BRA `(.L_x_3591) ;  /* 0x0000000000b08947 */ /* 0x000fea0003800000 */
[----:B------:R-:W-:-:S13]  /*fa70*/  ISETP.NE.AND P0, PT, R0, 0x1d, PT ;  /* 0x0000001d0000780c */ /* 0x000fda0003f05270 */
[----:B------:R-:W-:Y:S05]  /*fa80*/  @!P0 BRA `(.L_x_3592) ;  /* 0x0000000000948947 */ /* 0x000fea0003800000 */
[----:B------:R-:W-:-:S13]  /*fa90*/  ISETP.NE.AND P0, PT, R0, 0x2c, PT ;  /* 0x0000002c0000780c */ /* 0x000fda0003f05270 */
[----:B------:R-:W-:Y:S05]  /*faa0*/  @!P0 BRA `(.L_x_3593) ;  /* 0x0000000000488947 */ /* 0x000fea0003800000 */
.L_x_3563:
[----:B------:R-:W-:Y:S01]  /*fab0*/  MOV R2, 0x0 ;  /* 0x0000000000027802 */ /* 0x000fe20000000f00 */
[----:B------:R-:W0:Y:S01]  /*fac0*/  LDCU.64 UR6, c[0x4][0x158] ;  /* 0x01002b00ff0677ac */ /* 0x000e220008000a00 */
[----:B------:R-:W-:Y:S02]  /*fad0*/  HFMA2 R8, -RZ, RZ, 0, 6.020069122314453125e-06 ;  /* 0x00000065ff087431 */ /* 0x000fe400000001ff */
        /* <DEDUP_REMOVED lines=13> */
.L_x_3594:
[----:B------:R-:W-:Y:S01]  /*fbb0*/  MOV R2, R16 ;  /* 0x0000001000027202 */ /* 0x000fe20000000f00 */
[----:B------:R-:W-:Y:S06]  /*fbc0*/  BRA `(.L_x_3564) ;  /* 0x0000000000687947 */ /* 0x000fec0003800000 */
.L_x_3593:
[----:B------:R-:W-:Y:S02]  /*fbd0*/  HADD2.F32 R5, -RZ, R5.H0_H0 ;  /* 0x20000005ff057230 */ /* 0x000fe40000004100 */
[----:B------:R-:W-:-:S03]  /*fbe0*/  IMAD.MOV.U32 R3, RZ, RZ, 0xff ;  /* 0x000000ffff037424 */ /* 0x000fc600078e00ff */
[----:B------:R-:W-:-:S04]  /*fbf0*/  SHF.R.U32.HI R4, RZ, 0x17, R5 ;  /* 0x00000017ff047819 */ /* 0x000fc80000011605 */
[----:B------:R-:W-:-:S04]  /*fc00*/  LOP3.LUT R2, R4, 0xff, RZ, 0xc0, !PT ;  /* 0x000000ff04027812 */ /* 0x000fc800078ec0ff */
[----:B------:R-:W-:-:S13]  /*fc10*/  ISETP.NE.AND P2, PT, R2, 0xff, PT ;  /* 0x000000ff0200780c */ /* 0x000fda0003f45270 */
[--C-:B------:R-:W-:Y:S02]  /*fc20*/  @P2 SHF.R.U32.HI R0, RZ, 0x16, R5.reuse ;  /* 0x00000016ff002819 */ /* 0x100fe40000011605 */
[----:B------:R-:W-:Y:S01]  /*fc30*/  @P2 LOP3.LUT P0, RZ, R2, 0x3fffff, R5, 0xf8, !PT ;  /* 0x003fffff02ff2812 */ /* 0x000fe2000780f805 */
[----:B------:R-:W-:Y:S01]  /*fc40*/  IMAD.MOV.U32 R2, RZ, RZ, R16 ;  /* 0x000000ffff027224 */ /* 0x000fe200078e0010 */
        /* <DEDUP_REMOVED lines=9> */
.L_x_3592:
[----:B------:R-:W-:Y:S01]  /*fce0*/  HADD2.F32 R5, -RZ, R5.H0_H0 ;  /* 0x20000005ff057230 */ /* 0x000fe20000004100 */
[----:B------:R-:W-:-:S05]  /*fcf0*/  MOV R2, R16 ;  /* 0x0000001000027202 */ /* 0x000fca0000000f00 */
[----:B------:R-:W0:Y:S02]  /*fd00*/  F2I.U64.TRUNC R4, R5 ;  /* 0x0000000500047311 */ /* 0x000e24000020d800 */
[----:B0-----:R4:W-:Y:S01]  /*fd10*/  STG.E.64 desc[UR36][R8.64], R4 ;  /* 0x0000000408007986 */ /* 0x0019e2000c101b24 */
[----:B------:R-:W-:Y:S05]  /*fd20*/  BRA `(.L_x_3564) ;  /* 0x0000000000107947 */ /* 0x000fea0003800000 */
.L_x_3591:
[----:B------:R-:W-:Y:S02]  /*fd30*/  HADD2.F32 R5, -RZ, R5.H0_H0 ;  /* 0x20000005ff057230 */ /* 0x000fe40000004100 */
[----:B------:R-:W-:-:S04]  /*fd40*/  IMAD.MOV.U32 R2, RZ, RZ, R16 ;  /* 0x000000ffff027224 */ /* 0x000fc800078e0010 */
[----:B------:R-:W0:Y:S02]  /*fd50*/  F2I.FTZ.U32.TRUNC.NTZ R5, R5 ;  /* 0x0000000500057305 */ /* 0x000e24000021f000 */
[----:B0-----:R3:W-:Y:S02]  /*fd60*/  STG.E desc[UR36][R8.64], R5 ;  /* 0x0000000508007986 */ /* 0x0017e4000c101924 */
.L_x_3564:
[----:B------:R-:W-:-:S13]  /*fd70*/  ISETP.GE.AND P0, PT, R2, R25, PT ;  /* 0x000000190200720c */ /* 0x000fda0003f06270 */
[----:B------:R-:W-:Y:S05]  /*fd80*/  @P0 BREAK.RELIABLE B6 ;  /* 0x0000000000060942 */ /* 0x000fea0003800100 */
[----:B------:R-:W-:Y:S05]  /*fd90*/  @P0 BRA `(.L_x_3595) ;  /* 0x0000001c00c80947 */ /* 0x000fea0003800000 */
[----:B------:R-:W5:Y:S01]  /*fda0*/  LDCU UR4, c[0x0][0x3a8] ;  /* 0x00007500ff0477ac */ /* 0x000f620008000800 */
[----:B01234-:R-:W0:Y:S01]  /*fdb0*/  LDC.64 R8, c[0x0][0x388] ;  /* 0x0000e200ff087b82 */ /* 0x01fe220000000a00 */
[----:B------:R-:W-:Y:S01]  /*fdc0*/  IMAD R0, R26, 0x200, R2 ;  /* 0x000002001a007824 */ /* 0x000fe200078e0202 */
[----:B------:R-:W-:-:S03]  /*fdd0*/  PRMT R4, R22, 0x9910, RZ ;  /* 0x0000991016047816 */ /* 0x000fc600000000ff */
[----:B-----5:R-:W-:Y:S01]  /*fde0*/  IMAD R3, R0, UR4, RZ ;  /* 0x0000000400037c24 */ /* 0x020fe2000f8e02ff */
[----:B------:R-:W-:-:S04]  /*fdf0*/  MOV R0, R4 ;  /* 0x0000000400007202 */ /* 0x000fc80000000f00 */
        /* <DEDUP_REMOVED lines=14> */
[----:B0-----:R0:W-:Y:S01]  /*fee0*/  STG.E.U8 desc[UR36][R8.64], R17 ;  /* 0x0000001108007986 */ /* 0x0011e2000c101124 */
[----:B------:R-:W-:Y:S05]  /*fef0*/  BRA `(.L_x_3601) ;  /* 0x0000000c00807947 */ /* 0x000fea0003800000 */
.L_x_3599:
[----:B------:R-:W-:-:S06]  /*ff00*/  HADD2.F32 R5, -RZ, R17.H0_H0 ;  /* 0x20000011ff057230 */ /* 0x000fcc0000004100 */
[----:B------:R-:W0:Y:S02]  /*ff10*/  F2I.S64.TRUNC R4, R5 ;  /* 0x0000000500047311 */ /* 0x000e24000020d900 */
[----:B0-----:R0:W-:Y:S01]  /*ff20*/  STG.E.U8 desc[UR36][R8.64], R4 ;  /* 0x0000000408007986 */ /* 0x0011e2000c101124 */
[----:B------:R-:W-:Y:S05]  /*ff30*/  BRA `(.L_x_3601) ;  /* 0x0000000c00707947 */ /* 0x000fea0003800000 */
.L_x_3598:
        /* <DEDUP_REMOVED lines=10> */
.L_x_3603:
[----:B------:R-:W-:-:S06]  /*ffe0*/  HADD2.F32 R17, -RZ, R17.H0_H0 ;  /* 0x20000011ff117230 */ /* 0x000fcc0000004100 */
[----:B------:R-:W0:Y:S02]  /*fff0*/  F2I.FTZ.TRUNC.NTZ R17, R17 ;  /* 0x0000001100117305 */ /* 0x000e24000021f100 */
[----:B0-----:R0:W-:Y:S01]  /*10000*/  STG.E desc[UR36][R8.64], R17 ;  /* 0x0000001108007986 */ /* 0x0011e2000c101924 */
[----:B------:R-:W-:Y:S05]  /*10010*/  BRA `(.L_x_3601) ;  /* 0x0000000c00387947 */ /* 0x000fea0003800000 */
.L_x_3602:
[----:B------:R-:W-:-:S06]  /*10020*/  HADD2.F32 R17, -RZ, R17.H0_H0 ;  /* 0x20000011ff117230 */ /* 0x000fcc0000004100 */
[----:B------:R-:W0:Y:S02]  /*10030*/  F2I.FTZ.TRUNC.NTZ R17, R17 ;  /* 0x0000001100117305 */ /* 0x000e24000021f100 */
[----:B0-----:R0:W-:Y:S01]  /*10040*/  STG.E.U16 desc[UR36][R8.64], R17 ;  /* 0x0000001108007986 */ /* 0x0011e2000c101524 */
[----:B------:R-:W-:Y:S05]  /*10050*/  BRA `(.L_x_3601) ;  /* 0x0000000c00287947 */ /* 0x000fea0003800000 */
.L_x_3597:
        /* <DEDUP_REMOVED lines=9> */
.L_x_3605:
[----:B------:R0:W-:Y:S01]  /*100f0*/  STG.E.U16 desc[UR36][R8.64], R17 ;  /* 0x0000001108007986 */ /* 0x0001e2000c101524 */
[----:B------:R-:W-:Y:S05]  /*10100*/  BRA `(.L_x_3601) ;  /* 0x0000000800fc7947 */ /* 0x000fea0003800000 */
.L_x_3604:
[----:B------:R-:W-:-:S13]  /*10110*/  ISETP.NE.AND P0, PT, R0, 0x7, PT ;  /* 0x000000070000780c */ /* 0x000fda0003f05270 */
[----:B------:R-:W-:Y:S05]  /*10120*/  @!P0 BRA `(.L_x_3606) ;  /* 0x0000000000288947 */ /* 0x000fea0003800000 */
[----:B------:R-:W-:-:S13]  /*10130*/  ISETP.NE.AND P0, PT, R0, 0x8, PT ;  /* 0x000000080000780c */ /* 0x000fda0003f05270 */
[----:B------:R-:W-:Y:S05]  /*10140*/  @!P0 BRA `(.L_x_3607) ;  /* 0x0000000000188947 */ /* 0x000fea0003800000 */
[----:B------:R-:W-:-:S13]  /*10150*/  ISETP.NE.AND P0, PT, R0, 0x9, PT ;  /* 0x000000090000780c */ /* 0x000fda0003f05270 */
[----:B------:R-:W-:Y:S05]  /*10160*/  @P0 BRA `(.L_x_3600) ;  /* 0x0000000800000947 */ /* 0x000fea0003800000 */
[--C-:B------:R-:W-:Y:S02]  /*10170*/  HADD2.F32 R16, -RZ, R17.reuse.H0_H0 ;  /* 0x20000011ff107230 */ /* 0x100fe40000004100 */
[----:B------:R-:W-:-:S05]  /*10180*/  HADD2.F32 R17, -RZ, R17.H1_H1 ;  /* 0x30000011ff117230 */ /* 0x000fca0000004100 */
[----:B------:R3:W-:Y:S01]  /*10190*/  STG.E.64 desc[UR36][R8.64], R16 ;  /* 0x0000001008007986 */ /* 0x0007e2000c101b24 */
[----:B------:R-:W-:Y:S05]  /*101a0*/  BRA `(.L_x_3601) ;  /* 0x0000000800d47947 */ /* 0x000fea0003800000 */
.L_x_3607:
[----:B------:R2:W-:Y:S01]  /*101b0*/  STG.E desc[UR36][R8.64], R17 ;  /* 0x0000001108007986 */ /* 0x0005e2000c101924 */
[----:B------:R-:W-:Y:S05]  /*101c0*/  BRA `(.L_x_3601) ;  /* 0x0000000800cc7947 */ /* 0x000fea0003800000 */
.L_x_3606:
[----:B------:R-:W-:-:S05]  /*101d0*/  HADD2.F32 R4, -RZ, R17.H0_H0 ;  /* 0x20000011ff047230 */ /* 0x000fca0000004100 */
[----:B------:R-:W-:-:S06]  /*101e0*/  FMUL.FTZ R4, R4, 1 ;  /* 0x3f80000004047820 */ /* 0x000fcc0000410000 */
[----:B------:R-:W0:Y:S02]  /*101f0*/  F2F.F64.F32 R4, R4 ;  /* 0x0000000400047310 */ /* 0x000e240000201800 */
[----:B0-----:R4:W-:Y:S01]  /*10200*/  STG.E.64 desc[UR36][R8.64], R4 ;  /* 0x0000000408007986 */ /* 0x0019e2000c101b24 */
[----:B------:R-:W-:Y:S05]  /*10210*/  BRA `(.L_x_3601) ;  /* 0x0000000800b87947 */ /* 0x000fea0003800000 */
.L_x_3596:
        /* <DEDUP_REMOVED lines=14> */
.L_x_3611:
        /* <DEDUP_REMOVED lines=17> */
.L_x_3614:
[----:B------:R-:W-:-:S04]  /*10410*/  SHF.R.U32.HI R3, RZ, 0x18, R17 ;  /* 0x00000018ff037819 */ /* 0x000fc80000011611 */
[----:B------:R-:W-:-:S04]  /*10420*/  LOP3.LUT R0, R0, 0x80, R3, 0xf8, !PT ;  /* 0x0000008000007812 */ /* 0x000fc800078ef803 */
[----:B------:R-:W-:-:S07]  /*10430*/  PRMT R4, R0, 0x7610, R4 ;  /* 0x0000761000047816 */ /* 0x000fce0000000004 */
.L_x_3613:
[----:B------:R-:W-:Y:S05]  /*10440*/  BSYNC.RECONVERGENT B0 ;  /* 0x0000000000007941 */ /* 0x000fea0003800200 */
.L_x_3612:
[----:B------:R0:W-:Y:S01]  /*10450*/  STG.E.U8 desc[UR36][R8.64], R4 ;  /* 0x0000000408007986 */ /* 0x0001e2000c101124 */
[----:B------:R-:W-:Y:S05]  /*10460*/  BRA `(.L_x_3601) ;  /* 0x0000000800247947 */ /* 0x000fea0003800000 */
.L_x_3610:
        /* <DEDUP_REMOVED lines=17> */
.L_x_3617:
[----:B------:R-:W-:-:S04]  /*10580*/  SHF.R.U32.HI R3, RZ, 0x18, R17 ;  /* 0x00000018ff037819 */ /* 0x000fc80000011611 */
[----:B------:R-:W-:-:S04]  /*10590*/  LOP3.LUT R0, R0, 0x80, R3, 0xf8, !PT ;  /* 0x0000008000007812 */ /* 0x000fc800078ef803 */
[----:B------:R-:W-:-:S07]  /*105a0*/  PRMT R4, R0, 0x7610, R4 ;  /* 0x0000761000047816 */ /* 0x000fce0000000004 */
.L_x_3616:
[----:B------:R-:W-:Y:S05]  /*105b0*/  BSYNC.RECONVERGENT B0 ;  /* 0x0000000000007941 */ /* 0x000fea0003800200 */
.L_x_3615:
[----:B------:R0:W-:Y:S01]  /*105c0*/  STG.E.U8 desc[UR36][R8.64], R4 ;  /* 0x0000000408007986 */ /* 0x0001e2000c101124 */
[----:B------:R-:W-:Y:S05]  /*105d0*/  BRA `(.L_x_3601) ;  /* 0x0000000400c87947 */ /* 0x000fea0003800000 */
.L_x_3609:
        /* <DEDUP_REMOVED lines=22> */
.L_x_3619:
[----:B------:R-:W-:-:S06]  /*10740*/  HADD2.F32 R4, -RZ, R17.H0_H0 ;  /* 0x20000011ff047230 */ /* 0x000fcc0000004100 */
[----:B------:R-:W0:Y:S02]  /*10750*/  F2I.U64.TRUNC R4, R4 ;  /* 0x0000000400047311 */ /* 0x000e24000020d800 */
[----:B0-----:R0:W-:Y:S01]  /*10760*/  STG.E.64 desc[UR36][R8.64], R4 ;  /* 0x0000000408007986 */ /* 0x0011e2000c101b24 */
[----:B------:R-:W-:Y:S05]  /*10770*/  BRA `(.L_x_3601) ;  /* 0x0000000400607947 */ /* 0x000fea0003800000 */
.L_x_3618:
[----:B------:R-:W-:-:S06]  /*10780*/  HADD2.F32 R17, -RZ, R17.H0_H0 ;  /* 0x20000011ff117230 */ /* 0x000fcc0000004100 */
[----:B------:R-:W0:Y:S02]  /*10790*/  F2I.FTZ.U32.TRUNC.NTZ R17, R17 ;  /* 0x0000001100117305 */ /* 0x000e24000021f000 */
[----:B0-----:R0:W-:Y:S01]  /*107a0*/  STG.E desc[UR36][R8.64], R17 ;  /* 0x0000001108007986 */ /* 0x0011e2000c101924 */
[----:B------:R-:W-:Y:S05]  /*107b0*/  BRA `(.L_x_3601) ;  /* 0x0000000400507947 */ /* 0x000fea0003800000 */
.L_x_3608:
[----:B------:R-:W-:-:S13]  /*107c0*/  ISETP.GT.AND P0, PT, R0, 0xe, PT ;  /* 0x0000000e0000780c */ /* 0x000fda0003f04270 */
[----:B------:R-:W-:Y:S05]  /*107d0*/  @P0 BRA `(.L_x_3620) ;  /* 0x00000000004c0947 */ /* 0x000fea0003800000 */
[----:B------:R-:W-:-:S13]  /*107e0*/  ISETP.NE.AND P0, PT, R0, 0xa, PT ;  /* 0x0000000a0000780c */ /* 0x000fda0003f05270 */
[----:B------:R-:W-:Y:S05]  /*107f0*/  @!P0 BRA `(.L_x_3621) ;  /* 0x0000000000248947 */ /* 0x000fea0003800000 */
[----:B------:R-:W-:-:S13]  /*10800*/  ISETP.NE.AND P0, PT, R0, 0xb, PT ;  /* 0x0000000b0000780c */ /* 0x000fda0003f05270 */
[----:B------:R-:W-:Y:S05]  /*10810*/  @P0 BRA `(.L_x_3600) ;  /* 0x0000000000540947 */ /* 0x000fea0003800000 */
[----:B------:R-:W-:-:S05]  /*10820*/  HADD2.F32 R0, -RZ, R17.H0_H0 ;  /* 0x20000011ff007230 */ /* 0x000fca0000004100 */
[----:B------:R-:W-:-:S13]  /*10830*/  FSETP.NEU.FTZ.AND P0, PT, R0, RZ, PT ;  /* 0x000000ff0000720b */ /* 0x000fda0003f1d000 */
[----:B------:R-:W-:-:S05]  /*10840*/  @!P0 HADD2.F32 R17, -RZ, R17.H1_H1 ;  /* 0x30000011ff118230 */ /* 0x000fca0000004100 */
[----:B------:R-:W-:-:S04]  /*10850*/  FSETP.NEU.OR P0, PT, R17, RZ, P0 ;  /* 0x000000ff1100720b */ /* 0x000fc8000070d400 */
[----:B------:R-:W-:-:S05]  /*10860*/  SEL R3, RZ, 0x1, !P0 ;  /* 0x00000001ff037807 */ /* 0x000fca0004000000 */
[----:B------:R0:W-:Y:S01]  /*10870*/  STG.E.U8 desc[UR36][R8.64], R3 ;  /* 0x0000000308007986 */ /* 0x0001e2000c101124 */
[----:B------:R-:W-:Y:S05]  /*10880*/  BRA `(.L_x_3601) ;  /* 0x00000004001c7947 */ /* 0x000fea0003800000 */
.L_x_3621:
        /* <DEDUP_REMOVED lines=8> */
.L_x_3620:
[----:B------:R-:W-:-:S13]  /*10910*/  ISETP.NE.AND P0, PT, R0, 0xf, PT ;  /* 0x0000000f0000780c */ /* 0x000fda0003f05270 */
[----:B------:R-:W-:Y:S05]  /*10920*/  @!P0 BRA `(.L_x_3622) ;  /* 0x0000000000e88947 */ /* 0x000fea0003800000 */
[----:B------:R-:W-:-:S13]  /*10930*/  ISETP.NE.AND P0, PT, R0, 0x17, PT ;  /* 0x000000170000780c */ /* 0x000fda0003f05270 */
[----:B------:R-:W-:Y:S05]  /*10940*/  @!P0 BRA `(.L_x_3623) ;  /* 0x0000000000908947 */ /* 0x000fea0003800000 */
[----:B------:R-:W-:-:S13]  /*10950*/  ISETP.NE.AND P0, PT, R0, 0x18, PT ;  /* 0x000000180000780c */ /* 0x000fda0003f05270 */
[----:B------:R-:W-:Y:S05]  /*10960*/  @!P0 BRA `(.L_x_3624) ;  /* 0x0000000000448947 */ /* 0x000fea0003800000 */
.L_x_3600:
        /* <DEDUP_REMOVED lines=16> */
.L_x_3625:
[----:B------:R-:W-:Y:S05]  /*10a70*/  BRA `(.L_x_3601) ;  /* 0x0000000000a07947 */ /* 0x000fea0003800000 */
.L_x_3624:
        /* <DEDUP_REMOVED lines=13> */
.L_x_3627:
[----:B------:R-:W-:Y:S05]  /*10b50*/  BSYNC.RECONVERGENT B0 ;  /* 0x0000000000007941 */ /* 0x000fea0003800200 */
.L_x_3626:
[----:B------:R-:W-:-:S05]  /*10b60*/  LOP3.LUT R3, R0, 0x80, R3, 0xf8, !PT ;  /* 0x0000008000037812 */ /* 0x000fca00078ef803 */
[----:B------:R0:W-:Y:S01]  /*10b70*/  STG.E.U8 desc[UR36][R8.64], R3 ;  /* 0x0000000308007986 */ /* 0x0001e2000c101124 */
[----:B------:R-:W-:Y:S05]  /*10b80*/  BRA `(.L_x_3601) ;  /* 0x00000000005c7947 */ /* 0x000fea0003800000 */
.L_x_3623:
        /* <DEDUP_REMOVED lines=12> */
.L_x_3629:
[----:B------:R-:W-:Y:S02]  /*10c50*/  ISETP.GT.U32.AND P0, PT, R4, 0x7f800000, PT ;  /* 0x7f8000000400780c */ /* 0x000fe40003f04070 */
[----:B------:R-:W-:-:S04]  /*10c60*/  MOV R0, 0x7f ;  /* 0x0000007f00007802 */ /* 0x000fc80000000f00 */
[----:B------:R-:W-:-:S07]  /*10c70*/  SEL R0, R0, 0x7c, P0 ;  /* 0x0000007c00007807 */ /* 0x000fce0000000000 */
.L_x_3630:
[----:B------:R-:W-:Y:S05]  /*10c80*/  BSYNC.RECONVERGENT B0 ;  /* 0x0000000000007941 */ /* 0x000fea0003800200 */
.L_x_3628:
[----:B------:R-:W-:-:S04]  /*10c90*/  SHF.R.U32.HI R3, RZ, 0x18, R3 ;  /* 0x00000018ff037819 */ /* 0x000fc80000011603 */
[----:B------:R-:W-:-:S05]  /*10ca0*/  LOP3.LUT R3, R0, 0x80, R3, 0xf8, !PT ;  /* 0x0000008000037812 */ /* 0x000fca00078ef803 */
[----:B------:R0:W-:Y:S01]  /*10cb0*/  STG.E.U8 desc[UR36][R8.64], R3 ;  /* 0x0000000308007986 */ /* 0x0001e2000c101124 */
[----:B------:R-:W-:Y:S05]  /*10cc0*/  BRA `(.L_x_3601) ;  /* 0x00000000000c7947 */ /* 0x000fea0003800000 */
.L_x_3622:
[----:B------:R-:W-:-:S05]  /*10cd0*/  HADD2.F32 R0, -RZ, R17.H0_H0 ;  /* 0x20000011ff007230 */ /* 0x000fca0000004100 */
[----:B------:R-:W-:-:S05]  /*10ce0*/  F2FP.BF16.F32.PACK_AB R0, RZ, R0 ;  /* 0x00000000ff00723e */ /* 0x000fca00000010ff */
[----:B------:R0:W-:Y:S02]  /*10cf0*/  STG.E.U16 desc[UR36][R8.64], R0 ;  /* 0x0000000008007986 */ /* 0x0001e4000c101524 */
.L_x_3601:
[----:B------:R-:W-:-:S07]  /*10d00*/  VIADD R2, R2, 0x80 ;  /* 0x0000008002027836 */ /* 0x000fce0000000000 */
.L_x_3558:
[----:B------:R-:W-:-:S13]  /*10d10*/  ISETP.GE.AND P0, PT, R2, R25, PT ;  /* 0x000000190200720c */ /* 0x000fda0003f06270 */
[----:B------:R-:W-:Y:S05]  /*10d20*/  @P0 BREAK.RELIABLE B6 ;  /* 0x0000000000060942 */ /* 0x000fea0003800100 */
[----:B------:R-:W-:Y:S05]  /*10d30*/  @P0 BRA `(.L_x_3595) ;  /* 0x0000000c00e00947 */ /* 0x000fea0003800000 */
[----:B------:R-:W-:Y:S05]  /*10d40*/  BSYNC.RELIABLE B6 ;  /* 0x0000000000067941 */ /* 0x000fea0003800100 */
.L_x_3557:
        /* <DEDUP_REMOVED lines=22> */
.L_x_3634:
[----:B------:R-:W-:-:S06]  /*10eb0*/  HADD2.F32 R5, -RZ, R18.H0_H0 ;  /* 0x20000012ff057230 */ /* 0x000fcc0000004100 */
[----:B------:R-:W0:Y:S02]  /*10ec0*/  F2I.S64.TRUNC R4, R5 ;  /* 0x0000000500047311 */ /* 0x000e24000020d900 */
[----:B0-----:R3:W-:Y:S01]  /*10ed0*/  STG.E.U8 desc[UR36][R8.64], R4 ;  /* 0x0000000408007986 */ /* 0x0017e2000c101124 */
[----:B------:R-:W-:Y:S05]  /*10ee0*/  BRA `(.L_x_3636) ;  /* 0x0000000c00707947 */ /* 0x000fea0003800000 */
.L_x_3633:
        /* <DEDUP_REMOVED lines=10> */
.L_x_3638:
[----:B------:R-:W-:-:S04]  /*10f90*/  HADD2.F32 R18, -RZ, R18.H0_H0 ;  /* 0x20000012ff127230 */ /* 0x000fc80000004100 */
[----:B------:R-:W0:Y:S02]  /*10fa0*/  F2I.FTZ.TRUNC.NTZ R3, R18 ;  /* 0x0000001200037305 */ /* 0x000e24000021f100 */
[----:B0-----:R1:W-:Y:S01]  /*10fb0*/  STG.E desc[UR36][R8.64], R3 ;  /* 0x0000000308007986 */ /* 0x0013e2000c101924 */
[----:B------:R-:W-:Y:S05]  /*10fc0*/  BRA `(.L_x_3636) ;  /* 0x0000000c00387947 */ /* 0x000fea0003800000 */
.L_x_3637:
[----:B------:R-:W-:-:S04]  /*10fd0*/  HADD2.F32 R18, -RZ, R18.H0_H0 ;  /* 0x20000012ff127230 */ /* 0x000fc80000004100 */
[----:B------:R-:W0:Y:S02]  /*10fe0*/  F2I.FTZ.TRUNC.NTZ R3, R18 ;  /* 0x0000001200037305 */ /* 0x000e24000021f100 */
[----:B0-----:R2:W-:Y:S01]  /*10ff0*/  STG.E.U16 desc[UR36][R8.64], R3 ;  /* 0x0000000308007986 */ /* 0x0015e2000c101524 */
[----:B------:R-:W-:Y:S05]  /*11000*/  BRA `(.L_x_3636) ;  /* 0x0000000c00287947 */ /* 0x000fea0003800000 */
.L_x_3632:
        /* <DEDUP_REMOVED lines=9> */
.L_x_3640:
[----:B------:R0:W-:Y:S01]  /*110a0*/  STG.E.U16 desc[UR36][R8.64], R18 ;  /* 0x0000001208007986 */ /* 0x0001e2000c101524 */
[----:B------:R-:W-:Y:S05]  /*110b0*/  BRA `(.L_x_3636) ;  /* 0x0000000800fc7947 */ /* 0x000fea0003800000 */
.L_x_3639:
        /* <DEDUP_REMOVED lines=10> */
.L_x_3642:
[----:B------:R0:W-:Y:S01]  /*11160*/  STG.E desc[UR36][R8.64], R18 ;  /* 0x0000001208007986 */ /* 0x0001e2000c101924 */
[----:B------:R-:W-:Y:S05]  /*11170*/  BRA `(.L_x_3636) ;  /* 0x0000000800cc7947 */ /* 0x000fea0003800000 */
.L_x_3641:
[----:B------:R-:W-:-:S05]  /*11180*/  HADD2.F32 R4, -RZ, R18.H0_H0 ;  /* 0x20000012ff047230 */ /* 0x000fca0000004100 */
[----:B------:R-:W-:-:S06]  /*11190*/  FMUL.FTZ R4, R4, 1 ;  /* 0x3f80000004047820 */ /* 0x000fcc0000410000 */
[----:B------:R-:W0:Y:S02]  /*111a0*/  F2F.F64.F32 R4, R4 ;  /* 0x0000000400047310 */ /* 0x000e240000201800 */
[----:B0-----:R0:W-:Y:S01]  /*111b0*/  STG.E.64 desc[UR36][R8.64], R4 ;  /* 0x0000000408007986 */ /* 0x0011e2000c101b24 */
[----:B------:R-:W-:Y:S05]  /*111c0*/  BRA `(.L_x_3636) ;  /* 0x0000000800b87947 */ /* 0x000fea0003800000 */
.L_x_3631:
        /* <DEDUP_REMOVED lines=14> */
.L_x_3646:
        /* <DEDUP_REMOVED lines=17> */
.L_x_3649:
[----:B------:R-:W-:-:S04]  /*113c0*/  SHF.R.U32.HI R3, RZ, 0x18, R5 ;  /* 0x00000018ff037819 */ /* 0x000fc80000011605 */
[----:B------:R-:W-:-:S04]  /*113d0*/  LOP3.LUT R0, R0, 0x80, R3, 0xf8, !PT ;  /* 0x0000008000007812 */ /* 0x000fc800078ef803 */
[----:B------:R-:W-:-:S07]  /*113e0*/  PRMT R4, R0, 0x7610, R4 ;  /* 0x0000761000047816 */ /* 0x000fce0000000004 */
.L_x_3648:
[----:B------:R-:W-:Y:S05]  /*113f0*/  BSYNC.RECONVERGENT B0 ;  /* 0x0000000000007941 */ /* 0x000fea0003800200 */
.L_x_3647:
[----:B------:R0:W-:Y:S01]  /*11400*/  STG.E.U8 desc[UR36][R8.64], R4 ;  /* 0x0000000408007986 */ /* 0x0001e2000c101124 */
[----:B------:R-:W-:Y:S05]  /*11410*/  BRA `(.L_x_3636) ;  /* 0x0000000800247947 */ /* 0x000fea0003800000 */
.L_x_3645:
        /* <DEDUP_REMOVED lines=17> */
.L_x_3652:
[----:B------:R-:W-:-:S04]  /*11530*/  SHF.R.U32.HI R3, RZ, 0x18, R5 ;  /* 0x00000018ff037819 */ /* 0x000fc80000011605 */
[----:B------:R-:W-:-:S04]  /*11540*/  LOP3.LUT R0, R0, 0x80, R3, 0xf8, !PT ;  /* 0x0000008000007812 */ /* 0x000fc800078ef803 */
[----:B------:R-:W-:-:S07]  /*11550*/  PRMT R4, R0, 0x7610, R4 ;  /* 0x0000761000047816 */ /* 0x000fce0000000004 */
.L_x_3651:
[----:B------:R-:W-:Y:S05]  /*11560*/  BSYNC.RECONVERGENT B0 ;  /* 0x0000000000007941 */ /* 0x000fea0003800200 */
.L_x_3650:
[----:B------:R0:W-:Y:S01]  /*11570*/  STG.E.U8 desc[UR36][R8.64], R4 ;  /* 0x0000000408007986 */ /* 0x0001e2000c101124 */
[----:B------:R-:W-:Y:S05]  /*11580*/  BRA `(.L_x_3636) ;  /* 0x0000000400c87947 */ /* 0x000fea0003800000 */
.L_x_3644:
        /* <DEDUP_REMOVED lines=22> */
.L_x_3654:
[----:B------:R-:W-:-:S06]  /*116f0*/  HADD2.F32 R4, -RZ, R18.H0_H0 ;  /* 0x20000012ff047230 */ /* 0x000fcc0000004100 */
[----:B------:R-:W0:Y:S02]  /*11700*/  F2I.U64.TRUNC R4, R4 ;  /* 0x0000000400047311 */ /* 0x000e24000020d800 */
[----:B0-----:R0:W-:Y:S01]  /*11710*/  STG.E.64 desc[UR36][R8.64], R4 ;  /* 0x0000000408007986 */ /* 0x0011e2000c101b24 */
[----:B------:R-:W-:Y:S05]  /*11720*/  BRA `(.L_x_3636) ;  /* 0x0000000400607947 */ /* 0x000fea0003800000 */
.L_x_3653:
[----:B------:R-:W-:-:S04]  /*11730*/  HADD2.F32 R18, -RZ, R18.H0_H0 ;  /* 0x20000012ff127230 */ /* 0x000fc80000004100 */
[----:B------:R-:W0:Y:S02]  /*11740*/  F2I.FTZ.U32.TRUNC.NTZ R3, R18 ;  /* 0x0000001200037305 */ /* 0x000e24000021f000 */
[----:B0-----:R0:W-:Y:S01]  /*11750*/  STG.E desc[UR36][R8.64], R3 ;  /* 0x0000000308007986 */ /* 0x0011e2000c101924 */
[----:B------:R-:W-:Y:S05]  /*11760*/  BRA `(.L_x_3636) ;  /* 0x0000000400507947 */ /* 0x000fea0003800000 */
.L_x_3643:
        /* <DEDUP_REMOVED lines=13> */
.L_x_3656:
        /* <DEDUP_REMOVED lines=8> */
.L_x_3655:
[----:B------:R-:W-:-:S13]  /*118c0*/  ISETP.NE.AND P0, PT, R0, 0xf, PT ;  /* 0x0000000f0000780c */ /* 0x000fda0003f05270 */
[----:B------:R-:W-:Y:S05]  /*118d0*/  @!P0 BRA `(.L_x_3657) ;  /* 0x0000000000e88947 */ /* 0x000fea0003800000 */
[----:B------:R-:W-:-:S13]  /*118e0*/  ISETP.NE.AND P0, PT, R0, 0x17, PT ;  /* 0x000000170000780c */ /* 0x000fda0003f05270 */
[----:B------:R-:W-:Y:S05]  /*118f0*/  @!P0 BRA `(.L_x_3658) ;  /* 0x0000000000908947 */ /* 0x000fea0003800000 */
[----:B------:R-:W-:-:S13]  /*11900*/  ISETP.NE.AND P0, PT, R0, 0x18, PT ;  /* 0x000000180000780c */ /* 0x000fda0003f05270 */
[----:B------:R-:W-:Y:S05]  /*11910*/  @!P0 BRA `(.L_x_3659) ;  /* 0x0000000000448947 */ /* 0x000fea0003800000 */
.L_x_3635:
        /* <DEDUP_REMOVED lines=16> */
.L_x_3660:
[----:B------:R-:W-:Y:S05]  /*11a20*/  BRA `(.L_x_3636) ;  /* 0x0000000000a07947 */ /* 0x000fea0003800000 */
.L_x_3659:
        /* <DEDUP_REMOVED lines=13> */
.L_x_3662:
[----:B------:R-:W-:Y:S05]  /*11b00*/  BSYNC.RECONVERGENT B0 ;  /* 0x0000000000007941 */ /* 0x000fea0003800200 */
.L_x_3661:
[----:B------:R-:W-:-:S05]  /*11b10*/  LOP3.LUT R3, R0, 0x80, R3, 0xf8, !PT ;  /* 0x0000008000037812 */ /* 0x000fca00078ef803 */
[----:B------:R0:W-:Y:S01]  /*11b20*/  STG.E.U8 desc[UR36][R8.64], R3 ;  /* 0x0000000308007986 */ /* 0x0001e2000c101124 */
[----:B------:R-:W-:Y:S05]  /*11b30*/  BRA `(.L_x_3636) ;  /* 0x00000000005c7947 */ /* 0x000fea0003800000 */
.L_x_3658:
        /* <DEDUP_REMOVED lines=12> */
.L_x_3664:
[----:B------:R-:W-:Y:S02]  /*11c00*/  ISETP.GT.U32.AND P0, PT, R4, 0x7f800000, PT ;  /* 0x7f8000000400780c */ /* 0x000fe40003f04070 */
[----:B------:R-:W-:-:S04]  /*11c10*/  MOV R0, 0x7f ;  /* 0x0000007f00007802 */ /* 0x000fc80000000f00 */
[----:B------:R-:W-:-:S07]  /*11c20*/  SEL R0, R0, 0x7c, P0 ;  /* 0x0000007c00007807 */ /* 0x000fce0000000000 */
.L_x_3665:
[----:B------:R-:W-:Y:S05]  /*11c30*/  BSYNC.RECONVERGENT B0 ;  /* 0x0000000000007941 */ /* 0x000fea0003800200 */
.L_x_3663:
[----:B------:R-:W-:-:S04]  /*11c40*/  SHF.R.U32.HI R3, RZ, 0x18, R3 ;  /* 0x00000018ff037819 */ /* 0x000fc80000011603 */
[----:B------:R-:W-:-:S05]  /*11c50*/  LOP3.LUT R3, R0, 0x80, R3, 0xf8, !PT ;  /* 0x0000008000037812 */ /* 0x000fca00078ef803 */
[----:B------:R0:W-:Y:S01]  /*11c60*/  STG.E.U8 desc[UR36][R8.64], R3 ;  /* 0x0000000308007986 */ /* 0x0001e2000c101124 */
[----:B------:R-:W-:Y:S05]  /*11c70*/  BRA `(.L_x_3636) ;  /* 0x00000000000c7947 */ /* 0x000fea0003800000 */
.L_x_3657:
[----:B------:R-:W-:-:S05]  /*11c80*/  HADD2.F32 R0, -RZ, R18.H0_H0 ;  /* 0x20000012ff007230 */ /* 0x000fca0000004100 */
[----:B------:R-:W-:-:S05]  /*11c90*/  F2FP.BF16.F32.PACK_AB R0, RZ, R0 ;  /* 0x00000000ff00723e */ /* 0x000fca00000010ff */
[----:B------:R0:W-:Y:S02]  /*11ca0*/  STG.E.U16 desc[UR36][R8.64], R0 ;  /* 0x0000000008007986 */ /* 0x0001e4000c101524 */
.L_x_3636:
[----:B------:R-:W-:-:S07]  /*11cb0*/  VIADD R2, R2, 0x80 ;  /* 0x0000008002027836 */ /* 0x000fce0000000000 */
.L_x_3595:
[----:B------:R-:W-:Y:S05]  /*11cc0*/  BSYNC.RECONVERGENT B7 ;  /* 0x0000000000077941 */ /* 0x000fea0003800200 */
.L_x_3556:
[----:B------:R-:W-:-:S13]  /*11cd0*/  ISETP.GE.AND P0, PT, R2, R25, PT ;  /* 0x000000190200720c */ /* 0x000fda0003f06270 */
[----:B------:R-:W-:Y:S05]  /*11ce0*/  @P0 EXIT ;  /* 0x000000000000094d */ /* 0x000fea0003800000 */
[----:B0-234-:R-:W0:Y:S01]  /*11cf0*/  LDC.64 R4, c[0x0][0x388] ;  /* 0x0000e200ff047b82 */ /* 0x01de220000000a00 */
[----:B------:R-:W1:Y:S01]  /*11d00*/  LDCU UR4, c[0x0][0x3a8] ;  /* 0x00007500ff0477ac */ /* 0x000e620008000800 */
[----:B------:R-:W-:Y:S01]  /*11d10*/  PRMT R0, R22, 0x9910, RZ ;  /* 0x0000991016007816 */ /* 0x000fe200000000ff */
[----:B------:R-:W-:-:S03]  /*11d20*/  IMAD R2, R26, 0x200, R2 ;  /* 0x000002001a027824 */ /* 0x000fc600078e0202 */
[----:B------:R-:W-:Y:S01]  /*11d30*/  ISETP.GT.AND P1, PT, R0, 0x9, PT ;  /* 0x000000090000780c */ /* 0x000fe20003f24270 */
[----:B-1----:R-:W-:-:S05]  /*11d40*/  IMAD R3, R2, UR4, RZ ;  /* 0x0000000402037c24 */ /* 0x002fca000f8e02ff */
[----:B0-----:R-:W-:-:S04]  /*11d50*/  IADD3 R2, P0, PT, R3, R4, RZ ;  /* 0x0000000403027210 */ /* 0x001fc80007f1e0ff */
[----:B------:R-:W-:-:S03]  /*11d60*/  IADD3.X R3, PT, PT, RZ, R5, RZ, P0, !PT ;  /* 0x00000005ff037210 */ /* 0x000fc600007fe4ff */
        /* <DEDUP_REMOVED lines=13> */
.L_x_3669:
[----:B------:R-:W-:-:S06]  /*11e40*/  HADD2.F32 R5, -RZ, R19.H0_H0 ;  /* 0x20000013ff057230 */ /* 0x000fcc0000004100 */
[----:B------:R-:W0:Y:S02]  /*11e50*/  F2I.S64.TRUNC R4, R5 ;  /* 0x0000000500047311 */ /* 0x000e24000020d900 */
[----:B0-----:R-:W-:Y:S01]  /*11e60*/  STG.E.U8 desc[UR36][R2.64], R4 ;  /* 0x0000000402007986 */ /* 0x001fe2000c101124 */
[----:B------:R-:W-:Y:S05]  /*11e70*/  EXIT ;  /* 0x000000000000794d */ /* 0x000fea0003800000 */
.L_x_3668:
        /* <DEDUP_REMOVED lines=10> */
.L_x_3672:
[----:B------:R-:W-:-:S06]  /*11f20*/  HADD2.F32 R19, -RZ, R19.H0_H0 ;  /* 0x20000013ff137230 */ /* 0x000fcc0000004100 */
[----:B------:R-:W0:Y:S02]  /*11f30*/  F2I.FTZ.TRUNC.NTZ R19, R19 ;  /* 0x0000001300137305 */ /* 0x000e24000021f100 */
[----:B0-----:R-:W-:Y:S01]  /*11f40*/  STG.E desc[UR36][R2.64], R19 ;  /* 0x0000001302007986 */ /* 0x001fe2000c101924 */
[----:B------:R-:W-:Y:S05]  /*11f50*/  EXIT ;  /* 0x000000000000794d */ /* 0x000fea0003800000 */
.L_x_3671:
[----:B------:R-:W-:-:S06]  /*11f60*/  HADD2.F32 R19, -RZ, R19.H0_H0 ;  /* 0x20000013ff137230 */ /* 0x000fcc0000004100 */
[----:B------:R-:W0:Y:S02]  /*11f70*/  F2I.FTZ.TRUNC.NTZ R19, R19 ;  /* 0x0000001300137305 */ /* 0x000e24000021f100 */
[----:B0-----:R-:W-:Y:S01]  /*11f80*/  STG.E.U16 desc[UR36][R2.64], R19 ;  /* 0x0000001302007986 */ /* 0x001fe2000c101524 */
[----:B------:R-:W-:Y:S05]  /*11f90*/  EXIT ;  /* 0x000000000000794d */ /* 0x000fea0003800000 */
.L_x_3667:
        /* <DEDUP_REMOVED lines=9> */
.L_x_3674:
[----:B------:R-:W-:Y:S01]  /*12030*/  STG.E.U16 desc[UR36][R2.64], R19 ;  /* 0x0000001302007986 */ /* 0x000fe2000c101524 */
[----:B------:R-:W-:Y:S05]  /*12040*/  EXIT ;  /* 0x000000000000794d */ /* 0x000fea0003800000 */
.L_x_3673:
        /* <DEDUP_REMOVED lines=8> */
[----:B------:R-:W-:Y:S01]  /*120d0*/  STG.E.64 desc[UR36][R2.64], R18 ;  /* 0x0000001202007986 */ /* 0x000fe2000c101b24 */
[----:B------:R-:W-:Y:S05]  /*120e0*/  EXIT ;  /* 0x000000000000794d */ /* 0x000fea0003800000 */
.L_x_3676:
[----:B------:R-:W-:Y:S01]  /*120f0*/  STG.E desc[UR36][R2.64], R19 ;  /* 0x0000001302007986 */ /* 0x000fe2000c101924 */
[----:B------:R-:W-:Y:S05]  /*12100*/  EXIT ;  /* 0x000000000000794d */ /* 0x000fea0003800000 */
.L_x_3675:
[----:B------:R-:W-:-:S05]  /*12110*/  HADD2.F32 R4, -RZ, R19.H0_H0 ;  /* 0x20000013ff047230 */ /* 0x000fca0000004100 */
[----:B------:R-:W-:-:S06]  /*12120*/  FMUL.FTZ R4, R4, 1 ;  /* 0x3f80000004047820 */ /* 0x000fcc0000410000 */
[----:B------:R-:W0:Y:S02]  /*12130*/  F2F.F64.F32 R4, R4 ;  /* 0x0000000400047310 */ /* 0x000e240000201800 */
[----:B0-----:R-:W-:Y:S01]  /*12140*/  STG.E.64 desc[UR36][R2.64], R4 ;  /* 0x0000000402007986 */ /* 0x001fe2000c101b24 */
[----:B------:R-:W-:Y:S05]  /*12150*/  EXIT ;  /* 0x000000000000794d */ /* 0x000fea0003800000 */
.L_x_3666:
        /* <DEDUP_REMOVED lines=14> */
.L_x_3680:
        /* <DEDUP_REMOVED lines=18> */
.L_x_3683:
[----:B------:R-:W-:-:S04]  /*12360*/  SHF.R.U32.HI R5, RZ, 0x18, R5 ;  /* 0x00000018ff057819 */ /* 0x000fc80000011605 */
[----:B------:R-:W-:-:S07]  /*12370*/  LOP3.LUT R0, R0, 0x80, R5, 0xf8, !PT ;  /* 0x0000008000007812 */ /* 0x000fce00078ef805 */
.L_x_3682:
[----:B------:R-:W-:Y:S05]  /*12380*/  BSYNC.RECONVERGENT B0 ;  /* 0x0000000000007941 */ /* 0x000fea0003800200 */
.L_x_3681:
[----:B------:R-:W-:Y:S01]  /*12390*/  STG.E.U8 desc[UR36][R2.64], R0 ;  /* 0x0000000002007986 */ /* 0x000fe2000c101124 */
[----:B------:R-:W-:Y:S05]  /*123a0*/  EXIT ;  /* 0x000000000000794d */ /* 0x000fea0003800000 */
.L_x_3679:
        /* <DEDUP_REMOVED lines=18> */
.L_x_3686:
[----:B------:R-:W-:-:S04]  /*124d0*/  SHF.R.U32.HI R5, RZ, 0x18, R5 ;  /* 0x00000018ff057819 */ /* 0x000fc80000011605 */
[----:B------:R-:W-:-:S07]  /*124e0*/  LOP3.LUT R0, R0, 0x80, R5, 0xf8, !PT ;  /* 0x0000008000007812 */ /* 0x000fce00078ef805 */
.L_x_3685:
[----:B------:R-:W-:Y:S05]  /*124f0*/  BSYNC.RECONVERGENT B0 ;  /* 0x0000000000007941 */ /* 0x000fea0003800200 */
.L_x_3684:
[----:B------:R-:W-:Y:S01]  /*12500*/  STG.E.U8 desc[UR36][R2.64], R0 ;  /* 0x0000000002007986 */ /* 0x000fe2000c101124 */
[----:B------:R-:W-:Y:S05]  /*12510*/  EXIT ;  /* 0x000000000000794d */ /* 0x000fea0003800000 */
.L_x_3678:
        /* <DEDUP_REMOVED lines=14> */
[----:B------:R-:W-:Y:S02]  /*12600*/  @P2 ISETP.EQ.U32.AND P1, PT, R0, 0x1, P0 ;  /* 0x000000010000280c */ /* 0x000fe40000722070 */
[----:B------:R-:W-:Y:S02]  /*12610*/  PLOP3.LUT P0, PT, PT, PT, PT, 0x80, 0x8 ;  /* 0x000000000008781c */ /* 0x000fe40003f0f070 */
[----:B------:R-:W-:Y:S02]  /*12620*/  @P2 PLOP3.LUT P0, PT, P1, PT, PT, 0x80, 0x8 ;  /* 0x000000000008281c */ /* 0x000fe40000f0f070 */
[----:B------:R-:W-:-:S11]  /*12630*/  @P2 IADD3 R0, PT, PT, R6, 0x1, RZ ;  /* 0x0000000106002810 */ /* 0x000fd60007ffe0ff */
[----:B------:R-:W-:-:S04]  /*12640*/  @!P0 IMAD.MOV R0, RZ, RZ, R6 ;  /* 0x000000ffff008224 */ /* 0x000fc800078e0206 */
[----:B------:R-:W-:-:S05]  /*12650*/  @P2 IMAD.MOV.U32 R5, RZ, RZ, R0 ;  /* 0x000000ffff052224 */ /* 0x000fca00078e0000 */
[----:B------:R-:W-:Y:S01]  /*12660*/  STG.E.U8 desc[UR36][R2.64], R5 ;  /* 0x0000000502007986 */ /* 0x000fe2000c101124 */
[----:B------:R-:W-:Y:S05]  /*12670*/  EXIT ;  /* 0x000000000000794d */ /* 0x000fea0003800000 */
.L_x_3688:
[----:B------:R-:W-:-:S06]  /*12680*/  HADD2.F32 R4, -RZ, R19.H0_H0 ;  /* 0x20000013ff047230 */ /* 0x000fcc0000004100 */
[----:B------:R-:W0:Y:S02]  /*12690*/  F2I.U64.TRUNC R4, R4 ;  /* 0x0000000400047311 */ /* 0x000e24000020d800 */
[----:B0-----:R-:W-:Y:S01]  /*126a0*/  STG.E.64 desc[UR36][R2.64], R4 ;  /* 0x0000000402007986 */ /* 0x001fe2000c101b24 */
[----:B------:R-:W-:Y:S05]  /*126b0*/  EXIT ;  /* 0x000000000000794d */ /* 0x000fea0003800000 */
.L_x_3687:
[----:B------:R-:W-:-:S06]  /*126c0*/  HADD2.F32 R19, -RZ, R19.H0_H0 ;  /* 0x20000013ff137230 */ /* 0x000fcc0000004100 */
[----:B------:R-:W0:Y:S02]  /*126d0*/  F2I.FTZ.U32.TRUNC.NTZ R19, R19 ;  /* 0x0000001300137305 */ /* 0x000e24000021f000 */
[----:B0-----:R-:W-:Y:S01]  /*126e0*/  STG.E desc[UR36][R2.64], R19 ;  /* 0x0000001302007986 */ /* 0x001fe2000c101924 */
[----:B------:R-:W-:Y:S05]  /*126f0*/  EXIT ;  /* 0x000000000000794d */ /* 0x000fea0003800000 */
.L_x_3677:
        /* <DEDUP_REMOVED lines=11> */
[----:B------:R-:W-:Y:S01]  /*127b0*/  STG.E.U8 desc[UR36][R2.64], R5 ;  /* 0x0000000502007986 */ /* 0x000fe2000c101124 */
[----:B------:R-:W-:Y:S05]  /*127c0*/  EXIT ;  /* 0x000000000000794d */ /* 0x000fea0003800000 */
.L_x_3690:
        /* <DEDUP_REMOVED lines=8> */
.L_x_3689:
[----:B------:R-:W-:-:S13]  /*12850*/  ISETP.NE.AND P0, PT, R0, 0xf, PT ;  /* 0x0000000f0000780c */ /* 0x000fda0003f05270 */
[----:B------:R-:W-:Y:S05]  /*12860*/  @!P0 BRA `(.L_x_3691) ;  /* 0x0000000000e88947 */ /* 0x000fea0003800000 */
[----:B------:R-:W-:-:S13]  /*12870*/  ISETP.NE.AND P0, PT, R0, 0x17, PT ;  /* 0x000000170000780c */ /* 0x000fda0003f05270 */
[----:B------:R-:W-:Y:S05]  /*12880*/  @!P0 BRA `(.L_x_3692) ;  /* 0x0000000000908947 */ /* 0x000fea0003800000 */
[----:B------:R-:W-:-:S13]  /*12890*/  ISETP.NE.AND P0, PT, R0, 0x18, PT ;  /* 0x000000180000780c */ /* 0x000fda0003f05270 */
[----:B------:R-:W-:Y:S05]  /*128a0*/  @!P0 BRA `(.L_x_3693) ;  /* 0x0000000000448947 */ /* 0x000fea0003800000 */
.L_x_3670:
        /* <DEDUP_REMOVED lines=16> */
.L_x_3694:
[----:B------:R-:W-:Y:S05]  /*129b0*/  EXIT ;  /* 0x000000000000794d */ /* 0x000fea0003800000 */
.L_x_3693:
        /* <DEDUP_REMOVED lines=13> */
.L_x_3696:
[----:B------:R-:W-:Y:S05]  /*12a90*/  BSYNC.RECONVERGENT B0 ;  /* 0x0000000000007941 */ /* 0x000fea0003800200 */
.L_x_3695:
[----:B------:R-:W-:-:S05]  /*12aa0*/  LOP3.LUT R5, R0, 0x80, R5, 0xf8, !PT ;  /* 0x0000008000057812 */ /* 0x000fca00078ef805 */
[----:B------:R-:W-:Y:S01]  /*12ab0*/  STG.E.U8 desc[UR36][R2.64], R5 ;  /* 0x0000000502007986 */ /* 0x000fe2000c101124 */
[----:B------:R-:W-:Y:S05]  /*12ac0*/  EXIT ;  /* 0x000000000000794d */ /* 0x000fea0003800000 */
.L_x_3692:
        /* <DEDUP_REMOVED lines=12> */
.L_x_3698:
[----:B------:R-:W-:Y:S01]  /*12b90*/  IMAD.MOV.U32 R0, RZ, RZ, 0x7f ;  /* 0x0000007fff007424 */ /* 0x000fe200078e00ff */
[----:B------:R-:W-:-:S04]  /*12ba0*/  ISETP.GT.U32.AND P0, PT, R4, 0x7f800000, PT ;  /* 0x7f8000000400780c */ /* 0x000fc80003f04070 */
[----:B------:R-:W-:-:S09]  /*12bb0*/  SEL R0, R0, 0x7c, P0 ;  /* 0x0000007c00007807 */ /* 0x000fd20000000000 */
.L_x_3699:
[----:B------:R-:W-:Y:S05]  /*12bc0*/  BSYNC.RECONVERGENT B0 ;  /* 0x0000000000007941 */ /* 0x000fea0003800200 */
.L_x_3697:
[----:B------:R-:W-:-:S04]  /*12bd0*/  SHF.R.U32.HI R5, RZ, 0x18, R5 ;  /* 0x00000018ff057819 */ /* 0x000fc80000011605 */
[----:B------:R-:W-:-:S05]  /*12be0*/  LOP3.LUT R5, R0, 0x80, R5, 0xf8, !PT ;  /* 0x0000008000057812 */ /* 0x000fca00078ef805 */
[----:B------:R-:W-:Y:S01]  /*12bf0*/  STG.E.U8 desc[UR36][R2.64], R5 ;  /* 0x0000000502007986 */ /* 0x000fe2000c101124 */
[----:B------:R-:W-:Y:S05]  /*12c00*/  EXIT ;  /* 0x000000000000794d */ /* 0x000fea0003800000 */
.L_x_3691:
[----:B------:R-:W-:-:S05]  /*12c10*/  HADD2.F32 R0, -RZ, R19.H0_H0 ;  /* 0x20000013ff007230 */ /* 0x000fca0000004100 */
[----:B------:R-:W-:-:S05]  /*12c20*/  F2FP.BF16.F32.PACK_AB R0, RZ, R0 ;  /* 0x00000000ff00723e */ /* 0x000fca00000010ff */
[----:B------:R-:W-:Y:S01]  /*12c30*/  STG.E.U16 desc[UR36][R2.64], R0 ;  /* 0x0000000002007986 */ /* 0x000fe2000c101524 */
[----:B------:R-:W-:Y:S05]  /*12c40*/  EXIT ;  /* 0x000000000000794d */ /* 0x000fea0003800000 */
        .weak           $__internal_1_$__cuda_sm3x_div_rn_ftz_f32_slowpath
        .type           $__internal_1_$__cuda_sm3x_div_rn_ftz_f32_slowpath,@function
        .size           $__internal_1_$__cuda_sm3x_div_rn_ftz_f32_slowpath,(.L_x_18268 - $__internal_1_$__cuda_sm3x_div_rn_ftz_f32_slowpath)
$__internal_1_$__cuda_sm3x_div_rn_ftz_f32_slowpath:
[----:B------:R-:W-:Y:S01]  /*12c50*/  SHF.R.U32.HI R8, RZ, 0x17, R7 ;  /* 0x00000017ff087819 */ /* 0x000fe20000011607 */
[----:B------:R-:W-:Y:S01]  /*12c60*/  BSSY.RECONVERGENT B0, `(.L_x_3700) ;  /* 0x0000046000007945 */ /* 0x000fe20003800200 */
[----:B------:R-:W-:-:S03]  /*12c70*/  SHF.R.U32.HI R14, RZ, 0x17, R0 ;  /* 0x00000017ff0e7819 */ /* 0x000fc60000011600 */
[----:B------:R-:W-:Y:S01]  /*12c80*/  BSSY.RELIABLE B1, `(.L_x_3701) ;  /* 0x000001d000017945 */ /* 0x000fe20003800100 */
[----:B------:R-:W-:Y:S02]  /*12c90*/  LOP3.LUT R8, R8, 0xff, RZ, 0xc0, !PT ;  /* 0x000000ff08087812 */ /* 0x000fe400078ec0ff */
[----:B------:R-:W-:-:S03]  /*12ca0*/  LOP3.LUT R14, R14, 0xff, RZ, 0xc0, !PT ;  /* 0x000000ff0e0e7812 */ /* 0x000fc600078ec0ff */
[----:B------:R-:W-:Y:S01]  /*12cb0*/  VIADD R15, R8, 0xffffffff ;  /* 0xffffffff080f7836 */ /* 0x000fe20000000000 */
[----:B------:R-:W-:-:S04]  /*12cc0*/  IADD3 R19, PT, PT, R14, -0x1, RZ ;  /* 0xffffffff0e137810 */ /* 0x000fc80007ffe0ff */
        /* <DEDUP_REMOVED lines=24> */
.L_x_3702:
[----:B------:R-:W-:Y:S05]  /*12e50*/  BSYNC.RELIABLE B1 ;  /* 0x0000000000017941 */ /* 0x000fea0003800100 */
.L_x_3701:
[----:B------:R-:W-:Y:S01]  /*12e60*/  VIADD R19, R8, 0xffffff81 ;  /* 0xffffff8108137836 */ /* 0x000fe20000000000 */
[----:B------:R-:W-:Y:S01]  /*12e70*/  BSSY.RECONVERGENT B1, `(.L_x_3707) ;  /* 0x000001b000017945 */ /* 0x000fe20003800200 */
[----:B------:R-:W-:Y:S02]  /*12e80*/  VIADD R15, R14, 0xffffff81 ;  /* 0xffffff810e0f7836 */ /* 0x000fe40000000000 */
[----:B------:R-:W-:Y:S02]  /*12e90*/  IMAD R7, R19, -0x800000, R7 ;  /* 0xff80000013077824 */ /* 0x000fe400078e0207 */
[----:B------:R-:W-:Y:S02]  /*12ea0*/  IMAD R0, R15, -0x800000, R0 ;  /* 0xff8000000f007824 */ /* 0x000fe400078e0200 */
[----:B------:R0:W1:Y:S02]  /*12eb0*/  MUFU.RCP R8, R7 ;  /* 0x0000000700087308 */ /* 0x0000640000001000 */
[----:B0-----:R-:W-:-:S04]  /*12ec0*/  FADD.FTZ R7, -R7, -RZ ;  /* 0x800000ff07077221 */ /* 0x001fc80000010100 */
[----:B-1----:R-:W-:-:S04]  /*12ed0*/  FFMA R14, R8, R7, 1 ;  /* 0x3f800000080e7423 */ /* 0x002fc80000000007 */
[----:B------:R-:W-:-:S04]  /*12ee0*/  FFMA R8, R8, R14, R8 ;  /* 0x0000000e08087223 */ /* 0x000fc80000000008 */
[----:B------:R-:W-:-:S04]  /*12ef0*/  FFMA R14, R0, R8, RZ ;  /* 0x00000008000e7223 */ /* 0x000fc800000000ff */
[----:B------:R-:W-:-:S04]  /*12f00*/  FFMA R20, R7, R14, R0 ;  /* 0x0000000e07147223 */ /* 0x000fc80000000000 */
[----:B------:R-:W-:-:S04]  /*12f10*/  FFMA R14, R8, R20, R14 ;  /* 0x00000014080e7223 */ /* 0x000fc8000000000e */
[----:B------:R-:W-:-:S04]  /*12f20*/  FFMA R0, R7, R14, R0 ;  /* 0x0000000e07007223 */ /* 0x000fc80000000000 */
[----:B------:R-:W-:Y:S01]  /*12f30*/  FFMA.FTZ R0, R8, R0, R14 ;  /* 0x0000000008007223 */ /* 0x000fe2000001000e */
[----:B------:R-:W-:-:S04]  /*12f40*/  IADD3 R8, PT, PT, R15, -R19, RZ ;  /* 0x800000130f087210 */ /* 0x000fc80007ffe0ff */
[----:B------:R-:W-:-:S04]  /*12f50*/  SHF.R.U32.HI R7, RZ, 0x17, R0 ;  /* 0x00000017ff077819 */ /* 0x000fc80000011600 */
[----:B------:R-:W-:-:S05]  /*12f60*/  LOP3.LUT R7, R7, 0xff, RZ, 0xc0, !PT ;  /* 0x000000ff07077812 */ /* 0x000fca00078ec0ff */
[----:B------:R-:W-:-:S04]  /*12f70*/  IMAD.IADD R7, R7, 0x1, R8 ;  /* 0x0000000107077824 */ /* 0x000fc800078e0208 */
[----:B------:R-:W-:-:S05]  /*12f80*/  VIADD R14, R7, 0xffffffff ;  /* 0xffffffff070e7836 */ /* 0x000fca0000000000 */
        /* <DEDUP_REMOVED lines=8> */
.L_x_3708:
[----:B------:R-:W-:-:S07]  /*13010*/  LEA R0, R8, R0, 0x17 ;  /* 0x0000000008007211 */ /* 0x000fce00078eb8ff */
.L_x_3709:
[----:B------:R-:W-:Y:S05]  /*13020*/  BSYNC.RECONVERGENT B1 ;  /* 0x0000000000017941 */ /* 0x000fea0003800200 */
.L_x_3707:
[----:B------:R-:W-:Y:S05]  /*13030*/  BRA `(.L_x_3710) ;  /* 0x0000000000207947 */ /* 0x000fea0003800000 */
.L_x_3706:
[----:B------:R-:W-:-:S04]  /*13040*/  LOP3.LUT R0, R7, 0x80000000, R0, 0x48, !PT ;  /* 0x8000000007007812 */ /* 0x000fc800078e4800 */
[----:B------:R-:W-:Y:S01]  /*13050*/  LOP3.LUT R0, R0, 0x7f800000, RZ, 0xfc, !PT ;  /* 0x7f80000000007812 */ /* 0x000fe200078efcff */
[----:B------:R-:W-:Y:S06]  /*13060*/  BRA `(.L_x_3710) ;  /* 0x0000000000147947 */ /* 0x000fec0003800000 */
.L_x_3705:
[----:B------:R-:W-:Y:S01]  /*13070*/  LOP3.LUT R0, R7, 0x80000000, R0, 0x48, !PT ;  /* 0x8000000007007812 */ /* 0x000fe200078e4800 */
[----:B------:R-:W-:Y:S06]  /*13080*/  BRA `(.L_x_3710) ;  /* 0x00000000000c7947 */ /* 0x000fec0003800000 */
.L_x_3704:
[----:B------:R-:W0:Y:S01]  /*13090*/  MUFU.RSQ R0, -QNAN ;  /* 0xffc0000000007908 */ /* 0x000e220000001400 */
[----:B------:R-:W-:Y:S05]  /*130a0*/  BRA `(.L_x_3710) ;  /* 0x0000000000047947 */ /* 0x000fea0003800000 */
.L_x_3703:
[----:B------:R-:W-:-:S07]  /*130b0*/  FADD.FTZ R0, R0, R7 ;  /* 0x0000000700007221 */ /* 0x000fce0000010000 */
.L_x_3710:
[----:B------:R-:W-:Y:S05]  /*130c0*/  BSYNC.RECONVERGENT B0 ;  /* 0x0000000000007941 */ /* 0x000fea0003800200 */
.L_x_3700:
[----:B------:R-:W-:-:S04]  /*130d0*/  IMAD.MOV.U32 R7, RZ, RZ, 0x0 ;  /* 0x00000000ff077424 */ /* 0x000fc800078e00ff */
[----:B0-----:R-:W-:Y:S05]  /*130e0*/  RET.REL.NODEC R6 `(_ZN2at6native27unrolled_elementwise_kernelIZZZNS0_16asin_kernel_cudaERNS_18TensorIteratorBaseEENKUlvE_clEvENKUlvE1_clEvEUlN3c107complexINS6_4HalfEEEE_St5arrayIPcLm2EELi4E23TrivialOffsetCalculatorILi1EjESF_NS0_6memory12LoadWithCastILi1EEENSG_13StoreWithCastILi1EEEEEviT_T0_T2_T3_T4_T5_) ;  /* 0xfffffecc06c47950 */ /* 0x001fea0003c3ffff */
.L_x_3711:
        /* <DEDUP_REMOVED lines=9> */
.L_x_18268:


//--------------------- .text._ZN2at6native18elementwise_kernelILi128ELi2EZNS0_22gpu_kernel_impl_nocastIZZZNS0_16asin_kernel_cudaERNS_18TensorIteratorBaseEENKUlvE_clEvENKUlvE1_clEvEUlN3c107complexINS7_4HalfEEEE_EEvS4_RKT_EUliE_EEviT1_ --------------------------
	.section	.text._ZN2at6native18elementwise_kernelILi128ELi2EZNS0_22gpu_kernel_impl_nocastIZZZNS0_16asin_kernel_cudaERNS_18TensorIteratorBaseEENKUlvE_clEvENKUlvE1_clEvEUlN3c107complexINS7_4HalfEEEE_EEvS4_RKT_EUliE_EEviT1_,"ax",@progbits
	.align	128
        .global         _ZN2at6native18elementwise_kernelILi128ELi2EZNS0_22gpu_kernel_impl_nocastIZZZNS0_16asin_kernel_cudaERNS_18TensorIteratorBaseEENKUlvE_clEvENKUlvE1_clEvEUlN3c107complexINS7_4HalfEEEE_EEvS4_RKT_EUliE_EEviT1_
        .type           _ZN2at6native18elementwise_kernelILi128ELi2EZNS0_22gpu_kernel_impl_nocastIZZZNS0_16asin_kernel_cudaERNS_18TensorIteratorBaseEENKUlvE_clEvENKUlvE1_clEvEUlN3c107complexINS7_4HalfEEEE_EEvS4_RKT_EUliE_EEviT1_,@function
        .size           _ZN2at6native18elementwise_kernelILi128ELi2EZNS0_22gpu_kernel_impl_nocastIZZZNS0_16asin_kernel_cudaERNS_18TensorIteratorBaseEENKUlvE_clEvENKUlvE1_clEvEUlN3c107complexINS7_4HalfEEEE_EEvS4_RKT_EUliE_EEviT1_,(.L_x_18269 - _ZN2at6native18elementwise_kernelILi128ELi2EZNS0_22gpu_kernel_impl_nocastIZZZNS0_16asin_kernel_cudaERNS_18TensorIteratorBaseEENKUlvE_clEvENKUlvE1_clEvEUlN3c107complexINS7_4HalfEEEE_EEvS4_RKT_EUliE_EEviT1_)
        .other          _ZN2at6native18elementwise_kernelILi128ELi2EZNS0_22gpu_kernel_impl_nocastIZZZNS0_16asin_kernel_cudaERNS_18TensorIteratorBaseEENKUlvE_clEvENKUlvE1_clEvEUlN3c107complexINS7_4HalfEEEE_EEvS4_RKT_EUliE_EEviT1_,@"STO_CUDA_ENTRY STV_DEFAULT"
_ZN2at6native18elementwise_kernelILi128ELi2EZNS0_22gpu_kernel_impl_nocastIZZZNS0_16asin_kernel_cudaERNS_18TensorIteratorBaseEENKUlvE_clEvENKUlvE1_clEvEUlN3c107complexINS7_4HalfEEEE_EEvS4_RKT_EUliE_EEviT1_:
.text._ZN2at6native18elementwise_kernelILi128ELi2EZNS0_22gpu_kernel_impl_nocastIZZZNS0_16asin_kernel_cudaERNS_18TensorIteratorBaseEENKUlvE_clEvENKUlvE1_clEvEUlN3c107complexINS7_4HalfEEEE_EEvS4_RKT_EUliE_EEviT1_:
[----:B------:R-:W-:Y:S01]  /*0000*/  LDC R1, c[0x0][0x37c] ;  /* 0x0000df00ff017b82 */ /* 0x000fe20000000800 */
[----:B------:R-:W0:Y:S07]  /*0010*/  S2R R11, SR_TID.X ;  /* 0x00000000000b7919 */ /* 0x000e2e0000002100 */
[----:B------:R-:W1:Y:S01]  /*0020*/  S2UR UR4, SR_CTAID.X ;  /* 0x00000000000479c3 */ /* 0x000e620000002500 */
[----:B------:R-:W2:Y:S01]  /*0030*/  LDCU UR5, c[0x0][0x380] ;  /* 0x00007000ff0577ac */ /* 0x000ea20008000800 */
[----:B------:R-:W-:Y:S01]  /*0040*/  BSSY.RECONVERGENT B2, `(.L_x_3712) ;  /* 0x00003bf000027945 */ /* 0x000fe20003800200 */
[----:B------:R-:W3:Y:S05]  /*0050*/  LDCU.64 UR6, c[0x0][0x358] ;  /* 0x00006b00ff0677ac */ /* 0x000eea0008000a00 */
[----:B------:R-:W4:Y:S01]  /*0060*/  LDC R0, c[0x0][0x388] ;  /* 0x0000e200ff007b82 */ /* 0x000f220000000800 */
[----:B-1----:R-:W-:-:S06]  /*0070*/  USHF.L.U32 UR4, UR4, 0x8, URZ ;  /* 0x0000000804047899 */ /* 0x002fcc00080006ff */
[----:B0-----:R-:W-:Y:S02]  /*0080*/  LOP3.LUT R11, R11, UR4, RZ, 0xfc, !PT ;  /* 0x000000040b0b7c12 */ /* 0x001fe4000f8efcff */
[----:B----4-:R-:W-:Y:S02]  /*0090*/  IADD3 R9, PT, PT, R0, -0x1, RZ ;  /* 0xffffffff00097810 */ /* 0x010fe40007ffe0ff */
[----:B--2---:R-:W-:Y:S02]  /*00a0*/  ISETP.GE.AND P0, PT, R11, UR5, PT ;  /* 0x000000050b007c0c */ /* 0x004fe4000bf06270 */
[----:B------:R-:W-:-:S04]  /*00b0*/  VIMNMX.U32 R8, PT, PT, R9, 0x18, PT ;  /* 0x0000001809087848 */ /* 0x000fc80003fe0000 */
[----:B------:R-:W-:-:S07]  /*00c0*/  IADD3 R8, PT, PT, R8, 0x1, RZ ;  /* 0x0000000108087810 */ /* 0x000fce0007ffe0ff */
[----:B---3--:R-:W-:Y:S05]  /*00d0*/  @P0 BRA `(.L_x_3713) ;  /* 0x0000003800d40947 */ /* 0x008fea0003800000 */
[----:B------:R-:W-:Y:S01]  /*00e0*/  ISETP.NE.AND P0, PT, R0, RZ, PT ;  /* 0x000000ff0000720c */ /* 0x000fe20003f05270 */
[----:B------:R-:W-:Y:S01]  /*00f0*/  HFMA2 R0, -RZ, RZ, 0, 0 ;  /* 0x00000000ff007431 */ /* 0x000fe200000001ff */
[----:B------:R-:W-:-:S11]  /*0100*/  MOV R7, RZ ;  /* 0x000000ff00077202 */ /* 0x000fd60000000f00 */
[----:B------:R-:W-:Y:S05]  /*0110*/  @!P0 BRA `(.L_x_3714) ;  /* 0x0000001000a48947 */ /* 0x000fea0003800000 */
[----:B------:R-:W0:Y:S01]  /*0120*/  LDCU.64 UR4, c[0x0][0x390] ;  /* 0x00007200ff0477ac */ /* 0x000e220008000a00 */
[----:B------:R-:W-:Y:S02]  /*0130*/  MOV R10, RZ ;  /* 0x000000ff000a7202 */ /* 0x000fe40000000f00 */
[----:B------:R-:W-:Y:S01]  /*0140*/  ISETP.NE.AND P0, PT, R9, RZ, PT ;  /* 0x000000ff0900720c */ /* 0x000fe20003f05270 */
[----:B------:R-:W1:Y:S01]  /*0150*/  LDCU UR8, c[0x0][0x38c] ;  /* 0x00007180ff0877ac */ /* 0x000e620008000800 */
        /* <DEDUP_REMOVED lines=283> */
[----:B------:R-:W3:Y:S01]  /*1310*/  @P0 LDC.64 R4, c[0x0][0x578] ;  /* 0x00015e00ff040b82 */ /* 0x000ee20000000a00 */
[----:B--2---:R-:W-:-:S05]  /*1320*/  @P0 IMAD.HI.U32 R2, R13, R16, R12 ;  /* 0x000000100d020227 */ /* 0x004fca00078e000c */
[----:B------:R-:W-:Y:S01]  /*1330*/  @P0 SHF.R.U32.HI R6, RZ, R17, R2 ;  /* 0x00000011ff060219 */ /* 0x000fe20000011602 */
[----:B------:R-:W-:-:S03]  /*1340*/  IMAD R2, R15, UR8, R3 ;  /* 0x000000080f027c24 */ /* 0x000fc6000f8e0203 */
[----:B------:R-:W-:Y:S01]  /*1350*/  @P0 IADD3 R12, PT, PT, -R6, RZ, RZ ;  /* 0x000000ff060c0210 */ /* 0x000fe20007ffe1ff */
[C---:B-1----:R-:W-:Y:S02]  /*1360*/  IMAD R7, R2.reuse, UR4, R7 ;  /* 0x0000000402077c24 */ /* 0x042fe4000f8e0207 */
[----:B------:R-:W-:Y:S02]  /*1370*/  IMAD R0, R2, UR5, R0 ;  /* 0x0000000502007c24 */ /* 0x000fe4000f8e0200 */
[----:B0-----:R-:W-:-:S04]  /*1380*/  @P0 IMAD R12, R12, R19, R13 ;  /* 0x000000130c0c0224 */ /* 0x001fc800078e020d */
[C---:B---3--:R-:W-:Y:S02]  /*1390*/  @P0 IMAD R7, R12.reuse, R4, R7 ;  /* 0x000000040c070224 */ /* 0x048fe400078e0207 */
[----:B------:R-:W-:-:S07]  /*13a0*/  @P0 IMAD R0, R12, R5, R0 ;  /* 0x000000050c000224 */ /* 0x000fce00078e0200 */
.L_x_3714:
[----:B------:R-:W0:Y:S02]  /*13b0*/  LDCU.64 UR4, c[0x0][0x588] ;  /* 0x0000b100ff0477ac */ /* 0x000e240008000a00 */
[----:B0-----:R-:W-:-:S04]  /*13c0*/  IADD3 R4, P0, PT, R0, UR4, RZ ;  /* 0x0000000400047c10 */ /* 0x001fc8000ff1e0ff */
[----:B------:R-:W-:-:S05]  /*13d0*/  IADD3.X R5, PT, PT, RZ, UR5, RZ, P0, !PT ;  /* 0x00000005ff057c10 */ /* 0x000fca00087fe4ff */
[----:B------:R-:W2:Y:S01]  /*13e0*/  LDG.E R4, desc[UR6][R4.64] ;  /* 0x0000000604047981 */ /* 0x000ea2000c1e1900 */
[----:B------:R-:W-:Y:S01]  /*13f0*/  BSSY.RECONVERGENT B1, `(.L_x_3715) ;  /* 0x000027d000017945 */ /* 0x000fe20003800200 */
[--C-:B--2---:R-:W-:Y:S02]  /*1400*/  HADD2.F32 R13, -RZ, R4.reuse.H1_H1 ;  /* 0x30000004ff0d7230 */ /* 0x104fe40000004100 */
[----:B------:R-:W-:-:S03]  /*1410*/  HADD2.F32 R6, -RZ, R4.H0_H0 ;  /* 0x20000004ff067230 */ /* 0x000fc60000004100 */
        /* <DEDUP_REMOVED lines=20> */
.L_x_3716:
        /* <DEDUP_REMOVED lines=25> */
[----:B------:R-:W-:-:S03]  /*16f0*/  HFMA2 R5, -RZ, RZ, 1.875, 0 ;  /* 0x3f800000ff057431 */ /* 0x000fc600000001ff */
        /* <DEDUP_REMOVED lines=17> */
[----:B------:R-:W-:Y:S05]  /*1810*/  CALL.REL.NOINC `($__internal_2_$__cuda_sm3x_div_rn_ftz_f32_slowpath) ;  /* 0x0000006000207944 */ /* 0x000fea0003c00000 */
.L_x_3723:
[----:B------:R-:W-:Y:S05]  /*1820*/  BSYNC.RECONVERGENT B5 ;  /* 0x0000000000057941 */ /* 0x000fea0003800200 */
.L_x_3722:
[----:B------:R-:W-:Y:S01]  /*1830*/  MOV R3, 0x3b33710b ;  /* 0x3b33710b00037802 */ /* 0x000fe20000000f00 */
        /* <DEDUP_REMOVED lines=21> */
.L_x_3721:
        /* <DEDUP_REMOVED lines=30> */
[----:B------:R-:W-:Y:S05]  /*1b70*/  CALL.REL.NOINC `($__internal_2_$__cuda_sm3x_div_rn_ftz_f32_slowpath) ;  /* 0x0000005c00487944 */ /* 0x000fea0003c00000 */
[----:B------:R-:W-:-:S07]  /*1b80*/  MOV R2, R0 ;  /* 0x0000000000027202 */ /* 0x000fce0000000f00 */
.L_x_3727:
[----:B------:R-:W-:Y:S05]  /*1b90*/  BSYNC.RECONVERGENT B5 ;  /* 0x0000000000057941 */ /* 0x000fea0003800200 */
.L_x_3726:
        /* <DEDUP_REMOVED lines=22> */
.L_x_3725:
        /* <DEDUP_REMOVED lines=15> */
[----:B------:R-:W-:Y:S05]  /*1df0*/  CALL.REL.NOINC `($__internal_2_$__cuda_sm3x_div_rn_ftz_f32_slowpath) ;  /* 0x0000005800a87944 */ /* 0x000fea0003c00000 */
.L_x_3729:
[----:B------:R-:W-:Y:S05]  /*1e00*/  BSYNC.RECONVERGENT B5 ;  /* 0x0000000000057941 */ /* 0x000fea0003800200 */
.L_x_3728:
        /* <DEDUP_REMOVED lines=22> */
.L_x_3720:
        /* <DEDUP_REMOVED lines=39> */
[----:B------:R-:W-:-:S07]  /*21e0*/  MOV R2, 0x2200 ;  /* 0x0000220000027802 */ /* 0x000fce0000000f00 */
[----:B------:R-:W-:Y:S05]  /*21f0*/  CALL.REL.NOINC `($__internal_2_$__cuda_sm3x_div_rn_ftz_f32_slowpath) ;  /* 0x0000005400a87944 */ /* 0x000fea0003c00000 */
.L_x_3732:
[----:B------:R-:W-:Y:S05]  /*2200*/  BSYNC.RECONVERGENT B5 ;  /* 0x0000000000057941 */ /* 0x000fea0003800200 */
.L_x_3731:
[----:B------:R-:W-:Y:S01]  /*2210*/  MOV R3, 0x3b33710b ;  /* 0x3b33710b00037802 */ /* 0x000fe20000000f00 */
        /* <DEDUP_REMOVED lines=21> */
.L_x_3730:
        /* <DEDUP_REMOVED lines=28> */
[----:B------:R-:W-:-:S07]  /*2530*/  MOV R2, 0x2550 ;  /* 0x0000255000027802 */ /* 0x000fce0000000f00 */
[----:B------:R-:W-:Y:S05]  /*2540*/  CALL.REL.NOINC `($__internal_2_$__cuda_sm3x_div_rn_ftz_f32_slowpath) ;  /* 0x0000005000d47944 */ /* 0x000fea0003c00000 */
.L_x_3735:
[----:B------:R-:W-:Y:S05]  /*2550*/  BSYNC.RECONVERGENT B5 ;  /* 0x0000000000057941 */ /* 0x000fea0003800200 */
.L_x_3734:
        /* <DEDUP_REMOVED lines=22> */
.L_x_3733:
        /* <DEDUP_REMOVED lines=13> */
[----:B------:R-:W-:-:S07]  /*2790*/  MOV R2, 0x27b0 ;  /* 0x000027b000027802 */ /* 0x000fce0000000f00 */
[----:B------:R-:W-:Y:S05]  /*27a0*/  CALL.REL.NOINC `($__internal_2_$__cuda_sm3x_div_rn_ftz_f32_slowpath) ;  /* 0x00000050003c7944 */ /* 0x000fea0003c00000 */
.L_x_3737:
[----:B------:R-:W-:Y:S05]  /*27b0*/  BSYNC.RECONVERGENT B5 ;  /* 0x0000000000057941 */ /* 0x000fea0003800200 */
.L_x_3736:
        /* <DEDUP_REMOVED lines=21> */
.L_x_3724:
[----:B------:R-:W-:Y:S05]  /*2910*/  BSYNC.RECONVERGENT B4 ;  /* 0x0000000000047941 */ /* 0x000fea0003800200 */
.L_x_3719:
[----:B------:R-:W-:Y:S01]  /*2920*/  FADD.FTZ R12, R12, 0.69314718246459960938 ;  /* 0x3f3172180c0c7421 */ /* 0x000fe20000010000 */
[----:B------:R-:W-:-:S04]  /*2930*/  LOP3.LUT R6, R3, 0x80000000, R6, 0xb8, !PT ;  /* 0x8000000003067812 */ /* 0x000fc800078eb806 */
[----:B------:R-:W-:Y:S01]  /*2940*/  LOP3.LUT R13, R12, 0x80000000, R13, 0xb8, !PT ;  /* 0x800000000c0d7812 */ /* 0x000fe200078eb80d */
[----:B------:R-:W-:Y:S06]  /*2950*/  BRA `(.L_x_3717) ;  /* 0x0000001000987947 */ /* 0x000fec0003800000 */
.L_x_3718:
        /* <DEDUP_REMOVED lines=20> */
[C---:B------:R-:W-:Y:S02]  /*2aa0*/  LOP3.LUT R19, R15.reuse, 0x7e800000, RZ, 0x3c, !PT ;  /* 0x7e8000000f137812 */ /* 0x040fe400078e3cff */
        /* <DEDUP_REMOVED lines=39> */
[----:B-1----:R-:W-:Y:S01]  /*2d20*/  @!P1 FADD.FTZ R12, R2, -R25 ;  /* 0x80000019020c9221 */ /* 0x002fe20000010000 */
[----:B------:R-:W-:-:S03]  /*2d30*/  @!P0 FMUL.FTZ R4, R4, 0.5 ;  /* 0x3f00000004048820 */ /* 0x000fc60000410000 */
[----:B------:R-:W-:Y:S01]  /*2d40*/  @!P1 FMUL.FTZ R15, R12, 0.5 ;  /* 0x3f0000000c0f9820 */ /* 0x000fe20000410000 */
[----:B------:R-:W-:Y:S06]  /*2d50*/  @!P0 BRA `(.L_x_3743) ;  /* 0x0000000000188947 */ /* 0x000fec0003800000 */
[----:B------:R-:W-:-:S13]  /*2d60*/  FSETP.NEU.FTZ.AND P0, PT, R0, RZ, PT ;  /* 0x000000ff0000720b */ /* 0x000fda0003f1d000 */
[----:B------:R-:W-:Y:S01]  /*2d70*/  @P0 FADD.FTZ R14, R0, R17 ;  /* 0x00000011000e0221 */ /* 0x000fe20000010000 */
[C---:B------:R-:W-:Y:S01]  /*2d80*/  @P0 FMUL.FTZ R12, R13.reuse, R13 ;  /* 0x0000000d0d0c0220 */ /* 0x040fe20000410000 */
[----:B------:R-:W-:Y:S02]  /*2d90*/  @!P0 FMUL.FTZ R4, |R13|, 0.5 ;  /* 0x3f0000000d048820 */ /* 0x000fe40000410200 */
[----:B------:R-:W1:Y:S02]  /*2da0*/  @P0 MUFU.RCP R23, R14 ;  /* 0x0000000e00170308 */ /* 0x000e640000001000 */
[----:B-1----:R-:W-:-:S07]  /*2db0*/  @P0 FMUL.FTZ.D2 R4, R12, R23 ;  /* 0x000000170c040220 */ /* 0x002fce0000310000 */
.L_x_3743:
[----:B------:R-:W-:Y:S05]  /*2dc0*/  BSYNC.RECONVERGENT B3 ;  /* 0x0000000000037941 */ /* 0x000fea0003800200 */
.L_x_3742:
        /* <DEDUP_REMOVED lines=8> */
.L_x_3745:
[----:B------:R-:W-:Y:S05]  /*2e50*/  BSYNC.RECONVERGENT B3 ;  /* 0x0000000000037941 */ /* 0x000fea0003800200 */
.L_x_3744:
[----:B------:R-:W-:Y:S01]  /*2e60*/  FADD.FTZ R4, R15, R4 ;  /* 0x000000040f047221 */ /* 0x000fe20000010000 */
[----:B------:R-:W-:Y:S01]  /*2e70*/  MOV R23, 0x3f800000 ;  /* 0x3f80000000177802 */ /* 0x000fe20000000f00 */
        /* <DEDUP_REMOVED lines=32> */
.L_x_3741:
        /* <DEDUP_REMOVED lines=9> */
[----:B------:R-:W-:Y:S02]  /*3110*/  HFMA2 R23, -RZ, RZ, 1.3056640625, -1.8671875 ;  /* 0x3d39bf78ff177431 */ /* 0x000fe400000001ff */
        /* <DEDUP_REMOVED lines=30> */
.L_x_3739:
[----:B------:R-:W-:-:S06]  /*3300*/  FFMA.FTZ R4, R19, R19, -1 ;  /* 0xbf80000013047423 */ /* 0x000fcc0000010013 */
[----:B------:R-:W0:Y:S02]  /*3310*/  MUFU.SQRT R4, R4 ;  /* 0x0000000400047308 */ /* 0x000e240000002000 */
[----:B0-----:R-:W-:-:S06]  /*3320*/  FADD.FTZ R14, R19, R4 ;  /* 0x00000004130e7221 */ /* 0x001fcc0000010000 */
[----:B------:R-:W0:Y:S02]  /*3330*/  MUFU.LG2 R14, R14 ;  /* 0x0000000e000e7308 */ /* 0x000e240000000c00 */
[----:B0-----:R-:W-:-:S07]  /*3340*/  FMUL.FTZ R12, R14, 0.69314718246459960938 ;  /* 0x3f3172180e0c7820 */ /* 0x001fce0000410000 */
.L_x_3740:
[----:B------:R-:W-:Y:S05]  /*3350*/  BSYNC.RECONVERGENT B0 ;  /* 0x0000000000007941 */ /* 0x000fea0003800200 */
.L_x_3738:
        /* <DEDUP_REMOVED lines=30> */
[----:B------:R-:W-:Y:S01]  /*3540*/  @P1 FMUL.FTZ R4, R13, R13 ;  /* 0x0000000d0d041220 */ /* 0x000fe20000410000 */
[----:B------:R-:W-:Y:S01]  /*3550*/  @!P0 FADD.FTZ R3, -R5, R2 ;  /* 0x0000000205038221 */ /* 0x000fe20000010100 */
[----:B------:R-:W-:-:S03]  /*3560*/  @!P1 FMUL.FTZ R0, |R13|, 0.5 ;  /* 0x3f0000000d009820 */ /* 0x000fc60000410200 */
[----:B------:R-:W0:Y:S01]  /*3570*/  @P1 MUFU.RCP R17, R17 ;  /* 0x0000001100111308 */ /* 0x000e220000001000 */
[----:B------:R-:W-:Y:S01]  /*3580*/  @!P0 FMUL.FTZ R3, R3, 0.5 ;  /* 0x3f00000003038820 */ /* 0x000fe20000410000 */
[----:B0-----:R-:W-:Y:S01]  /*3590*/  @P1 FMUL.FTZ.D2 R0, R4, R17 ;  /* 0x0000001104001220 */ /* 0x001fe20000310000 */
[----:B------:R-:W-:Y:S06]  /*35a0*/  @!P0 BRA `(.L_x_3753) ;  /* 0x0000000000188947 */ /* 0x000fec0003800000 */
[----:B------:R-:W-:-:S13]  /*35b0*/  FSETP.NEU.FTZ.AND P0, PT, R5, RZ, PT ;  /* 0x000000ff0500720b */ /* 0x000fda0003f1d000 */
[----:B------:R-:W-:Y:S01]  /*35c0*/  @P0 FADD.FTZ R2, R5, R2 ;  /* 0x0000000205020221 */ /* 0x000fe20000010000 */
[C---:B------:R-:W-:Y:S01]  /*35d0*/  @P0 FMUL.FTZ R5, R13.reuse, R13 ;  /* 0x0000000d0d050220 */ /* 0x040fe20000410000 */
[----:B------:R-:W-:-:S04]  /*35e0*/  @!P0 FMUL.FTZ R3, |R13|, 0.5 ;  /* 0x3f0000000d038820 */ /* 0x000fc80000410200 */
[----:B------:R-:W0:Y:S02]  /*35f0*/  @P0 MUFU.RCP R2, R2 ;  /* 0x0000000200020308 */ /* 0x000e240000001000 */
[----:B0-----:R-:W-:-:S07]  /*3600*/  @P0 FMUL.FTZ.D2 R3, R5, R2 ;  /* 0x0000000205030220 */ /* 0x001fce0000310000 */
.L_x_3753:
[----:B------:R-:W-:Y:S05]  /*3610*/  BSYNC.RECONVERGENT B5 ;  /* 0x0000000000057941 */ /* 0x000fea0003800200 */
.L_x_3752:
[----:B------:R-:W-:-:S04]  /*3620*/  FADD.FTZ R0, R3, R0 ;  /* 0x0000000003007221 */ /* 0x000fc80000010000 */
[----:B------:R-:W-:-:S04]  /*3630*/  FMUL.FTZ R0, R0, R19 ;  /* 0x0000001300007220 */ /* 0x000fc80000410000 */
[----:B------:R0:W2:Y:S01]  /*3640*/  MUFU.SQRT R15, R0 ;  /* 0x00000000000f7308 */ /* 0x0000a20000002000 */
[----:B------:R-:W-:Y:S05]  /*3650*/  BRA `(.L_x_3750) ;  /* 0x00000000002c7947 */ /* 0x000fea0003800000 */
.L_x_3751:
        /* <DEDUP_REMOVED lines=11> */
.L_x_3750:
[----:B------:R-:W-:Y:S05]  /*3710*/  BSYNC.RECONVERGENT B3 ;  /* 0x0000000000037941 */ /* 0x000fea0003800200 */
.L_x_3748:
[----:B------:R-:W-:Y:S05]  /*3720*/  BSYNC.RELIABLE B0 ;  /* 0x0000000000007941 */ /* 0x000fea0003800100 */
.L_x_3747:
[----:B--2-4-:R-:W-:Y:S01]  /*3730*/  FADD.FTZ R19, |R15|, -RZ ;  /* 0x800000ff0f137221 */ /* 0x014fe20000010200 */
[C---:B0-----:R-:W-:Y:S01]  /*3740*/  FADD.FTZ R0, |R10|.reuse, -RZ ;  /* 0x800000ff0a007221 */ /* 0x041fe20000010200 */
        /* <DEDUP_REMOVED lines=13> */
[----:B-1-3--:R-:W-:Y:S05]  /*3820*/  CALL.REL.NOINC `($__internal_2_$__cuda_sm3x_div_rn_ftz_f32_slowpath) ;  /* 0x00000040001c7944 */ /* 0x00afea0003c00000 */
.L_x_3755:
[----:B------:R-:W-:Y:S05]  /*3830*/  BSYNC.RECONVERGENT B5 ;  /* 0x0000000000057941 */ /* 0x000fea0003800200 */
.L_x_3754:
[----:B------:R-:W-:Y:S02]  /*3840*/  HFMA2 R3, -RZ, RZ, 0.89990234375, 10328 ;  /* 0x3b33710bff037431 */ /* 0x000fe400000001ff */
[----:B------:R-:W-:Y:S01]  /*3850*/  FMUL.FTZ R2, R0, R0 ;  /* 0x0000000000027220 */ /* 0x000fe20000410000 */
[----:B------:R-:W-:Y:S02]  /*3860*/  MOV R5, 0x3f6ee581 ;  /* 0x3f6ee58100057802 */ /* 0x000fe40000000f00 */
[C---:B------:R-:W-:Y:S02]  /*3870*/  ISETP.GE.AND P0, PT, R15.reuse, RZ, PT ;  /* 0x000000ff0f00720c */ /* 0x040fe40003f06270 */
        /* <DEDUP_REMOVED lines=16> */
[----:B------:R-:W-:Y:S02]  /*3980*/  HFMA2 R0, -RZ, RZ, 2.04296875, -15.78125 ;  /* 0x4016cbe4ff007431 */ /* 0x000fe400000001ff */
[----:B------:R-:W-:-:S03]  /*3990*/  FADD.FTZ R5, |R15|, |R10| ;  /* 0x4000000a0f057221 */ /* 0x000fc60000010200 */
[----:B------:R-:W-:Y:S02]  /*39a0*/  @!P2 FSEL R3, R0, 0.78539818525314331055, !P0 ;  /* 0x3f490fdb0003a808 */ /* 0x000fe40004000000 */
[----:B------:R-:W-:Y:S02]  /*39b0*/  @!P1 FSEL R3, RZ, 3.1415927410125732422, P0 ;  /* 0x40490fdbff039808 */ /* 0x000fe40000000000 */
[----:B------:R-:W-:Y:S02]  /*39c0*/  FSETP.NAN.FTZ.AND P0, PT, |R5|, |R5|, PT ;  /* 0x400000050500720b */ /* 0x000fe40003f18200 */
[----:B------:R-:W-:-:S04]  /*39d0*/  LOP3.LUT R10, R3, 0x80000000, R10, 0xb8, !PT ;  /* 0x80000000030a7812 */ /* 0x000fc800078eb80a */
[----:B------:R-:W-:Y:S01]  /*39e0*/  FSEL R5, R5, R10, P0 ;  /* 0x0000000a05057208 */ /* 0x000fe20000000000 */
[----:B------:R-:W-:Y:S06]  /*39f0*/  BRA `(.L_x_3756) ;  /* 0x0000000000647947 */ /* 0x000fec0003800000 */
.L_x_3749:
[----:B0-----:R-:W-:Y:S01]  /*3a00*/  MOV R3, 0x3f000000 ;  /* 0x3f00000000037802 */ /* 0x001fe20000000f00 */
        /* <DEDUP_REMOVED lines=20> */
[----:B------:R-:W-:-:S05]  /*3b50*/  @P0 FFMA.FTZ R5, R3, 1.6832555532455444336, R0 ;  /* 0x3fd774eb03050823 */ /* 0x000fca0000010000 */
[C---:B------:R-:W-:Y:S02]  /*3b60*/  FSETP.NAN.FTZ.AND P0, PT, R5.reuse, R5, PT ;  /* 0x000000050500720b */ /* 0x040fe40003f18000 */
[----:B------:R-:W-:-:S04]  /*3b70*/  LOP3.LUT R4, R5, 0x80000000, R4, 0xb8, !PT ;  /* 0x8000000005047812 */ /* 0x000fc800078eb804 */
[----:B------:R-:W-:-:S07]  /*3b80*/  FSEL R5, R4, R5, !P0 ;  /* 0x0000000504057208 */ /* 0x000fce0004000000 */
.L_x_3756:
[----:B------:R-:W-:Y:S05]  /*3b90*/  BSYNC.RECONVERGENT B4 ;  /* 0x0000000000047941 */ /* 0x000fea0003800200 */
.L_x_3746:
[----:B-1----:R-:W-:Y:S02]  /*3ba0*/  LOP3.LUT R13, R12, 0x80000000, R13, 0xb8, !PT ;  /* 0x800000000c0d7812 */ /* 0x002fe400078eb80d */
[----:B------:R-:W-:-:S07]  /*3bb0*/  LOP3.LUT R6, R5, 0x80000000, R6, 0xb8, !PT ;  /* 0x8000000005067812 */ /* 0x000fce00078eb806 */
.L_x_3717:
[----:B------:R-:W-:Y:S05]  /*3bc0*/  BSYNC.RECONVERGENT B1 ;  /* 0x0000000000017941 */ /* 0x000fea0003800200 */
.L_x_3715:
[----:B------:R-:W0:Y:S01]  /*3bd0*/  LDCU.64 UR4, c[0x0][0x580] ;  /* 0x0000b000ff0477ac */ /* 0x000e220008000a00 */
[----:B------:R-:W-:Y:S02]  /*3be0*/  F2FP.F16.F32.PACK_AB R13, R13, R6 ;  /* 0x000000060d0d723e */ /* 0x000fe400000000ff */
[----:B------:R-:W-:Y:S02]  /*3bf0*/  IADD3 R11, PT, PT, R11, 0x80, RZ ;  /* 0x000000800b0b7810 */ /* 0x000fe40007ffe0ff */
[----:B0-----:R-:W-:-:S04]  /*3c00*/  IADD3 R2, P0, PT, R7, UR4, RZ ;  /* 0x0000000407027c10 */ /* 0x001fc8000ff1e0ff */
[----:B------:R-:W-:-:S05]  /*3c10*/  IADD3.X R3, PT, PT, RZ, UR5, RZ, P0, !PT ;  /* 0x00000005ff037c10 */ /* 0x000fca00087fe4ff */
[----:B------:R0:W-:Y:S04]  /*3c20*/  STG.E desc[UR6][R2.64], R13 ;  /* 0x0000000d02007986 */ /* 0x0001e8000c101906 */
.L_x_3713:
[----:B------:R-:W-:Y:S05]  /*3c30*/  BSYNC.RECONVERGENT B2 ;  /* 0x0000000000027941 */ /* 0x000fea0003800200 */
.L_x_3712:
[----:B------:R-:W-:Y:S05]  /*3c40*/  WARPSYNC.ALL ;  /* 0x0000000000007948 */ /* 0x000fea0003800000 */
[----:B------:R-:W1:Y:S02]  /*3c50*/  LDCU UR4, c[0x0][0x380] ;  /* 0x00007000ff0477ac */ /* 0x000e640008000800 */
[----:B-1----:R-:W-:-:S13]  /*3c60*/  ISETP.GE.AND P0, PT, R11, UR4, PT ;  /* 0x000000040b007c0c */ /* 0x002fda000bf06270 */
[----:B------:R-:W-:Y:S05]  /*3c70*/  @P0 EXIT ;  /* 0x000000000000094d */ /* 0x000fea0003800000 */
[----:B------:R-:W1:Y:S01]  /*3c80*/  LDCU UR4, c[0x0][0x388] ;  /* 0x00007100ff0477ac */ /* 0x000e620008000800 */
[----:B------:R-:W-:Y:S01]  /*3c90*/  HFMA2 R0, -RZ, RZ, 0, 0 ;  /* 0x00000000ff007431 */ /* 0x000fe200000001ff */
[----:B------:R-:W-:Y:S01]  /*3ca0*/  MOV R7, RZ ;  /* 0x000000ff00077202 */ /* 0x000fe20000000f00 */
[----:B-1----:R-:W-:-:S09]  /*3cb0*/  UISETP.NE.AND UP0, UPT, UR4, URZ, UPT ;  /* 0x000000ff0400728c */ /* 0x002fd2000bf05270 */
[----:B------:R-:W-:Y:S05]  /*3cc0*/  BRA.U !UP0, `(.L_x_3757) ;  /* 0x0000001108a47547 */ /* 0x000fea000b800000 */
        /* <DEDUP_REMOVED lines=287> */
[----:B------:R-:W4:Y:S01]  /*4ec0*/  @P0 LDC.64 R14, c[0x0][0x578] ;  /* 0x00015e00ff0e0b82 */ /* 0x000f220000000a00 */
[----:B--2---:R-:W-:-:S05]  /*4ed0*/  @P0 IMAD.HI.U32 R2, R5, R10, R4 ;  /* 0x0000000a05020227 */ /* 0x004fca00078e0004 */
[----:B------:R-:W-:Y:S01]  /*4ee0*/  @P0 SHF.R.U32.HI R4, RZ, R11, R2 ;  /* 0x0000000bff040219 */ /* 0x000fe20000011602 */
[----:B------:R-:W-:-:S03]  /*4ef0*/  IMAD R2, R9, UR8, R3 ;  /* 0x0000000809027c24 */ /* 0x000fc6000f8e0203 */
[----:B------:R-:W-:Y:S01]  /*4f00*/  @P0 IADD3 R4, PT, PT, -R4, RZ, RZ ;  /* 0x000000ff04040210 */ /* 0x000fe20007ffe1ff */
[C---:B-1----:R-:W-:Y:S02]  /*4f10*/  IMAD R7, R2.reuse, UR4, R7 ;  /* 0x0000000402077c24 */ /* 0x042fe4000f8e0207 */
[----:B------:R-:W-:Y:S02]  /*4f20*/  IMAD R0, R2, UR5, R0 ;  /* 0x0000000502007c24 */ /* 0x000fe4000f8e0200 */
[----:B0-----:R-:W-:-:S04]  /*4f30*/  @P0 IMAD R4, R13, R4, R5 ;  /* 0x000000040d040224 */ /* 0x001fc800078e0205 */
[C---:B----4-:R-:W-:Y:S02]  /*4f40*/  @P0 IMAD R7, R4.reuse, R14, R7 ;  /* 0x0000000e04070224 */ /* 0x050fe400078e0207 */
[----:B------:R-:W-:-:S07]  /*4f50*/  @P0 IMAD R0, R4, R15, R0 ;  /* 0x0000000f04000224 */ /* 0x000fce00078e0200 */
.L_x_3757:
[----:B------:R-:W1:Y:S02]  /*4f60*/  LDCU.128 UR8, c[0x0][0x580] ;  /* 0x0000b000ff0877ac */ /* 0x000e640008000c00 */
[----:B-1----:R-:W-:-:S04]  /*4f70*/  IADD3 R4, P0, PT, R0, UR10, RZ ;  /* 0x0000000a00047c10 */ /* 0x002fc8000ff1e0ff */
[----:B------:R-:W-:-:S05]  /*4f80*/  IADD3.X R5, PT, PT, RZ, UR11, RZ, P0, !PT ;  /* 0x0000000bff057c10 */ /* 0x000fca00087fe4ff */
[----:B------:R-:W2:Y:S01]  /*4f90*/  LDG.E R4, desc[UR6][R4.64] ;  /* 0x0000000604047981 */ /* 0x000ea2000c1e1900 */
[----:B------:R-:W-:Y:S01]  /*4fa0*/  IADD3 R6, P1, PT, R7, UR8, RZ ;  /* 0x0000000807067c10 */ /* 0x000fe2000ff3e0ff */
[----:B------:R-:W-:Y:S03]  /*4fb0*/  BSSY.RECONVERGENT B1, `(.L_x_3758) ;  /* 0x000028a000017945 */ /* 0x000fe60003800200 */
[----:B------:R-:W-:Y:S01]  /*4fc0*/  IADD3.X R7, PT, PT, RZ, UR9, RZ, P1, !PT ;  /* 0x00000009ff077c10 */ /* 0x000fe20008ffe4ff */
[--C-:B--2---:R-:W-:Y:S02]  /*4fd0*/  HADD2.F32 R11, -RZ, R4.reuse.H1_H1 ;  /* 0x30000004ff0b7230 */ /* 0x104fe40000004100 */
[----:B0-----:R-:W-:-:S03]  /*4fe0*/  HADD2.F32 R13, -RZ, R4.H0_H0 ;  /* 0x20000004ff0d7230 */ /* 0x001fc60000004100 */
[C---:B------:R-:W-:Y:S01]  /*4ff0*/  FSETP.NAN.FTZ.AND P2, PT, |R11|.reuse, |R11|, PT ;  /* 0x4000000b0b00720b */ /* 0x040fe20003f58200 */
[----:B------:R-:W-:Y:S01]  /*5000*/  FADD.FTZ R3, |R11|, -RZ ;  /* 0x800000ff0b037221 */ /* 0x000fe20000010200 */
[C---:B------:R-:W-:Y:S01]  /*5010*/  FSETP.NAN.FTZ.AND P0, PT, |R13|.reuse, |R13|, PT ;  /* 0x4000000d0d00720b */ /* 0x040fe20003f18200 */
        /* <DEDUP_REMOVED lines=18> */
.L_x_3759:
        /* <DEDUP_REMOVED lines=17> */
[C---:B------:R-:W-:Y:S02]  /*5250*/  VIMNMX R2, PT, PT, R15.reuse, R16, !PT ;  /* 0x000000100f027248 */ /* 0x040fe40007fe0100 */
[----:B------:R-:W-:Y:S02]  /*5260*/  LOP3.LUT R14, R4, 0xfe000000, RZ, 0xc0, !PT ;  /* 0xfe000000040e7812 */ /* 0x000fe400078ec0ff */
[----:B------:R-:W-:Y:S02]  /*5270*/  VIMNMX R8, PT, PT, R15, R8, PT ;  /* 0x000000080f087248 */ /* 0x000fe40003fe0100 */
[----:B---3--:R-:W-:Y:S02]  /*5280*/  LOP3.LUT R17, R14, 0x7e800000, RZ, 0x3c, !PT ;  /* 0x7e8000000e117812 */ /* 0x008fe400078e3cff */
        /* <DEDUP_REMOVED lines=44> */
[----:B------:R-:W-:-:S03]  /*5550*/  @P0 FMUL.FTZ R4, R11, R11 ;  /* 0x0000000b0b040220 */ /* 0x000fc60000410000 */
[----:B------:R-:W0:Y:S02]  /*5560*/  @P0 MUFU.RCP R15, R8 ;  /* 0x00000008000f0308 */ /* 0x000e240000001000 */
[----:B0-----:R-:W-:Y:S01]  /*5570*/  @P0 FMUL.FTZ.D2 R4, R4, R15 ;  /* 0x0000000f04040220 */ /* 0x001fe20000310000 */
[----:B------:R-:W-:Y:S01]  /*5580*/  @!P0 FMUL.FTZ R4, |R11|, 0.5 ;  /* 0x3f0000000b048820 */ /* 0x000fe20000410200 */
[----:B------:R-:W-:Y:S06]  /*5590*/  BRA `(.L_x_3768) ;  /* 0x0000000000087947 */ /* 0x000fec0003800000 */
.L_x_3767:
[----:B------:R-:W-:-:S04]  /*55a0*/  FADD.FTZ R4, -R0, R9 ;  /* 0x0000000900047221 */ /* 0x000fc80000010100 */
[----:B------:R-:W-:-:S07]  /*55b0*/  FMUL.FTZ R4, R4, 0.5 ;  /* 0x3f00000004047820 */ /* 0x000fce0000410000 */
.L_x_3768:
[----:B------:R-:W-:Y:S05]  /*55c0*/  BSYNC.RECONVERGENT B2 ;  /* 0x0000000000027941 */ /* 0x000fea0003800200 */
.L_x_3766:
        /* <DEDUP_REMOVED lines=11> */
.L_x_3770:
[----:B------:R-:W-:-:S04]  /*5680*/  FADD.FTZ R15, R2, -R15 ;  /* 0x8000000f020f7221 */ /* 0x000fc80000010000 */
[----:B------:R-:W-:-:S07]  /*5690*/  FMUL.FTZ R15, R15, 0.5 ;  /* 0x3f0000000f0f7820 */ /* 0x000fce0000410000 */
.L_x_3771:
[----:B------:R-:W-:Y:S05]  /*56a0*/  BSYNC.RECONVERGENT B2 ;  /* 0x0000000000027941 */ /* 0x000fea0003800200 */
.L_x_3769:
        /* <DEDUP_REMOVED lines=35> */
.L_x_3765:
[----:B------:R-:W-:-:S13]  /*58e0*/  FSETP.GEU.FTZ.AND P0, PT, R10, 1, PT ;  /* 0x3f8000000a00780b */ /* 0x000fda0003f1e000 */
[----:B------:R-:W-:Y:S05]  /*58f0*/  @!P0 BRA `(.L_x_3772) ;  /* 0x0000000000848947 */ /* 0x000fea0003800000 */
[----:B------:R-:W-:Y:S01]  /*5900*/  FMUL.FTZ R8, R0, R5 ;  /* 0x0000000500087220 */ /* 0x000fe20000410000 */
[----:B------:R-:W-:Y:S01]  /*5910*/  HFMA2 R19, -RZ, RZ, 1.625, 0 ;  /* 0x3e800000ff137431 */ /* 0x000fe200000001ff */
        /* <DEDUP_REMOVED lines=31> */
.L_x_3772:
[----:B------:R-:W-:-:S04]  /*5b10*/  FADD.FTZ R15, -R10, 1 ;  /* 0x3f8000000a0f7421 */ /* 0x000fc80000010100 */
[----:B------:R-:W-:-:S06]  /*5b20*/  FMUL.FTZ R4, R0, R15 ;  /* 0x0000000f00047220 */ /* 0x000fcc0000410000 */
[----:B------:R-:W0:Y:S08]  /*5b30*/  MUFU.SQRT R4, R4 ;  /* 0x0000000400047308 */ /* 0x000e300000002000 */
[----:B0-----:R-:W0:Y:S02]  /*5b40*/  MUFU.RCP R8, R4 ;  /* 0x0000000400087308 */ /* 0x001e240000001000 */
[----:B0-----:R-:W-:Y:S01]  /*5b50*/  FMUL.FTZ R15, |R11|, R8 ;  /* 0x000000080b0f7220 */ /* 0x001fe20000410200 */
[----:B------:R-:W-:Y:S06]  /*5b60*/  BRA `(.L_x_3763) ;  /* 0x0000000000047947 */ /* 0x000fec0003800000 */
.L_x_3764:
[----:B------:R0:W1:Y:S02]  /*5b70*/  MUFU.SQRT R15, R3 ;  /* 0x00000003000f7308 */ /* 0x0000640000002000 */
.L_x_3763:
[----:B------:R-:W-:Y:S05]  /*5b80*/  BSYNC.RECONVERGENT B0 ;  /* 0x0000000000007941 */ /* 0x000fea0003800200 */
.L_x_3762:
        /* <DEDUP_REMOVED lines=9> */
[----:B0-----:R-:W-:Y:S01]  /*5c20*/  HFMA2 R3, -RZ, RZ, 1.75, 0 ;  /* 0x3f000000ff037431 */ /* 0x001fe200000001ff */
        /* <DEDUP_REMOVED lines=23> */
[----:B------:R-:W-:Y:S01]  /*5da0*/  FSEL R4, R4, R5, !P0 ;  /* 0x0000000504047208 */ /* 0x000fe20004000000 */
[----:B------:R-:W-:Y:S06]  /*5db0*/  BRA `(.L_x_3777) ;  /* 0x0000000400907947 */ /* 0x000fec0003800000 */
.L_x_3776:
        /* <DEDUP_REMOVED lines=23> */
.L_x_3782:
[----:B------:R-:W-:-:S04]  /*5f30*/  FADD.FTZ R2, -R5, R2 ;  /* 0x0000000205027221 */ /* 0x000fc80000010100 */
[----:B0-----:R-:W-:-:S07]  /*5f40*/  FMUL.FTZ R3, R2, 0.5 ;  /* 0x3f00000002037820 */ /* 0x001fce0000410000 */
.L_x_3783:
[----:B------:R-:W-:Y:S05]  /*5f50*/  BSYNC.RECONVERGENT B4 ;  /* 0x0000000000047941 */ /* 0x000fea0003800200 */
.L_x_3781:
[----:B------:R-:W-:Y:S01]  /*5f60*/  FADD.FTZ R0, R3, R0 ;  /* 0x0000000003007221 */ /* 0x000fe20000010000 */
[----:B------:R-:W-:-:S04]  /*5f70*/  FADD.FTZ R17, R10, R17 ;  /* 0x000000110a117221 */ /* 0x000fc80000010000 */
[----:B------:R-:W-:-:S04]  /*5f80*/  FMUL.FTZ R0, R0, R17 ;  /* 0x0000001100007220 */ /* 0x000fc80000410000 */
[----:B------:R0:W2:Y:S01]  /*5f90*/  MUFU.SQRT R9, R0 ;  /* 0x0000000000097308 */ /* 0x0000a20000002000 */
[----:B------:R-:W-:Y:S05]  /*5fa0*/  BRA `(.L_x_3784) ;  /* 0x0000000000487947 */ /* 0x000fea0003800000 */
.L_x_3780:
        /* <DEDUP_REMOVED lines=12> */
.L_x_3779:
[----:B------:R-:W-:Y:S01]  /*6070*/  FADD.FTZ R0, R17, 1 ;  /* 0x3f80000011007421 */ /* 0x000fe20000010000 */
[----:B0-----:R-:W-:Y:S01]  /*6080*/  MUFU.SQRT R3, R3 ;  /* 0x0000000300037308 */ /* 0x001fe20000002000 */
[----:B------:R-:W-:Y:S02]  /*6090*/  MOV R10, 0x3f800000 ;  /* 0x3f800000000a7802 */ /* 0x000fe40000000f00 */
[----:B------:R-:W-:-:S06]  /*60a0*/  FMUL.FTZ R0, R0, 0.5 ;  /* 0x3f00000000007820 */ /* 0x000fcc0000410000 */
[----:B------:R-:W0:Y:S02]  /*60b0*/  MUFU.SQRT R0, R0 ;  /* 0x0000000000007308 */ /* 0x000e240000002000 */
[----:B0-----:R-:W-:-:S07]  /*60c0*/  FMUL.FTZ R9, R3, R0 ;  /* 0x0000000003097220 */ /* 0x001fce0000410000 */
.L_x_3784:
[----:B------:R-:W-:Y:S05]  /*60d0*/  BSYNC.RECONVERGENT B3 ;  /* 0x0000000000037941 */ /* 0x000fea0003800200 */
.L_x_3778:
[----:B------:R-:W-:Y:S05]  /*60e0*/  BRA `(.L_x_3785) ;  /* 0x0000000000087947 */ /* 0x000fea0003800000 */
.L_x_3775:
[----:B------:R-:W-:Y:S01]  /*60f0*/  FMUL.FTZ R9, R17, 16777216 ;  /* 0x4b80000011097820 */ /* 0x000fe20000410000 */
[----:B------:R-:W-:-:S07]  /*6100*/  FMUL.FTZ R10, R10, 16777216 ;  /* 0x4b8000000a0a7820 */ /* 0x000fce0000410000 */
.L_x_3785:
[----:B------:R-:W-:Y:S05]  /*6110*/  BSYNC.RELIABLE B0 ;  /* 0x0000000000007941 */ /* 0x000fea0003800100 */
.L_x_3774:
[----:B--2---:R-:W-:Y:S01]  /*6120*/  FADD.FTZ R19, |R9|, -RZ ;  /* 0x800000ff09137221 */ /* 0x004fe20000010200 */
        /* <DEDUP_REMOVED lines=15> */
[----:B-1----:R-:W-:Y:S05]  /*6220*/  CALL.REL.NOINC `($__internal_2_$__cuda_sm3x_div_rn_ftz_f32_slowpath) ;  /* 0x00000014009c7944 */ /* 0x002fea0003c00000 */
.L_x_3787:
[----:B------:R-:W-:Y:S05]  /*6230*/  BSYNC.RECONVERGENT B4 ;  /* 0x0000000000047941 */ /* 0x000fea0003800200 */
.L_x_3786:
[----:B------:R-:W-:Y:S02]  /*6240*/  HFMA2 R3, -RZ, RZ, 0.89990234375, 10328 ;  /* 0x3b33710bff037431 */ /* 0x000fe400000001ff */
[----:B------:R-:W-:Y:S01]  /*6250*/  FMUL.FTZ R2, R0, R0 ;  /* 0x0000000000027220 */ /* 0x000fe20000410000 */
[----:B------:R-:W-:Y:S01]  /*6260*/  MOV R5, 0x3fd774eb ;  /* 0x3fd774eb00057802 */ /* 0x000fe20000000f00 */
[C---:B------:R-:W-:Y:S01]  /*6270*/  FADD.FTZ R4, |R9|.reuse, |R10| ;  /* 0x4000000a09047221 */ /* 0x040fe20000010200 */
        /* <DEDUP_REMOVED lines=14> */
[----:B------:R-:W-:-:S04]  /*6360*/  FSEL R5, R2, 1.8663789033889770508, P3 ;  /* 0x3feee58102057808 */ /* 0x000fc80001800000 */
[----:B------:R-:W-:Y:S01]  /*6370*/  FSEL R3, R3, R0, P3 ;  /* 0x0000000003037208 */ /* 0x000fe20001800000 */
[----:B------:R-:W-:-:S04]  /*6380*/  @!P3 FADD.FTZ R0, -R0, -RZ ;  /* 0x800000ff0000b221 */ /* 0x000fc80000010100 */
[----:B------:R-:W-:Y:S01]  /*6390*/  @!P0 FFMA.FTZ R3, R5, 1.6832555532455444336, R0 ;  /* 0x3fd774eb05038823 */ /* 0x000fe20000010000 */
[----:B------:R-:W-:-:S04]  /*63a0*/  MOV R0, 0x4016cbe4 ;  /* 0x4016cbe400007802 */ /* 0x000fc80000000f00 */
[----:B------:R-:W-:Y:S02]  /*63b0*/  @!P2 FSEL R3, R0, 0.78539818525314331055, !P0 ;  /* 0x3f490fdb0003a808 */ /* 0x000fe40004000000 */
[----:B------:R-:W-:Y:S02]  /*63c0*/  @!P1 FSEL R3, RZ, 3.1415927410125732422, P0 ;  /* 0x40490fdbff039808 */ /* 0x000fe40000000000 */
[----:B------:R-:W-:Y:S02]  /*63d0*/  FSETP.NAN.FTZ.AND P0, PT, |R4|, |R4|, PT ;  /* 0x400000040400720b */ /* 0x000fe40003f18200 */
[----:B------:R-:W-:-:S04]  /*63e0*/  LOP3.LUT R3, R3, 0x80000000, R10, 0xb8, !PT ;  /* 0x8000000003037812 */ /* 0x000fc800078eb80a */
[----:B------:R-:W-:-:S07]  /*63f0*/  FSEL R4, R4, R3, P0 ;  /* 0x0000000304047208 */ /* 0x000fce0000000000 */
.L_x_3777:
[----:B------:R-:W-:Y:S05]  /*6400*/  BSYNC.RECONVERGENT B2 ;  /* 0x0000000000027941 */ /* 0x000fea0003800200 */
.L_x_3773:
[----:B-1----:R-:W-:Y:S02]  /*6410*/  LOP3.LUT R12, R15, 0x80000000, R12, 0xb8, !PT ;  /* 0x800000000f0c7812 */ /* 0x002fe400078eb80c */
[----:B------:R-:W-:Y:S01]  /*6420*/  LOP3.LUT R13, R4, 0x80000000, R13, 0xb8, !PT ;  /* 0x80000000040d7812 */ /* 0x000fe200078eb80d */
[----:B------:R-:W-:Y:S06]  /*6430*/  BRA `(.L_x_3760) ;  /* 0x0000001400047947 */ /* 0x000fec0003800000 */
.L_x_3761:
        /* <DEDUP_REMOVED lines=31> */
[----:B---3--:R-:W-:Y:S05]  /*6630*/  CALL.REL.NOINC `($__internal_2_$__cuda_sm3x_div_rn_ftz_f32_slowpath) ;  /* 0x0000001000987944 */ /* 0x008fea0003c00000 */
.L_x_3793:
[----:B------:R-:W-:Y:S05]  /*6640*/  BSYNC.RECONVERGENT B4 ;  /* 0x0000000000047941 */ /* 0x000fea0003800200 */
.L_x_3792:
[----:B------:R-:W-:Y:S02]  /*6650*/  HFMA2 R3, -RZ, RZ, 0.89990234375, 10328 ;  /* 0x3b33710bff037431 */ /* 0x000fe400000001ff */
[----:B------:R-:W-:Y:S01]  /*6660*/  FMUL.FTZ R2, R0, R0 ;  /* 0x0000000000027220 */ /* 0x000fe20000410000 */
[----:B------:R-:W-:Y:S02]  /*6670*/  MOV R5, 0x3fd774eb ;  /* 0x3fd774eb00057802 */ /* 0x000fe40000000f00 */
        /* <DEDUP_REMOVED lines=19> */
.L_x_3791:
        /* <DEDUP_REMOVED lines=27> */
[----:B---3--:R-:W-:Y:S05]  /*6960*/  CALL.REL.NOINC `($__internal_2_$__cuda_sm3x_div_rn_ftz_f32_slowpath) ;  /* 0x0000000c00cc7944 */ /* 0x008fea0003c00000 */
.L_x_3796:
[----:B------:R-:W-:Y:S05]  /*6970*/  BSYNC.RECONVERGENT B4 ;  /* 0x0000000000047941 */ /* 0x000fea0003800200 */
.L_x_3795:
        /* <DEDUP_REMOVED lines=13> */
[----:B------:R-:W-:-:S03]  /*6a50*/  FADD.FTZ R2, |R11|, |R10| ;  /* 0x4000000a0b027221 */ /* 0x000fc60000010200 */
        /* <DEDUP_REMOVED lines=8> */
.L_x_3790:
        /* <DEDUP_REMOVED lines=32> */
[----:B---3--:R-:W-:Y:S05]  /*6ce0*/  CALL.REL.NOINC `($__internal_2_$__cuda_sm3x_div_rn_ftz_f32_slowpath) ;  /* 0x0000000800ec7944 */ /* 0x008fea0003c00000 */
.L_x_3798:
[----:B------:R-:W-:Y:S05]  /*6cf0*/  BSYNC.RECONVERGENT B4 ;  /* 0x0000000000047941 */ /* 0x000fea0003800200 */
.L_x_3797:
        /* <DEDUP_REMOVED lines=22> */
.L_x_3789:
        /* <DEDUP_REMOVED lines=25> */
.L_x_3802:
[----:B------:R-:W-:Y:S05]  /*6ff0*/  BSYNC.RECONVERGENT B4 ;  /* 0x0000000000047941 */ /* 0x000fea0003800200 */
.L_x_3801:
        /* <DEDUP_REMOVED lines=22> */
.L_x_3800:
        /* <DEDUP_REMOVED lines=28> */
[----:B------:R-:W-:-:S07]  /*7320*/  MOV R2, R0 ;  /* 0x0000000000027202 */ /* 0x000fce0000000f00 */
.L_x_3804:
[----:B------:R-:W-:Y:S05]  /*7330*/  BSYNC.RECONVERGENT B4 ;  /* 0x0000000000047941 */ /* 0x000fea0003800200 */
.L_x_3803:
[----:B------:R-:W-:Y:S02]  /*7340*/  HFMA2 R3, -RZ, RZ, 0.89990234375, 10328 ;  /* 0x3b33710bff037431 */ /* 0x000fe400000001ff */
[----:B------:R-:W-:Y:S01]  /*7350*/  FMUL.FTZ R0, R2, R2 ;  /* 0x0000000202007220 */ /* 0x000fe20000410000 */
[----:B------:R-:W-:Y:S02]  /*7360*/  MOV R5, 0x3fd774eb ;  /* 0x3fd774eb00057802 */ /* 0x000fe40000000f00 */
        /* <DEDUP_REMOVED lines=19> */
.L_x_3799:
        /* <DEDUP_REMOVED lines=33> */
.L_x_3806:
[----:B------:R-:W-:Y:S05]  /*76b0*/  BSYNC.RECONVERGENT B4 ;  /* 0x0000000000047941 */ /* 0x000fea0003800200 */
.L_x_3805:
[----:B------:R-:W-:Y:S01]  /*76c0*/  MOV R3, 0x3b33710b ;  /* 0x3b33710b00037802 */ /* 0x000fe20000000f00 */
        /* <DEDUP_REMOVED lines=20> */
.L_x_3794:
[----:B------:R-:W-:Y:S05]  /*7810*/  BSYNC.RECONVERGENT B2 ;  /* 0x0000000000027941 */ /* 0x000fea0003800200 */
.L_x_3788:
[----:B------:R-:W-:Y:S01]  /*7820*/  FADD.FTZ R3, R8, 0.69314718246459960938 ;  /* 0x3f31721808037421 */ /* 0x000fe20000010000 */
[----:B------:R-:W-:-:S04]  /*7830*/  LOP3.LUT R13, R10, 0x80000000, R13, 0xb8, !PT ;  /* 0x800000000a0d7812 */ /* 0x000fc800078eb80d */
[----:B------:R-:W-:-:S07]  /*7840*/  LOP3.LUT R12, R3, 0x80000000, R12, 0xb8, !PT ;  /* 0x80000000030c7812 */ /* 0x000fce00078eb80c */
.L_x_3760:
[----:B------:R-:W-:Y:S05]  /*7850*/  BSYNC.RECONVERGENT B1 ;  /* 0x0000000000017941 */ /* 0x000fea0003800200 */
.L_x_3758:
[----:B------:R-:W-:Y:S05]  /*7860*/  WARPSYNC.ALL ;  /* 0x0000000000007948 */ /* 0x000fea0003800000 */
[----:B------:R-:W-:-:S05]  /*7870*/  F2FP.F16.F32.PACK_AB R13, R12, R13 ;  /* 0x0000000d0c0d723e */ /* 0x000fca00000000ff */
[----:B------:R-:W-:Y:S01]  /*7880*/  STG.E desc[UR6][R6.64], R13 ;  /* 0x0000000d06007986 */ /* 0x000fe2000c101906 */
[----:B------:R-:W-:Y:S05]  /*7890*/  EXIT ;  /* 0x000000000000794d */ /* 0x000fea0003800000 */
        .weak           $__internal_2_$__cuda_sm3x_div_rn_ftz_f32_slowpath
        .type           $__internal_2_$__cuda_sm3x_div_rn_ftz_f32_slowpath,@function
        .size           $__internal_2_$__cuda_sm3x_div_rn_ftz_f32_slowpath,(.L_x_18269 - $__internal_2_$__cuda_sm3x_div_rn_ftz_f32_slowpath)
$__internal_2_$__cuda_sm3x_div_rn_ftz_f32_slowpath:
[----:B------:R-:W-:Y:S01]  /*78a0*/  SHF.R.U32.HI R3, RZ, 0x17, R18 ;  /* 0x00000017ff037819 */ /* 0x000fe20000011612 */
[----:B------:R-:W-:Y:S01]  /*78b0*/  BSSY.RECONVERGENT B0, `(.L_x_3807) ;  /* 0x0000046000007945 */ /* 0x000fe20003800200 */
[----:B------:R-:W-:-:S03]  /*78c0*/  SHF.R.U32.HI R4, RZ, 0x17, R19 ;  /* 0x00000017ff047819 */ /* 0x000fc60000011613 */
[----:B------:R-:W-:Y:S01]  /*78d0*/  BSSY.RELIABLE B3, `(.L_x_3808) ;  /* 0x000001d000037945 */ /* 0x000fe20003800100 */
[----:B------:R-:W-:Y:S02]  /*78e0*/  LOP3.LUT R3, R3, 0xff, RZ, 0xc0, !PT ;  /* 0x000000ff03037812 */ /* 0x000fe400078ec0ff */
[----:B------:R-:W-:Y:S02]  /*78f0*/  LOP3.LUT R4, R4, 0xff, RZ, 0xc0, !PT ;  /* 0x000000ff04047812 */ /* 0x000fe400078ec0ff */
[----:B------:R-:W-:Y:S02]  /*7900*/  IADD3 R0, PT, PT, R3, -0x1, RZ ;  /* 0xffffffff03007810 */ /* 0x000fe40007ffe0ff */
[----:B------:R-:W-:Y:S02]  /*7910*/  IADD3 R5, PT, PT, R4, -0x1, RZ ;  /* 0xffffffff04057810 */ /* 0x000fe40007ffe0ff */
        /* <DEDUP_REMOVED lines=24> */
.L_x_3809:
[----:B------:R-:W-:Y:S05]  /*7aa0*/  BSYNC.RELIABLE B3 ;  /* 0x0000000000037941 */ /* 0x000fea0003800100 */
.L_x_3808:
        /* <DEDUP_REMOVED lines=16> */
[----:B------:R-:W-:-:S04]  /*7bb0*/  LOP3.LUT R4, R5, 0xff, RZ, 0xc0, !PT ;  /* 0x000000ff05047812 */ /* 0x000fc800078ec0ff */
[----:B------:R-:W-:-:S04]  /*7bc0*/  IADD3 R4, PT, PT, R4, R3, RZ ;  /* 0x0000000304047210 */ /* 0x000fc80007ffe0ff */
        /* <DEDUP_REMOVED lines=9> */
.L_x_3815:
[----:B------:R-:W-:-:S07]  /*7c60*/  LEA R0, R3, R0, 0x17 ;  /* 0x0000000003007211 */ /* 0x000fce00078eb8ff */
.L_x_3816:
[----:B------:R-:W-:Y:S05]  /*7c70*/  BSYNC.RECONVERGENT B3 ;  /* 0x0000000000037941 */ /* 0x000fea0003800200 */
.L_x_3814:
[----:B------:R-:W-:Y:S05]  /*7c80*/  BRA `(.L_x_3817) ;  /* 0x0000000000207947 */ /* 0x000fea0003800000 */
.L_x_3813:
[----:B------:R-:W-:-:S04]  /*7c90*/  LOP3.LUT R19, R18, 0x80000000, R19, 0x48, !PT ;  /* 0x8000000012137812 */ /* 0x000fc800078e4813 */
[----:B------:R-:W-:Y:S01]  /*7ca0*/  LOP3.LUT R0, R19, 0x7f800000, RZ, 0xfc, !PT ;  /* 0x7f80000013007812 */ /* 0x000fe200078efcff */
[----:B------:R-:W-:Y:S06]  /*7cb0*/  BRA `(.L_x_3817) ;  /* 0x0000000000147947 */ /* 0x000fec0003800000 */
.L_x_3812:
[----:B------:R-:W-:Y:S01]  /*7cc0*/  LOP3.LUT R0, R18, 0x80000000, R19, 0x48, !PT ;  /* 0x8000000012007812 */ /* 0x000fe200078e4813 */
[----:B------:R-:W-:Y:S06]  /*7cd0*/  BRA `(.L_x_3817) ;  /* 0x00000000000c7947 */ /* 0x000fec0003800000 */
.L_x_3811:
[----:B------:R-:W0:Y:S01]  /*7ce0*/  MUFU.RSQ R0, -QNAN ;  /* 0xffc0000000007908 */ /* 0x000e220000001400 */
[----:B------:R-:W-:Y:S05]  /*7cf0*/  BRA `(.L_x_3817) ;  /* 0x0000000000047947 */ /* 0x000fea0003800000 */
.L_x_3810:
[----:B------:R-:W-:-:S07]  /*7d00*/  FADD.FTZ R0, R19, R18 ;  /* 0x0000001213007221 */ /* 0x000fce0000010000 */
.L_x_3817:
[----:B------:R-:W-:Y:S05]  /*7d10*/  BSYNC.RECONVERGENT B0 ;  /* 0x0000000000007941 */ /* 0x000fea0003800200 */
.L_x_3807:
[----:B------:R-:W-:-:S04]  /*7d20*/  MOV R3, 0x0 ;  /* 0x0000000000037802 */ /* 0x000fc80000000f00 */
[----:B0-----:R-:W-:Y:S05]  /*7d30*/  RET.REL.NODEC R2 `(_ZN2at6native18elementwise_kernelILi128ELi2EZNS0_22gpu_kernel_impl_nocastIZZZNS0_16asin_kernel_cudaERNS_18TensorIteratorBaseEENKUlvE_clEvENKUlvE1_clEvEUlN3c107complexINS7_4HalfEEEE_EEvS4_RKT_EUliE_EEviT1_) ;  /* 0xffffff8002b07950 */ /* 0x001fea0003c3ffff */
.L_x_3818:
        /* <DEDUP_REMOVED lines=12> */
.L_x_18269:


//--------------------- .text._ZN2at6native27unrolled_elementwise_kernelIZZZNS0_16asin_kernel_cudaERNS_18TensorIteratorBaseEENKUlvE_clEvENKUlvE1_clEvEUlN3c107complexINS6_4HalfEEEE_St5arrayIPcLm2EELi4E23TrivialOffsetCalculatorILi1EjESF_NS0_6memory15LoadWithoutCastENSG_16StoreWithoutCastEEEviT_T0_T2_T3_T4_T5_ --------------------------
	.section	.text._ZN2at6native27unrolled_elementwise_kernelIZZZNS0_16asin_kernel_cudaERNS_18TensorIteratorBaseEENKUlvE_clEvENKUlvE1_clEvEUlN3c107complexINS6_4HalfEEEE_St5arrayIPcLm2EELi4E23TrivialOffsetCalculatorILi1EjESF_NS0_6memory15LoadWithoutCastENSG_16StoreWithoutCastEEEviT_T0_T2_T3_T4_T5_,"ax",@progbits
	.align	128
        .global         _ZN2at6native27unrolled_elementwise_kernelIZZZNS0_16asin_kernel_cudaERNS_18TensorIteratorBaseEENKUlvE_clEvENKUlvE1_clEvEUlN3c107complexINS6_4HalfEEEE_St5arrayIPcLm2EELi4E23TrivialOffsetCalculatorILi1EjESF_NS0_6memory15LoadWithoutCastENSG_16StoreWithoutCastEEEviT_T0_T2_T3_T4_T5_
        .type           _ZN2at6native27unrolled_elementwise_kernelIZZZNS0_16asin_kernel_cudaERNS_18TensorIteratorBaseEENKUlvE_clEvENKUlvE1_clEvEUlN3c107complexINS6_4HalfEEEE_St5arrayIPcLm2EELi4E23TrivialOffsetCalculatorILi1EjESF_NS0_6memory15LoadWithoutCastENSG_16StoreWithoutCastEEEviT_T0_T2_T3_T4_T5_,@function
        .size           _ZN2at6native27unrolled_elementwise_kernelIZZZNS0_16asin_kernel_cudaERNS_18TensorIteratorBaseEENKUlvE_clEvENKUlvE1_clEvEUlN3c107complexINS6_4HalfEEEE_St5arrayIPcLm2EELi4E23TrivialOffsetCalculatorILi1EjESF_NS0_6memory15LoadWithoutCastENSG_16StoreWithoutCastEEEviT_T0_T2_T3_T4_T5_,(.L_x_18270 - _ZN2at6native27unrolled_elementwise_kernelIZZZNS0_16asin_kernel_cudaERNS_18TensorIteratorBaseEENKUlvE_clEvENKUlvE1_clEvEUlN3c107complexINS6_4HalfEEEE_St5arrayIPcLm2EELi4E23TrivialOffsetCalculatorILi1EjESF_NS0_6memory15LoadWithoutCastENSG_16StoreWithoutCastEEEviT_T0_T2_T3_T4_T5_)
        .other          _ZN2at6native27unrolled_elementwise_kernelIZZZNS0_16asin_kernel_cudaERNS_18TensorIteratorBaseEENKUlvE_clEvENKUlvE1_clEvEUlN3c107complexINS6_4HalfEEEE_St5arrayIPcLm2EELi4E23TrivialOffsetCalculatorILi1EjESF_NS0_6memory15LoadWithoutCastENSG_16StoreWithoutCastEEEviT_T0_T2_T3_T4_T5_,@"STO_CUDA_ENTRY STV_DEFAULT"
_ZN2at6native27unrolled_elementwise_kernelIZZZNS0_16asin_kernel_cudaERNS_18TensorIteratorBaseEENKUlvE_clEvENKUlvE1_clEvEUlN3c107complexINS6_4HalfEEEE_St5arrayIPcLm2EELi4E23TrivialOffsetCalculatorILi1EjESF_NS0_6memory15LoadWithoutCastENSG_16StoreWithoutCastEEEviT_T0_T2_T3_T4_T5_:
.text._ZN2at6native27unrolled_elementwise_kernelIZZZNS0_16asin_kernel_cudaERNS_18TensorIteratorBaseEENKUlvE_clEvENKUlvE1_clEvEUlN3c107complexINS6_4HalfEEEE_St5arrayIPcLm2EELi4E23TrivialOffsetCalculatorILi1EjESF_NS0_6memory15LoadWithoutCastENSG_16StoreWithoutCastEEEviT_T0_T2_T3_T4_T5_:
[----:B------:R-:W-:Y:S01]  /*0000*/  LDC R1, c[0x0][0x37c] ;  /* 0x0000df00ff017b82 */ /* 0x000fe20000000800 */
[----:B------:R-:W0:Y:S07]  /*0010*/  S2R R13, SR_CTAID.X ;  /* 0x00000000000d7919 */ /* 0x000e2e0000002500 */
[----:B------:R-:W0:Y:S01]  /*0020*/  LDC R2, c[0x0][0x380] ;  /* 0x0000e000ff027b82 */ /* 0x000e220000000800 */
[----:B------:R-:W1:Y:S01]  /*0030*/  LDCU.64 UR4, c[0x0][0x358] ;  /* 0x00006b00ff0477ac */ /* 0x000e620008000a00 */
[----:B------:R-:W2:Y:S01]  /*0040*/  S2R R0, SR_TID.X ;  /* 0x0000000000007919 */ /* 0x000ea20000002100 */
[----:B0-----:R-:W-:Y:S01]  /*0050*/  IMAD R11, R13, -0x200, R2 ;  /* 0xfffffe000d0b7824 */ /* 0x001fe200078e0202 */
[----:B--2---:R-:W-:-:S04]  /*0060*/  MOV R10, R0 ;  /* 0x00000000000a7202 */ /* 0x004fc80000000f00 */
[----:B------:R-:W-:-:S13]  /*0070*/  ISETP.GE.AND P0, PT, R0, R11, PT ;  /* 0x0000000b0000720c */ /* 0x000fda0003f06270 */
[----:B------:R-:W-:Y:S01]  /*0080*/  @!P0 IADD3 R0, PT, PT, R10, 0x80, RZ ;  /* 0x000000800a008810 */ /* 0x000fe20007ffe0ff */
[----:B------:R-:W0:Y:S03]  /*0090*/  @!P0 LDC.64 R2, c[0x0][0x390] ;  /* 0x0000e400ff028b82 */ /* 0x000e260000000a00 */
[----:B------:R-:W-:-:S13]  /*00a0*/  ISETP.GE.AND P1, PT, R0, R11, PT ;  /* 0x0000000b0000720c */ /* 0x000fda0003f26270 */
[----:B------:R-:W-:Y:S01]  /*00b0*/  @!P1 LEA R15, R13, R0, 0x9 ;  /* 0x000000000d0f9211 */ /* 0x000fe200078e48ff */
[----:B------:R-:W2:Y:S01]  /*00c0*/  @!P1 LDC.64 R8, c[0x0][0x390] ;  /* 0x0000e400ff089b82 */ /* 0x000ea20000000a00 */
[----:B------:R-:W-:-:S04]  /*00d0*/  @!P1 IADD3 R0, PT, PT, R0, 0x80, RZ ;  /* 0x0000008000009810 */ /* 0x000fc80007ffe0ff */
[----:B------:R-:W-:-:S13]  /*00e0*/  ISETP.GE.AND P3, PT, R0, R11, PT ;  /* 0x0000000b0000720c */ /* 0x000fda0003f66270 */
[----:B------:R-:W-:Y:S01]  /*00f0*/  @!P3 LEA R17, R13, R0, 0x9 ;  /* 0x000000000d11b211 */ /* 0x000fe200078e48ff */
[----:B------:R-:W3:Y:S01]  /*0100*/  @!P3 LDC.64 R6, c[0x0][0x390] ;  /* 0x0000e400ff06bb82 */ /* 0x000ee20000000a00 */
[----:B------:R-:W-:-:S04]  /*0110*/  @!P3 IADD3 R0, PT, PT, R0, 0x80, RZ ;  /* 0x000000800000b810 */ /* 0x000fc80007ffe0ff */
[----:B------:R-:W-:Y:S01]  /*0120*/  ISETP.GE.AND P2, PT, R0, R11, PT ;  /* 0x0000000b0000720c */ /* 0x000fe20003f46270 */
[----:B--2---:R-:W-:-:S06]  /*0130*/  @!P1 IMAD.WIDE.U32 R8, R15, 0x4, R8 ;  /* 0x000000040f089825 */ /* 0x004fcc00078e0008 */
[----:B-1----:R1:W2:Y:S06]  /*0140*/  @!P1 LDG.E R8, desc[UR4][R8.64] ;  /* 0x0000000408089981 */ /* 0x0022ac000c1e1900 */
[----:B------:R-:W4:Y:S01]  /*0150*/  @!P2 LDC.64 R4, c[0x0][0x390] ;  /* 0x0000e400ff04ab82 */ /* 0x000f220000000a00 */
[----:B---3--:R-:W-:Y:S01]  /*0160*/  @!P3 IMAD.WIDE.U32 R14, R17, 0x4, R6 ;  /* 0x00000004110eb825 */ /* 0x008fe200078e0006 */
[C---:B------:R-:W-:Y:S02]  /*0170*/  @!P2 LEA R17, R13.reuse, R0, 0x9 ;  /* 0x000000000d11a211 */ /* 0x040fe400078e48ff */
[----:B------:R-:W-:-:S03]  /*0180*/  @!P0 LEA R7, R13, R10, 0x9 ;  /* 0x0000000a0d078211 */ /* 0x000fc600078e48ff */
[----:B------:R-:W3:Y:S02]  /*0190*/  @!P3 LDG.E R14, desc[UR4][R14.64] ;  /* 0x000000040e0eb981 */ /* 0x000ee4000c1e1900 */
[----:B0-----:R-:W-:-:S06]  /*01a0*/  @!P0 IMAD.WIDE.U32 R2, R7, 0x4, R2 ;  /* 0x0000000407028825 */ /* 0x001fcc00078e0002 */
[----:B------:R-:W5:Y:S01]  /*01b0*/  @!P0 LDG.E R2, desc[UR4][R2.64] ;  /* 0x0000000402028981 */ /* 0x000f62000c1e1900 */
[----:B----4-:R-:W-:-:S06]  /*01c0*/  @!P2 IMAD.WIDE.U32 R4, R17, 0x4, R4 ;  /* 0x000000041104a825 */ /* 0x010fcc00078e0004 */
[----:B------:R-:W4:Y:S01]  /*01d0*/  @!P2 LDG.E R4, desc[UR4][R4.64] ;  /* 0x000000040404a981 */ /* 0x000f22000c1e1900 */
[----:B------:R-:W-:Y:S02]  /*01e0*/  PRMT R6, RZ, 0x7610, R6 ;  /* 0x00007610ff067816 */ /* 0x000fe40000000006 */
[----:B------:R-:W-:Y:S02]  /*01f0*/  PRMT R16, RZ, 0x7610, R16 ;  /* 0x00007610ff107816 */ /* 0x000fe40000000010 */
[----:B------:R-:W-:Y:S02]  /*0200*/  PRMT R19, RZ, 0x5410, RZ ;  /* 0x00005410ff137816 */ /* 0x000fe400000000ff */
[----:B------:R-:W-:Y:S01]  /*0210*/  PRMT R23, RZ, 0x5410, RZ ;  /* 0x00005410ff177816 */ /* 0x000fe200000000ff */
[----:B------:R-:W-:Y:S01]  /*0220*/  BSSY.RECONVERGENT B2, `(.L_x_3819) ;  /* 0x000028c000027945 */ /* 0x000fe20003800200 */
[----:B-1----:R-:W-:Y:S02]  /*0230*/  PRMT R9, RZ, 0x7610, R9 ;  /* 0x00007610ff097816 */ /* 0x002fe40000000009 */
[----:B--2---:R-:W-:-:S02]  /*0240*/  @!P1 PRMT R6, R8, 0x7610, R6 ;  /* 0x0000761008069816 */ /* 0x004fc40000000006 */
[----:B------:R-:W-:Y:S02]  /*0250*/  @!P1 PRMT R16, R8, 0x7632, R16 ;  /* 0x0000763208109816 */ /* 0x000fe40000000010 */
[----:B------:R-:W-:Y:S02]  /*0260*/  ISETP.GE.AND P1, PT, R10, R11, PT ;  /* 0x0000000b0a00720c */ /* 0x000fe40003f26270 */
[----:B------:R-:W-:Y:S02]  /*0270*/  PRMT R8, RZ, 0x7610, R8 ;  /* 0x00007610ff087816 */ /* 0x000fe40000000008 */
[----:B---3--:R-:W-:-:S04]  /*0280*/  @!P3 PRMT R19, R19, 0x5410, R14 ;  /* 0x000054101313b816 */ /* 0x008fc8000000000e */
[----:B------:R-:W-:Y:S02]  /*0290*/  @!P3 PRMT R19, R14, 0x7632, R19 ;  /* 0x000076320e13b816 */ /* 0x000fe40000000013 */
[C---:B-----5:R-:W-:Y:S02]  /*02a0*/  @!P0 PRMT R9, R2.reuse, 0x7610, R9 ;  /* 0x0000761002098816 */ /* 0x060fe40000000009 */
[----:B------:R-:W-:Y:S02]  /*02b0*/  @!P0 PRMT R8, R2, 0x7632, R8 ;  /* 0x0000763202088816 */ /* 0x000fe40000000008 */
[----:B----4-:R-:W-:-:S04]  /*02c0*/  @!P2 PRMT R23, R4, 0x7610, R23 ;  /* 0x000076100417a816 */ /* 0x010fc80000000017 */
[----:B------:R-:W-:Y:S01]  /*02d0*/  @!P2 PRMT R23, R23, 0x7610, R4 ;  /* 0x000076101717a816 */ /* 0x000fe20000000004 */
[----:B------:R-:W-:Y:S06]  /*02e0*/  @P1 BRA `(.L_x_3820) ;  /* 0x0000002400fc1947 */ /* 0x000fec0003800000 */
[----:B------:R-:W-:Y:S02]  /*02f0*/  HADD2.F32 R9, -RZ, R9.H0_H0 ;  /* 0x20000009ff097230 */ /* 0x000fe40000004100 */
        /* <DEDUP_REMOVED lines=21> */
.L_x_3821:
        /* <DEDUP_REMOVED lines=13> */
[----:B------:R-:W-:Y:S01]  /*0520*/  HFMA2 R15, -RZ, RZ, 1.875, 0 ;  /* 0x3f800000ff0f7431 */ /* 0x000fe200000001ff */
        /* <DEDUP_REMOVED lines=28> */
[----:B------:R-:W-:Y:S05]  /*06f0*/  CALL.REL.NOINC `($__internal_3_$__cuda_sm3x_div_rn_ftz_f32_slowpath) ;  /* 0x000000a0006c7944 */ /* 0x000fea0003c00000 */
[----:B------:R-:W-:-:S07]  /*0700*/  MOV R3, R0 ;  /* 0x0000000000037202 */ /* 0x000fce0000000f00 */
.L_x_3827:
[----:B------:R-:W-:Y:S05]  /*0710*/  BSYNC.RECONVERGENT B4 ;  /* 0x0000000000047941 */ /* 0x000fea0003800200 */
.L_x_3826:
        /* <DEDUP_REMOVED lines=22> */
.L_x_3825:
        /* <DEDUP_REMOVED lines=17> */
[----:B------:R-:W-:-:S04]  /*0990*/  FSETP.NEU.FTZ.AND P0, PT, R4, +INF , PT ;  /* 0x7f8000000400780b */ /* 0x000fc80003f1d000 */
[----:B------:R-:W-:Y:S01]  /*09a0*/  FSEL R3, R2, +INF , P0 ;  /* 0x7f80000002037808 */ /* 0x000fe20000000000 */
[----:B------:R-:W-:-:S04]  /*09b0*/  FFMA R2, -R24, R7, 1 ;  /* 0x3f80000018027423 */ /* 0x000fc80000000107 */
[----:B------:R-:W-:Y:S01]  /*09c0*/  FFMA R7, R7, R2, R7 ;  /* 0x0000000207077223 */ /* 0x000fe20000000007 */
[----:B------:R-:W0:Y:S03]  /*09d0*/  MUFU.LG2 R3, R3 ;  /* 0x0000000300037308 */ /* 0x000e260000000c00 */
[----:B------:R-:W-:-:S04]  /*09e0*/  FFMA R4, R0, R7, RZ ;  /* 0x0000000700047223 */ /* 0x000fc800000000ff */
[----:B------:R-:W-:Y:S01]  /*09f0*/  FFMA R2, -R24, R4, R0 ;  /* 0x0000000418027223 */ /* 0x000fe20000000100 */
[----:B------:R-:W1:Y:S03]  /*0a00*/  FCHK P0, R0, R24 ;  /* 0x0000001800007302 */ /* 0x000e660000000000 */
[----:B------:R-:W-:Y:S01]  /*0a10*/  FFMA R4, R7, R2, R4 ;  /* 0x0000000207047223 */ /* 0x000fe20000000004 */
[----:B0-----:R-:W-:Y:S01]  /*0a20*/  FMUL.FTZ R2, R3, 0.69314718246459960938 ;  /* 0x3f31721803027820 */ /* 0x001fe20000410000 */
[----:B-1----:R-:W-:Y:S06]  /*0a30*/  @!P0 BRA `(.L_x_3831) ;  /* 0x00000000000c8947 */ /* 0x002fec0003800000 */
[----:B------:R-:W-:-:S07]  /*0a40*/  MOV R12, 0xa60 ;  /* 0x00000a60000c7802 */ /* 0x000fce0000000f00 */
[----:B------:R-:W-:Y:S05]  /*0a50*/  CALL.REL.NOINC `($__internal_3_$__cuda_sm3x_div_rn_ftz_f32_slowpath) ;  /* 0x0000009c00947944 */ /* 0x000fea0003c00000 */
[----:B------:R-:W-:-:S07]  /*0a60*/  MOV R4, R0 ;  /* 0x0000000000047202 */ /* 0x000fce0000000f00 */
.L_x_3831:
[----:B------:R-:W-:Y:S05]  /*0a70*/  BSYNC.RECONVERGENT B4 ;  /* 0x0000000000047941 */ /* 0x000fea0003800200 */
.L_x_3830:
        /* <DEDUP_REMOVED lines=22> */
.L_x_3829:
        /* <DEDUP_REMOVED lines=14> */
[----:B------:R-:W-:Y:S05]  /*0cc0*/  CALL.REL.NOINC `($__internal_3_$__cuda_sm3x_div_rn_ftz_f32_slowpath) ;  /* 0x0000009800f87944 */ /* 0x000fea0003c00000 */
[----:B------:R-:W-:-:S07]  /*0cd0*/  MOV R4, R0 ;  /* 0x0000000000047202 */ /* 0x000fce0000000f00 */
.L_x_3833:
[----:B------:R-:W-:Y:S05]  /*0ce0*/  BSYNC.RECONVERGENT B4 ;  /* 0x0000000000047941 */ /* 0x000fea0003800200 */
.L_x_3832:
        /* <DEDUP_REMOVED lines=22> */
.L_x_3824:
        /* <DEDUP_REMOVED lines=28> */
[----:B------:R-:W-:Y:S01]  /*1010*/  FFMA R2, -R24, R15, 1 ;  /* 0x3f80000018027423 */ /* 0x000fe2000000010f */
[----:B------:R-:W-:Y:S02]  /*1020*/  HFMA2 R14, -RZ, RZ, 1.875, 0 ;  /* 0x3f800000ff0e7431 */ /* 0x000fe400000001ff */
        /* <DEDUP_REMOVED lines=12> */
.L_x_3836:
[----:B------:R-:W-:Y:S05]  /*10f0*/  BSYNC.RECONVERGENT B4 ;  /* 0x0000000000047941 */ /* 0x000fea0003800200 */
.L_x_3835:
        /* <DEDUP_REMOVED lines=22> */
.L_x_3834:
        /* <DEDUP_REMOVED lines=29> */
[----:B------:R-:W-:Y:S05]  /*1430*/  CALL.REL.NOINC `($__internal_3_$__cuda_sm3x_div_rn_ftz_f32_slowpath) ;  /* 0x00000094001c7944 */ /* 0x000fea0003c00000 */
[----:B------:R-:W-:-:S07]  /*1440*/  MOV R7, R0 ;  /* 0x0000000000077202 */ /* 0x000fce0000000f00 */
.L_x_3839:
[----:B------:R-:W-:Y:S05]  /*1450*/  BSYNC.RECONVERGENT B4 ;  /* 0x0000000000047941 */ /* 0x000fea0003800200 */
.L_x_3838:
        /* <DEDUP_REMOVED lines=14> */
[----:B------:R-:W-:Y:S01]  /*1540*/  @!P2 FFMA.FTZ R0, R5, 0.93318945169448852539, -R0 ;  /* 0x3f6ee5810500a823 */ /* 0x000fe20000010800 */
[----:B------:R-:W-:-:S04]  /*1550*/  FADD.FTZ R5, |R4|, |R3| ;  /* 0x4000000304057221 */ /* 0x000fc80000010200 */
[----:B------:R-:W-:-:S04]  /*1560*/  FSEL R0, R0, 0.78539818525314331055, P1 ;  /* 0x3f490fdb00007808 */ /* 0x000fc80000800000 */
[----:B------:R-:W-:Y:S02]  /*1570*/  FSEL R0, R0, RZ, P0 ;  /* 0x000000ff00007208 */ /* 0x000fe40000000000 */
[----:B------:R-:W-:Y:S02]  /*1580*/  FSETP.NAN.FTZ.AND P0, PT, |R5|, |R5|, PT ;  /* 0x400000050500720b */ /* 0x000fe40003f18200 */
[----:B------:R-:W-:-:S04]  /*1590*/  LOP3.LUT R0, R0, 0x80000000, R3, 0xb8, !PT ;  /* 0x8000000000007812 */ /* 0x000fc800078eb803 */
[----:B------:R-:W-:Y:S01]  /*15a0*/  FSEL R0, R5, R0, P0 ;  /* 0x0000000005007208 */ /* 0x000fe20000000000 */
[----:B------:R-:W-:Y:S06]  /*15b0*/  BRA `(.L_x_3828) ;  /* 0x0000000000987947 */ /* 0x000fec0003800000 */
.L_x_3837:
        /* <DEDUP_REMOVED lines=16> */
.L_x_3841:
[----:B------:R-:W-:Y:S05]  /*16c0*/  BSYNC.RECONVERGENT B4 ;  /* 0x0000000000047941 */ /* 0x000fea0003800200 */
.L_x_3840:
        /* <DEDUP_REMOVED lines=20> */
[----:B------:R-:W-:-:S07]  /*1810*/  FSEL R0, R5, R0, P0 ;  /* 0x0000000005007208 */ /* 0x000fce0000000000 */
.L_x_3828:
[----:B------:R-:W-:Y:S05]  /*1820*/  BSYNC.RECONVERGENT B3 ;  /* 0x0000000000037941 */ /* 0x000fea0003800200 */
.L_x_3823:
[----:B------:R-:W-:Y:S01]  /*1830*/  FADD.FTZ R3, R2, 0.69314718246459960938 ;  /* 0x3f31721802037421 */ /* 0x000fe20000010000 */
[----:B------:R-:W-:-:S04]  /*1840*/  LOP3.LUT R9, R0, 0x80000000, R9, 0xb8, !PT ;  /* 0x8000000000097812 */ /* 0x000fc800078eb809 */
[----:B------:R-:W-:Y:S01]  /*1850*/  LOP3.LUT R8, R3, 0x80000000, R8, 0xb8, !PT ;  /* 0x8000000003087812 */ /* 0x000fe200078eb808 */
[----:B------:R-:W-:Y:S06]  /*1860*/  BRA `(.L_x_3820) ;  /* 0x00000010009c7947 */ /* 0x000fec0003800000 */
.L_x_3822:
        /* <DEDUP_REMOVED lines=70> */
.L_x_3847:
[----:B------:R-:W-:Y:S05]  /*1cd0*/  BSYNC.RECONVERGENT B1 ;  /* 0x0000000000017941 */ /* 0x000fea0003800200 */
.L_x_3846:
        /* <DEDUP_REMOVED lines=8> */
.L_x_3849:
[----:B------:R-:W-:Y:S05]  /*1d60*/  BSYNC.RECONVERGENT B1 ;  /* 0x0000000000017941 */ /* 0x000fea0003800200 */
.L_x_3848:
[----:B------:R-:W-:Y:S01]  /*1d70*/  FADD.FTZ R3, R20, R3 ;  /* 0x0000000314037221 */ /* 0x000fe20000010000 */
[----:B------:R-:W-:Y:S01]  /*1d80*/  HFMA2 R21, -RZ, RZ, 1.875, 0 ;  /* 0x3f800000ff157431 */ /* 0x000fe200000001ff */
[----:B------:R-:W-:Y:S02]  /*1d90*/  MOV R22, 0x3d39bf78 ;  /* 0x3d39bf7800167802 */ /* 0x000fe40000000f00 */
[----:B------:R-:W-:-:S04]  /*1da0*/  FMUL.FTZ R18, R3, R2 ;  /* 0x0000000203127220 */ /* 0x000fc80000410000 */
        /* <DEDUP_REMOVED lines=30> */
.L_x_3845:
        /* <DEDUP_REMOVED lines=8> */
[----:B------:R-:W-:Y:S01]  /*2010*/  HFMA2 R21, -RZ, RZ, 1.875, 0 ;  /* 0x3f800000ff157431 */ /* 0x000fe200000001ff */
[----:B------:R-:W-:Y:S02]  /*2020*/  MOV R22, 0x3d39bf78 ;  /* 0x3d39bf7800167802 */ /* 0x000fe40000000f00 */
        /* <DEDUP_REMOVED lines=30> */
.L_x_3843:
[----:B------:R-:W-:-:S04]  /*2210*/  FFMA.FTZ R2, R14, R14, -1 ;  /* 0xbf8000000e027423 */ /* 0x000fc8000001000e */
[----:B------:R-:W0:Y:S02]  /*2220*/  MUFU.SQRT R3, R2 ;  /* 0x0000000200037308 */ /* 0x000e240000002000 */
[----:B0-----:R-:W-:-:S06]  /*2230*/  FADD.FTZ R17, R14, R3 ;  /* 0x000000030e117221 */ /* 0x001fcc0000010000 */
[----:B------:R-:W0:Y:S02]  /*2240*/  MUFU.LG2 R17, R17 ;  /* 0x0000001100117308 */ /* 0x000e240000000c00 */
[----:B0-----:R-:W-:-:S07]  /*2250*/  FMUL.FTZ R3, R17, 0.69314718246459960938 ;  /* 0x3f31721811037820 */ /* 0x001fce0000410000 */
.L_x_3844:
[----:B------:R-:W-:Y:S05]  /*2260*/  BSYNC.RECONVERGENT B0 ;  /* 0x0000000000007941 */ /* 0x000fea0003800200 */
.L_x_3842:
        /* <DEDUP_REMOVED lines=16> */
[----:B------:R-:W-:Y:S01]  /*2370*/  @!P0 MUFU.SQRT R2, R4 ;  /* 0x0000000400028308 */ /* 0x000fe20000002000 */
[----:B------:R-:W-:Y:S02]  /*2380*/  @!P0 MOV R5, 0x3f800000 ;  /* 0x3f80000000058802 */ /* 0x000fe40000000f00 */
[----:B------:R-:W-:-:S06]  /*2390*/  @!P0 FMUL.FTZ R17, R17, 0.5 ;  /* 0x3f00000011118820 */ /* 0x000fcc0000410000 */
[----:B------:R-:W2:Y:S02]  /*23a0*/  @!P0 MUFU.SQRT R17, R17 ;  /* 0x0000001100118308 */ /* 0x000ea40000002000 */
[----:B--2---:R-:W-:Y:S01]  /*23b0*/  @!P0 FMUL.FTZ R2, R2, R17 ;  /* 0x0000001102028220 */ /* 0x004fe20000410000 */
        /* <DEDUP_REMOVED lines=9> */
[C---:B0-----:R-:W-:Y:S01]  /*2450*/  @P1 FMUL.FTZ R4, R8.reuse, R8 ;  /* 0x0000000808041220 */ /* 0x041fe20000410000 */
        /* <DEDUP_REMOVED lines=12> */
.L_x_3857:
[----:B------:R-:W-:Y:S05]  /*2520*/  BSYNC.RECONVERGENT B4 ;  /* 0x0000000000047941 */ /* 0x000fea0003800200 */
.L_x_3856:
[----:B------:R-:W-:-:S04]  /*2530*/  FADD.FTZ R0, R15, R0 ;  /* 0x000000000f007221 */ /* 0x000fc80000010000 */
[----:B------:R-:W-:-:S04]  /*2540*/  FMUL.FTZ R0, R0, R17 ;  /* 0x0000001100007220 */ /* 0x000fc80000410000 */
[----:B------:R4:W0:Y:S01]  /*2550*/  MUFU.SQRT R2, R0 ;  /* 0x0000000000027308 */ /* 0x0008220000002000 */
[----:B------:R-:W-:Y:S05]  /*2560*/  BRA `(.L_x_3854) ;  /* 0x00000000002c7947 */ /* 0x000fea0003800000 */
.L_x_3855:
[----:B------:R-:W-:-:S13]  /*2570*/  FSETP.GT.FTZ.AND P0, PT, R5, 1, PT ;  /* 0x3f8000000500780b */ /* 0x000fda0003f14000 */
[----:B0-----:R-:W-:Y:S01]  /*2580*/  @P0 FMUL.FTZ R4, R0, R7 ;  /* 0x0000000700040220 */ /* 0x001fe20000410000 */
[----:B------:R-:W-:-:S04]  /*2590*/  @P0 FMUL.FTZ R2, |R8|, 2.81474976710656000000e+14 ;  /* 0x5780000008020820 */ /* 0x000fc80000410200 */
[C---:B------:R-:W-:Y:S01]  /*25a0*/  @P0 FMUL.FTZ R2, R5.reuse, R2 ;  /* 0x0000000205020220 */ /* 0x040fe20000410000 */
[----:B------:R-:W0:Y:S01]  /*25b0*/  @P0 MUFU.SQRT R4, R4 ;  /* 0x0000000400040308 */ /* 0x000e220000002000 */
[----:B------:R-:W-:-:S04]  /*25c0*/  @P0 FMUL.FTZ R5, R5, 2.81474976710656000000e+14 ;  /* 0x5780000005050820 */ /* 0x000fc80000410000 */
[----:B------:R-:W-:-:S04]  /*25d0*/  @!P0 FADD.FTZ R15, -R5, 1 ;  /* 0x3f800000050f8421 */ /* 0x000fc80000010100 */
[----:B------:R-:W-:Y:S01]  /*25e0*/  @!P0 FMUL.FTZ R15, R0, R15 ;  /* 0x0000000f000f8220 */ /* 0x000fe20000410000 */
[----:B0-----:R-:W0:Y:S02]  /*25f0*/  @P0 MUFU.RCP R7, R4 ;  /* 0x0000000400070308 */ /* 0x001e240000001000 */
[----:B0-----:R-:W-:-:S06]  /*2600*/  @P0 FMUL.FTZ R2, R2, R7 ;  /* 0x0000000702020220 */ /* 0x001fcc0000410000 */
[----:B------:R2:W3:Y:S02]  /*2610*/  @!P0 MUFU.SQRT R2, R15 ;  /* 0x0000000f00028308 */ /* 0x0004e40000002000 */
.L_x_3854:
[----:B------:R-:W-:Y:S05]  /*2620*/  BSYNC.RECONVERGENT B1 ;  /* 0x0000000000017941 */ /* 0x000fea0003800200 */
.L_x_3852:
[----:B------:R-:W-:Y:S05]  /*2630*/  BSYNC.RELIABLE B0 ;  /* 0x0000000000007941 */ /* 0x000fea0003800100 */
.L_x_3851:
[----:B0--34-:R-:W-:Y:S01]  /*2640*/  FADD.FTZ R0, |R2|, -RZ ;  /* 0x800000ff02007221 */ /* 0x019fe20000010200 */
[C---:B------:R-:W-:Y:S01]  /*2650*/  FADD.FTZ R7, |R5|.reuse, -RZ ;  /* 0x800000ff05077221 */ /* 0x040fe20000010200 */
[----:B------:R-:W-:Y:S01]  /*2660*/  FSETP.GT.FTZ.AND P2, PT, |R5|, |R2|, PT ;  /* 0x400000020500720b */ /* 0x000fe20003f54200 */
[----:B------:R-:W-:Y:S03]  /*2670*/  BSSY.RECONVERGENT B4, `(.L_x_3858) ;  /* 0x000000e000047945 */ /* 0x000fe60003800200 */
[----:B------:R-:W-:Y:S02]  /*2680*/  FSEL R24, R7, R0, P2 ;  /* 0x0000000007187208 */ /* 0x000fe40001000000 */
[----:B------:R-:W-:Y:S02]  /*2690*/  FSEL R0, R0, R7, P2 ;  /* 0x0000000700007208 */ /* 0x000fe40001000000 */
[----:B--2---:R-:W0:Y:S08]  /*26a0*/  MUFU.RCP R15, R24 ;  /* 0x00000018000f7308 */ /* 0x004e300000001000 */
        /* <DEDUP_REMOVED lines=8> */
[----:B-1----:R-:W-:Y:S05]  /*2730*/  CALL.REL.NOINC `($__internal_3_$__cuda_sm3x_div_rn_ftz_f32_slowpath) ;  /* 0x00000080005c7944 */ /* 0x002fea0003c00000 */
[----:B------:R-:W-:-:S07]  /*2740*/  MOV R4, R0 ;  /* 0x0000000000047202 */ /* 0x000fce0000000f00 */
.L_x_3859:
[----:B------:R-:W-:Y:S05]  /*2750*/  BSYNC.RECONVERGENT B4 ;  /* 0x0000000000047941 */ /* 0x000fea0003800200 */
.L_x_3858:
        /* <DEDUP_REMOVED lines=26> */
[----:B------:R-:W-:Y:S01]  /*2900*/  FSEL R2, R2, R5, P0 ;  /* 0x0000000502027208 */ /* 0x000fe20000000000 */
[----:B------:R-:W-:Y:S06]  /*2910*/  BRA `(.L_x_3860) ;  /* 0x0000000000647947 */ /* 0x000fec0003800000 */
.L_x_3853:
        /* <DEDUP_REMOVED lines=25> */
.L_x_3860:
[----:B------:R-:W-:Y:S05]  /*2ab0*/  BSYNC.RECONVERGENT B3 ;  /* 0x0000000000037941 */ /* 0x000fea0003800200 */
.L_x_3850:
[----:B-1----:R-:W-:Y:S02]  /*2ac0*/  LOP3.LUT R8, R3, 0x80000000, R8, 0xb8, !PT ;  /* 0x8000000003087812 */ /* 0x002fe400078eb808 */
[----:B------:R-:W-:-:S07]  /*2ad0*/  LOP3.LUT R9, R2, 0x80000000, R9, 0xb8, !PT ;  /* 0x8000000002097812 */ /* 0x000fce00078eb809 */
.L_x_3820:
[----:B------:R-:W-:Y:S05]  /*2ae0*/  BSYNC.RECONVERGENT B2 ;  /* 0x0000000000027941 */ /* 0x000fea0003800200 */
.L_x_3819:
[----:B------:R-:W-:Y:S05]  /*2af0*/  WARPSYNC.ALL ;  /* 0x0000000000007948 */ /* 0x000fea0003800000 */
[----:B------:R-:W-:Y:S01]  /*2b00*/  IADD3 R7, PT, PT, R10, 0x80, RZ ;  /* 0x000000800a077810 */ /* 0x000fe20007ffe0ff */
[----:B------:R-:W-:Y:S03]  /*2b10*/  BSSY.RECONVERGENT B2, `(.L_x_3861) ;  /* 0x0000291000027945 */ /* 0x000fe60003800200 */
[----:B------:R-:W-:-:S13]  /*2b20*/  ISETP.GE.AND P0, PT, R7, R11, PT ;  /* 0x0000000b0700720c */ /* 0x000fda0003f06270 */
[----:B------:R-:W-:Y:S05]  /*2b30*/  @P0 BRA `(.L_x_3862) ;  /* 0x0000002800380947 */ /* 0x000fea0003800000 */
[----:B------:R-:W-:Y:S02]  /*2b40*/  HADD2.F32 R6, -RZ, R6.H0_H0 ;  /* 0x20000006ff067230 */ /* 0x000fe40000004100 */
[----:B------:R-:W-:-:S03]  /*2b50*/  HADD2.F32 R4, -RZ, R16.H0_H0 ;  /* 0x20000010ff047230 */ /* 0x000fc60000004100 */
        /* <DEDUP_REMOVED lines=21> */
.L_x_3863:
        /* <DEDUP_REMOVED lines=23> */
[CC--:B------:R-:W-:Y:S01]  /*2e20*/  FMUL.FTZ R24, R17.reuse, R22.reuse ;  /* 0x0000001611187220 */ /* 0x0c0fe20000410000 */
[----:B------:R-:W-:Y:S01]  /*2e30*/  LOP3.LUT R21, R18, 0x7e800000, RZ, 0x3c, !PT ;  /* 0x7e80000012157812 */ /* 0x000fe200078e3cff */
[----:B------:R-:W-:Y:S01]  /*2e40*/  FMUL.FTZ R22, R14, R22 ;  /* 0x000000160e167220 */ /* 0x000fe20000410000 */
[C---:B------:R-:W-:Y:S01]  /*2e50*/  FSETP.NEU.FTZ.AND P0, PT, R17.reuse, RZ, PT ;  /* 0x000000ff1100720b */ /* 0x040fe20003f1d000 */
[----:B------:R-:W-:Y:S01]  /*2e60*/  FMUL.FTZ R25, R24, R24 ;  /* 0x0000001818197220 */ /* 0x000fe20000410000 */
[C---:B------:R-:W-:Y:S01]  /*2e70*/  FSETP.NEU.FTZ.AND P2, PT, R20.reuse, RZ, PT ;  /* 0x000000ff1400720b */ /* 0x040fe20003f5d000 */
[-C--:B------:R-:W-:Y:S01]  /*2e80*/  FMUL.FTZ R24, R20, R21.reuse ;  /* 0x0000001514187220 */ /* 0x080fe20000410000 */
[----:B------:R-:W-:Y:S01]  /*2e90*/  LOP3.LUT R16, R16, 0x800000, RZ, 0xfc, !PT ;  /* 0x0080000010107812 */ /* 0x000fe200078efcff */
[----:B------:R-:W-:Y:S01]  /*2ea0*/  FFMA.FTZ R25, R22, R22, R25 ;  /* 0x0000001616197223 */ /* 0x000fe20000010019 */
[----:B------:R-:W-:Y:S01]  /*2eb0*/  FMUL.FTZ R22, R2, R21 ;  /* 0x0000001502167220 */ /* 0x000fe20000410000 */
[----:B------:R-:W-:Y:S01]  /*2ec0*/  FMUL.FTZ R27, R24, R24 ;  /* 0x00000018181b7220 */ /* 0x000fe20000410000 */
[----:B------:R-:W-:Y:S01]  /*2ed0*/  LOP3.LUT R18, R18, 0x800000, RZ, 0xfc, !PT ;  /* 0x0080000012127812 */ /* 0x000fe200078efcff */
[----:B------:R-:W0:Y:S01]  /*2ee0*/  MUFU.SQRT R21, R25 ;  /* 0x0000001900157308 */ /* 0x000e220000002000 */
[----:B------:R-:W-:Y:S01]  /*2ef0*/  FSETP.NEU.FTZ.AND P1, PT, R17, +INF , PT ;  /* 0x7f8000001100780b */ /* 0x000fe20003f3d000 */
[----:B------:R-:W-:-:S06]  /*2f00*/  FFMA.FTZ R27, R22, R22, R27 ;  /* 0x00000016161b7223 */ /* 0x000fcc000001001b */
        /* <DEDUP_REMOVED lines=32> */
.L_x_3870:
[----:B------:R-:W-:-:S04]  /*3110*/  FADD.FTZ R16, -R15, R14 ;  /* 0x0000000e0f107221 */ /* 0x000fc80000010100 */
[----:B------:R-:W-:-:S07]  /*3120*/  FMUL.FTZ R16, R16, 0.5 ;  /* 0x3f00000010107820 */ /* 0x000fce0000410000 */
.L_x_3871:
[----:B------:R-:W-:Y:S05]  /*3130*/  BSYNC.RECONVERGENT B1 ;  /* 0x0000000000017941 */ /* 0x000fea0003800200 */
.L_x_3869:
        /* <DEDUP_REMOVED lines=11> */
.L_x_3873:
[----:B------:R-:W-:-:S04]  /*31f0*/  FADD.FTZ R21, R17, -R18 ;  /* 0x8000001211157221 */ /* 0x000fc80000010000 */
[----:B------:R-:W-:-:S07]  /*3200*/  FMUL.FTZ R21, R21, 0.5 ;  /* 0x3f00000015157820 */ /* 0x000fce0000410000 */
.L_x_3874:
[----:B------:R-:W-:Y:S05]  /*3210*/  BSYNC.RECONVERGENT B1 ;  /* 0x0000000000017941 */ /* 0x000fea0003800200 */
.L_x_3872:
[----:B------:R-:W-:Y:S01]  /*3220*/  FADD.FTZ R16, R21, R16 ;  /* 0x0000001015107221 */ /* 0x000fe20000010000 */
[----:B------:R-:W-:Y:S01]  /*3230*/  FADD.FTZ R21, R2, 1 ;  /* 0x3f80000002157421 */ /* 0x000fe20000010000 */
[----:B------:R-:W-:Y:S01]  /*3240*/  HFMA2 R25, -RZ, RZ, 1.625, 0 ;  /* 0x3e800000ff197431 */ /* 0x000fe200000001ff */
[----:B------:R-:W-:Y:S02]  /*3250*/  MOV R27, 0x3d39bf78 ;  /* 0x3d39bf78001b7802 */ /* 0x000fe40000000f00 */
[----:B------:R-:W-:-:S04]  /*3260*/  FMUL.FTZ R20, R16, R21 ;  /* 0x0000001510147220 */ /* 0x000fc80000410000 */
        /* <DEDUP_REMOVED lines=30> */
.L_x_3868:
        /* <DEDUP_REMOVED lines=35> */
.L_x_3875:
[----:B------:R-:W-:-:S04]  /*3680*/  FADD.FTZ R18, -R3, 1 ;  /* 0x3f80000003127421 */ /* 0x000fc80000010100 */
[----:B------:R-:W-:-:S06]  /*3690*/  FMUL.FTZ R18, R15, R18 ;  /* 0x000000120f127220 */ /* 0x000fcc0000410000 */
[----:B------:R-:W0:Y:S08]  /*36a0*/  MUFU.SQRT R18, R18 ;  /* 0x0000001200127308 */ /* 0x000e300000002000 */
[----:B0-----:R-:W0:Y:S02]  /*36b0*/  MUFU.RCP R21, R18 ;  /* 0x0000001200157308 */ /* 0x001e240000001000 */
[----:B0-----:R-:W-:Y:S01]  /*36c0*/  FMUL.FTZ R16, |R4|, R21 ;  /* 0x0000001504107220 */ /* 0x001fe20000410200 */
[----:B------:R-:W-:Y:S06]  /*36d0*/  BRA `(.L_x_3866) ;  /* 0x0000000000047947 */ /* 0x000fec0003800000 */
.L_x_3867:
[----:B------:R0:W1:Y:S02]  /*36e0*/  MUFU.SQRT R16, R12 ;  /* 0x0000000c00107308 */ /* 0x0000640000002000 */
.L_x_3866:
[----:B------:R-:W-:Y:S05]  /*36f0*/  BSYNC.RECONVERGENT B0 ;  /* 0x0000000000007941 */ /* 0x000fea0003800200 */
.L_x_3865:
        /* <DEDUP_REMOVED lines=13> */
[----:B------:R-:W-:Y:S02]  /*37d0*/  HFMA2 R15, -RZ, RZ, 1.9599609375, 20144 ;  /* 0x3fd774ebff0f7431 */ /* 0x000fe400000001ff */
[----:B------:R-:W-:-:S04]  /*37e0*/  FFMA.FTZ R0, |R18|, -R3, 0.5 ;  /* 0x3f00000012007423 */ /* 0x000fc80000010a03 */
[----:B------:R-:W2:Y:S02]  /*37f0*/  MUFU.RSQ R3, R0 ;  /* 0x0000000000037308 */ /* 0x000ea40000001400 */
[----:B--2---:R-:W-:Y:S01]  /*3800*/  FMUL.FTZ R2, R0, R3 ;  /* 0x0000000300027220 */ /* 0x004fe20000410000 */
        /* <DEDUP_REMOVED lines=18> */
.L_x_3879:
        /* <DEDUP_REMOVED lines=11> */
[----:B0-----:R-:W-:-:S03]  /*39e0*/  @P1 FMUL.FTZ R12, R4, R4 ;  /* 0x00000004040c1220 */ /* 0x001fc60000410000 */
        /* <DEDUP_REMOVED lines=11> */
.L_x_3885:
[----:B------:R-:W-:-:S04]  /*3aa0*/  FADD.FTZ R0, -R0, R17 ;  /* 0x0000001100007221 */ /* 0x000fc80000010100 */
[----:B------:R-:W-:-:S07]  /*3ab0*/  FMUL.FTZ R15, R0, 0.5 ;  /* 0x3f000000000f7820 */ /* 0x000fce0000410000 */
.L_x_3886:
[----:B------:R-:W-:Y:S05]  /*3ac0*/  BSYNC.RECONVERGENT B4 ;  /* 0x0000000000047941 */ /* 0x000fea0003800200 */
.L_x_3884:
[----:B------:R-:W-:Y:S01]  /*3ad0*/  FADD.FTZ R12, R15, R12 ;  /* 0x0000000c0f0c7221 */ /* 0x000fe20000010000 */
[----:B------:R-:W-:-:S04]  /*3ae0*/  FADD.FTZ R15, R3, R2 ;  /* 0x00000002030f7221 */ /* 0x000fc80000010000 */
[----:B------:R-:W-:-:S04]  /*3af0*/  FMUL.FTZ R12, R12, R15 ;  /* 0x0000000f0c0c7220 */ /* 0x000fc80000410000 */
[----:B------:R2:W3:Y:S01]  /*3b00*/  MUFU.SQRT R2, R12 ;  /* 0x0000000c00027308 */ /* 0x0004e20000002000 */
[----:B------:R-:W-:Y:S05]  /*3b10*/  BRA `(.L_x_3887) ;  /* 0x0000000000487947 */ /* 0x000fea0003800000 */
.L_x_3883:
        /* <DEDUP_REMOVED lines=12> */
.L_x_3882:
[----:B------:R-:W-:Y:S01]  /*3be0*/  FADD.FTZ R0, R2, 1 ;  /* 0x3f80000002007421 */ /* 0x000fe20000010000 */
[----:B------:R-:W-:Y:S01]  /*3bf0*/  MUFU.SQRT R15, R12 ;  /* 0x0000000c000f7308 */ /* 0x000fe20000002000 */
[----:B------:R-:W-:Y:S02]  /*3c00*/  MOV R3, 0x3f800000 ;  /* 0x3f80000000037802 */ /* 0x000fe40000000f00 */
[----:B------:R-:W-:-:S06]  /*3c10*/  FMUL.FTZ R0, R0, 0.5 ;  /* 0x3f00000000007820 */ /* 0x000fcc0000410000 */
[----:B------:R-:W2:Y:S02]  /*3c20*/  MUFU.SQRT R0, R0 ;  /* 0x0000000000007308 */ /* 0x000ea40000002000 */
[----:B--2---:R-:W-:-:S07]  /*3c30*/  FMUL.FTZ R2, R15, R0 ;  /* 0x000000000f027220 */ /* 0x004fce0000410000 */
.L_x_3887:
[----:B------:R-:W-:Y:S05]  /*3c40*/  BSYNC.RECONVERGENT B1 ;  /* 0x0000000000017941 */ /* 0x000fea0003800200 */
.L_x_3881:
[----:B------:R-:W-:Y:S05]  /*3c50*/  BRA `(.L_x_3888) ;  /* 0x0000000000087947 */ /* 0x000fea0003800000 */
.L_x_3878:
[----:B------:R-:W-:Y:S01]  /*3c60*/  FMUL.FTZ R2, R2, 16777216 ;  /* 0x4b80000002027820 */ /* 0x000fe20000410000 */
[----:B------:R-:W-:-:S07]  /*3c70*/  FMUL.FTZ R3, R3, 16777216 ;  /* 0x4b80000003037820 */ /* 0x000fce0000410000 */
.L_x_3888:
[----:B------:R-:W-:Y:S05]  /*3c80*/  BSYNC.RELIABLE B0 ;  /* 0x0000000000007941 */ /* 0x000fea0003800100 */
.L_x_3877:
        /* <DEDUP_REMOVED lines=16> */
[----:B-1----:R-:W-:Y:S05]  /*3d90*/  CALL.REL.NOINC `($__internal_3_$__cuda_sm3x_div_rn_ftz_f32_slowpath) ;  /* 0x0000006800c47944 */ /* 0x002fea0003c00000 */
[----:B------:R-:W-:-:S07]  /*3da0*/  MOV R12, R0 ;  /* 0x00000000000c7202 */ /* 0x000fce0000000f00 */
.L_x_3890:
[----:B------:R-:W-:Y:S05]  /*3db0*/  BSYNC.RECONVERGENT B4 ;  /* 0x0000000000047941 */ /* 0x000fea0003800200 */
.L_x_3889:
[----:B------:R-:W-:Y:S02]  /*3dc0*/  HFMA2 R15, -RZ, RZ, 0.89990234375, 10328 ;  /* 0x3b33710bff0f7431 */ /* 0x000fe400000001ff */
[----:B------:R-:W-:Y:S01]  /*3dd0*/  FMUL.FTZ R0, R12, R12 ;  /* 0x0000000c0c007220 */ /* 0x000fe20000410000 */
[----:B------:R-:W-:Y:S02]  /*3de0*/  MOV R17, 0x3fd774eb ;  /* 0x3fd774eb00117802 */ /* 0x000fe40000000f00 */
[C---:B------:R-:W-:Y:S02]  /*3df0*/  ISETP.GE.AND P0, PT, R2.reuse, RZ, PT ;  /* 0x000000ff0200720c */ /* 0x040fe40003f06270 */
[C---:B------:R-:W-:Y:S01]  /*3e00*/  FSETP.NEU.FTZ.AND P3, PT, |R2|.reuse, |R3|, PT ;  /* 0x400000030200720b */ /* 0x040fe20003f7d200 */
[----:B------:R-:W-:Y:S01]  /*3e10*/  FADD.FTZ R2, |R2|, |R3| ;  /* 0x4000000302027221 */ /* 0x000fe20000010200 */
[----:B------:R-:W-:Y:S01]  /*3e20*/  FSETP.NEU.FTZ.AND P1, PT, R4, RZ, PT ;  /* 0x000000ff0400720b */ /* 0x000fe20003f3d000 */
[----:B------:R-:W-:Y:S01]  /*3e30*/  FFMA.FTZ R15, R0, R15, -0.015681877732276916504 ;  /* 0xbc807748000f7423 */ /* 0x000fe2000001000f */
[----:B------:R-:W-:-:S03]  /*3e40*/  MOV R4, 0x4016cbe4 ;  /* 0x4016cbe400047802 */ /* 0x000fc60000000f00 */
        /* <DEDUP_REMOVED lines=19> */
.L_x_3880:
[----:B------:R-:W-:Y:S05]  /*3f80*/  BSYNC.RECONVERGENT B3 ;  /* 0x0000000000037941 */ /* 0x000fea0003800200 */
.L_x_3876:
[----:B-1----:R-:W-:Y:S02]  /*3f90*/  LOP3.LUT R5, R16, 0x80000000, R5, 0xb8, !PT ;  /* 0x8000000010057812 */ /* 0x002fe400078eb805 */
[----:B------:R-:W-:Y:S01]  /*3fa0*/  LOP3.LUT R6, R3, 0x80000000, R6, 0xb8, !PT ;  /* 0x8000000003067812 */ /* 0x000fe200078eb806 */
[----:B------:R-:W-:Y:S06]  /*3fb0*/  BRA `(.L_x_3862) ;  /* 0x0000001400187947 */ /* 0x000fec0003800000 */
.L_x_3864:
        /* <DEDUP_REMOVED lines=31> */
[----:B------:R-:W-:Y:S05]  /*41b0*/  CALL.REL.NOINC `($__internal_3_$__cuda_sm3x_div_rn_ftz_f32_slowpath) ;  /* 0x0000006400bc7944 */ /* 0x000fea0003c00000 */
[----:B------:R-:W-:-:S07]  /*41c0*/  MOV R12, R0 ;  /* 0x00000000000c7202 */ /* 0x000fce0000000f00 */
.L_x_3896:
[----:B------:R-:W-:Y:S05]  /*41d0*/  BSYNC.RECONVERGENT B4 ;  /* 0x0000000000047941 */ /* 0x000fea0003800200 */
.L_x_3895:
        /* <DEDUP_REMOVED lines=22> */
.L_x_3894:
        /* <DEDUP_REMOVED lines=27> */
[----:B------:R-:W-:Y:S05]  /*44f0*/  CALL.REL.NOINC `($__internal_3_$__cuda_sm3x_div_rn_ftz_f32_slowpath) ;  /* 0x0000006000ec7944 */ /* 0x000fea0003c00000 */
[----:B------:R-:W-:-:S07]  /*4500*/  MOV R12, R0 ;  /* 0x00000000000c7202 */ /* 0x000fce0000000f00 */
.L_x_3899:
[----:B------:R-:W-:Y:S05]  /*4510*/  BSYNC.RECONVERGENT B4 ;  /* 0x0000000000047941 */ /* 0x000fea0003800200 */
.L_x_3898:
        /* <DEDUP_REMOVED lines=22> */
.L_x_3893:
        /* <DEDUP_REMOVED lines=32> */
[----:B------:R-:W-:Y:S05]  /*4880*/  CALL.REL.NOINC `($__internal_3_$__cuda_sm3x_div_rn_ftz_f32_slowpath) ;  /* 0x0000006000087944 */ /* 0x000fea0003c00000 */
[----:B------:R-:W-:-:S07]  /*4890*/  MOV R12, R0 ;  /* 0x00000000000c7202 */ /* 0x000fce0000000f00 */
.L_x_3901:
[----:B------:R-:W-:Y:S05]  /*48a0*/  BSYNC.RECONVERGENT B4 ;  /* 0x0000000000047941 */ /* 0x000fea0003800200 */
.L_x_3900:
        /* <DEDUP_REMOVED lines=22> */
.L_x_3892:
        /* <DEDUP_REMOVED lines=26> */
.L_x_3905:
[----:B------:R-:W-:Y:S05]  /*4bb0*/  BSYNC.RECONVERGENT B4 ;  /* 0x0000000000047941 */ /* 0x000fea0003800200 */
.L_x_3904:
        /* <DEDUP_REMOVED lines=22> */
.L_x_3903:
        /* <DEDUP_REMOVED lines=29> */
.L_x_3907:
[----:B------:R-:W-:Y:S05]  /*4ef0*/  BSYNC.RECONVERGENT B4 ;  /* 0x0000000000047941 */ /* 0x000fea0003800200 */
.L_x_3906:
        /* <DEDUP_REMOVED lines=22> */
.L_x_3902:
        /* <DEDUP_REMOVED lines=34> */
.L_x_3909:
[----:B------:R-:W-:Y:S05]  /*5280*/  BSYNC.RECONVERGENT B4 ;  /* 0x0000000000047941 */ /* 0x000fea0003800200 */
.L_x_3908:
        /* <DEDUP_REMOVED lines=21> */
.L_x_3897:
[----:B------:R-:W-:Y:S05]  /*53e0*/  BSYNC.RECONVERGENT B3 ;  /* 0x0000000000037941 */ /* 0x000fea0003800200 */
.L_x_3891:
[----:B------:R-:W-:Y:S01]  /*53f0*/  FADD.FTZ R16, R16, 0.69314718246459960938 ;  /* 0x3f31721810107421 */ /* 0x000fe20000010000 */
[----:B------:R-:W-:-:S04]  /*5400*/  LOP3.LUT R6, R3, 0x80000000, R6, 0xb8, !PT ;  /* 0x8000000003067812 */ /* 0x000fc800078eb806 */
[----:B------:R-:W-:-:S07]  /*5410*/  LOP3.LUT R5, R16, 0x80000000, R5, 0xb8, !PT ;  /* 0x8000000010057812 */ /* 0x000fce00078eb805 */
.L_x_3862:
[----:B------:R-:W-:Y:S05]  /*5420*/  BSYNC.RECONVERGENT B2 ;  /* 0x0000000000027941 */ /* 0x000fea0003800200 */
.L_x_3861:
[----:B------:R-:W-:Y:S05]  /*5430*/  WARPSYNC.ALL ;  /* 0x0000000000007948 */ /* 0x000fea0003800000 */
[----:B------:R-:W-:Y:S01]  /*5440*/  IADD3 R0, PT, PT, R10, 0x100, RZ ;  /* 0x000001000a007810 */ /* 0x000fe20007ffe0ff */
[----:B------:R-:W-:Y:S03]  /*5450*/  BSSY.RECONVERGENT B2, `(.L_x_3910) ;  /* 0x0000290000027945 */ /* 0x000fe60003800200 */
[----:B------:R-:W-:-:S13]  /*5460*/  ISETP.GE.AND P0, PT, R0, R11, PT ;  /* 0x0000000b0000720c */ /* 0x000fda0003f06270 */
[----:B------:R-:W-:Y:S05]  /*5470*/  @P0 BRA `(.L_x_3911) ;  /* 0x0000002800340947 */ /* 0x000fea0003800000 */
[--C-:B------:R-:W-:Y:S02]  /*5480*/  HADD2.F32 R4, -RZ, R19.reuse.H1_H1 ;  /* 0x30000013ff047230 */ /* 0x100fe40000004100 */
        /* <DEDUP_REMOVED lines=21> */
.L_x_3912:
        /* <DEDUP_REMOVED lines=16> */
[CC--:B0-----:R-:W-:Y:S02]  /*56e0*/  VIMNMX R12, PT, PT, R19.reuse, R18.reuse, !PT ;  /* 0x00000012130c7248 */ /* 0x0c1fe40007fe0100 */
[C---:B------:R-:W-:Y:S02]  /*56f0*/  VIMNMX R18, PT, PT, R19.reuse, R18, PT ;  /* 0x0000001213127248 */ /* 0x040fe40003fe0100 */
[----:B------:R-:W-:Y:S02]  /*5700*/  LOP3.LUT R14, R12, 0xfe000000, RZ, 0xc0, !PT ;  /* 0xfe0000000c0e7812 */ /* 0x000fe400078ec0ff */
[CC--:B------:R-:W-:Y:S02]  /*5710*/  VIMNMX R2, PT, PT, R19.reuse, R20.reuse, !PT ;  /* 0x0000001413027248 */ /* 0x0c0fe40007fe0100 */
[----:B------:R-:W-:Y:S02]  /*5720*/  LOP3.LUT R21, R14, 0x7e800000, RZ, 0x3c, !PT ;  /* 0x7e8000000e157812 */ /* 0x000fe400078e3cff */
[----:B------:R-:W-:-:S02]  /*5730*/  VIMNMX R19, PT, PT, R19, R20, PT ;  /* 0x0000001413137248 */ /* 0x000fc40003fe0100 */
[----:B------:R-:W-:Y:S01]  /*5740*/  LOP3.LUT R20, R2, 0xfe000000, RZ, 0xc0, !PT ;  /* 0xfe00000002147812 */ /* 0x000fe200078ec0ff */
[-C--:B------:R-:W-:Y:S01]  /*5750*/  FMUL.FTZ R22, R18, R21.reuse ;  /* 0x0000001512167220 */ /* 0x080fe20000410000 */
[----:B------:R-:W-:Y:S01]  /*5760*/  FMUL.FTZ R21, R12, R21 ;  /* 0x000000150c157220 */ /* 0x000fe20000410000 */
[----:B------:R-:W-:Y:S02]  /*5770*/  FSETP.NEU.FTZ.AND P0, PT, R18, RZ, PT ;  /* 0x000000ff1200720b */ /* 0x000fe40003f1d000 */
[----:B------:R-:W-:Y:S01]  /*5780*/  FMUL.FTZ R22, R22, R22 ;  /* 0x0000001616167220 */ /* 0x000fe20000410000 */
[----:B------:R-:W-:Y:S02]  /*5790*/  LOP3.LUT R24, R20, 0x7e800000, RZ, 0x3c, !PT ;  /* 0x7e80000014187812 */ /* 0x000fe400078e3cff */
[----:B------:R-:W-:Y:S01]  /*57a0*/  FSETP.NEU.FTZ.AND P2, PT, R19, RZ, PT ;  /* 0x000000ff1300720b */ /* 0x000fe20003f5d000 */
[----:B------:R-:W-:Y:S01]  /*57b0*/  FFMA.FTZ R21, R21, R21, R22 ;  /* 0x0000001515157223 */ /* 0x000fe20000010016 */
[----:B------:R-:W-:Y:S01]  /*57c0*/  LOP3.LUT R14, R14, 0x800000, RZ, 0xfc, !PT ;  /* 0x008000000e0e7812 */ /* 0x000fe200078efcff */
[-C--:B------:R-:W-:Y:S01]  /*57d0*/  FMUL.FTZ R22, R19, R24.reuse ;  /* 0x0000001813167220 */ /* 0x080fe20000410000 */
[----:B------:R-:W-:Y:S01]  /*57e0*/  FMUL.FTZ R24, R2, R24 ;  /* 0x0000001802187220 */ /* 0x000fe20000410000 */
[----:B------:R-:W-:-:S02]  /*57f0*/  LOP3.LUT R20, R20, 0x800000, RZ, 0xfc, !PT ;  /* 0x0080000014147812 */ /* 0x000fc400078efcff */
[----:B------:R-:W-:Y:S01]  /*5800*/  FMUL.FTZ R25, R22, R22 ;  /* 0x0000001616197220 */ /* 0x000fe20000410000 */
[----:B------:R-:W0:Y:S01]  /*5810*/  MUFU.SQRT R21, R21 ;  /* 0x0000001500157308 */ /* 0x000e220000002000 */
[----:B------:R-:W-:Y:S02]  /*5820*/  FSETP.NEU.FTZ.AND P1, PT, R18, +INF , PT ;  /* 0x7f8000001200780b */ /* 0x000fe40003f3d000 */
        /* <DEDUP_REMOVED lines=33> */
.L_x_3919:
[----:B------:R-:W-:-:S04]  /*5a40*/  FADD.FTZ R2, -R0, R19 ;  /* 0x0000001300027221 */ /* 0x000fc80000010100 */
[----:B------:R-:W-:-:S07]  /*5a50*/  FMUL.FTZ R2, R2, 0.5 ;  /* 0x3f00000002027820 */ /* 0x000fce0000410000 */
.L_x_3920:
[----:B------:R-:W-:Y:S05]  /*5a60*/  BSYNC.RECONVERGENT B1 ;  /* 0x0000000000017941 */ /* 0x000fea0003800200 */
.L_x_3918:
        /* <DEDUP_REMOVED lines=11> */
.L_x_3922:
[----:B------:R-:W-:-:S04]  /*5b20*/  FADD.FTZ R25, R12, -R25 ;  /* 0x800000190c197221 */ /* 0x000fc80000010000 */
[----:B------:R-:W-:-:S07]  /*5b30*/  FMUL.FTZ R25, R25, 0.5 ;  /* 0x3f00000019197820 */ /* 0x000fce0000410000 */
.L_x_3923:
[----:B------:R-:W-:Y:S05]  /*5b40*/  BSYNC.RECONVERGENT B1 ;  /* 0x0000000000017941 */ /* 0x000fea0003800200 */
.L_x_3921:
[----:B------:R-:W-:Y:S01]  /*5b50*/  FADD.FTZ R2, R25, R2 ;  /* 0x0000000219027221 */ /* 0x000fe20000010000 */
[----:B------:R-:W-:Y:S01]  /*5b60*/  FADD.FTZ R25, R21, 1 ;  /* 0x3f80000015197421 */ /* 0x000fe20000010000 */
[----:B------:R-:W-:Y:S01]  /*5b70*/  HFMA2 R27, -RZ, RZ, 1.875, 0 ;  /* 0x3f800000ff1b7431 */ /* 0x000fe200000001ff */
        /* <DEDUP_REMOVED lines=32> */
.L_x_3917:
[----:B------:R-:W-:-:S13]  /*5d80*/  FSETP.GEU.FTZ.AND P0, PT, R16, 1, PT ;  /* 0x3f8000001000780b */ /* 0x000fda0003f1e000 */
[----:B------:R-:W-:Y:S05]  /*5d90*/  @!P0 BRA `(.L_x_3924) ;  /* 0x0000000000848947 */ /* 0x000fea0003800000 */
[----:B------:R-:W-:Y:S01]  /*5da0*/  FMUL.FTZ R18, R0, R17 ;  /* 0x0000001100127220 */ /* 0x000fe20000410000 */
[----:B------:R-:W-:Y:S01]  /*5db0*/  HFMA2 R27, -RZ, RZ, 1.875, 0 ;  /* 0x3f800000ff1b7431 */ /* 0x000fe200000001ff */
        /* <DEDUP_REMOVED lines=31> */
.L_x_3924:
[----:B------:R-:W-:-:S04]  /*5fb0*/  FADD.FTZ R25, -R16, 1 ;  /* 0x3f80000010197421 */ /* 0x000fc80000010100 */
[----:B------:R-:W-:-:S06]  /*5fc0*/  FMUL.FTZ R14, R0, R25 ;  /* 0x00000019000e7220 */ /* 0x000fcc0000410000 */
[----:B------:R-:W0:Y:S08]  /*5fd0*/  MUFU.SQRT R14, R14 ;  /* 0x0000000e000e7308 */ /* 0x000e300000002000 */
[----:B0-----:R-:W0:Y:S02]  /*5fe0*/  MUFU.RCP R2, R14 ;  /* 0x0000000e00027308 */ /* 0x001e240000001000 */
[----:B0-----:R-:W-:Y:S01]  /*5ff0*/  FMUL.FTZ R2, |R3|, R2 ;  /* 0x0000000203027220 */ /* 0x001fe20000410200 */
[----:B------:R-:W-:Y:S06]  /*6000*/  BRA `(.L_x_3915) ;  /* 0x0000000000047947 */ /* 0x000fec0003800000 */
.L_x_3916:
[----:B------:R0:W1:Y:S02]  /*6010*/  MUFU.SQRT R2, R15 ;  /* 0x0000000f00027308 */ /* 0x0000640000002000 */
.L_x_3915:
[----:B------:R-:W-:Y:S05]  /*6020*/  BSYNC.RECONVERGENT B0 ;  /* 0x0000000000007941 */ /* 0x000fea0003800200 */
.L_x_3914:
        /* <DEDUP_REMOVED lines=12> */
[C---:B------:R-:W-:Y:S01]  /*60f0*/  FSETP.NEU.FTZ.AND P1, PT, |R14|.reuse, 1, PT ;  /* 0x3f8000000e00780b */ /* 0x040fe20003f3d200 */
[----:B------:R-:W-:Y:S02]  /*6100*/  HFMA2 R17, -RZ, RZ, 1.9599609375, 20144 ;  /* 0x3fd774ebff117431 */ /* 0x000fe400000001ff */
        /* <DEDUP_REMOVED lines=21> */
.L_x_3928:
        /* <DEDUP_REMOVED lines=23> */
.L_x_3934:
[----:B------:R-:W-:-:S04]  /*63d0*/  FADD.FTZ R12, -R17, R12 ;  /* 0x0000000c110c7221 */ /* 0x000fc80000010100 */
[----:B0-----:R-:W-:-:S07]  /*63e0*/  FMUL.FTZ R15, R12, 0.5 ;  /* 0x3f0000000c0f7820 */ /* 0x001fce0000410000 */
.L_x_3935:
[----:B------:R-:W-:Y:S05]  /*63f0*/  BSYNC.RECONVERGENT B4 ;  /* 0x0000000000047941 */ /* 0x000fea0003800200 */
.L_x_3933:
[----:B------:R-:W-:Y:S01]  /*6400*/  FADD.FTZ R0, R15, R0 ;  /* 0x000000000f007221 */ /* 0x000fe20000010000 */
[----:B------:R-:W-:-:S04]  /*6410*/  FADD.FTZ R21, R16, R21 ;  /* 0x0000001510157221 */ /* 0x000fc80000010000 */
[----:B------:R-:W-:-:S04]  /*6420*/  FMUL.FTZ R0, R0, R21 ;  /* 0x0000001500007220 */ /* 0x000fc80000410000 */
[----:B------:R0:W2:Y:S01]  /*6430*/  MUFU.SQRT R19, R0 ;  /* 0x0000000000137308 */ /* 0x0000a20000002000 */
[----:B------:R-:W-:Y:S05]  /*6440*/  BRA `(.L_x_3936) ;  /* 0x0000000000487947 */ /* 0x000fea0003800000 */
.L_x_3932:
        /* <DEDUP_REMOVED lines=12> */
.L_x_3931:
[----:B------:R-:W-:Y:S01]  /*6510*/  FADD.FTZ R0, R21, 1 ;  /* 0x3f80000015007421 */ /* 0x000fe20000010000 */
[----:B0-----:R-:W-:Y:S01]  /*6520*/  MUFU.SQRT R15, R15 ;  /* 0x0000000f000f7308 */ /* 0x001fe20000002000 */
[----:B------:R-:W-:Y:S02]  /*6530*/  MOV R16, 0x3f800000 ;  /* 0x3f80000000107802 */ /* 0x000fe40000000f00 */
[----:B------:R-:W-:-:S06]  /*6540*/  FMUL.FTZ R0, R0, 0.5 ;  /* 0x3f00000000007820 */ /* 0x000fcc0000410000 */
[----:B------:R-:W0:Y:S02]  /*6550*/  MUFU.SQRT R0, R0 ;  /* 0x0000000000007308 */ /* 0x000e240000002000 */
[----:B0-----:R-:W-:-:S07]  /*6560*/  FMUL.FTZ R19, R15, R0 ;  /* 0x000000000f137220 */ /* 0x001fce0000410000 */
.L_x_3936:
[----:B------:R-:W-:Y:S05]  /*6570*/  BSYNC.RECONVERGENT B1 ;  /* 0x0000000000017941 */ /* 0x000fea0003800200 */
.L_x_3930:
[----:B------:R-:W-:Y:S05]  /*6580*/  BRA `(.L_x_3937) ;  /* 0x0000000000087947 */ /* 0x000fea0003800000 */
.L_x_3927:
[----:B------:R-:W-:Y:S01]  /*6590*/  FMUL.FTZ R19, R21, 16777216 ;  /* 0x4b80000015137820 */ /* 0x000fe20000410000 */
[----:B------:R-:W-:-:S07]  /*65a0*/  FMUL.FTZ R16, R16, 16777216 ;  /* 0x4b80000010107820 */ /* 0x000fce0000410000 */
.L_x_3937:
[----:B------:R-:W-:Y:S05]  /*65b0*/  BSYNC.RELIABLE B0 ;  /* 0x0000000000007941 */ /* 0x000fea0003800100 */
.L_x_3926:
        /* <DEDUP_REMOVED lines=16> */
[----:B-1----:R-:W-:Y:S05]  /*66c0*/  CALL.REL.NOINC `($__internal_3_$__cuda_sm3x_div_rn_ftz_f32_slowpath) ;  /* 0x0000004000787944 */ /* 0x002fea0003c00000 */
[----:B------:R-:W-:-:S07]  /*66d0*/  MOV R12, R0 ;  /* 0x00000000000c7202 */ /* 0x000fce0000000f00 */
.L_x_3939:
[----:B------:R-:W-:Y:S05]  /*66e0*/  BSYNC.RECONVERGENT B4 ;  /* 0x0000000000047941 */ /* 0x000fea0003800200 */
.L_x_3938:
        /* <DEDUP_REMOVED lines=20> */
[----:B------:R-:W-:Y:S01]  /*6830*/  @!P2 FADD.FTZ R12, -R12, -RZ ;  /* 0x800000ff0c0ca221 */ /* 0x000fe20000010100 */
[----:B------:R-:W-:-:S03]  /*6840*/  MOV R0, 0x4016cbe4 ;  /* 0x4016cbe400007802 */ /* 0x000fc60000000f00 */
[----:B------:R-:W-:Y:S01]  /*6850*/  @!P0 FFMA.FTZ R15, R17, 1.6832555532455444336, R12 ;  /* 0x3fd774eb110f8823 */ /* 0x000fe2000001000c */
[----:B------:R-:W-:Y:S02]  /*6860*/  @!P3 FSEL R15, R0, 0.78539818525314331055, !P0 ;  /* 0x3f490fdb000fb808 */ /* 0x000fe40004000000 */
[----:B------:R-:W-:Y:S02]  /*6870*/  @!P1 FSEL R15, RZ, 3.1415927410125732422, P0 ;  /* 0x40490fdbff0f9808 */ /* 0x000fe40000000000 */
[----:B------:R-:W-:Y:S02]  /*6880*/  FSETP.NAN.FTZ.AND P0, PT, |R19|, |R19|, PT ;  /* 0x400000131300720b */ /* 0x000fe40003f18200 */
[----:B------:R-:W-:-:S04]  /*6890*/  LOP3.LUT R16, R15, 0x80000000, R16, 0xb8, !PT ;  /* 0x800000000f107812 */ /* 0x000fc800078eb810 */
[----:B------:R-:W-:-:S07]  /*68a0*/  FSEL R15, R19, R16, P0 ;  /* 0x00000010130f7208 */ /* 0x000fce0000000000 */
.L_x_3929:
[----:B------:R-:W-:Y:S05]  /*68b0*/  BSYNC.RECONVERGENT B3 ;  /* 0x0000000000037941 */ /* 0x000fea0003800200 */
.L_x_3925:
[----:B-1----:R-:W-:Y:S02]  /*68c0*/  LOP3.LUT R3, R2, 0x80000000, R3, 0xb8, !PT ;  /* 0x8000000002037812 */ /* 0x002fe400078eb803 */
[----:B------:R-:W-:Y:S01]  /*68d0*/  LOP3.LUT R4, R15, 0x80000000, R4, 0xb8, !PT ;  /* 0x800000000f047812 */ /* 0x000fe200078eb804 */
[----:B------:R-:W-:Y:S06]  /*68e0*/  BRA `(.L_x_3911) ;  /* 0x0000001400187947 */ /* 0x000fec0003800000 */
.L_x_3913:
[----:B------:R-:W-:Y:S01]  /*68f0*/  ISETP.GT.AND P0, PT, R3, -0x1, PT ;  /* 0xffffffff0300780c */ /* 0x000fe20003f04270 */
[----:B------:R-:W-:-:S12]  /*6900*/  BSSY.RECONVERGENT B3, `(.L_x_3940) ;  /* 0x0000141000037945 */ /* 0x000fd80003800200 */
[----:B------:R-:W-:Y:S05]  /*6910*/  @P0 BRA `(.L_x_3941) ;  /* 0x0000000800880947 */ /* 0x000fea0003800000 */
[----:B------:R-:W-:Y:S01]  /*6920*/  FADD.FTZ R2, -R3, -RZ ;  /* 0x800000ff03027221 */ /* 0x000fe20000010100 */
[----:B------:R-:W-:-:S03]  /*6930*/  FADD.FTZ R19, -R4, -RZ ;  /* 0x800000ff04137221 */ /* 0x000fc60000010100 */
[C---:B0-----:R-:W-:Y:S01]  /*6940*/  FADD.FTZ R12, |R2|.reuse, -RZ ;  /* 0x800000ff020c7221 */ /* 0x041fe20000010200 */
        /* <DEDUP_REMOVED lines=27> */
.L_x_3945:
[----:B------:R-:W-:Y:S05]  /*6b00*/  BSYNC.RECONVERGENT B4 ;  /* 0x0000000000047941 */ /* 0x000fea0003800200 */
.L_x_3944:
        /* <DEDUP_REMOVED lines=22> */
.L_x_3943:
        /* <DEDUP_REMOVED lines=29> */
.L_x_3948:
[----:B------:R-:W-:Y:S05]  /*6e40*/  BSYNC.RECONVERGENT B4 ;  /* 0x0000000000047941 */ /* 0x000fea0003800200 */
.L_x_3947:
        /* <DEDUP_REMOVED lines=22> */
.L_x_3942:
        /* <DEDUP_REMOVED lines=34> */
.L_x_3950:
[----:B------:R-:W-:Y:S05]  /*71d0*/  BSYNC.RECONVERGENT B4 ;  /* 0x0000000000047941 */ /* 0x000fea0003800200 */
.L_x_3949:
        /* <DEDUP_REMOVED lines=22> */
.L_x_3941:
        /* <DEDUP_REMOVED lines=26> */
.L_x_3954:
[----:B------:R-:W-:Y:S05]  /*74e0*/  BSYNC.RECONVERGENT B4 ;  /* 0x0000000000047941 */ /* 0x000fea0003800200 */
.L_x_3953:
        /* <DEDUP_REMOVED lines=22> */
.L_x_3952:
[CC--:B0-----:R-:W-:Y:S01]  /*7650*/  VIMNMX R12, PT, PT, R15.reuse, R16.reuse, !PT ;  /* 0x000000100f0c7248 */ /* 0x0c1fe20007fe0100 */
        /* <DEDUP_REMOVED lines=24> */
[----:B------:R-:W-:Y:S02]  /*77e0*/  MOV R24, R2 ;  /* 0x0000000200187202 */ /* 0x000fe40000000f00 */
[----:B------:R-:W-:-:S07]  /*77f0*/  MOV R12, 0x7810 ;  /* 0x00007810000c7802 */ /* 0x000fce0000000f00 */
[----:B------:R-:W-:Y:S05]  /*7800*/  CALL.REL.NOINC `($__internal_3_$__cuda_sm3x_div_rn_ftz_f32_slowpath) ;  /* 0x0000003000287944 */ /* 0x000fea0003c00000 */
[----:B------:R-:W-:-:S07]  /*7810*/  MOV R12, R0 ;  /* 0x00000000000c7202 */ /* 0x000fce0000000f00 */
.L_x_3956:
[----:B------:R-:W-:Y:S05]  /*7820*/  BSYNC.RECONVERGENT B4 ;  /* 0x0000000000047941 */ /* 0x000fea0003800200 */
.L_x_3955:
        /* <DEDUP_REMOVED lines=22> */
.L_x_3951:
[----:B0-----:R-:W-:Y:S01]  /*7990*/  FMUL.FTZ R12, R3, 0.36787945032119750977 ;  /* 0x3ebc5ab2030c7820 */ /* 0x001fe20000410000 */
        /* <DEDUP_REMOVED lines=33> */
.L_x_3958:
[----:B------:R-:W-:Y:S05]  /*7bb0*/  BSYNC.RECONVERGENT B4 ;  /* 0x0000000000047941 */ /* 0x000fea0003800200 */
.L_x_3957:
        /* <DEDUP_REMOVED lines=21> */
.L_x_3946:
[----:B------:R-:W-:Y:S05]  /*7d10*/  BSYNC.RECONVERGENT B3 ;  /* 0x0000000000037941 */ /* 0x000fea0003800200 */
.L_x_3940:
[----:B------:R-:W-:Y:S01]  /*7d20*/  FADD.FTZ R22, R22, 0.69314718246459960938 ;  /* 0x3f31721816167421 */ /* 0x000fe20000010000 */
[----:B------:R-:W-:-:S04]  /*7d30*/  LOP3.LUT R4, R19, 0x80000000, R4, 0xb8, !PT ;  /* 0x8000000013047812 */ /* 0x000fc800078eb804 */
[----:B------:R-:W-:-:S07]  /*7d40*/  LOP3.LUT R3, R22, 0x80000000, R3, 0xb8, !PT ;  /* 0x8000000016037812 */ /* 0x000fce00078eb803 */
.L_x_3911:
[----:B------:R-:W-:Y:S05]  /*7d50*/  BSYNC.RECONVERGENT B2 ;  /* 0x0000000000027941 */ /* 0x000fea0003800200 */
.L_x_3910:
[----:B------:R-:W-:Y:S05]  /*7d60*/  WARPSYNC.ALL ;  /* 0x0000000000007948 */ /* 0x000fea0003800000 */
[----:B------:R-:W-:Y:S01]  /*7d70*/  IADD3 R0, PT, PT, R10, 0x180, RZ ;  /* 0x000001800a007810 */ /* 0x000fe20007ffe0ff */
[----:B------:R-:W-:Y:S03]  /*7d80*/  BSSY.RECONVERGENT B2, `(.L_x_3959) ;  /* 0x000028c000027945 */ /* 0x000fe60003800200 */
[----:B------:R-:W-:-:S13]  /*7d90*/  ISETP.GE.AND P0, PT, R0, R11, PT ;  /* 0x0000000b0000720c */ /* 0x000fda0003f06270 */
[----:B------:R-:W-:Y:S05]  /*7da0*/  @P0 BRA `(.L_x_3960) ;  /* 0x0000002800240947 */ /* 0x000fea0003800000 */
[--C-:B------:R-:W-:Y:S02]  /*7db0*/  HADD2.F32 R2, -RZ, R23.reuse.H0_H0 ;  /* 0x20000017ff027230 */ /* 0x100fe40000004100 */
        /* <DEDUP_REMOVED lines=21> */
.L_x_3961:
        /* <DEDUP_REMOVED lines=16> */
[CC--:B------:R-:W-:Y:S02]  /*8010*/  VIMNMX R14, PT, PT, R21.reuse, R20.reuse, !PT ;  /* 0x00000014150e7248 */ /* 0x0c0fe40007fe0100 */
[C---:B------:R-:W-:Y:S02]  /*8020*/  VIMNMX R20, PT, PT, R21.reuse, R20, PT ;  /* 0x0000001415147248 */ /* 0x040fe40003fe0100 */
[----:B------:R-:W-:Y:S02]  /*8030*/  LOP3.LUT R18, R14, 0xfe000000, RZ, 0xc0, !PT ;  /* 0xfe0000000e127812 */ /* 0x000fe400078ec0ff */
[CC--:B0-----:R-:W-:Y:S02]  /*8040*/  VIMNMX R12, PT, PT, R21.reuse, R22.reuse, !PT ;  /* 0x00000016150c7248 */ /* 0x0c1fe40007fe0100 */
        /* <DEDUP_REMOVED lines=13> */
[----:B------:R-:W-:-:S02]  /*8120*/  FSETP.NEU.FTZ.AND P1, PT, R20, +INF , PT ;  /* 0x7f8000001400780b */ /* 0x000fc40003f3d000 */
[----:B------:R-:W-:Y:S01]  /*8130*/  FMUL.FTZ R24, R24, R24 ;  /* 0x0000001818187220 */ /* 0x000fe20000410000 */
[----:B------:R-:W0:Y:S03]  /*8140*/  MUFU.SQRT R23, R23 ;  /* 0x0000001700177308 */ /* 0x000e260000002000 */
[----:B------:R-:W-:Y:S01]  /*8150*/  FFMA.FTZ R24, R25, R25, R24 ;  /* 0x0000001919187223 */ /* 0x000fe20000010018 */
[----:B------:R-:W-:-:S05]  /*8160*/  LOP3.LUT R25, R22, 0x800000, RZ, 0xfc, !PT ;  /* 0x0080000016197812 */ /* 0x000fca00078efcff */
        /* <DEDUP_REMOVED lines=32> */
.L_x_3968:
[----:B------:R-:W-:-:S04]  /*8370*/  FADD.FTZ R14, -R0, R21 ;  /* 0x00000015000e7221 */ /* 0x000fc80000010100 */
[----:B------:R-:W-:-:S07]  /*8380*/  FMUL.FTZ R14, R14, 0.5 ;  /* 0x3f0000000e0e7820 */ /* 0x000fce0000410000 */
.L_x_3969:
[----:B------:R-:W-:Y:S05]  /*8390*/  BSYNC.RECONVERGENT B1 ;  /* 0x0000000000017941 */ /* 0x000fea0003800200 */
.L_x_3967:
        /* <DEDUP_REMOVED lines=11> */
.L_x_3971:
[----:B------:R-:W-:-:S04]  /*8450*/  FADD.FTZ R25, R12, -R25 ;  /* 0x800000190c197221 */ /* 0x000fc80000010000 */
[----:B------:R-:W-:-:S07]  /*8460*/  FMUL.FTZ R25, R25, 0.5 ;  /* 0x3f00000019197820 */ /* 0x000fce0000410000 */
.L_x_3972:
[----:B------:R-:W-:Y:S05]  /*8470*/  BSYNC.RECONVERGENT B1 ;  /* 0x0000000000017941 */ /* 0x000fea0003800200 */
.L_x_3970:
        /* <DEDUP_REMOVED lines=35> */
.L_x_3966:
        /* <DEDUP_REMOVED lines=35> */
.L_x_3973:
[----:B------:R-:W-:-:S04]  /*88e0*/  FADD.FTZ R25, -R16, 1 ;  /* 0x3f80000010197421 */ /* 0x000fc80000010100 */
[----:B------:R-:W-:-:S06]  /*88f0*/  FMUL.FTZ R14, R0, R25 ;  /* 0x00000019000e7220 */ /* 0x000fcc0000410000 */
[----:B------:R-:W0:Y:S08]  /*8900*/  MUFU.SQRT R14, R14 ;  /* 0x0000000e000e7308 */ /* 0x000e300000002000 */
[----:B0-----:R-:W0:Y:S02]  /*8910*/  MUFU.RCP R22, R14 ;  /* 0x0000000e00167308 */ /* 0x001e240000001000 */
[----:B0-----:R-:W-:Y:S01]  /*8920*/  FMUL.FTZ R22, |R19|, R22 ;  /* 0x0000001613167220 */ /* 0x001fe20000410200 */
[----:B------:R-:W-:Y:S06]  /*8930*/  BRA `(.L_x_3964) ;  /* 0x0000000000047947 */ /* 0x000fec0003800000 */
.L_x_3965:
[----:B------:R0:W1:Y:S02]  /*8940*/  MUFU.SQRT R22, R15 ;  /* 0x0000000f00167308 */ /* 0x0000640000002000 */
.L_x_3964:
[----:B------:R-:W-:Y:S05]  /*8950*/  BSYNC.RECONVERGENT B0 ;  /* 0x0000000000007941 */ /* 0x000fea0003800200 */
.L_x_3963:
        /* <DEDUP_REMOVED lines=35> */
.L_x_3977:
        /* <DEDUP_REMOVED lines=23> */
.L_x_3983:
[----:B------:R-:W-:-:S04]  /*8d00*/  FADD.FTZ R12, -R17, R12 ;  /* 0x0000000c110c7221 */ /* 0x000fc80000010100 */
[----:B0-----:R-:W-:-:S07]  /*8d10*/  FMUL.FTZ R15, R12, 0.5 ;  /* 0x3f0000000c0f7820 */ /* 0x001fce0000410000 */
.L_x_3984:
[----:B------:R-:W-:Y:S05]  /*8d20*/  BSYNC.RECONVERGENT B4 ;  /* 0x0000000000047941 */ /* 0x000fea0003800200 */
.L_x_3982:
[----:B------:R-:W-:Y:S01]  /*8d30*/  FADD.FTZ R0, R15, R0 ;  /* 0x000000000f007221 */ /* 0x000fe20000010000 */
[----:B------:R-:W-:-:S04]  /*8d40*/  FADD.FTZ R23, R16, R23 ;  /* 0x0000001710177221 */ /* 0x000fc80000010000 */
[----:B------:R-:W-:-:S06]  /*8d50*/  FMUL.FTZ R23, R0, R23 ;  /* 0x0000001700177220 */ /* 0x000fcc0000410000 */
[----:B------:R-:W0:Y:S01]  /*8d60*/  MUFU.SQRT R23, R23 ;  /* 0x0000001700177308 */ /* 0x000e220000002000 */
[----:B------:R-:W-:Y:S05]  /*8d70*/  BRA `(.L_x_3985) ;  /* 0x0000000000487947 */ /* 0x000fea0003800000 */
.L_x_3981:
        /* <DEDUP_REMOVED lines=12> */
.L_x_3980:
[----:B------:R-:W-:Y:S01]  /*8e40*/  FADD.FTZ R0, R23, 1 ;  /* 0x3f80000017007421 */ /* 0x000fe20000010000 */
[----:B0-----:R-:W-:Y:S01]  /*8e50*/  MUFU.SQRT R15, R15 ;  /* 0x0000000f000f7308 */ /* 0x001fe20000002000 */
[----:B------:R-:W-:Y:S02]  /*8e60*/  MOV R16, 0x3f800000 ;  /* 0x3f80000000107802 */ /* 0x000fe40000000f00 */
[----:B------:R-:W-:-:S06]  /*8e70*/  FMUL.FTZ R0, R0, 0.5 ;  /* 0x3f00000000007820 */ /* 0x000fcc0000410000 */
[----:B------:R-:W0:Y:S02]  /*8e80*/  MUFU.SQRT R0, R0 ;  /* 0x0000000000007308 */ /* 0x000e240000002000 */
[----:B0-----:R-:W-:-:S07]  /*8e90*/  FMUL.FTZ R23, R15, R0 ;  /* 0x000000000f177220 */ /* 0x001fce0000410000 */
.L_x_3985:
[----:B------:R-:W-:Y:S05]  /*8ea0*/  BSYNC.RECONVERGENT B1 ;  /* 0x0000000000017941 */ /* 0x000fea0003800200 */
.L_x_3979:
[----:B------:R-:W-:Y:S05]  /*8eb0*/  BRA `(.L_x_3986) ;  /* 0x0000000000087947 */ /* 0x000fea0003800000 */
.L_x_3976:
[----:B------:R-:W-:Y:S01]  /*8ec0*/  FMUL.FTZ R23, R23, 16777216 ;  /* 0x4b80000017177820 */ /* 0x000fe20000410000 */
[----:B------:R-:W-:-:S07]  /*8ed0*/  FMUL.FTZ R16, R16, 16777216 ;  /* 0x4b80000010107820 */ /* 0x000fce0000410000 */
.L_x_3986:
[----:B------:R-:W-:Y:S05]  /*8ee0*/  BSYNC.RELIABLE B0 ;  /* 0x0000000000007941 */ /* 0x000fea0003800100 */
.L_x_3975:
[----:B0-----:R-:W-:Y:S01]  /*8ef0*/  FADD.FTZ R0, |R23|, -RZ ;  /* 0x800000ff17007221 */ /* 0x001fe20000010200 */
        /* <DEDUP_REMOVED lines=16> */
.L_x_3988:
[----:B------:R-:W-:Y:S05]  /*9000*/  BSYNC.RECONVERGENT B4 ;  /* 0x0000000000047941 */ /* 0x000fea0003800200 */
.L_x_3987:
        /* <DEDUP_REMOVED lines=28> */
.L_x_3978:
[----:B------:R-:W-:Y:S05]  /*91d0*/  BSYNC.RECONVERGENT B3 ;  /* 0x0000000000037941 */ /* 0x000fea0003800200 */
.L_x_3974:
[----:B-1----:R-:W-:Y:S02]  /*91e0*/  LOP3.LUT R19, R22, 0x80000000, R19, 0xb8, !PT ;  /* 0x8000000016137812 */ /* 0x002fe400078eb813 */
[----:B------:R-:W-:Y:S01]  /*91f0*/  LOP3.LUT R2, R15, 0x80000000, R2, 0xb8, !PT ;  /* 0x800000000f027812 */ /* 0x000fe200078eb802 */
[----:B------:R-:W-:Y:S06]  /*9200*/  BRA `(.L_x_3960) ;  /* 0x00000014000c7947 */ /* 0x000fec0003800000 */
.L_x_3962:
        /* <DEDUP_REMOVED lines=32> */
.L_x_3994:
[----:B------:R-:W-:Y:S05]  /*9410*/  BSYNC.RECONVERGENT B4 ;  /* 0x0000000000047941 */ /* 0x000fea0003800200 */
.L_x_3993:
        /* <DEDUP_REMOVED lines=22> */
.L_x_3992:
        /* <DEDUP_REMOVED lines=28> */
.L_x_3997:
[----:B------:R-:W-:Y:S05]  /*9740*/  BSYNC.RECONVERGENT B4 ;  /* 0x0000000000047941 */ /* 0x000fea0003800200 */
.L_x_3996:
        /* <DEDUP_REMOVED lines=22> */
.L_x_3991:
        /* <DEDUP_REMOVED lines=33> */
.L_x_3999:
[----:B------:R-:W-:Y:S05]  /*9ac0*/  BSYNC.RECONVERGENT B4 ;  /* 0x0000000000047941 */ /* 0x000fea0003800200 */
.L_x_3998:
        /* <DEDUP_REMOVED lines=22> */
.L_x_3990:
        /* <DEDUP_REMOVED lines=9> */
[----:B------:R-:W1:Y:S01]  /*9cc0*/  MUFU.RCP R14, R23 ;  /* 0x00000017000e7308 */ /* 0x000e620000001000 */
[----:B0-----:R-:W-:Y:S01]  /*9cd0*/  FMUL.FTZ R12, R0, R0 ;  /* 0x00000000000c7220 */ /* 0x001fe20000410000 */
[----:B------:R-:W-:Y:S03]  /*9ce0*/  BSSY.RECONVERGENT B4, `(.L_x_4002) ;  /* 0x000000f000047945 */ /* 0x000fe60003800200 */
[----:B------:R-:W-:-:S03]  /*9cf0*/  FFMA.FTZ R12, R23, R23, R12 ;  /* 0x00000017170c7223 */ /* 0x000fc6000001000c */
[----:B------:R-:W-:Y:S08]  /*9d00*/  FCHK P0, R0, R23 ;  /* 0x0000001700007302 */ /* 0x000ff00000000000 */
[----:B------:R-:W0:Y:S01]  /*9d10*/  MUFU.LG2 R12, R12 ;  /* 0x0000000c000c7308 */ /* 0x000e220000000c00 */
[----:B-1----:R-:W-:-:S04]  /*9d20*/  FFMA R15, -R23, R14, 1 ;  /* 0x3f800000170f7423 */ /* 0x002fc8000000010e */
[----:B------:R-:W-:-:S04]  /*9d30*/  FFMA R15, R14, R15, R14 ;  /* 0x0000000f0e0f7223 */ /* 0x000fc8000000000e */
[----:B------:R-:W-:-:S04]  /*9d40*/  FFMA R14, R0, R15, RZ ;  /* 0x0000000f000e7223 */ /* 0x000fc800000000ff */
[----:B------:R-:W-:Y:S01]  /*9d50*/  FFMA R17, -R23, R14, R0 ;  /* 0x0000000e17117223 */ /* 0x000fe20000000100 */
[----:B0-----:R-:W-:-:S03]  /*9d60*/  FMUL.FTZ.D2 R22, R12, 0.69314718246459960938 ;  /* 0x3f3172180c167820 */ /* 0x001fc60000310000 */
[----:B------:R-:W-:Y:S01]  /*9d70*/  FFMA R14, R15, R17, R14 ;  /* 0x000000110f0e7223 */ /* 0x000fe2000000000e */
[----:B------:R-:W-:Y:S06]  /*9d80*/  @!P0 BRA `(.L_x_4003) ;  /* 0x0000000000108947 */ /* 0x000fec0003800000 */
[----:B------:R-:W-:Y:S02]  /*9d90*/  MOV R24, R23 ;  /* 0x0000001700187202 */ /* 0x000fe40000000f00 */
[----:B------:R-:W-:-:S07]  /*9da0*/  MOV R12, 0x9dc0 ;  /* 0x00009dc0000c7802 */ /* 0x000fce0000000f00 */
[----:B------:R-:W-:Y:S05]  /*9db0*/  CALL.REL.NOINC `($__internal_3_$__cuda_sm3x_div_rn_ftz_f32_slowpath) ;  /* 0x0000000800bc7944 */ /* 0x000fea0003c00000 */
[----:B------:R-:W-:-:S07]  /*9dc0*/  MOV R14, R0 ;  /* 0x00000000000e7202 */ /* 0x000fce0000000f00 */
.L_x_4003:
[----:B------:R-:W-:Y:S05]  /*9dd0*/  BSYNC.RECONVERGENT B4 ;  /* 0x0000000000047941 */ /* 0x000fea0003800200 */
.L_x_4002:
        /* <DEDUP_REMOVED lines=22> */
.L_x_4001:
        /* <DEDUP_REMOVED lines=29> */
.L_x_4005:
[----:B------:R-:W-:Y:S05]  /*a110*/  BSYNC.RECONVERGENT B4 ;  /* 0x0000000000047941 */ /* 0x000fea0003800200 */
.L_x_4004:
        /* <DEDUP_REMOVED lines=22> */
.L_x_4000:
[----:B0-----:R-:W-:Y:S01]  /*a280*/  FMUL.FTZ R12, R19, 0.36787945032119750977 ;  /* 0x3ebc5ab2130c7820 */ /* 0x001fe20000410000 */
        /* <DEDUP_REMOVED lines=20> */
[----:B------:R-:W-:Y:S02]  /*a3d0*/  HFMA2 R15, -RZ, RZ, 1.875, 0 ;  /* 0x3f800000ff0f7431 */ /* 0x000fe400000001ff */
        /* <DEDUP_REMOVED lines=10> */
[----:B------:R-:W-:Y:S05]  /*a480*/  CALL.REL.NOINC `($__internal_3_$__cuda_sm3x_div_rn_ftz_f32_slowpath) ;  /* 0x0000000400087944 */ /* 0x000fea0003c00000 */
[----:B------:R-:W-:-:S07]  /*a490*/  MOV R12, R0 ;  /* 0x00000000000c7202 */ /* 0x000fce0000000f00 */
.L_x_4007:
[----:B------:R-:W-:Y:S05]  /*a4a0*/  BSYNC.RECONVERGENT B4 ;  /* 0x0000000000047941 */ /* 0x000fea0003800200 */
.L_x_4006:
        /* <DEDUP_REMOVED lines=21> */
.L_x_3995:
[----:B------:R-:W-:Y:S05]  /*a600*/  BSYNC.RECONVERGENT B3 ;  /* 0x0000000000037941 */ /* 0x000fea0003800200 */
.L_x_3989:
[----:B------:R-:W-:Y:S01]  /*a610*/  FADD.FTZ R22, R22, 0.69314718246459960938 ;  /* 0x3f31721816167421 */ /* 0x000fe20000010000 */
[----:B------:R-:W-:-:S04]  /*a620*/  LOP3.LUT R2, R23, 0x80000000, R2, 0xb8, !PT ;  /* 0x8000000017027812 */ /* 0x000fc800078eb802 */
[----:B------:R-:W-:-:S07]  /*a630*/  LOP3.LUT R19, R22, 0x80000000, R19, 0xb8, !PT ;  /* 0x8000000016137812 */ /* 0x000fce00078eb813 */
.L_x_3960:
[----:B------:R-:W-:Y:S05]  /*a640*/  BSYNC.RECONVERGENT B2 ;  /* 0x0000000000027941 */ /* 0x000fea0003800200 */
.L_x_3959:
[----:B------:R-:W-:Y:S05]  /*a650*/  WARPSYNC.ALL ;  /* 0x0000000000007948 */ /* 0x000fea0003800000 */
[----:B------:R-:W-:Y:S01]  /*a660*/  ISETP.GE.AND P0, PT, R10, R11, PT ;  /* 0x0000000b0a00720c */ /* 0x000fe20003f06270 */
[----:B------:R-:W-:Y:S04]  /*a670*/  BSSY.RECONVERGENT B0, `(.L_x_4008) ;  /* 0x000001a000007945 */ /* 0x000fe80003800200 */
[----:B------:R-:W-:Y:S08]  /*a680*/  BSSY.RELIABLE B1, `(.L_x_4009) ;  /* 0x0000011000017945 */ /* 0x000ff00003800100 */
[----:B------:R-:W-:Y:S05]  /*a690*/  @P0 BRA `(.L_x_4010) ;  /* 0x00000000003c0947 */ /* 0x000fea0003800000 */
[----:B------:R-:W1:Y:S01]  /*a6a0*/  LDC.64 R14, c[0x0][0x388] ;  /* 0x0000e200ff0e7b82 */ /* 0x000e620000000a00 */
[----:B------:R-:W-:Y:S02]  /*a6b0*/  LEA R17, R13, R10, 0x9 ;  /* 0x0000000a0d117211 */ /* 0x000fe400078e48ff */
[----:B------:R-:W-:Y:S02]  /*a6c0*/  F2FP.F16.F32.PACK_AB R9, R8, R9 ;  /* 0x000000090809723e */ /* 0x000fe400000000ff */
[----:B------:R-:W-:-:S04]  /*a6d0*/  MOV R10, R7 ;  /* 0x00000007000a7202 */ /* 0x000fc80000000f00 */
[----:B------:R-:W-:-:S13]  /*a6e0*/  ISETP.GE.AND P0, PT, R10, R11, PT ;  /* 0x0000000b0a00720c */ /* 0x000fda0003f06270 */
[----:B------:R-:W-:Y:S05]  /*a6f0*/  @P0 BREAK.RELIABLE B1 ;  /* 0x0000000000010942 */ /* 0x000fea0003800100 */
[----:B-1----:R-:W-:-:S05]  /*a700*/  IMAD.WIDE.U32 R14, R17, 0x4, R14 ;  /* 0x00000004110e7825 */ /* 0x002fca00078e000e */
[----:B------:R1:W-:Y:S01]  /*a710*/  STG.E desc[UR4][R14.64], R9 ;  /* 0x000000090e007986 */ /* 0x0003e2000c101904 */
[----:B------:R-:W-:Y:S05]  /*a720*/  @P0 BRA `(.L_x_4011) ;  /* 0x0000000000380947 */ /* 0x000fea0003800000 */
[----:B-1----:R-:W1:Y:S01]  /*a730*/  LDC.64 R8, c[0x0][0x388] ;  /* 0x0000e200ff087b82 */ /* 0x002e620000000a00 */
[----:B------:R-:W-:Y:S02]  /*a740*/  LEA R7, R13, R10, 0x9 ;  /* 0x0000000a0d077211 */ /* 0x000fe400078e48ff */
[----:B------:R-:W-:Y:S02]  /*a750*/  F2FP.F16.F32.PACK_AB R5, R5, R6 ;  /* 0x000000060505723e */ /* 0x000fe400000000ff */
[----:B------:R-:W-:Y:S01]  /*a760*/  IADD3 R10, PT, PT, R10, 0x80, RZ ;  /* 0x000000800a0a7810 */ /* 0x000fe20007ffe0ff */
[----:B-1----:R-:W-:-:S05]  /*a770*/  IMAD.WIDE.U32 R8, R7, 0x4, R8 ;  /* 0x0000000407087825 */ /* 0x002fca00078e0008 */
[----:B------:R1:W-:Y:S02]  /*a780*/  STG.E desc[UR4][R8.64], R5 ;  /* 0x0000000508007986 */ /* 0x0003e4000c101904 */
.L_x_4010:
[----:B------:R-:W-:Y:S05]  /*a790*/  BSYNC.RELIABLE B1 ;  /* 0x0000000000017941 */ /* 0x000fea0003800100 */
.L_x_4009:
[----:B------:R-:W-:-:S13]  /*a7a0*/  ISETP.GE.AND P0, PT, R10, R11, PT ;  /* 0x0000000b0a00720c */ /* 0x000fda0003f06270 */
[----:B------:R-:W2:Y:S01]  /*a7b0*/  @!P0 LDC.64 R6, c[0x0][0x388] ;  /* 0x0000e200ff068b82 */ /* 0x000ea20000000a00 */
[----:B-1----:R-:W-:Y:S02]  /*a7c0*/  @!P0 LEA R5, R13, R10, 0x9 ;  /* 0x0000000a0d058211 */ /* 0x002fe400078e48ff */
[----:B------:R-:W-:Y:S02]  /*a7d0*/  @!P0 F2FP.F16.F32.PACK_AB R3, R3, R4 ;  /* 0x000000040303823e */ /* 0x000fe400000000ff */
[----:B------:R-:W-:Y:S01]  /*a7e0*/  @!P0 IADD3 R10, PT, PT, R10, 0x80, RZ ;  /* 0x000000800a0a8810 */ /* 0x000fe20007ffe0ff */
[----:B--2---:R-:W-:-:S05]  /*a7f0*/  @!P0 IMAD.WIDE.U32 R6, R5, 0x4, R6 ;  /* 0x0000000405068825 */ /* 0x004fca00078e0006 */
[----:B------:R2:W-:Y:S02]  /*a800*/  @!P0 STG.E desc[UR4][R6.64], R3 ;  /* 0x0000000306008986 */ /* 0x0005e4000c101904 */
.L_x_4011:
[----:B------:R-:W-:Y:S05]  /*a810*/  BSYNC.RECONVERGENT B0 ;  /* 0x0000000000007941 */ /* 0x000fea0003800200 */
.L_x_4008:
[----:B------:R-:W-:Y:S05]  /*a820*/  WARPSYNC.ALL ;  /* 0x0000000000007948 */ /* 0x000fea0003800000 */
[----:B------:R-:W-:-:S13]  /*a830*/  ISETP.GE.AND P0, PT, R10, R11, PT ;  /* 0x0000000b0a00720c */ /* 0x000fda0003f06270 */
[----:B------:R-:W-:Y:S05]  /*a840*/  @P0 EXIT ;  /* 0x000000000000094d */ /* 0x000fea0003800000 */
[----:B------:R-:W3:Y:S01]  /*a850*/  LDC.64 R4, c[0x0][0x388] ;  /* 0x0000e200ff047b82 */ /* 0x000ee20000000a00 */
[----:B--2---:R-:W-:Y:S02]  /*a860*/  LEA R3, R13, R10, 0x9 ;  /* 0x0000000a0d037211 */ /* 0x004fe400078e48ff */
[----:B------:R-:W-:-:S03]  /*a870*/  F2FP.F16.F32.PACK_AB R19, R19, R2 ;  /* 0x000000021313723e */ /* 0x000fc600000000ff */
[----:B---3--:R-:W-:-:S05]  /*a880*/  IMAD.WIDE.U32 R2, R3, 0x4, R4 ;  /* 0x0000000403027825 */ /* 0x008fca00078e0004 */
[----:B------:R-:W-:Y:S01]  /*a890*/  STG.E desc[UR4][R2.64], R19 ;  /* 0x0000001302007986 */ /* 0x000fe2000c101904 */
[----:B------:R-:W-:Y:S05]  /*a8a0*/  EXIT ;  /* 0x000000000000794d */ /* 0x000fea0003800000 */
        .weak           $__internal_3_$__cuda_sm3x_div_rn_ftz_f32_slowpath
        .type           $__internal_3_$__cuda_sm3x_div_rn_ftz_f32_slowpath,@function
        .size           $__internal_3_$__cuda_sm3x_div_rn_ftz_f32_slowpath,(.L_x_18270 - $__internal_3_$__cuda_sm3x_div_rn_ftz_f32_slowpath)
$__internal_3_$__cuda_sm3x_div_rn_ftz_f32_slowpath:
        /* <DEDUP_REMOVED lines=16> */
[----:B------:R-:W-:Y:S02]  /*a9b0*/  FSETP.NEU.FTZ.AND P0, PT, R0, RZ, PT ;  /* 0x000000ff0000720b */ /* 0x000fe40003f1d000 */
[----:B------:R-:W-:Y:S02]  /*a9c0*/  FSETP.NEU.FTZ.AND P4, PT, R24, RZ, PT ;  /* 0x000000ff1800720b */ /* 0x000fe40003f9d000 */
[----:B------:R-:W-:-:S11]  /*a9d0*/  FSETP.NEU.FTZ.AND P6, PT, R0, RZ, PT ;  /* 0x000000ff0000720b */ /* 0x000fd60003fdd000 */
[----:B------:R-:W-:Y:S05]  /*a9e0*/  @!P4 BREAK.RELIABLE !P0, B1 ;  /* 0x000000000001c942 */ /* 0x000fea0004000100 */
[----:B------:R-:W-:Y:S05]  /*a9f0*/  @!P4 BRA !P0, `(.L_x_4016) ;  /* 0x0000000000bcc947 */ /* 0x000fea0004000000 */
[----:B------:R-:W-:Y:S02]  /*aa00*/  FSETP.NEU.FTZ.AND P0, PT, |R0|, +INF , PT ;  /* 0x7f8000000000780b */ /* 0x000fe40003f1d200 */
        /* <DEDUP_REMOVED lines=10> */
.L_x_4014:
[----:B------:R-:W-:Y:S05]  /*aab0*/  BSYNC.RELIABLE B1 ;  /* 0x0000000000017941 */ /* 0x000fea0003800100 */
.L_x_4013:
[----:B------:R-:W-:Y:S01]  /*aac0*/  IADD3 R14, PT, PT, R14, -0x7f, RZ ;  /* 0xffffff810e0e7810 */ /* 0x000fe20007ffe0ff */
[----:B------:R-:W-:Y:S01]  /*aad0*/  BSSY.RECONVERGENT B1, `(.L_x_4019) ;  /* 0x000001b000017945 */ /* 0x000fe20003800200 */
[----:B------:R-:W-:-:S03]  /*aae0*/  IADD3 R17, PT, PT, R17, -0x7f, RZ ;  /* 0xffffff8111117810 */ /* 0x000fc60007ffe0ff */
[----:B------:R-:W-:Y:S02]  /*aaf0*/  IMAD R26, R14, -0x800000, R24 ;  /* 0xff8000000e1a7824 */ /* 0x000fe400078e0218 */
[C---:B------:R-:W-:Y:S01]  /*ab00*/  IMAD R0, R17.reuse, -0x800000, R0 ;  /* 0xff80000011007824 */ /* 0x040fe200078e0200 */
[----:B------:R-:W-:Y:S01]  /*ab10*/  IADD3 R17, PT, PT, R17, -R14, RZ ;  /* 0x8000000e11117210 */ /* 0x000fe20007ffe0ff */
        /* <DEDUP_REMOVED lines=21> */
.L_x_4020:
[----:B------:R-:W-:-:S07]  /*ac70*/  LEA R0, R17, R0, 0x17 ;  /* 0x0000000011007211 */ /* 0x000fce00078eb8ff */
.L_x_4021:
[----:B------:R-:W-:Y:S05]  /*ac80*/  BSYNC.RECONVERGENT B1 ;  /* 0x0000000000017941 */ /* 0x000fea0003800200 */
.L_x_4019:
[----:B------:R-:W-:Y:S05]  /*ac90*/  BRA `(.L_x_4022) ;  /* 0x0000000000207947 */ /* 0x000fea0003800000 */
.L_x_4018:
[----:B------:R-:W-:-:S04]  /*aca0*/  LOP3.LUT R0, R24, 0x80000000, R0, 0x48, !PT ;  /* 0x8000000018007812 */ /* 0x000fc800078e4800 */
[----:B------:R-:W-:Y:S01]  /*acb0*/  LOP3.LUT R0, R0, 0x7f800000, RZ, 0xfc, !PT ;  /* 0x7f80000000007812 */ /* 0x000fe200078efcff */
[----:B------:R-:W-:Y:S06]  /*acc0*/  BRA `(.L_x_4022) ;  /* 0x0000000000147947 */ /* 0x000fec0003800000 */
.L_x_4017:
[----:B------:R-:W-:Y:S01]  /*acd0*/  LOP3.LUT R0, R24, 0x80000000, R0, 0x48, !PT ;  /* 0x8000000018007812 */ /* 0x000fe200078e4800 */
[----:B------:R-:W-:Y:S06]  /*ace0*/  BRA `(.L_x_4022) ;  /* 0x00000000000c7947 */ /* 0x000fec0003800000 */
.L_x_4016:
[----:B------:R-:W0:Y:S01]  /*acf0*/  MUFU.RSQ R0, -QNAN ;  /* 0xffc0000000007908 */ /* 0x000e220000001400 */
[----:B------:R-:W-:Y:S05]  /*ad00*/  BRA `(.L_x_4022) ;  /* 0x0000000000047947 */ /* 0x000fea0003800000 */
.L_x_4015:
[----:B------:R-:W-:-:S07]  /*ad10*/  FADD.FTZ R0, R0, R24 ;  /* 0x0000001800007221 */ /* 0x000fce0000010000 */
.L_x_4022:
[----:B------:R-:W-:Y:S05]  /*ad20*/  BSYNC.RECONVERGENT B0 ;  /* 0x0000000000007941 */ /* 0x000fea0003800200 */
.L_x_4012:
[----:B------:R-:W-:Y:S01]  /*ad30*/  HFMA2 R15, -RZ, RZ, 0, 0 ;  /* 0x00000000ff0f7431 */ /* 0x000fe200000001ff */
[----:B------:R-:W-:-:S04]  /*ad40*/  MOV R14, R12 ;  /* 0x0000000c000e7202 */ /* 0x000fc80000000f00 */
[----:B0-----:R-:W-:Y:S05]  /*ad50*/  RET.REL.NODEC R14 `(_ZN2at6native27unrolled_elementwise_kernelIZZZNS0_16asin_kernel_cudaERNS_18TensorIteratorBaseEENKUlvE_clEvENKUlvE1_clEvEUlN3c107complexINS6_4HalfEEEE_St5arrayIPcLm2EELi4E23TrivialOffsetCalculatorILi1EjESF_NS0_6memory15LoadWithoutCastENSG_16StoreWithoutCastEEEviT_T0_T2_T3_T4_T5_) ;  /* 0xffffff500ea87950 */ /* 0x001fea0003c3ffff */
.L_x_4023:
        /* <DEDUP_REMOVED lines=10> */
.L_x_18270:


//--------------------- .text._ZN2at6native29vectorized_elementwise_kernelILi2EZZZNS0_16asin_kernel_cudaERNS_18TensorIteratorBaseEENKUlvE_clEvENKUlvE1_clEvEUlN3c107complexINS6_4HalfEEEE_St5arrayIPcLm2EEEEviT0_T1_ --------------------------
	.section	.text._ZN2at6native29vectorized_elementwise_kernelILi2EZZZNS0_16asin_kernel_cudaERNS_18TensorIteratorBaseEENKUlvE_clEvENKUlvE1_clEvEUlN3c107complexINS6_4HalfEEEE_St5arrayIPcLm2EEEEviT0_T1_,"ax",@progbits
	.align	128
        .global         _ZN2at6native29vectorized_elementwise_kernelILi2EZZZNS0_16asin_kernel_cudaERNS_18TensorIteratorBaseEENKUlvE_clEvENKUlvE1_clEvEUlN3c107complexINS6_4HalfEEEE_St5arrayIPcLm2EEEEviT0_T1_
        .type           _ZN2at6native29vectorized_elementwise_kernelILi2EZZZNS0_16asin_kernel_cudaERNS_18TensorIteratorBaseEENKUlvE_clEvENKUlvE1_clEvEUlN3c107complexINS6_4HalfEEEE_St5arrayIPcLm2EEEEviT0_T1_,@function
        .size           _ZN2at6native29vectorized_elementwise_kernelILi2EZZZNS0_16asin_kernel_cudaERNS_18TensorIteratorBaseEENKUlvE_clEvENKUlvE1_clEvEUlN3c107complexINS6_4HalfEEEE_St5arrayIPcLm2EEEEviT0_T1_,(.L_x_18271 - _ZN2at6native29vectorized_elementwise_kernelILi2EZZZNS0_16asin_kernel_cudaERNS_18TensorIteratorBaseEENKUlvE_clEvENKUlvE1_clEvEUlN3c107complexINS6_4HalfEEEE_St5arrayIPcLm2EEEEviT0_T1_)
        .other          _ZN2at6native29vectorized_elementwise_kernelILi2EZZZNS0_16asin_kernel_cudaERNS_18TensorIteratorBaseEENKUlvE_clEvENKUlvE1_clEvEUlN3c107complexINS6_4HalfEEEE_St5arrayIPcLm2EEEEviT0_T1_,@"STO_CUDA_ENTRY STV_DEFAULT"
_ZN2at6native29vectorized_elementwise_kernelILi2EZZZNS0_16asin_kernel_cudaERNS_18TensorIteratorBaseEENKUlvE_clEvENKUlvE1_clEvEUlN3c107complexINS6_4HalfEEEE_St5arrayIPcLm2EEEEviT0_T1_:
.text._ZN2at6native29vectorized_elementwise_kernelILi2EZZZNS0_16asin_kernel_cudaERNS_18TensorIteratorBaseEENKUlvE_clEvENKUlvE1_clEvEUlN3c107complexINS6_4HalfEEEE_St5arrayIPcLm2EEEEviT0_T1_:
        /* <DEDUP_REMOVED lines=8> */
[----:B------:R-:W0:Y:S02]  /*0080*/  S2R R3, SR_TID.X ;  /* 0x0000000000037919 */ /* 0x000e240000002100 */
[----:B0-----:R-:W-:Y:S02]  /*0090*/  ISETP.GE.U32.AND P0, PT, R3, R0, PT ;  /* 0x000000000300720c */ /* 0x001fe40003f06070 */
[----:B------:R-:W-:-:S11]  /*00a0*/  MOV R15, R3 ;  /* 0x00000003000f7202 */ /* 0x000fd60000000f00 */
[----:B------:R-:W-:-:S04]  /*00b0*/  @!P0 IADD3 R15, PT, PT, R3, 0x80, RZ ;  /* 0x00000080030f8810 */ /* 0x000fc80007ffe0ff */
[----:B------:R-:W-:-:S13]  /*00c0*/  ISETP.GE.U32.AND P6, PT, R15, R0, PT ;  /* 0x000000000f00720c */ /* 0x000fda0003fc6070 */
[----:B------:R-:W0:Y:S01]  /*00d0*/  @!P6 LDC.64 R4, c[0x0][0x390] ;  /* 0x0000e400ff04eb82 */ /* 0x000e220000000a00 */
[----:B------:R-:W-:-:S05]  /*00e0*/  @!P6 IADD3 R7, PT, PT, R10, R15, RZ ;  /* 0x0000000f0a07e210 */ /* 0x000fca0007ffe0ff */
[----:B0-----:R-:W-:-:S06]  /*00f0*/  @!P6 IMAD.WIDE.U32 R4, R7, 0x4, R4 ;  /* 0x000000040704e825 */ /* 0x001fcc00078e0004 */
[----:B------:R-:W2:Y:S01]  /*0100*/  @!P6 LDG.E R4, desc[UR6][R4.64] ;  /* 0x000000060404e981 */ /* 0x000ea2000c1e1900 */
[----:B------:R-:W-:Y:S02]  /*0110*/  @!P6 IADD3 R15, PT, PT, R15, 0x80, RZ ;  /* 0x000000800f0fe810 */ /* 0x000fe40007ffe0ff */
[----:B------:R-:W-:Y:S02]  /*0120*/  PRMT R26, RZ, 0x7610, R26 ;  /* 0x00007610ff1a7816 */ /* 0x000fe4000000001a */
[----:B------:R-:W-:Y:S02]  /*0130*/  ISETP.GE.U32.AND P5, PT, R15, R0, PT ;  /* 0x000000000f00720c */ /* 0x000fe40003fa6070 */
[----:B------:R-:W-:-:S11]  /*0140*/  PRMT R17, R17, 0x5410, RZ ;  /* 0x0000541011117816 */ /* 0x000fd600000000ff */
        /* <DEDUP_REMOVED lines=8> */
[----:B0-----:R-:W-:Y:S02]  /*01d0*/  @!P5 IMAD.WIDE.U32 R22, R23, 0x4, R6 ;  /* 0x000000041716d825 */ /* 0x001fe400078e0006 */
[----:B------:R-:W0:Y:S10]  /*01e0*/  @!P0 LDC.64 R6, c[0x0][0x390] ;  /* 0x0000e400ff068b82 */ /* 0x000e340000000a00 */
[----:B------:R-:W-:Y:S01]  /*01f0*/  @!P3 IADD3 R27, PT, PT, R10, R15, RZ ;  /* 0x0000000f0a1bb210 */ /* 0x000fe20007ffe0ff */
[----:B------:R-:W3:Y:S01]  /*0200*/  @!P3 LDC.64 R18, c[0x0][0x390] ;  /* 0x0000e400ff12bb82 */ /* 0x000ee20000000a00 */
[----:B------:R-:W-:-:S04]  /*0210*/  @!P3 IADD3 R15, PT, PT, R15, 0x80, RZ ;  /* 0x000000800f0fb810 */ /* 0x000fc80007ffe0ff */
[----:B------:R-:W-:-:S13]  /*0220*/  ISETP.GE.U32.AND P2, PT, R15, R0, PT ;  /* 0x000000000f00720c */ /* 0x000fda0003f46070 */
[----:B------:R-:W-:Y:S01]  /*0230*/  @!P2 IADD3 R29, PT, PT, R10, R15, RZ ;  /* 0x0000000f0a1da210 */ /* 0x000fe20007ffe0ff */
[----:B------:R-:W4:Y:S01]  /*0240*/  @!P2 LDC.64 R12, c[0x0][0x390] ;  /* 0x0000e400ff0cab82 */ /* 0x000f220000000a00 */
[----:B------:R-:W-:-:S04]  /*0250*/  @!P2 IADD3 R15, PT, PT, R15, 0x80, RZ ;  /* 0x000000800f0fa810 */ /* 0x000fc80007ffe0ff */
[----:B------:R-:W-:-:S13]  /*0260*/  ISETP.GE.U32.AND P1, PT, R15, R0, PT ;  /* 0x000000000f00720c */ /* 0x000fda0003f26070 */
[----:B------:R-:W-:Y:S02]  /*0270*/  @!P1 IADD3 R11, PT, PT, R10, R15, RZ ;  /* 0x0000000f0a0b9210 */ /* 0x000fe40007ffe0ff */
[----:B------:R-:W-:Y:S01]  /*0280*/  @!P1 IADD3 R15, PT, PT, R15, 0x80, RZ ;  /* 0x000000800f0f9810 */ /* 0x000fe20007ffe0ff */
[----:B-1----:R-:W-:-:S04]  /*0290*/  @!P4 IMAD.WIDE.U32 R20, R25, 0x4, R20 ;  /* 0x000000041914c825 */ /* 0x002fc800078e0014 */
[----:B---3--:R-:W-:Y:S01]  /*02a0*/  @!P3 IMAD.WIDE.U32 R18, R27, 0x4, R18 ;  /* 0x000000041b12b825 */ /* 0x008fe200078e0012 */
[----:B------:R1:W3:Y:S05]  /*02b0*/  @!P4 LDG.E R2, desc[UR6][R20.64] ;  /* 0x000000061402c981 */ /* 0x0002ea000c1e1900 */
[----:B------:R-:W5:Y:S01]  /*02c0*/  @!P3 LDG.E R18, desc[UR6][R18.64] ;  /* 0x000000061212b981 */ /* 0x000f62000c1e1900 */
[----:B--2---:R-:W-:Y:S02]  /*02d0*/  @!P6 PRMT R26, R4, 0x7610, R26 ;  /* 0x00007610041ae816 */ /* 0x004fe4000000001a */
[----:B------:R-:W-:Y:S02]  /*02e0*/  @!P6 PRMT R17, R17, 0x7610, R4 ;  /* 0x000076101111e816 */ /* 0x000fe40000000004 */
[----:B------:R-:W-:Y:S01]  /*02f0*/  ISETP.GE.U32.AND P6, PT, R15, R0, PT ;  /* 0x000000000f00720c */ /* 0x000fe20003fc6070 */
[----:B------:R-:W2:Y:S01]  /*0300*/  @!P1 LDC.64 R4, c[0x0][0x390] ;  /* 0x0000e400ff049b82 */ /* 0x000ea20000000a00 */
[----:B------:R1:W3:Y:S11]  /*0310*/  @!P5 LDG.E R0, desc[UR6][R22.64] ;  /* 0x000000061600d981 */ /* 0x0002f6000c1e1900 */
[----:B------:R-:W1:Y:S01]  /*0320*/  @!P6 LDC.64 R8, c[0x0][0x390] ;  /* 0x0000e400ff08eb82 */ /* 0x000e620000000a00 */
[C---:B------:R-:W-:Y:S01]  /*0330*/  @!P6 IADD3 R25, PT, PT, R10.reuse, R15, RZ ;  /* 0x0000000f0a19e210 */ /* 0x040fe20007ffe0ff */
[----:B----4-:R-:W-:Y:S01]  /*0340*/  @!P2 IMAD.WIDE.U32 R14, R29, 0x4, R12 ;  /* 0x000000041d0ea825 */ /* 0x010fe200078e000c */
[----:B------:R-:W-:-:S05]  /*0350*/  @!P0 IADD3 R13, PT, PT, R10, R3, RZ ;  /* 0x000000030a0d8210 */ /* 0x000fca0007ffe0ff */
[----:B------:R-:W4:Y:S01]  /*0360*/  @!P2 LDG.E R14, desc[UR6][R14.64] ;  /* 0x000000060e0ea981 */ /* 0x000f22000c1e1900 */
[----:B0-----:R-:W-:-:S04]  /*0370*/  @!P0 IMAD.WIDE.U32 R6, R13, 0x4, R6 ;  /* 0x000000040d068825 */ /* 0x001fc800078e0006 */
[----:B--2---:R-:W-:Y:S02]  /*0380*/  @!P1 IMAD.WIDE.U32 R4, R11, 0x4, R4 ;  /* 0x000000040b049825 */ /* 0x004fe400078e0004 */
[----:B------:R-:W2:Y:S04]  /*0390*/  @!P0 LDG.E R6, desc[UR6][R6.64] ;  /* 0x0000000606068981 */ /* 0x000ea8000c1e1900 */
[----:B------:R-:W2:Y:S01]  /*03a0*/  @!P1 LDG.E R4, desc[UR6][R4.64] ;  /* 0x0000000604049981 */ /* 0x000ea2000c1e1900 */
[----:B-1----:R-:W-:-:S06]  /*03b0*/  @!P6 IMAD.WIDE.U32 R8, R25, 0x4, R8 ;  /* 0x000000041908e825 */ /* 0x002fcc00078e0008 */
[----:B------:R-:W2:Y:S01]  /*03c0*/  @!P6 LDG.E R8, desc[UR6][R8.64] ;  /* 0x000000060808e981 */ /* 0x000ea2000c1e1900 */
[----:B------:R-:W-:Y:S02]  /*03d0*/  PRMT R13, R13, 0x5410, RZ ;  /* 0x000054100d0d7816 */ /* 0x000fe400000000ff */
[----:B------:R-:W-:Y:S02]  /*03e0*/  PRMT R12, R12, 0x5410, RZ ;  /* 0x000054100c0c7816 */ /* 0x000fe400000000ff */
[----:B------:R-:W-:Y:S02]  /*03f0*/  PRMT R11, R11, 0x5410, RZ ;  /* 0x000054100b0b7816 */ /* 0x000fe400000000ff */
[----:B------:R-:W-:Y:S02]  /*0400*/  PRMT R20, RZ, 0x7610, R20 ;  /* 0x00007610ff147816 */ /* 0x000fe40000000014 */
[----:B------:R-:W-:Y:S01]  /*0410*/  PRMT R31, RZ, 0x5410, RZ ;  /* 0x00005410ff1f7816 */ /* 0x000fe200000000ff */
[----:B------:R-:W-:Y:S01]  /*0420*/  BSSY.RECONVERGENT B2, `(.L_x_4025) ;  /* 0x0000295000027945 */ /* 0x000fe20003800200 */
[----:B------:R-:W-:-:S02]  /*0430*/  PRMT R17, RZ, 0x7610, R17 ;  /* 0x00007610ff117816 */ /* 0x000fc40000000011 */
[----:B------:R-:W-:Y:S02]  /*0440*/  PRMT R22, RZ, 0x7610, R22 ;  /* 0x00007610ff167816 */ /* 0x000fe40000000016 */
[----:B------:R-:W-:Y:S02]  /*0450*/  PRMT R28, RZ, 0x7610, R28 ;  /* 0x00007610ff1c7816 */ /* 0x000fe4000000001c */
[----:B------:R-:W-:Y:S02]  /*0460*/  PRMT R24, RZ, 0x7610, R24 ;  /* 0x00007610ff187816 */ /* 0x000fe40000000018 */
[----:B-----5:R-:W-:Y:S02]  /*0470*/  @!P3 PRMT R12, R12, 0x7610, R18 ;  /* 0x000076100c0cb816 */ /* 0x020fe40000000012 */
[----:B------:R-:W-:Y:S02]  /*0480*/  @!P3 PRMT R20, R18, 0x7610, R20 ;  /* 0x000076101214b816 */ /* 0x000fe40000000014 */
[----:B------:R-:W-:-:S02]  /*0490*/  PRMT R18, RZ, 0x7610, R18 ;  /* 0x00007610ff127816 */ /* 0x000fc40000000012 */
[----:B------:R-:W-:Y:S02]  /*04a0*/  PRMT R12, RZ, 0x7610, R12 ;  /* 0x00007610ff0c7816 */ /* 0x000fe4000000000c */
[----:B---3--:R-:W-:Y:S02]  /*04b0*/  @!P4 PRMT R22, R2, 0x7610, R22 ;  /* 0x000076100216c816 */ /* 0x008fe40000000016 */
[----:B------:R-:W-:-:S04]  /*04c0*/  @!P5 PRMT R13, R13, 0x7610, R0 ;  /* 0x000076100d0dd816 */ /* 0x000fc80000000000 */
[----:B------:R-:W-:Y:S02]  /*04d0*/  PRMT R13, RZ, 0x7610, R13 ;  /* 0x00007610ff0d7816 */ /* 0x000fe4000000000d */
[----:B------:R-:W-:Y:S02]  /*04e0*/  @!P5 PRMT R17, R0, 0x7610, R17 ;  /* 0x000076100011d816 */ /* 0x000fe40000000011 */
[----:B------:R-:W-:Y:S02]  /*04f0*/  @!P4 PRMT R13, R2, 0x7632, R13 ;  /* 0x00007632020dc816 */ /* 0x000fe4000000000d */
[----:B----4-:R-:W-:-:S04]  /*0500*/  @!P2 PRMT R11, R11, 0x7610, R14 ;  /* 0x000076100b0ba816 */ /* 0x010fc8000000000e */
[----:B------:R-:W-:Y:S02]  /*0510*/  PRMT R11, RZ, 0x7610, R11 ;  /* 0x00007610ff0b7816 */ /* 0x000fe4000000000b */
[----:B------:R-:W-:Y:S02]  /*0520*/  @!P2 PRMT R18, R14, 0x7610, R18 ;  /* 0x000076100e12a816 */ /* 0x000fe40000000012 */
[C---:B--2---:R-:W-:Y:S02]  /*0530*/  @!P0 PRMT R28, R6.reuse, 0x7610, R28 ;  /* 0x00007610061c8816 */ /* 0x044fe4000000001c */
[----:B------:R-:W-:Y:S02]  /*0540*/  @!P0 PRMT R24, R6, 0x7632, R24 ;  /* 0x0000763206188816 */ /* 0x000fe40000000018 */
[C---:B------:R-:W-:Y:S02]  /*0550*/  @!P1 PRMT R12, R4.reuse, 0x7610, R12 ;  /* 0x00007610040c9816 */ /* 0x040fe4000000000c */
[----:B------:R-:W-:-:S02]  /*0560*/  @!P1 PRMT R11, R4, 0x7632, R11 ;  /* 0x00007632040b9816 */ /* 0x000fc4000000000b */
[----:B------:R-:W-:-:S04]  /*0570*/  @!P6 PRMT R31, R31, 0x5410, R8 ;  /* 0x000054101f1fe816 */ /* 0x000fc80000000008 */
[----:B------:R-:W-:Y:S01]  /*0580*/  @!P6 PRMT R31, R8, 0x7632, R31 ;  /* 0x00007632081fe816 */ /* 0x000fe2000000001f */
[----:B------:R-:W-:Y:S06]  /*0590*/  @P0 BRA `(.L_x_4026) ;  /* 0x0000002400f40947 */ /* 0x000fec0003800000 */
        /* <DEDUP_REMOVED lines=23> */
.L_x_4027:
        /* <DEDUP_REMOVED lines=42> */
[----:B------:R-:W-:Y:S05]  /*09b0*/  CALL.REL.NOINC `($__internal_4_$__cuda_sm3x_div_rn_ftz_f32_slowpath) ;  /* 0x00000288007c7944 */ /* 0x000fea0003c00000 */
.L_x_4033:
[----:B------:R-:W-:Y:S05]  /*09c0*/  BSYNC.RECONVERGENT B4 ;  /* 0x0000000000047941 */ /* 0x000fea0003800200 */
.L_x_4032:
        /* <DEDUP_REMOVED lines=22> */
.L_x_4031:
[----:B------:R-:W-:Y:S02]  /*0b30*/  FSETP.GEU.FTZ.AND P0, PT, R23, 1.084202172485504434e-19, PT ;  /* 0x200000001700780b */ /* 0x000fe40003f1e000 */
[----:B------:R-:W-:-:S13]  /*0b40*/  FSETP.GT.FTZ.AND P1, PT, R30, 2.30584300921369395200e+18, PT ;  /* 0x5e0000001e00780b */ /* 0x000fda0003f34000 */
[----:B------:R-:W-:Y:S05]  /*0b50*/  @P0 BRA !P1, `(.L_x_4035) ;  /* 0x0000000000cc0947 */ /* 0x000fea0004800000 */
[CC--:B------:R-:W-:Y:S01]  /*0b60*/  VIMNMX R4, PT, PT, R0.reuse, R9.reuse, !PT ;  /* 0x0000000900047248 */ /* 0x0c0fe20007fe0100 */
[----:B------:R-:W-:Y:S01]  /*0b70*/  BSSY.RECONVERGENT B4, `(.L_x_4036) ;  /* 0x000001b000047945 */ /* 0x000fe20003800200 */
[----:B------:R-:W-:Y:S02]  /*0b80*/  VIMNMX R2, PT, PT, R0, R9, PT ;  /* 0x0000000900027248 */ /* 0x000fe40003fe0100 */
[----:B------:R-:W-:Y:S02]  /*0b90*/  LOP3.LUT R5, R4, 0xfe000000, RZ, 0xc0, !PT ;  /* 0xfe00000004057812 */ /* 0x000fe400078ec0ff */
[----:B------:R-:W-:Y:S02]  /*0ba0*/  FSETP.NEU.FTZ.AND P0, PT, R2, RZ, PT ;  /* 0x000000ff0200720b */ /* 0x000fe40003f1d000 */
[C---:B------:R-:W-:Y:S02]  /*0bb0*/  LOP3.LUT R7, R5.reuse, 0x7e800000, RZ, 0x3c, !PT ;  /* 0x7e80000005077812 */ /* 0x040fe400078e3cff */
[----:B------:R-:W-:-:S02]  /*0bc0*/  LOP3.LUT R5, R5, 0x800000, RZ, 0xfc, !PT ;  /* 0x0080000005057812 */ /* 0x000fc400078efcff */
[----:B------:R-:W-:Y:S01]  /*0bd0*/  FSEL R23, R0, R9, !P2 ;  /* 0x0000000900177208 */ /* 0x000fe20005000000 */
        /* <DEDUP_REMOVED lines=19> */
[----:B------:R-:W-:Y:S05]  /*0d10*/  CALL.REL.NOINC `($__internal_4_$__cuda_sm3x_div_rn_ftz_f32_slowpath) ;  /* 0x0000028400a47944 */ /* 0x000fea0003c00000 */
.L_x_4037:
[----:B------:R-:W-:Y:S05]  /*0d20*/  BSYNC.RECONVERGENT B4 ;  /* 0x0000000000047941 */ /* 0x000fea0003800200 */
.L_x_4036:
        /* <DEDUP_REMOVED lines=22> */
.L_x_4035:
[----:B------:R-:W0:Y:S01]  /*0e90*/  MUFU.RCP R7, R30 ;  /* 0x0000001e00077308 */ /* 0x000e220000001000 */
[----:B------:R-:W-:Y:S01]  /*0ea0*/  FSEL R23, R0, R9, !P2 ;  /* 0x0000000900177208 */ /* 0x000fe20005000000 */
[----:B------:R-:W-:Y:S04]  /*0eb0*/  BSSY.RECONVERGENT B4, `(.L_x_4038) ;  /* 0x000000e000047945 */ /* 0x000fe80003800200 */
[----:B------:R-:W-:Y:S02]  /*0ec0*/  FMUL.FTZ R5, R23, R23 ;  /* 0x0000001717057220 */ /* 0x000fe40000410000 */
[----:B------:R-:W-:Y:S02]  /*0ed0*/  FCHK P0, R23, R30 ;  /* 0x0000001e17007302 */ /* 0x000fe40000000000 */
[----:B------:R-:W-:-:S06]  /*0ee0*/  FFMA.FTZ R5, R30, R30, R5 ;  /* 0x0000001e1e057223 */ /* 0x000fcc0000010005 */
        /* <DEDUP_REMOVED lines=9> */
[----:B------:R-:W-:Y:S05]  /*0f80*/  CALL.REL.NOINC `($__internal_4_$__cuda_sm3x_div_rn_ftz_f32_slowpath) ;  /* 0x0000028400087944 */ /* 0x000fea0003c00000 */
.L_x_4039:
[----:B------:R-:W-:Y:S05]  /*0f90*/  BSYNC.RECONVERGENT B4 ;  /* 0x0000000000047941 */ /* 0x000fea0003800200 */
.L_x_4038:
        /* <DEDUP_REMOVED lines=22> */
.L_x_4030:
        /* <DEDUP_REMOVED lines=31> */
[----:B------:R-:W-:-:S03]  /*12f0*/  MOV R7, 0x3f800000 ;  /* 0x3f80000000077802 */ /* 0x000fc60000000f00 */
        /* <DEDUP_REMOVED lines=9> */
.L_x_4042:
[----:B------:R-:W-:Y:S05]  /*1390*/  BSYNC.RECONVERGENT B4 ;  /* 0x0000000000047941 */ /* 0x000fea0003800200 */
.L_x_4041:
        /* <DEDUP_REMOVED lines=22> */
.L_x_4040:
[----:B------:R-:W-:Y:S02]  /*1500*/  FSETP.GEU.FTZ.AND P0, PT, R23, 1.084202172485504434e-19, PT ;  /* 0x200000001700780b */ /* 0x000fe40003f1e000 */
[----:B------:R-:W-:-:S13]  /*1510*/  FSETP.GT.FTZ.AND P1, PT, R30, 2.30584300921369395200e+18, PT ;  /* 0x5e0000001e00780b */ /* 0x000fda0003f34000 */
[----:B------:R-:W-:Y:S05]  /*1520*/  @P0 BRA !P1, `(.L_x_4043) ;  /* 0x0000000000cc0947 */ /* 0x000fea0004800000 */
[CC--:B------:R-:W-:Y:S01]  /*1530*/  VIMNMX R4, PT, PT, R5.reuse, R0.reuse, !PT ;  /* 0x0000000005047248 */ /* 0x0c0fe20007fe0100 */
[----:B------:R-:W-:Y:S01]  /*1540*/  MUFU.RCP R15, R30 ;  /* 0x0000001e000f7308 */ /* 0x000fe20000001000 */
[CC--:B------:R-:W-:Y:S01]  /*1550*/  VIMNMX R2, PT, PT, R5.reuse, R0.reuse, PT ;  /* 0x0000000005027248 */ /* 0x0c0fe20003fe0100 */
[----:B------:R-:W-:Y:S01]  /*1560*/  BSSY.RECONVERGENT B4, `(.L_x_4044) ;  /* 0x0000019000047945 */ /* 0x000fe20003800200 */
[----:B------:R-:W-:Y:S02]  /*1570*/  LOP3.LUT R6, R4, 0xfe000000, RZ, 0xc0, !PT ;  /* 0xfe00000004067812 */ /* 0x000fe400078ec0ff */
[----:B------:R-:W-:Y:S02]  /*1580*/  FSETP.NEU.FTZ.AND P0, PT, R2, RZ, PT ;  /* 0x000000ff0200720b */ /* 0x000fe40003f1d000 */
[----:B------:R-:W-:Y:S02]  /*1590*/  LOP3.LUT R7, R6, 0x7e800000, RZ, 0x3c, !PT ;  /* 0x7e80000006077812 */ /* 0x000fe400078e3cff */
[----:B------:R-:W-:-:S03]  /*15a0*/  FSEL R23, R5, R0, !P2 ;  /* 0x0000000005177208 */ /* 0x000fc60005000000 */
        /* <DEDUP_REMOVED lines=20> */
.L_x_4045:
[----:B------:R-:W-:Y:S05]  /*16f0*/  BSYNC.RECONVERGENT B4 ;  /* 0x0000000000047941 */ /* 0x000fea0003800200 */
.L_x_4044:
        /* <DEDUP_REMOVED lines=22> */
.L_x_4043:
        /* <DEDUP_REMOVED lines=16> */
.L_x_4047:
[----:B------:R-:W-:Y:S05]  /*1960*/  BSYNC.RECONVERGENT B4 ;  /* 0x0000000000047941 */ /* 0x000fea0003800200 */
.L_x_4046:
        /* <DEDUP_REMOVED lines=20> */
[----:B------:R-:W-:-:S07]  /*1ab0*/  FSEL R9, R2, R5, P0 ;  /* 0x0000000502097208 */ /* 0x000fce0000000000 */
.L_x_4034:
[----:B------:R-:W-:Y:S05]  /*1ac0*/  BSYNC.RECONVERGENT B3 ;  /* 0x0000000000037941 */ /* 0x000fea0003800200 */
.L_x_4029:
[----:B------:R-:W-:Y:S01]  /*1ad0*/  FADD.FTZ R4, R4, 0.69314718246459960938 ;  /* 0x3f31721804047421 */ /* 0x000fe20000010000 */
[----:B------:R-:W-:-:S04]  /*1ae0*/  LOP3.LUT R28, R9, 0x80000000, R28, 0xb8, !PT ;  /* 0x80000000091c7812 */ /* 0x000fc800078eb81c */
[----:B------:R-:W-:Y:S01]  /*1af0*/  LOP3.LUT R27, R4, 0x80000000, R27, 0xb8, !PT ;  /* 0x80000000041b7812 */ /* 0x000fe200078eb81b */
[----:B------:R-:W-:Y:S06]  /*1b00*/  BRA `(.L_x_4026) ;  /* 0x0000001000987947 */ /* 0x000fec0003800000 */
.L_x_4028:
        /* <DEDUP_REMOVED lines=15> */
[----:B------:R-:W-:Y:S02]  /*1c00*/  LOP3.LUT R7, R6, 0xfe000000, RZ, 0xc0, !PT ;  /* 0xfe00000006077812 */ /* 0x000fe400078ec0ff */
[----:B------:R-:W-:Y:S02]  /*1c10*/  LOP3.LUT R14, R4, 0xfe000000, RZ, 0xc0, !PT ;  /* 0xfe000000040e7812 */ /* 0x000fe400078ec0ff */
[----:B------:R-:W-:Y:S02]  /*1c20*/  VIMNMX R8, PT, PT, R15, R8, PT ;  /* 0x000000080f087248 */ /* 0x000fe40003fe0100 */
[----:B------:R-:W-:-:S02]  /*1c30*/  LOP3.LUT R19, R7, 0x7e800000, RZ, 0x3c, !PT ;  /* 0x7e80000007137812 */ /* 0x000fc400078e3cff */
[----:B------:R-:W-:Y:S02]  /*1c40*/  VIMNMX R15, PT, PT, R15, R16, PT ;  /* 0x000000100f0f7248 */ /* 0x000fe40003fe0100 */
[----:B------:R-:W-:Y:S01]  /*1c50*/  LOP3.LUT R21, R14, 0x7e800000, RZ, 0x3c, !PT ;  /* 0x7e8000000e157812 */ /* 0x000fe200078e3cff */
[-C--:B------:R-:W-:Y:S01]  /*1c60*/  FMUL.FTZ R16, R8, R19.reuse ;  /* 0x0000001308107220 */ /* 0x080fe20000410000 */
        /* <DEDUP_REMOVED lines=37> */
[----:B-1----:R-:W-:-:S04]  /*1ec0*/  @!P0 FADD.FTZ R8, -R5, R6 ;  /* 0x0000000605088221 */ /* 0x002fc80000010100 */
        /* <DEDUP_REMOVED lines=10> */
.L_x_4053:
[----:B------:R-:W-:Y:S05]  /*1f70*/  BSYNC.RECONVERGENT B1 ;  /* 0x0000000000017941 */ /* 0x000fea0003800200 */
.L_x_4052:
        /* <DEDUP_REMOVED lines=8> */
.L_x_4055:
[----:B------:R-:W-:Y:S05]  /*2000*/  BSYNC.RECONVERGENT B1 ;  /* 0x0000000000017941 */ /* 0x000fea0003800200 */
.L_x_4054:
        /* <DEDUP_REMOVED lines=34> */
.L_x_4051:
[----:B------:R-:W-:-:S13]  /*2230*/  FSETP.GEU.FTZ.AND P0, PT, R9, 1, PT ;  /* 0x3f8000000900780b */ /* 0x000fda0003f1e000 */
[----:B------:R-:W-:-:S04]  /*2240*/  @!P0 FADD.FTZ R4, -R9, 1 ;  /* 0x3f80000009048421 */ /* 0x000fc80000010100 */
[----:B------:R-:W-:-:S06]  /*2250*/  @!P0 FMUL.FTZ R4, R5, R4 ;  /* 0x0000000405048220 */ /* 0x000fcc0000410000 */
[----:B------:R-:W2:Y:S08]  /*2260*/  @!P0 MUFU.SQRT R4, R4 ;  /* 0x0000000400048308 */ /* 0x000eb00000002000 */
[----:B--2---:R-:W1:Y:S02]  /*2270*/  @!P0 MUFU.RCP R15, R4 ;  /* 0x00000004000f8308 */ /* 0x004e640000001000 */
        /* <DEDUP_REMOVED lines=35> */
.L_x_4049:
[----:B------:R-:W-:-:S04]  /*24b0*/  FFMA.FTZ R4, R14, R14, -1 ;  /* 0xbf8000000e047423 */ /* 0x000fc8000001000e */
[----:B------:R-:W0:Y:S02]  /*24c0*/  MUFU.SQRT R15, R4 ;  /* 0x00000004000f7308 */ /* 0x000e240000002000 */
[----:B0-----:R-:W-:-:S06]  /*24d0*/  FADD.FTZ R15, R14, R15 ;  /* 0x0000000f0e0f7221 */ /* 0x001fcc0000010000 */
[----:B------:R-:W0:Y:S02]  /*24e0*/  MUFU.LG2 R15, R15 ;  /* 0x0000000f000f7308 */ /* 0x000e240000000c00 */
[----:B0-----:R-:W-:-:S07]  /*24f0*/  FMUL.FTZ R8, R15, 0.69314718246459960938 ;  /* 0x3f3172180f087820 */ /* 0x001fce0000410000 */
.L_x_4050:
[----:B------:R-:W-:Y:S05]  /*2500*/  BSYNC.RECONVERGENT B0 ;  /* 0x0000000000007941 */ /* 0x000fea0003800200 */
.L_x_4048:
        /* <DEDUP_REMOVED lines=31> */
[----:B------:R-:W-:Y:S01]  /*2700*/  @!P0 FADD.FTZ R4, R7, -R2 ;  /* 0x8000000207048221 */ /* 0x000fe20000010000 */
        /* <DEDUP_REMOVED lines=11> */
.L_x_4063:
[----:B------:R-:W-:Y:S05]  /*27c0*/  BSYNC.RECONVERGENT B4 ;  /* 0x0000000000047941 */ /* 0x000fea0003800200 */
.L_x_4062:
[----:B------:R-:W-:-:S04]  /*27d0*/  FADD.FTZ R0, R5, R0 ;  /* 0x0000000005007221 */ /* 0x000fc80000010000 */
[----:B------:R-:W-:-:S04]  /*27e0*/  FMUL.FTZ R0, R0, R15 ;  /* 0x0000000f00007220 */ /* 0x000fc80000410000 */
[----:B------:R0:W2:Y:S01]  /*27f0*/  MUFU.SQRT R4, R0 ;  /* 0x0000000000047308 */ /* 0x0000a20000002000 */
[----:B------:R-:W-:Y:S05]  /*2800*/  BRA `(.L_x_4060) ;  /* 0x00000000002c7947 */ /* 0x000fea0003800000 */
.L_x_4061:
[----:B------:R-:W-:-:S13]  /*2810*/  FSETP.GT.FTZ.AND P0, PT, R9, 1, PT ;  /* 0x3f8000000900780b */ /* 0x000fda0003f14000 */
[----:B------:R-:W-:Y:S01]  /*2820*/  @P0 FMUL.FTZ R2, R5, R2 ;  /* 0x0000000205020220 */ /* 0x000fe20000410000 */
        /* <DEDUP_REMOVED lines=8> */
[----:B------:R3:W4:Y:S02]  /*28b0*/  @!P0 MUFU.SQRT R4, R6 ;  /* 0x0000000600048308 */ /* 0x0007240000002000 */
.L_x_4060:
[----:B------:R-:W-:Y:S05]  /*28c0*/  BSYNC.RECONVERGENT B1 ;  /* 0x0000000000017941 */ /* 0x000fea0003800200 */
.L_x_4058:
[----:B------:R-:W-:Y:S05]  /*28d0*/  BSYNC.RELIABLE B0 ;  /* 0x0000000000007941 */ /* 0x000fea0003800100 */
.L_x_4057:
        /* <DEDUP_REMOVED lines=15> */
[----:B-1-3--:R-:W-:Y:S05]  /*29d0*/  CALL.REL.NOINC `($__internal_4_$__cuda_sm3x_div_rn_ftz_f32_slowpath) ;  /* 0x0000026800747944 */ /* 0x00afea0003c00000 */
.L_x_4065:
[----:B------:R-:W-:Y:S05]  /*29e0*/  BSYNC.RECONVERGENT B4 ;  /* 0x0000000000047941 */ /* 0x000fea0003800200 */
.L_x_4064:
        /* <DEDUP_REMOVED lines=28> */
.L_x_4059:
[----:B------:R-:W-:Y:S01]  /*2bb0*/  MOV R5, 0x3f000000 ;  /* 0x3f00000000057802 */ /* 0x000fe20000000f00 */
[C---:B------:R-:W-:Y:S01]  /*2bc0*/  FADD.FTZ R6, |R4|.reuse, -RZ ;  /* 0x800000ff04067221 */ /* 0x040fe20000010200 */
[C---:B------:R-:W-:Y:S02]  /*2bd0*/  FSETP.GT.FTZ.AND P0, PT, |R4|.reuse, 0.56000000238418579102, PT ;  /* 0x3f0f5c290400780b */ /* 0x040fe40003f14200 */
[C---:B------:R-:W-:Y:S01]  /*2be0*/  FSETP.NEU.FTZ.AND P1, PT, |R4|.reuse, 1, PT ;  /* 0x3f8000000400780b */ /* 0x040fe20003f3d200 */
[----:B0-----:R-:W-:Y:S01]  /*2bf0*/  FFMA.FTZ R0, |R4|, -R5, 0.5 ;  /* 0x3f00000004007423 */ /* 0x001fe20000010a05 */
        /* <DEDUP_REMOVED lines=20> */
.L_x_4066:
[----:B------:R-:W-:Y:S05]  /*2d40*/  BSYNC.RECONVERGENT B3 ;  /* 0x0000000000037941 */ /* 0x000fea0003800200 */
.L_x_4056:
[----:B-1----:R-:W-:Y:S02]  /*2d50*/  LOP3.LUT R27, R8, 0x80000000, R27, 0xb8, !PT ;  /* 0x80000000081b7812 */ /* 0x002fe400078eb81b */
[----:B------:R-:W-:-:S07]  /*2d60*/  LOP3.LUT R28, R5, 0x80000000, R28, 0xb8, !PT ;  /* 0x80000000051c7812 */ /* 0x000fce00078eb81c */
.L_x_4026:
[----:B------:R-:W-:Y:S05]  /*2d70*/  BSYNC.RECONVERGENT B2 ;  /* 0x0000000000027941 */ /* 0x000fea0003800200 */
.L_x_4025:
[----:B------:R-:W-:Y:S05]  /*2d80*/  WARPSYNC.ALL ;  /* 0x0000000000007948 */ /* 0x000fea0003800000 */
[----:B------:R-:W0:Y:S01]  /*2d90*/  LDCU UR4, c[0x0][0x380] ;  /* 0x00007000ff0477ac */ /* 0x000e220008000800 */
[----:B------:R-:W-:Y:S01]  /*2da0*/  IADD3 R0, PT, PT, R3, 0x80, RZ ;  /* 0x0000008003007810 */ /* 0x000fe20007ffe0ff */
[----:B------:R-:W-:Y:S01]  /*2db0*/  BSSY.RECONVERGENT B2, `(.L_x_4067) ;  /* 0x0000288000027945 */ /* 0x000fe20003800200 */
[----:B0-----:R-:W-:-:S04]  /*2dc0*/  IADD3 R5, PT, PT, -R10, UR4, RZ ;  /* 0x000000040a057c10 */ /* 0x001fc8000fffe1ff */
[----:B------:R-:W-:-:S13]  /*2dd0*/  ISETP.GE.U32.AND P0, PT, R0, R5, PT ;  /* 0x000000050000720c */ /* 0x000fda0003f06070 */
[----:B------:R-:W-:Y:S05]  /*2de0*/  @P0 BRA `(.L_x_4068) ;  /* 0x0000002800100947 */ /* 0x000fea0003800000 */
[----:B------:R-:W-:Y:S02]  /*2df0*/  HADD2.F32 R26, -RZ, R26.H0_H0 ;  /* 0x2000001aff1a7230 */ /* 0x000fe40000004100 */
        /* <DEDUP_REMOVED lines=22> */
.L_x_4069:
        /* <DEDUP_REMOVED lines=16> */
[C---:B---3--:R-:W-:Y:S02]  /*3060*/  VIMNMX R6, PT, PT, R15.reuse, R8, !PT ;  /* 0x000000080f067248 */ /* 0x048fe40007fe0100 */
        /* <DEDUP_REMOVED lines=53> */
.L_x_4076:
[----:B------:R-:W-:-:S04]  /*33c0*/  FADD.FTZ R8, -R2, R7 ;  /* 0x0000000702087221 */ /* 0x000fc80000010100 */
[----:B------:R-:W-:-:S07]  /*33d0*/  FMUL.FTZ R8, R8, 0.5 ;  /* 0x3f00000008087820 */ /* 0x000fce0000410000 */
.L_x_4077:
[----:B------:R-:W-:Y:S05]  /*33e0*/  BSYNC.RECONVERGENT B1 ;  /* 0x0000000000017941 */ /* 0x000fea0003800200 */
.L_x_4075:
        /* <DEDUP_REMOVED lines=11> */
.L_x_4079:
[----:B------:R-:W-:-:S04]  /*34a0*/  FADD.FTZ R15, R4, -R15 ;  /* 0x8000000f040f7221 */ /* 0x000fc80000010000 */
[----:B------:R-:W-:-:S07]  /*34b0*/  FMUL.FTZ R19, R15, 0.5 ;  /* 0x3f0000000f137820 */ /* 0x000fce0000410000 */
.L_x_4080:
[----:B------:R-:W-:Y:S05]  /*34c0*/  BSYNC.RECONVERGENT B1 ;  /* 0x0000000000017941 */ /* 0x000fea0003800200 */
.L_x_4078:
        /* <DEDUP_REMOVED lines=35> */
.L_x_4074:
        /* <DEDUP_REMOVED lines=35> */
.L_x_4081:
[----:B------:R-:W-:-:S04]  /*3930*/  FADD.FTZ R15, -R9, 1 ;  /* 0x3f800000090f7421 */ /* 0x000fc80000010100 */
[----:B------:R-:W-:-:S06]  /*3940*/  FMUL.FTZ R14, R2, R15 ;  /* 0x0000000f020e7220 */ /* 0x000fcc0000410000 */
[----:B------:R-:W0:Y:S08]  /*3950*/  MUFU.SQRT R14, R14 ;  /* 0x0000000e000e7308 */ /* 0x000e300000002000 */
[----:B0-----:R-:W0:Y:S02]  /*3960*/  MUFU.RCP R15, R14 ;  /* 0x0000000e000f7308 */ /* 0x001e240000001000 */
[----:B0-----:R-:W-:Y:S01]  /*3970*/  FMUL.FTZ R8, |R10|, R15 ;  /* 0x0000000f0a087220 */ /* 0x001fe20000410200 */
[----:B------:R-:W-:Y:S06]  /*3980*/  BRA `(.L_x_4072) ;  /* 0x0000000000047947 */ /* 0x000fec0003800000 */
.L_x_4073:
[----:B------:R0:W1:Y:S02]  /*3990*/  MUFU.SQRT R8, R0 ;  /* 0x0000000000087308 */ /* 0x0000640000002000 */
.L_x_4072:
[----:B------:R-:W-:Y:S05]  /*39a0*/  BSYNC.RECONVERGENT B0 ;  /* 0x0000000000007941 */ /* 0x000fea0003800200 */
.L_x_4071:
        /* <DEDUP_REMOVED lines=14> */
[----:B0-----:R-:W-:-:S04]  /*3a90*/  FFMA.FTZ R0, |R14|, -R5, 0.5 ;  /* 0x3f0000000e007423 */ /* 0x001fc80000010a05 */
        /* <DEDUP_REMOVED lines=20> */
.L_x_4085:
        /* <DEDUP_REMOVED lines=23> */
.L_x_4091:
[----:B------:R-:W-:-:S04]  /*3d50*/  FADD.FTZ R5, R4, -R5 ;  /* 0x8000000504057221 */ /* 0x000fc80000010000 */
[----:B------:R-:W-:-:S07]  /*3d60*/  FMUL.FTZ R5, R5, 0.5 ;  /* 0x3f00000005057820 */ /* 0x000fce0000410000 */
.L_x_4092:
[----:B------:R-:W-:Y:S05]  /*3d70*/  BSYNC.RECONVERGENT B4 ;  /* 0x0000000000047941 */ /* 0x000fea0003800200 */
.L_x_4090:
[----:B------:R-:W-:Y:S01]  /*3d80*/  FADD.FTZ R0, R5, R0 ;  /* 0x0000000005007221 */ /* 0x000fe20000010000 */
[----:B------:R-:W-:-:S04]  /*3d90*/  FADD.FTZ R5, R9, R6 ;  /* 0x0000000609057221 */ /* 0x000fc80000010000 */
[----:B------:R-:W-:-:S04]  /*3da0*/  FMUL.FTZ R0, R0, R5 ;  /* 0x0000000500007220 */ /* 0x000fc80000410000 */
[----:B------:R2:W3:Y:S01]  /*3db0*/  MUFU.SQRT R4, R0 ;  /* 0x0000000000047308 */ /* 0x0004e20000002000 */
[----:B------:R-:W-:Y:S05]  /*3dc0*/  BRA `(.L_x_4093) ;  /* 0x0000000000487947 */ /* 0x000fea0003800000 */
.L_x_4089:
[----:B------:R-:W-:-:S13]  /*3dd0*/  FSETP.GT.FTZ.AND P0, PT, R9, 1, PT ;  /* 0x3f8000000900780b */ /* 0x000fda0003f14000 */
[----:B------:R-:W-:Y:S01]  /*3de0*/  @P0 FMUL.FTZ R6, R2, R5 ;  /* 0x0000000502060220 */ /* 0x000fe20000410000 */
[----:B------:R-:W-:Y:S01]  /*3df0*/  @!P0 FADD.FTZ R5, -R9, 1 ;  /* 0x3f80000009058421 */ /* 0x000fe20000010100 */
[----:B0-----:R-:W-:-:S03]  /*3e00*/  @P0 FMUL.FTZ R0, |R10|, 2.81474976710656000000e+14 ;  /* 0x578000000a000820 */ /* 0x001fc60000410200 */
[----:B------:R-:W-:Y:S01]  /*3e10*/  @!P0 FMUL.FTZ R2, R2, R5 ;  /* 0x0000000502028220 */ /* 0x000fe20000410000 */
[----:B------:R-:W0:Y:S01]  /*3e20*/  @P0 MUFU.SQRT R6, R6 ;  /* 0x0000000600060308 */ /* 0x000e220000002000 */
[C---:B------:R-:W-:Y:S01]  /*3e30*/  @P0 FMUL.FTZ R0, R9.reuse, R0 ;  /* 0x0000000009000220 */ /* 0x040fe20000410000 */
[----:B------:R-:W-:-:S06]  /*3e40*/  @P0 FMUL.FTZ R9, R9, 2.81474976710656000000e+14 ;  /* 0x5780000009090820 */ /* 0x000fcc0000410000 */
[----:B------:R-:W-:Y:S08]  /*3e50*/  @!P0 MUFU.SQRT R4, R2 ;  /* 0x0000000200048308 */ /* 0x000ff00000002000 */
[----:B0-----:R-:W0:Y:S02]  /*3e60*/  @P0 MUFU.RCP R5, R6 ;  /* 0x0000000600050308 */ /* 0x001e240000001000 */
[----:B0-----:R-:W-:Y:S01]  /*3e70*/  @P0 FMUL.FTZ R4, R0, R5 ;  /* 0x0000000500040220 */ /* 0x001fe20000410000 */
[----:B------:R-:W-:Y:S06]  /*3e80*/  BRA `(.L_x_4093) ;  /* 0x0000000000187947 */ /* 0x000fec0003800000 */
.L_x_4088:
[----:B------:R-:W-:Y:S01]  /*3e90*/  FADD.FTZ R2, R6, 1 ;  /* 0x3f80000006027421 */ /* 0x000fe20000010000 */
[----:B------:R-:W-:Y:S01]  /*3ea0*/  MUFU.SQRT R5, R0 ;  /* 0x0000000000057308 */ /* 0x000fe20000002000 */
[----:B------:R-:W-:Y:S02]  /*3eb0*/  MOV R9, 0x3f800000 ;  /* 0x3f80000000097802 */ /* 0x000fe40000000f00 */
[----:B------:R-:W-:-:S06]  /*3ec0*/  FMUL.FTZ R2, R2, 0.5 ;  /* 0x3f00000002027820 */ /* 0x000fcc0000410000 */
[----:B------:R-:W2:Y:S02]  /*3ed0*/  MUFU.SQRT R2, R2 ;  /* 0x0000000200027308 */ /* 0x000ea40000002000 */
[----:B--2---:R-:W-:-:S07]  /*3ee0*/  FMUL.FTZ R4, R5, R2 ;  /* 0x0000000205047220 */ /* 0x004fce0000410000 */
.L_x_4093:
[----:B------:R-:W-:Y:S05]  /*3ef0*/  BSYNC.RECONVERGENT B1 ;  /* 0x0000000000017941 */ /* 0x000fea0003800200 */
.L_x_4087:
[----:B------:R-:W-:Y:S05]  /*3f00*/  BRA `(.L_x_4094) ;  /* 0x0000000000087947 */ /* 0x000fea0003800000 */
.L_x_4084:
[----:B------:R-:W-:Y:S01]  /*3f10*/  FMUL.FTZ R4, R6, 16777216 ;  /* 0x4b80000006047820 */ /* 0x000fe20000410000 */
[----:B------:R-:W-:-:S07]  /*3f20*/  FMUL.FTZ R9, R9, 16777216 ;  /* 0x4b80000009097820 */ /* 0x000fce0000410000 */
.L_x_4094:
[----:B------:R-:W-:Y:S05]  /*3f30*/  BSYNC.RELIABLE B0 ;  /* 0x0000000000007941 */ /* 0x000fea0003800100 */
.L_x_4083:
[----:B---3--:R-:W-:Y:S01]  /*3f40*/  FADD.FTZ R23, |R4|, -RZ ;  /* 0x800000ff04177221 */ /* 0x008fe20000010200 */
[C---:B0-2---:R-:W-:Y:S01]  /*3f50*/  FADD.FTZ R0, |R9|.reuse, -RZ ;  /* 0x800000ff09007221 */ /* 0x045fe20000010200 */
        /* <DEDUP_REMOVED lines=13> */
[----:B-1----:R-:W-:Y:S05]  /*4030*/  CALL.REL.NOINC `($__internal_4_$__cuda_sm3x_div_rn_ftz_f32_slowpath) ;  /* 0x0000025000dc7944 */ /* 0x002fea0003c00000 */
.L_x_4096:
[----:B------:R-:W-:Y:S05]  /*4040*/  BSYNC.RECONVERGENT B4 ;  /* 0x0000000000047941 */ /* 0x000fea0003800200 */
.L_x_4095:
        /* <DEDUP_REMOVED lines=28> */
.L_x_4086:
[----:B------:R-:W-:Y:S05]  /*4210*/  BSYNC.RECONVERGENT B3 ;  /* 0x0000000000037941 */ /* 0x000fea0003800200 */
.L_x_4082:
[----:B-1----:R-:W-:Y:S02]  /*4220*/  LOP3.LUT R25, R8, 0x80000000, R25, 0xb8, !PT ;  /* 0x8000000008197812 */ /* 0x002fe400078eb819 */
[----:B------:R-:W-:Y:S01]  /*4230*/  LOP3.LUT R26, R5, 0x80000000, R26, 0xb8, !PT ;  /* 0x80000000051a7812 */ /* 0x000fe200078eb81a */
[----:B------:R-:W-:Y:S06]  /*4240*/  BRA `(.L_x_4068) ;  /* 0x0000001000f87947 */ /* 0x000fec0003800000 */
.L_x_4070:
        /* <DEDUP_REMOVED lines=12> */
[----:B------:R-:W-:Y:S02]  /*4310*/  FSETP.GEU.FTZ.AND P1, PT, R23, 1.084202172485504434e-19, PT ;  /* 0x200000001700780b */ /* 0x000fe40003f3e000 */
[----:B------:R-:W-:-:S04]  /*4320*/  FSETP.GT.FTZ.AND P0, PT, R30, 2.30584300921369395200e+18, PT ;  /* 0x5e0000001e00780b */ /* 0x000fc80003f14000 */
[----:B------:R-:W-:-:S13]  /*4330*/  PLOP3.LUT P0, PT, P0, P1, PT, 0xf2, 0x2f ;  /* 0x00000000002f781c */ /* 0x000fda0000703e72 */
[----:B------:R-:W-:Y:S05]  /*4340*/  @P0 BRA `(.L_x_4100) ;  /* 0x00000000009c0947 */ /* 0x000fea0003800000 */
        /* <DEDUP_REMOVED lines=15> */
[----:B---3--:R-:W-:Y:S05]  /*4440*/  CALL.REL.NOINC `($__internal_4_$__cuda_sm3x_div_rn_ftz_f32_slowpath) ;  /* 0x0000024c00d87944 */ /* 0x008fea0003c00000 */
.L_x_4102:
[----:B------:R-:W-:Y:S05]  /*4450*/  BSYNC.RECONVERGENT B4 ;  /* 0x0000000000047941 */ /* 0x000fea0003800200 */
.L_x_4101:
        /* <DEDUP_REMOVED lines=22> */
.L_x_4100:
[CC--:B------:R-:W-:Y:S01]  /*45c0*/  VIMNMX R4, PT, PT, R5.reuse, R0.reuse, !PT ;  /* 0x0000000005047248 */ /* 0x0c0fe20007fe0100 */
[----:B------:R-:W-:Y:S01]  /*45d0*/  MUFU.RCP R15, R30 ;  /* 0x0000001e000f7308 */ /* 0x000fe20000001000 */
[CC--:B------:R-:W-:Y:S01]  /*45e0*/  VIMNMX R2, PT, PT, R5.reuse, R0.reuse, PT ;  /* 0x0000000005027248 */ /* 0x0c0fe20003fe0100 */
[----:B------:R-:W-:Y:S01]  /*45f0*/  BSSY.RECONVERGENT B4, `(.L_x_4104) ;  /* 0x0000019000047945 */ /* 0x000fe20003800200 */
[----:B---3--:R-:W-:Y:S02]  /*4600*/  LOP3.LUT R6, R4, 0xfe000000, RZ, 0xc0, !PT ;  /* 0xfe00000004067812 */ /* 0x008fe400078ec0ff */
        /* <DEDUP_REMOVED lines=23> */
.L_x_4105:
[----:B------:R-:W-:Y:S05]  /*4780*/  BSYNC.RECONVERGENT B4 ;  /* 0x0000000000047941 */ /* 0x000fea0003800200 */
.L_x_4104:
        /* <DEDUP_REMOVED lines=22> */
.L_x_4099:
        /* <DEDUP_REMOVED lines=11> */
[-C--:B---3--:R-:W-:Y:S01]  /*49a0*/  FMUL.FTZ R6, R0, R5.reuse ;  /* 0x0000000500067220 */ /* 0x088fe20000410000 */
        /* <DEDUP_REMOVED lines=20> */
.L_x_4107:
[----:B------:R-:W-:Y:S05]  /*4af0*/  BSYNC.RECONVERGENT B4 ;  /* 0x0000000000047941 */ /* 0x000fea0003800200 */
.L_x_4106:
        /* <DEDUP_REMOVED lines=22> */
.L_x_4098:
[----:B------:R-:W-:-:S04]  /*4c60*/  FSETP.GEU.FTZ.AND P2, PT, |R10|, R9, PT ;  /* 0x000000090a00720b */ /* 0x000fc80003f5e200 */
        /* <DEDUP_REMOVED lines=24> */
.L_x_4111:
[----:B------:R-:W-:Y:S05]  /*4df0*/  BSYNC.RECONVERGENT B4 ;  /* 0x0000000000047941 */ /* 0x000fea0003800200 */
.L_x_4110:
        /* <DEDUP_REMOVED lines=22> */
.L_x_4109:
        /* <DEDUP_REMOVED lines=8> */
[-C--:B---3--:R-:W-:Y:S01]  /*4fe0*/  FMUL.FTZ R6, R2, R7.reuse ;  /* 0x0000000702067220 */ /* 0x088fe20000410000 */
        /* <DEDUP_REMOVED lines=19> */
.L_x_4113:
[----:B------:R-:W-:Y:S05]  /*5120*/  BSYNC.RECONVERGENT B4 ;  /* 0x0000000000047941 */ /* 0x000fea0003800200 */
.L_x_4112:
        /* <DEDUP_REMOVED lines=22> */
.L_x_4108:
        /* <DEDUP_REMOVED lines=32> */
.L_x_4115:
[----:B------:R-:W-:Y:S05]  /*5490*/  BSYNC.RECONVERGENT B4 ;  /* 0x0000000000047941 */ /* 0x000fea0003800200 */
.L_x_4114:
        /* <DEDUP_REMOVED lines=21> */
.L_x_4103:
[----:B------:R-:W-:Y:S05]  /*55f0*/  BSYNC.RECONVERGENT B3 ;  /* 0x0000000000037941 */ /* 0x000fea0003800200 */
.L_x_4097:
[----:B------:R-:W-:Y:S01]  /*5600*/  FADD.FTZ R4, R4, 0.69314718246459960938 ;  /* 0x3f31721804047421 */ /* 0x000fe20000010000 */
[----:B------:R-:W-:-:S04]  /*5610*/  LOP3.LUT R26, R9, 0x80000000, R26, 0xb8, !PT ;  /* 0x80000000091a7812 */ /* 0x000fc800078eb81a */
[----:B------:R-:W-:-:S07]  /*5620*/  LOP3.LUT R25, R4, 0x80000000, R25, 0xb8, !PT ;  /* 0x8000000004197812 */ /* 0x000fce00078eb819 */
.L_x_4068:
[----:B------:R-:W-:Y:S05]  /*5630*/  BSYNC.RECONVERGENT B2 ;  /* 0x0000000000027941 */ /* 0x000fea0003800200 */
.L_x_4067:
[----:B------:R-:W-:Y:S05]  /*5640*/  WARPSYNC.ALL ;  /* 0x0000000000007948 */ /* 0x000fea0003800000 */
[----:B------:R-:W0:Y:S01]  /*5650*/  S2UR UR5, SR_CTAID.X ;  /* 0x00000000000579c3 */ /* 0x000e220000002500 */
[----:B------:R-:W0:Y:S01]  /*5660*/  LDCU UR4, c[0x0][0x380] ;  /* 0x00007000ff0477ac */ /* 0x000e220008000800 */
[----:B------:R-:W-:Y:S01]  /*5670*/  IADD3 R0, PT, PT, R3, 0x100, RZ ;  /* 0x0000010003007810 */ /* 0x000fe20007ffe0ff */
[----:B------:R-:W-:Y:S01]  /*5680*/  BSSY.RECONVERGENT B2, `(.L_x_4116) ;  /* 0x0000288000027945 */ /* 0x000fe20003800200 */
[----:B0-----:R-:W-:-:S06]  /*5690*/  UIMAD UR4, UR5, -0x400, UR4 ;  /* 0xfffffc00050478a4 */ /* 0x001fcc000f8e0204 */
[----:B------:R-:W-:-:S13]  /*56a0*/  ISETP.GE.U32.AND P0, PT, R0, UR4, PT ;  /* 0x0000000400007c0c */ /* 0x000fda000bf06070 */
        /* <DEDUP_REMOVED lines=24> */
.L_x_4118:
        /* <DEDUP_REMOVED lines=70> */
.L_x_4125:
[----:B------:R-:W-:-:S04]  /*5c90*/  FADD.FTZ R8, -R2, R7 ;  /* 0x0000000702087221 */ /* 0x000fc80000010100 */
[----:B------:R-:W-:-:S07]  /*5ca0*/  FMUL.FTZ R8, R8, 0.5 ;  /* 0x3f00000008087820 */ /* 0x000fce0000410000 */
.L_x_4126:
[----:B------:R-:W-:Y:S05]  /*5cb0*/  BSYNC.RECONVERGENT B1 ;  /* 0x0000000000017941 */ /* 0x000fea0003800200 */
.L_x_4124:
        /* <DEDUP_REMOVED lines=11> */
.L_x_4128:
[----:B------:R-:W-:-:S04]  /*5d70*/  FADD.FTZ R15, R4, -R15 ;  /* 0x8000000f040f7221 */ /* 0x000fc80000010000 */
[----:B------:R-:W-:-:S07]  /*5d80*/  FMUL.FTZ R17, R15, 0.5 ;  /* 0x3f0000000f117820 */ /* 0x000fce0000410000 */
.L_x_4129:
[----:B------:R-:W-:Y:S05]  /*5d90*/  BSYNC.RECONVERGENT B1 ;  /* 0x0000000000017941 */ /* 0x000fea0003800200 */
.L_x_4127:
        /* <DEDUP_REMOVED lines=35> */
.L_x_4123:
        /* <DEDUP_REMOVED lines=35> */
.L_x_4130:
[----:B------:R-:W-:-:S04]  /*6200*/  FADD.FTZ R15, -R9, 1 ;  /* 0x3f800000090f7421 */ /* 0x000fc80000010100 */
[----:B------:R-:W-:-:S06]  /*6210*/  FMUL.FTZ R14, R2, R15 ;  /* 0x0000000f020e7220 */ /* 0x000fcc0000410000 */
[----:B------:R-:W0:Y:S08]  /*6220*/  MUFU.SQRT R14, R14 ;  /* 0x0000000e000e7308 */ /* 0x000e300000002000 */
[----:B0-----:R-:W0:Y:S02]  /*6230*/  MUFU.RCP R15, R14 ;  /* 0x0000000e000f7308 */ /* 0x001e240000001000 */
[----:B0-----:R-:W-:Y:S01]  /*6240*/  FMUL.FTZ R8, |R10|, R15 ;  /* 0x0000000f0a087220 */ /* 0x001fe20000410200 */
[----:B------:R-:W-:Y:S06]  /*6250*/  BRA `(.L_x_4121) ;  /* 0x0000000000047947 */ /* 0x000fec0003800000 */
.L_x_4122:
[----:B------:R0:W1:Y:S02]  /*6260*/  MUFU.SQRT R8, R0 ;  /* 0x0000000000087308 */ /* 0x0000640000002000 */
.L_x_4121:
[----:B------:R-:W-:Y:S05]  /*6270*/  BSYNC.RECONVERGENT B0 ;  /* 0x0000000000007941 */ /* 0x000fea0003800200 */
.L_x_4120:
        /* <DEDUP_REMOVED lines=35> */
.L_x_4134:
        /* <DEDUP_REMOVED lines=23> */
.L_x_4140:
[----:B------:R-:W-:-:S04]  /*6620*/  FADD.FTZ R5, R4, -R5 ;  /* 0x8000000504057221 */ /* 0x000fc80000010000 */
[----:B------:R-:W-:-:S07]  /*6630*/  FMUL.FTZ R5, R5, 0.5 ;  /* 0x3f00000005057820 */ /* 0x000fce0000410000 */
.L_x_4141:
[----:B------:R-:W-:Y:S05]  /*6640*/  BSYNC.RECONVERGENT B4 ;  /* 0x0000000000047941 */ /* 0x000fea0003800200 */
.L_x_4139:
[----:B------:R-:W-:Y:S01]  /*6650*/  FADD.FTZ R0, R5, R0 ;  /* 0x0000000005007221 */ /* 0x000fe20000010000 */
[----:B------:R-:W-:-:S04]  /*6660*/  FADD.FTZ R5, R9, R6 ;  /* 0x0000000609057221 */ /* 0x000fc80000010000 */
[----:B------:R-:W-:-:S04]  /*6670*/  FMUL.FTZ R0, R0, R5 ;  /* 0x0000000500007220 */ /* 0x000fc80000410000 */
[----:B------:R0:W2:Y:S01]  /*6680*/  MUFU.SQRT R4, R0 ;  /* 0x0000000000047308 */ /* 0x0000a20000002000 */
[----:B------:R-:W-:Y:S05]  /*6690*/  BRA `(.L_x_4142) ;  /* 0x0000000000487947 */ /* 0x000fea0003800000 */
.L_x_4138:
        /* <DEDUP_REMOVED lines=12> */
.L_x_4137:
[----:B------:R-:W-:Y:S01]  /*6760*/  FADD.FTZ R2, R6, 1 ;  /* 0x3f80000006027421 */ /* 0x000fe20000010000 */
[----:B------:R-:W-:Y:S01]  /*6770*/  MUFU.SQRT R5, R0 ;  /* 0x0000000000057308 */ /* 0x000fe20000002000 */
[----:B------:R-:W-:Y:S02]  /*6780*/  MOV R9, 0x3f800000 ;  /* 0x3f80000000097802 */ /* 0x000fe40000000f00 */
[----:B------:R-:W-:-:S06]  /*6790*/  FMUL.FTZ R2, R2, 0.5 ;  /* 0x3f00000002027820 */ /* 0x000fcc0000410000 */
[----:B------:R-:W2:Y:S02]  /*67a0*/  MUFU.SQRT R2, R2 ;  /* 0x0000000200027308 */ /* 0x000ea40000002000 */
[----:B--2---:R-:W-:-:S07]  /*67b0*/  FMUL.FTZ R4, R5, R2 ;  /* 0x0000000205047220 */ /* 0x004fce0000410000 */
.L_x_4142:
[----:B------:R-:W-:Y:S05]  /*67c0*/  BSYNC.RECONVERGENT B1 ;  /* 0x0000000000017941 */ /* 0x000fea0003800200 */
.L_x_4136:
[----:B------:R-:W-:Y:S05]  /*67d0*/  BRA `(.L_x_4143) ;  /* 0x0000000000087947 */ /* 0x000fea0003800000 */
.L_x_4133:
[----:B------:R-:W-:Y:S01]  /*67e0*/  FMUL.FTZ R4, R6, 16777216 ;  /* 0x4b80000006047820 */ /* 0x000fe20000410000 */
[----:B------:R-:W-:-:S07]  /*67f0*/  FMUL.FTZ R9, R9, 16777216 ;  /* 0x4b80000009097820 */ /* 0x000fce0000410000 */
.L_x_4143:
[----:B------:R-:W-:Y:S05]  /*6800*/  BSYNC.RELIABLE B0 ;  /* 0x0000000000007941 */ /* 0x000fea0003800100 */
.L_x_4132:
        /* <DEDUP_REMOVED lines=16> */
.L_x_4145:
[----:B------:R-:W-:Y:S05]  /*6910*/  BSYNC.RECONVERGENT B4 ;  /* 0x0000000000047941 */ /* 0x000fea0003800200 */
.L_x_4144:
        /* <DEDUP_REMOVED lines=28> */
.L_x_4135:
[----:B------:R-:W-:Y:S05]  /*6ae0*/  BSYNC.RECONVERGENT B3 ;  /* 0x0000000000037941 */ /* 0x000fea0003800200 */
.L_x_4131:
[----:B-1----:R-:W-:Y:S02]  /*6af0*/  LOP3.LUT R21, R8, 0x80000000, R21, 0xb8, !PT ;  /* 0x8000000008157812 */ /* 0x002fe400078eb815 */
[----:B------:R-:W-:Y:S01]  /*6b00*/  LOP3.LUT R24, R5, 0x80000000, R24, 0xb8, !PT ;  /* 0x8000000005187812 */ /* 0x000fe200078eb818 */
[----:B------:R-:W-:Y:S06]  /*6b10*/  BRA `(.L_x_4117) ;  /* 0x0000001000f87947 */ /* 0x000fec0003800000 */
.L_x_4119:
        /* <DEDUP_REMOVED lines=32> */
.L_x_4151:
[----:B------:R-:W-:Y:S05]  /*6d20*/  BSYNC.RECONVERGENT B4 ;  /* 0x0000000000047941 */ /* 0x000fea0003800200 */
.L_x_4150:
        /* <DEDUP_REMOVED lines=22> */
.L_x_4149:
        /* <DEDUP_REMOVED lines=28> */
.L_x_4154:
[----:B------:R-:W-:Y:S05]  /*7050*/  BSYNC.RECONVERGENT B4 ;  /* 0x0000000000047941 */ /* 0x000fea0003800200 */
.L_x_4153:
        /* <DEDUP_REMOVED lines=22> */
.L_x_4148:
        /* <DEDUP_REMOVED lines=32> */
.L_x_4156:
[----:B------:R-:W-:Y:S05]  /*73c0*/  BSYNC.RECONVERGENT B4 ;  /* 0x0000000000047941 */ /* 0x000fea0003800200 */
.L_x_4155:
        /* <DEDUP_REMOVED lines=22> */
.L_x_4147:
        /* <DEDUP_REMOVED lines=25> */
.L_x_4160:
[----:B------:R-:W-:Y:S05]  /*76c0*/  BSYNC.RECONVERGENT B4 ;  /* 0x0000000000047941 */ /* 0x000fea0003800200 */
.L_x_4159:
        /* <DEDUP_REMOVED lines=22> */
.L_x_4158:
        /* <DEDUP_REMOVED lines=28> */
.L_x_4162:
[----:B------:R-:W-:Y:S05]  /*79f0*/  BSYNC.RECONVERGENT B4 ;  /* 0x0000000000047941 */ /* 0x000fea0003800200 */
.L_x_4161:
        /* <DEDUP_REMOVED lines=22> */
.L_x_4157:
        /* <DEDUP_REMOVED lines=32> */
.L_x_4164:
[----:B------:R-:W-:Y:S05]  /*7d60*/  BSYNC.RECONVERGENT B4 ;  /* 0x0000000000047941 */ /* 0x000fea0003800200 */
.L_x_4163:
        /* <DEDUP_REMOVED lines=21> */
.L_x_4152:
[----:B------:R-:W-:Y:S05]  /*7ec0*/  BSYNC.RECONVERGENT B3 ;  /* 0x0000000000037941 */ /* 0x000fea0003800200 */
.L_x_4146:
[----:B------:R-:W-:Y:S01]  /*7ed0*/  FADD.FTZ R4, R4, 0.69314718246459960938 ;  /* 0x3f31721804047421 */ /* 0x000fe20000010000 */
[----:B------:R-:W-:-:S04]  /*7ee0*/  LOP3.LUT R24, R9, 0x80000000, R24, 0xb8, !PT ;  /* 0x8000000009187812 */ /* 0x000fc800078eb818 */
[----:B------:R-:W-:-:S07]  /*7ef0*/  LOP3.LUT R21, R4, 0x80000000, R21, 0xb8, !PT ;  /* 0x8000000004157812 */ /* 0x000fce00078eb815 */
.L_x_4117:
[----:B------:R-:W-:Y:S05]  /*7f00*/  BSYNC.RECONVERGENT B2 ;  /* 0x0000000000027941 */ /* 0x000fea0003800200 */
.L_x_4116:
[----:B------:R-:W-:Y:S05]  /*7f10*/  WARPSYNC.ALL ;  /* 0x0000000000007948 */ /* 0x000fea0003800000 */
[----:B------:R-:W0:Y:S01]  /*7f20*/  LDCU UR4, c[0x0][0x380] ;  /* 0x00007000ff0477ac */ /* 0x000e220008000800 */
[----:B------:R-:W-:Y:S01]  /*7f30*/  IADD3 R0, PT, PT, R3, 0x180, RZ ;  /* 0x0000018003007810 */ /* 0x000fe20007ffe0ff */
[----:B------:R-:W-:Y:S01]  /*7f40*/  BSSY.RECONVERGENT B2, `(.L_x_4165) ;  /* 0x0000288000027945 */ /* 0x000fe20003800200 */
[----:B0-----:R-:W-:-:S06]  /*7f50*/  UIMAD UR4, UR5, -0x400, UR4 ;  /* 0xfffffc00050478a4 */ /* 0x001fcc000f8e0204 */
[----:B------:R-:W-:-:S13]  /*7f60*/  ISETP.GE.U32.AND P0, PT, R0, UR4, PT ;  /* 0x0000000400007c0c */ /* 0x000fda000bf06070 */
        /* <DEDUP_REMOVED lines=24> */
.L_x_4167:
        /* <DEDUP_REMOVED lines=70> */
.L_x_4174:
[----:B------:R-:W-:-:S04]  /*8550*/  FADD.FTZ R8, -R2, R7 ;  /* 0x0000000702087221 */ /* 0x000fc80000010100 */
[----:B------:R-:W-:-:S07]  /*8560*/  FMUL.FTZ R8, R8, 0.5 ;  /* 0x3f00000008087820 */ /* 0x000fce0000410000 */
.L_x_4175:
[----:B------:R-:W-:Y:S05]  /*8570*/  BSYNC.RECONVERGENT B1 ;  /* 0x0000000000017941 */ /* 0x000fea0003800200 */
.L_x_4173:
        /* <DEDUP_REMOVED lines=11> */
.L_x_4177:
[----:B------:R-:W-:-:S04]  /*8630*/  FADD.FTZ R13, R4, -R13 ;  /* 0x8000000d040d7221 */ /* 0x000fc80000010000 */
[----:B------:R-:W-:-:S07]  /*8640*/  FMUL.FTZ R15, R13, 0.5 ;  /* 0x3f0000000d0f7820 */ /* 0x000fce0000410000 */
.L_x_4178:
[----:B------:R-:W-:Y:S05]  /*8650*/  BSYNC.RECONVERGENT B1 ;  /* 0x0000000000017941 */ /* 0x000fea0003800200 */
.L_x_4176:
        /* <DEDUP_REMOVED lines=35> */
.L_x_4172:
        /* <DEDUP_REMOVED lines=35> */
.L_x_4179:
[----:B------:R-:W-:-:S04]  /*8ac0*/  FADD.FTZ R13, -R9, 1 ;  /* 0x3f800000090d7421 */ /* 0x000fc80000010100 */
[----:B------:R-:W-:-:S06]  /*8ad0*/  FMUL.FTZ R13, R2, R13 ;  /* 0x0000000d020d7220 */ /* 0x000fcc0000410000 */
[----:B------:R-:W0:Y:S08]  /*8ae0*/  MUFU.SQRT R13, R13 ;  /* 0x0000000d000d7308 */ /* 0x000e300000002000 */
[----:B0-----:R-:W0:Y:S02]  /*8af0*/  MUFU.RCP R15, R13 ;  /* 0x0000000d000f7308 */ /* 0x001e240000001000 */
[----:B0-----:R-:W-:Y:S01]  /*8b00*/  FMUL.FTZ R8, |R10|, R15 ;  /* 0x0000000f0a087220 */ /* 0x001fe20000410200 */
[----:B------:R-:W-:Y:S06]  /*8b10*/  BRA `(.L_x_4170) ;  /* 0x0000000000047947 */ /* 0x000fec0003800000 */
.L_x_4171:
[----:B------:R0:W1:Y:S02]  /*8b20*/  MUFU.SQRT R8, R0 ;  /* 0x0000000000087308 */ /* 0x0000640000002000 */
.L_x_4170:
[----:B------:R-:W-:Y:S05]  /*8b30*/  BSYNC.RECONVERGENT B0 ;  /* 0x0000000000007941 */ /* 0x000fea0003800200 */
.L_x_4169:
        /* <DEDUP_REMOVED lines=33> */
[----:B------:R-:W-:Y:S01]  /*8d50*/  FSEL R13, R13, R4, !P0 ;  /* 0x000000040d0d7208 */ /* 0x000fe20004000000 */
[----:B------:R-:W-:Y:S06]  /*8d60*/  BRA `(.L_x_4184) ;  /* 0x00000004008c7947 */ /* 0x000fec0003800000 */
.L_x_4183:
        /* <DEDUP_REMOVED lines=23> */
.L_x_4189:
[----:B------:R-:W-:-:S04]  /*8ee0*/  FADD.FTZ R5, R4, -R5 ;  /* 0x8000000504057221 */ /* 0x000fc80000010000 */
[----:B------:R-:W-:-:S07]  /*8ef0*/  FMUL.FTZ R5, R5, 0.5 ;  /* 0x3f00000005057820 */ /* 0x000fce0000410000 */
.L_x_4190:
[----:B------:R-:W-:Y:S05]  /*8f00*/  BSYNC.RECONVERGENT B4 ;  /* 0x0000000000047941 */ /* 0x000fea0003800200 */
.L_x_4188:
[----:B------:R-:W-:Y:S01]  /*8f10*/  FADD.FTZ R0, R5, R0 ;  /* 0x0000000005007221 */ /* 0x000fe20000010000 */
[----:B------:R-:W-:-:S04]  /*8f20*/  FADD.FTZ R5, R9, R6 ;  /* 0x0000000609057221 */ /* 0x000fc80000010000 */
[----:B------:R-:W-:-:S04]  /*8f30*/  FMUL.FTZ R0, R0, R5 ;  /* 0x0000000500007220 */ /* 0x000fc80000410000 */
[----:B------:R2:W3:Y:S01]  /*8f40*/  MUFU.SQRT R4, R0 ;  /* 0x0000000000047308 */ /* 0x0004e20000002000 */
[----:B------:R-:W-:Y:S05]  /*8f50*/  BRA `(.L_x_4191) ;  /* 0x0000000000487947 */ /* 0x000fea0003800000 */
.L_x_4187:
        /* <DEDUP_REMOVED lines=12> */
.L_x_4186:
[----:B------:R-:W-:Y:S01]  /*9020*/  FADD.FTZ R2, R6, 1 ;  /* 0x3f80000006027421 */ /* 0x000fe20000010000 */
[----:B------:R-:W-:Y:S01]  /*9030*/  MUFU.SQRT R5, R0 ;  /* 0x0000000000057308 */ /* 0x000fe20000002000 */
[----:B------:R-:W-:Y:S02]  /*9040*/  MOV R9, 0x3f800000 ;  /* 0x3f80000000097802 */ /* 0x000fe40000000f00 */
[----:B------:R-:W-:-:S06]  /*9050*/  FMUL.FTZ R2, R2, 0.5 ;  /* 0x3f00000002027820 */ /* 0x000fcc0000410000 */
[----:B------:R-:W2:Y:S02]  /*9060*/  MUFU.SQRT R2, R2 ;  /* 0x0000000200027308 */ /* 0x000ea40000002000 */
[----:B--2---:R-:W-:-:S07]  /*9070*/  FMUL.FTZ R4, R5, R2 ;  /* 0x0000000205047220 */ /* 0x004fce0000410000 */
.L_x_4191:
[----:B------:R-:W-:Y:S05]  /*9080*/  BSYNC.RECONVERGENT B1 ;  /* 0x0000000000017941 */ /* 0x000fea0003800200 */
.L_x_4185:
[----:B------:R-:W-:Y:S05]  /*9090*/  BRA `(.L_x_4192) ;  /* 0x0000000000087947 */ /* 0x000fea0003800000 */
.L_x_4182:
[----:B------:R-:W-:Y:S01]  /*90a0*/  FMUL.FTZ R4, R6, 16777216 ;  /* 0x4b80000006047820 */ /* 0x000fe20000410000 */
[----:B------:R-:W-:-:S07]  /*90b0*/  FMUL.FTZ R9, R9, 16777216 ;  /* 0x4b80000009097820 */ /* 0x000fce0000410000 */
.L_x_4192:
[----:B------:R-:W-:Y:S05]  /*90c0*/  BSYNC.RELIABLE B0 ;  /* 0x0000000000007941 */ /* 0x000fea0003800100 */
.L_x_4181:
        /* <DEDUP_REMOVED lines=16> */
.L_x_4194:
[----:B------:R-:W-:Y:S05]  /*91d0*/  BSYNC.RECONVERGENT B4 ;  /* 0x0000000000047941 */ /* 0x000fea0003800200 */
.L_x_4193:
        /* <DEDUP_REMOVED lines=28> */
.L_x_4184:
[----:B------:R-:W-:Y:S05]  /*93a0*/  BSYNC.RECONVERGENT B3 ;  /* 0x0000000000037941 */ /* 0x000fea0003800200 */
.L_x_4180:
[----:B-1----:R-:W-:Y:S02]  /*93b0*/  LOP3.LUT R19, R8, 0x80000000, R19, 0xb8, !PT ;  /* 0x8000000008137812 */ /* 0x002fe400078eb813 */
[----:B------:R-:W-:Y:S01]  /*93c0*/  LOP3.LUT R22, R13, 0x80000000, R22, 0xb8, !PT ;  /* 0x800000000d167812 */ /* 0x000fe200078eb816 */
[----:B------:R-:W-:Y:S06]  /*93d0*/  BRA `(.L_x_4166) ;  /* 0x0000001000f87947 */ /* 0x000fec0003800000 */
.L_x_4168:
        /* <DEDUP_REMOVED lines=32> */
.L_x_4200:
[----:B------:R-:W-:Y:S05]  /*95e0*/  BSYNC.RECONVERGENT B4 ;  /* 0x0000000000047941 */ /* 0x000fea0003800200 */
.L_x_4199:
        /* <DEDUP_REMOVED lines=22> */
.L_x_4198:
        /* <DEDUP_REMOVED lines=28> */
.L_x_4203:
[----:B------:R-:W-:Y:S05]  /*9910*/  BSYNC.RECONVERGENT B4 ;  /* 0x0000000000047941 */ /* 0x000fea0003800200 */
.L_x_4202:
        /* <DEDUP_REMOVED lines=22> */
.L_x_4197:
        /* <DEDUP_REMOVED lines=32> */
.L_x_4205:
[----:B------:R-:W-:Y:S05]  /*9c80*/  BSYNC.RECONVERGENT B4 ;  /* 0x0000000000047941 */ /* 0x000fea0003800200 */
.L_x_4204:
        /* <DEDUP_REMOVED lines=22> */
.L_x_4196:
        /* <DEDUP_REMOVED lines=25> */
.L_x_4209:
[----:B------:R-:W-:Y:S05]  /*9f80*/  BSYNC.RECONVERGENT B4 ;  /* 0x0000000000047941 */ /* 0x000fea0003800200 */
.L_x_4208:
        /* <DEDUP_REMOVED lines=22> */
.L_x_4207:
        /* <DEDUP_REMOVED lines=28> */
.L_x_4211:
[----:B------:R-:W-:Y:S05]  /*a2b0*/  BSYNC.RECONVERGENT B4 ;  /* 0x0000000000047941 */ /* 0x000fea0003800200 */
.L_x_4210:
        /* <DEDUP_REMOVED lines=22> */
.L_x_4206:
        /* <DEDUP_REMOVED lines=32> */
.L_x_4213:
[----:B------:R-:W-:Y:S05]  /*a620*/  BSYNC.RECONVERGENT B4 ;  /* 0x0000000000047941 */ /* 0x000fea0003800200 */
.L_x_4212:
        /* <DEDUP_REMOVED lines=21> */
.L_x_4201:
[----:B------:R-:W-:Y:S05]  /*a780*/  BSYNC.RECONVERGENT B3 ;  /* 0x0000000000037941 */ /* 0x000fea0003800200 */
.L_x_4195:
[----:B------:R-:W-:Y:S01]  /*a790*/  FADD.FTZ R4, R4, 0.69314718246459960938 ;  /* 0x3f31721804047421 */ /* 0x000fe20000010000 */
[----:B------:R-:W-:-:S04]  /*a7a0*/  LOP3.LUT R22, R9, 0x80000000, R22, 0xb8, !PT ;  /* 0x8000000009167812 */ /* 0x000fc800078eb816 */
[----:B------:R-:W-:-:S07]  /*a7b0*/  LOP3.LUT R19, R4, 0x80000000, R19, 0xb8, !PT ;  /* 0x8000000004137812 */ /* 0x000fce00078eb813 */
.L_x_4166:
[----:B------:R-:W-:Y:S05]  /*a7c0*/  BSYNC.RECONVERGENT B2 ;  /* 0x0000000000027941 */ /* 0x000fea0003800200 */
.L_x_4165:
        /* <DEDUP_REMOVED lines=31> */
.L_x_4216:
        /* <DEDUP_REMOVED lines=70> */
.L_x_4223:
[----:B------:R-:W-:-:S04]  /*ae20*/  FADD.FTZ R8, -R2, R7 ;  /* 0x0000000702087221 */ /* 0x000fc80000010100 */
[----:B------:R-:W-:-:S07]  /*ae30*/  FMUL.FTZ R8, R8, 0.5 ;  /* 0x3f00000008087820 */ /* 0x000fce0000410000 */
.L_x_4224:
[----:B------:R-:W-:Y:S05]  /*ae40*/  BSYNC.RECONVERGENT B1 ;  /* 0x0000000000017941 */ /* 0x000fea0003800200 */
.L_x_4222:
        /* <DEDUP_REMOVED lines=11> */
.L_x_4226:
[----:B------:R-:W-:-:S04]  /*af00*/  FADD.FTZ R13, R4, -R13 ;  /* 0x8000000d040d7221 */ /* 0x000fc80000010000 */
[----:B------:R-:W-:-:S07]  /*af10*/  FMUL.FTZ R15, R13, 0.5 ;  /* 0x3f0000000d0f7820 */ /* 0x000fce0000410000 */
.L_x_4227:
[----:B------:R-:W-:Y:S05]  /*af20*/  BSYNC.RECONVERGENT B1 ;  /* 0x0000000000017941 */ /* 0x000fea0003800200 */
.L_x_4225:
        /* <DEDUP_REMOVED lines=35> */
.L_x_4221:
        /* <DEDUP_REMOVED lines=35> */
.L_x_4228:
[----:B------:R-:W-:-:S04]  /*b390*/  FADD.FTZ R13, -R9, 1 ;  /* 0x3f800000090d7421 */ /* 0x000fc80000010100 */
[----:B------:R-:W-:-:S06]  /*b3a0*/  FMUL.FTZ R13, R2, R13 ;  /* 0x0000000d020d7220 */ /* 0x000fcc0000410000 */
[----:B------:R-:W0:Y:S08]  /*b3b0*/  MUFU.SQRT R13, R13 ;  /* 0x0000000d000d7308 */ /* 0x000e300000002000 */
[----:B0-----:R-:W0:Y:S02]  /*b3c0*/  MUFU.RCP R15, R13 ;  /* 0x0000000d000f7308 */ /* 0x001e240000001000 */
[----:B0-----:R-:W-:Y:S01]  /*b3d0*/  FMUL.FTZ R8, |R10|, R15 ;  /* 0x0000000f0a087220 */ /* 0x001fe20000410200 */
[----:B------:R-:W-:Y:S06]  /*b3e0*/  BRA `(.L_x_4219) ;  /* 0x0000000000047947 */ /* 0x000fec0003800000 */
.L_x_4220:
[----:B------:R0:W1:Y:S02]  /*b3f0*/  MUFU.SQRT R8, R0 ;  /* 0x0000000000087308 */ /* 0x0000640000002000 */
.L_x_4219:
[----:B------:R-:W-:Y:S05]  /*b400*/  BSYNC.RECONVERGENT B0 ;  /* 0x0000000000007941 */ /* 0x000fea0003800200 */
.L_x_4218:
        /* <DEDUP_REMOVED lines=35> */
.L_x_4232:
        /* <DEDUP_REMOVED lines=23> */
.L_x_4238:
[----:B------:R-:W-:-:S04]  /*b7b0*/  FADD.FTZ R5, R4, -R5 ;  /* 0x8000000504057221 */ /* 0x000fc80000010000 */
[----:B------:R-:W-:-:S07]  /*b7c0*/  FMUL.FTZ R5, R5, 0.5 ;  /* 0x3f00000005057820 */ /* 0x000fce0000410000 */
.L_x_4239:
[----:B------:R-:W-:Y:S05]  /*b7d0*/  BSYNC.RECONVERGENT B4 ;  /* 0x0000000000047941 */ /* 0x000fea0003800200 */
.L_x_4237:
[----:B------:R-:W-:Y:S01]  /*b7e0*/  FADD.FTZ R0, R5, R0 ;  /* 0x0000000005007221 */ /* 0x000fe20000010000 */
[----:B------:R-:W-:-:S04]  /*b7f0*/  FADD.FTZ R5, R9, R6 ;  /* 0x0000000609057221 */ /* 0x000fc80000010000 */
[----:B------:R-:W-:-:S04]  /*b800*/  FMUL.FTZ R0, R0, R5 ;  /* 0x0000000500007220 */ /* 0x000fc80000410000 */
[----:B------:R0:W2:Y:S01]  /*b810*/  MUFU.SQRT R4, R0 ;  /* 0x0000000000047308 */ /* 0x0000a20000002000 */
[----:B------:R-:W-:Y:S05]  /*b820*/  BRA `(.L_x_4240) ;  /* 0x0000000000487947 */ /* 0x000fea0003800000 */
.L_x_4236:
        /* <DEDUP_REMOVED lines=12> */
.L_x_4235:
[----:B------:R-:W-:Y:S01]  /*b8f0*/  FADD.FTZ R2, R6, 1 ;  /* 0x3f80000006027421 */ /* 0x000fe20000010000 */
[----:B------:R-:W-:Y:S01]  /*b900*/  MUFU.SQRT R5, R0 ;  /* 0x0000000000057308 */ /* 0x000fe20000002000 */
[----:B------:R-:W-:Y:S02]  /*b910*/  MOV R9, 0x3f800000 ;  /* 0x3f80000000097802 */ /* 0x000fe40000000f00 */
[----:B------:R-:W-:-:S06]  /*b920*/  FMUL.FTZ R2, R2, 0.5 ;  /* 0x3f00000002027820 */ /* 0x000fcc0000410000 */
[----:B------:R-:W2:Y:S02]  /*b930*/  MUFU.SQRT R2, R2 ;  /* 0x0000000200027308 */ /* 0x000ea40000002000 */
[----:B--2---:R-:W-:-:S07]  /*b940*/  FMUL.FTZ R4, R5, R2 ;  /* 0x0000000205047220 */ /* 0x004fce0000410000 */
.L_x_4240:
[----:B------:R-:W-:Y:S05]  /*b950*/  BSYNC.RECONVERGENT B1 ;  /* 0x0000000000017941 */ /* 0x000fea0003800200 */
.L_x_4234:
[----:B------:R-:W-:Y:S05]  /*b960*/  BRA `(.L_x_4241) ;  /* 0x0000000000087947 */ /* 0x000fea0003800000 */
.L_x_4231:
[----:B------:R-:W-:Y:S01]  /*b970*/  FMUL.FTZ R4, R6, 16777216 ;  /* 0x4b80000006047820 */ /* 0x000fe20000410000 */
[----:B------:R-:W-:-:S07]  /*b980*/  FMUL.FTZ R9, R9, 16777216 ;  /* 0x4b80000009097820 */ /* 0x000fce0000410000 */
.L_x_4241:
[----:B------:R-:W-:Y:S05]  /*b990*/  BSYNC.RELIABLE B0 ;  /* 0x0000000000007941 */ /* 0x000fea0003800100 */
.L_x_4230:
        /* <DEDUP_REMOVED lines=16> */
.L_x_4243:
[----:B------:R-:W-:Y:S05]  /*baa0*/  BSYNC.RECONVERGENT B4 ;  /* 0x0000000000047941 */ /* 0x000fea0003800200 */
.L_x_4242:
        /* <DEDUP_REMOVED lines=28> */
.L_x_4233:
[----:B------:R-:W-:Y:S05]  /*bc70*/  BSYNC.RECONVERGENT B3 ;  /* 0x0000000000037941 */ /* 0x000fea0003800200 */
.L_x_4229:
[----:B-1----:R-:W-:Y:S02]  /*bc80*/  LOP3.LUT R17, R8, 0x80000000, R17, 0xb8, !PT ;  /* 0x8000000008117812 */ /* 0x002fe400078eb811 */
[----:B------:R-:W-:Y:S01]  /*bc90*/  LOP3.LUT R20, R13, 0x80000000, R20, 0xb8, !PT ;  /* 0x800000000d147812 */ /* 0x000fe200078eb814 */
[----:B------:R-:W-:Y:S06]  /*bca0*/  BRA `(.L_x_4215) ;  /* 0x0000001000f87947 */ /* 0x000fec0003800000 */
.L_x_4217:
        /* <DEDUP_REMOVED lines=32> */
.L_x_4249:
[----:B------:R-:W-:Y:S05]  /*beb0*/  BSYNC.RECONVERGENT B4 ;  /* 0x0000000000047941 */ /* 0x000fea0003800200 */
.L_x_4248:
        /* <DEDUP_REMOVED lines=22> */
.L_x_4247:
        /* <DEDUP_REMOVED lines=28> */
.L_x_4252:
[----:B------:R-:W-:Y:S05]  /*c1e0*/  BSYNC.RECONVERGENT B4 ;  /* 0x0000000000047941 */ /* 0x000fea0003800200 */
.L_x_4251:
        /* <DEDUP_REMOVED lines=22> */
.L_x_4246:
        /* <DEDUP_REMOVED lines=32> */
.L_x_4254:
[----:B------:R-:W-:Y:S05]  /*c550*/  BSYNC.RECONVERGENT B4 ;  /* 0x0000000000047941 */ /* 0x000fea0003800200 */
.L_x_4253:
        /* <DEDUP_REMOVED lines=22> */
.L_x_4245:
        /* <DEDUP_REMOVED lines=25> */
.L_x_4258:
[----:B------:R-:W-:Y:S05]  /*c850*/  BSYNC.RECONVERGENT B4 ;  /* 0x0000000000047941 */ /* 0x000fea0003800200 */
.L_x_4257:
        /* <DEDUP_REMOVED lines=22> */
.L_x_4256:
        /* <DEDUP_REMOVED lines=28> */
.L_x_4260:
[----:B------:R-:W-:Y:S05]  /*cb80*/  BSYNC.RECONVERGENT B4 ;  /* 0x0000000000047941 */ /* 0x000fea0003800200 */
.L_x_4259:
        /* <DEDUP_REMOVED lines=22> */
.L_x_4255:
        /* <DEDUP_REMOVED lines=32> */
.L_x_4262:
[----:B------:R-:W-:Y:S05]  /*cef0*/  BSYNC.RECONVERGENT B4 ;  /* 0x0000000000047941 */ /* 0x000fea0003800200 */
.L_x_4261:
        /* <DEDUP_REMOVED lines=21> */
.L_x_4250:
[----:B------:R-:W-:Y:S05]  /*d050*/  BSYNC.RECONVERGENT B3 ;  /* 0x0000000000037941 */ /* 0x000fea0003800200 */
.L_x_4244:
[----:B------:R-:W-:Y:S01]  /*d060*/  FADD.FTZ R4, R4, 0.69314718246459960938 ;  /* 0x3f31721804047421 */ /* 0x000fe20000010000 */
[----:B------:R-:W-:-:S04]  /*d070*/  LOP3.LUT R20, R9, 0x80000000, R20, 0xb8, !PT ;  /* 0x8000000009147812 */ /* 0x000fc800078eb814 */
[----:B------:R-:W-:-:S07]  /*d080*/  LOP3.LUT R17, R4, 0x80000000, R17, 0xb8, !PT ;  /* 0x8000000004117812 */ /* 0x000fce00078eb811 */
.L_x_4215:
[----:B------:R-:W-:Y:S05]  /*d090*/  BSYNC.RECONVERGENT B2 ;  /* 0x0000000000027941 */ /* 0x000fea0003800200 */
.L_x_4214:
        /* <DEDUP_REMOVED lines=30> */
.L_x_4265:
        /* <DEDUP_REMOVED lines=70> */
.L_x_4272:
[----:B------:R-:W-:-:S04]  /*d6e0*/  FADD.FTZ R8, -R2, R7 ;  /* 0x0000000702087221 */ /* 0x000fc80000010100 */
[----:B------:R-:W-:-:S07]  /*d6f0*/  FMUL.FTZ R8, R8, 0.5 ;  /* 0x3f00000008087820 */ /* 0x000fce0000410000 */
.L_x_4273:
[----:B------:R-:W-:Y:S05]  /*d700*/  BSYNC.RECONVERGENT B1 ;  /* 0x0000000000017941 */ /* 0x000fea0003800200 */
.L_x_4271:
        /* <DEDUP_REMOVED lines=11> */
.L_x_4275:
[----:B------:R-:W-:-:S04]  /*d7c0*/  FADD.FTZ R15, R4, -R15 ;  /* 0x8000000f040f7221 */ /* 0x000fc80000010000 */
[----:B------:R-:W-:-:S07]  /*d7d0*/  FMUL.FTZ R23, R15, 0.5 ;  /* 0x3f0000000f177820 */ /* 0x000fce0000410000 */
.L_x_4276:
[----:B------:R-:W-:Y:S05]  /*d7e0*/  BSYNC.RECONVERGENT B1 ;  /* 0x0000000000017941 */ /* 0x000fea0003800200 */
.L_x_4274:
        /* <DEDUP_REMOVED lines=35> */
.L_x_4270:
        /* <DEDUP_REMOVED lines=35> */
.L_x_4277:
[----:B------:R-:W-:-:S04]  /*dc50*/  FADD.FTZ R15, -R9, 1 ;  /* 0x3f800000090f7421 */ /* 0x000fc80000010100 */
[----:B------:R-:W-:-:S06]  /*dc60*/  FMUL.FTZ R14, R2, R15 ;  /* 0x0000000f020e7220 */ /* 0x000fcc0000410000 */
[----:B------:R-:W0:Y:S08]  /*dc70*/  MUFU.SQRT R14, R14 ;  /* 0x0000000e000e7308 */ /* 0x000e300000002000 */
[----:B0-----:R-:W0:Y:S02]  /*dc80*/  MUFU.RCP R15, R14 ;  /* 0x0000000e000f7308 */ /* 0x001e240000001000 */
[----:B0-----:R-:W-:Y:S01]  /*dc90*/  FMUL.FTZ R8, |R10|, R15 ;  /* 0x0000000f0a087220 */ /* 0x001fe20000410200 */
[----:B------:R-:W-:Y:S06]  /*dca0*/  BRA `(.L_x_4268) ;  /* 0x0000000000047947 */ /* 0x000fec0003800000 */
.L_x_4269:
[----:B------:R0:W1:Y:S02]  /*dcb0*/  MUFU.SQRT R8, R0 ;  /* 0x0000000000087308 */ /* 0x0000640000002000 */
.L_x_4268:
[----:B------:R-:W-:Y:S05]  /*dcc0*/  BSYNC.RECONVERGENT B0 ;  /* 0x0000000000007941 */ /* 0x000fea0003800200 */
.L_x_4267:
        /* <DEDUP_REMOVED lines=35> */
.L_x_4281:
        /* <DEDUP_REMOVED lines=23> */
.L_x_4287:
[----:B------:R-:W-:-:S04]  /*e070*/  FADD.FTZ R5, R4, -R5 ;  /* 0x8000000504057221 */ /* 0x000fc80000010000 */
[----:B------:R-:W-:-:S07]  /*e080*/  FMUL.FTZ R5, R5, 0.5 ;  /* 0x3f00000005057820 */ /* 0x000fce0000410000 */
.L_x_4288:
[----:B------:R-:W-:Y:S05]  /*e090*/  BSYNC.RECONVERGENT B4 ;  /* 0x0000000000047941 */ /* 0x000fea0003800200 */
.L_x_4286:
[----:B------:R-:W-:Y:S01]  /*e0a0*/  FADD.FTZ R0, R5, R0 ;  /* 0x0000000005007221 */ /* 0x000fe20000010000 */
[----:B------:R-:W-:-:S04]  /*e0b0*/  FADD.FTZ R5, R9, R6 ;  /* 0x0000000609057221 */ /* 0x000fc80000010000 */
[----:B------:R-:W-:-:S04]  /*e0c0*/  FMUL.FTZ R0, R0, R5 ;  /* 0x0000000500007220 */ /* 0x000fc80000410000 */
[----:B------:R2:W3:Y:S01]  /*e0d0*/  MUFU.SQRT R4, R0 ;  /* 0x0000000000047308 */ /* 0x0004e20000002000 */
[----:B------:R-:W-:Y:S05]  /*e0e0*/  BRA `(.L_x_4289) ;  /* 0x0000000000487947 */ /* 0x000fea0003800000 */
.L_x_4285:
        /* <DEDUP_REMOVED lines=12> */
.L_x_4284:
[----:B------:R-:W-:Y:S01]  /*e1b0*/  FADD.FTZ R2, R6, 1 ;  /* 0x3f80000006027421 */ /* 0x000fe20000010000 */
[----:B------:R-:W-:Y:S01]  /*e1c0*/  MUFU.SQRT R5, R0 ;  /* 0x0000000000057308 */ /* 0x000fe20000002000 */
[----:B------:R-:W-:Y:S02]  /*e1d0*/  MOV R9, 0x3f800000 ;  /* 0x3f80000000097802 */ /* 0x000fe40000000f00 */
[----:B------:R-:W-:-:S06]  /*e1e0*/  FMUL.FTZ R2, R2, 0.5 ;  /* 0x3f00000002027820 */ /* 0x000fcc0000410000 */
[----:B------:R-:W2:Y:S02]  /*e1f0*/  MUFU.SQRT R2, R2 ;  /* 0x0000000200027308 */ /* 0x000ea40000002000 */
[----:B--2---:R-:W-:-:S07]  /*e200*/  FMUL.FTZ R4, R5, R2 ;  /* 0x0000000205047220 */ /* 0x004fce0000410000 */
.L_x_4289:
[----:B------:R-:W-:Y:S05]  /*e210*/  BSYNC.RECONVERGENT B1 ;  /* 0x0000000000017941 */ /* 0x000fea0003800200 */
.L_x_4283:
[----:B------:R-:W-:Y:S05]  /*e220*/  BRA `(.L_x_4290) ;  /* 0x0000000000087947 */ /* 0x000fea0003800000 */
.L_x_4280:
[----:B------:R-:W-:Y:S01]  /*e230*/  FMUL.FTZ R4, R6, 16777216 ;  /* 0x4b80000006047820 */ /* 0x000fe20000410000 */
[----:B------:R-:W-:-:S07]  /*e240*/  FMUL.FTZ R9, R9, 16777216 ;  /* 0x4b80000009097820 */ /* 0x000fce0000410000 */
.L_x_4290:
[----:B------:R-:W-:Y:S05]  /*e250*/  BSYNC.RELIABLE B0 ;  /* 0x0000000000007941 */ /* 0x000fea0003800100 */
.L_x_4279:
        /* <DEDUP_REMOVED lines=16> */
.L_x_4292:
[----:B------:R-:W-:Y:S05]  /*e360*/  BSYNC.RECONVERGENT B4 ;  /* 0x0000000000047941 */ /* 0x000fea0003800200 */
.L_x_4291:
        /* <DEDUP_REMOVED lines=28> */
.L_x_4282:
[----:B------:R-:W-:Y:S05]  /*e530*/  BSYNC.RECONVERGENT B3 ;  /* 0x0000000000037941 */ /* 0x000fea0003800200 */
.L_x_4278:
[----:B-1----:R-:W-:Y:S02]  /*e540*/  LOP3.LUT R13, R8, 0x80000000, R13, 0xb8, !PT ;  /* 0x80000000080d7812 */ /* 0x002fe400078eb80d */
[----:B------:R-:W-:Y:S01]  /*e550*/  LOP3.LUT R18, R5, 0x80000000, R18, 0xb8, !PT ;  /* 0x8000000005127812 */ /* 0x000fe200078eb812 */
[----:B------:R-:W-:Y:S06]  /*e560*/  BRA `(.L_x_4264) ;  /* 0x0000001000f87947 */ /* 0x000fec0003800000 */
.L_x_4266:
        /* <DEDUP_REMOVED lines=32> */
.L_x_4298:
[----:B------:R-:W-:Y:S05]  /*e770*/  BSYNC.RECONVERGENT B4 ;  /* 0x0000000000047941 */ /* 0x000fea0003800200 */
.L_x_4297:
        /* <DEDUP_REMOVED lines=22> */
.L_x_4296:
        /* <DEDUP_REMOVED lines=28> */
.L_x_4301:
[----:B------:R-:W-:Y:S05]  /*eaa0*/  BSYNC.RECONVERGENT B4 ;  /* 0x0000000000047941 */ /* 0x000fea0003800200 */
.L_x_4300:
        /* <DEDUP_REMOVED lines=22> */
.L_x_4295:
        /* <DEDUP_REMOVED lines=32> */
.L_x_4303:
[----:B------:R-:W-:Y:S05]  /*ee10*/  BSYNC.RECONVERGENT B4 ;  /* 0x0000000000047941 */ /* 0x000fea0003800200 */
.L_x_4302:
        /* <DEDUP_REMOVED lines=22> */
.L_x_4294:
        /* <DEDUP_REMOVED lines=25> */
.L_x_4307:
[----:B------:R-:W-:Y:S05]  /*f110*/  BSYNC.RECONVERGENT B4 ;  /* 0x0000000000047941 */ /* 0x000fea0003800200 */
.L_x_4306:
        /* <DEDUP_REMOVED lines=22> */
.L_x_4305:
        /* <DEDUP_REMOVED lines=28> */
.L_x_4309:
[----:B------:R-:W-:Y:S05]  /*f440*/  BSYNC.RECONVERGENT B4 ;  /* 0x0000000000047941 */ /* 0x000fea0003800200 */
.L_x_4308:
        /* <DEDUP_REMOVED lines=22> */
.L_x_4304:
        /* <DEDUP_REMOVED lines=32> */
.L_x_4311:
[----:B------:R-:W-:Y:S05]  /*f7b0*/  BSYNC.RECONVERGENT B4 ;  /* 0x0000000000047941 */ /* 0x000fea0003800200 */
.L_x_4310:
        /* <DEDUP_REMOVED lines=21> */
.L_x_4299:
[----:B------:R-:W-:Y:S05]  /*f910*/  BSYNC.RECONVERGENT B3 ;  /* 0x0000000000037941 */ /* 0x000fea0003800200 */
.L_x_4293:
[----:B------:R-:W-:Y:S01]  /*f920*/  FADD.FTZ R4, R4, 0.69314718246459960938 ;  /* 0x3f31721804047421 */ /* 0x000fe20000010000 */
[----:B------:R-:W-:-:S04]  /*f930*/  LOP3.LUT R18, R9, 0x80000000, R18, 0xb8, !PT ;  /* 0x8000000009127812 */ /* 0x000fc800078eb812 */
[----:B------:R-:W-:-:S07]  /*f940*/  LOP3.LUT R13, R4, 0x80000000, R13, 0xb8, !PT ;  /* 0x80000000040d7812 */ /* 0x000fce00078eb80d */
.L_x_4264:
[----:B------:R-:W-:Y:S05]  /*f950*/  BSYNC.RECONVERGENT B2 ;  /* 0x0000000000027941 */ /* 0x000fea0003800200 */
.L_x_4263:
        /* <DEDUP_REMOVED lines=31> */
.L_x_4314:
        /* <DEDUP_REMOVED lines=70> */
.L_x_4321:
[----:B------:R-:W-:-:S04]  /*ffb0*/  FADD.FTZ R8, -R2, R7 ;  /* 0x0000000702087221 */ /* 0x000fc80000010100 */
[----:B------:R-:W-:-:S07]  /*ffc0*/  FMUL.FTZ R8, R8, 0.5 ;  /* 0x3f00000008087820 */ /* 0x000fce0000410000 */
.L_x_4322:
[----:B------:R-:W-:Y:S05]  /*ffd0*/  BSYNC.RECONVERGENT B1 ;  /* 0x0000000000017941 */ /* 0x000fea0003800200 */
.L_x_4320:
        /* <DEDUP_REMOVED lines=11> */
.L_x_4324:
[----:B------:R-:W-:-:S04]  /*10090*/  FADD.FTZ R15, R4, -R15 ;  /* 0x8000000f040f7221 */ /* 0x000fc80000010000 */
[----:B------:R-:W-:-:S07]  /*100a0*/  FMUL.FTZ R23, R15, 0.5 ;  /* 0x3f0000000f177820 */ /* 0x000fce0000410000 */
.L_x_4325:
[----:B------:R-:W-:Y:S05]  /*100b0*/  BSYNC.RECONVERGENT B1 ;  /* 0x0000000000017941 */ /* 0x000fea0003800200 */
.L_x_4323:
        /* <DEDUP_REMOVED lines=35> */
.L_x_4319:
        /* <DEDUP_REMOVED lines=35> */
.L_x_4326:
[----:B------:R-:W-:-:S04]  /*10520*/  FADD.FTZ R15, -R9, 1 ;  /* 0x3f800000090f7421 */ /* 0x000fc80000010100 */
[----:B------:R-:W-:-:S06]  /*10530*/  FMUL.FTZ R14, R2, R15 ;  /* 0x0000000f020e7220 */ /* 0x000fcc0000410000 */
[----:B------:R-:W0:Y:S08]  /*10540*/  MUFU.SQRT R14, R14 ;  /* 0x0000000e000e7308 */ /* 0x000e300000002000 */
[----:B0-----:R-:W0:Y:S02]  /*10550*/  MUFU.RCP R15, R14 ;  /* 0x0000000e000f7308 */ /* 0x001e240000001000 */
[----:B0-----:R-:W-:Y:S01]  /*10560*/  FMUL.FTZ R8, |R10|, R15 ;  /* 0x0000000f0a087220 */ /* 0x001fe20000410200 */
[----:B------:R-:W-:Y:S06]  /*10570*/  BRA `(.L_x_4317) ;  /* 0x0000000000047947 */ /* 0x000fec0003800000 */
.L_x_4318:
[----:B------:R0:W1:Y:S02]  /*10580*/  MUFU.SQRT R8, R0 ;  /* 0x0000000000087308 */ /* 0x0000640000002000 */
.L_x_4317:
[----:B------:R-:W-:Y:S05]  /*10590*/  BSYNC.RECONVERGENT B0 ;  /* 0x0000000000007941 */ /* 0x000fea0003800200 */
.L_x_4316:
        /* <DEDUP_REMOVED lines=35> */
.L_x_4330:
        /* <DEDUP_REMOVED lines=23> */
.L_x_4336:
[----:B------:R-:W-:-:S04]  /*10940*/  FADD.FTZ R5, R4, -R5 ;  /* 0x8000000504057221 */ /* 0x000fc80000010000 */
[----:B------:R-:W-:-:S07]  /*10950*/  FMUL.FTZ R5, R5, 0.5 ;  /* 0x3f00000005057820 */ /* 0x000fce0000410000 */
.L_x_4337:
[----:B------:R-:W-:Y:S05]  /*10960*/  BSYNC.RECONVERGENT B4 ;  /* 0x0000000000047941 */ /* 0x000fea0003800200 */
.L_x_4335:
[----:B------:R-:W-:Y:S01]  /*10970*/  FADD.FTZ R0, R5, R0 ;  /* 0x0000000005007221 */ /* 0x000fe20000010000 */
[----:B------:R-:W-:-:S04]  /*10980*/  FADD.FTZ R5, R9, R6 ;  /* 0x0000000609057221 */ /* 0x000fc80000010000 */
[----:B------:R-:W-:-:S04]  /*10990*/  FMUL.FTZ R0, R0, R5 ;  /* 0x0000000500007220 */ /* 0x000fc80000410000 */
[----:B------:R0:W2:Y:S01]  /*109a0*/  MUFU.SQRT R4, R0 ;  /* 0x0000000000047308 */ /* 0x0000a20000002000 */
[----:B------:R-:W-:Y:S05]  /*109b0*/  BRA `(.L_x_4338) ;  /* 0x0000000000487947 */ /* 0x000fea0003800000 */
.L_x_4334:
        /* <DEDUP_REMOVED lines=12> */
.L_x_4333:
[----:B------:R-:W-:Y:S01]  /*10a80*/  FADD.FTZ R2, R6, 1 ;  /* 0x3f80000006027421 */ /* 0x000fe20000010000 */
[----:B------:R-:W-:Y:S01]  /*10a90*/  MUFU.SQRT R5, R0 ;  /* 0x0000000000057308 */ /* 0x000fe20000002000 */
[----:B------:R-:W-:Y:S02]  /*10aa0*/  MOV R9, 0x3f800000 ;  /* 0x3f80000000097802 */ /* 0x000fe40000000f00 */
[----:B------:R-:W-:-:S06]  /*10ab0*/  FMUL.FTZ R2, R2, 0.5 ;  /* 0x3f00000002027820 */ /* 0x000fcc0000410000 */
[----:B------:R-:W2:Y:S02]  /*10ac0*/  MUFU.SQRT R2, R2 ;  /* 0x0000000200027308 */ /* 0x000ea40000002000 */
[----:B--2---:R-:W-:-:S07]  /*10ad0*/  FMUL.FTZ R4, R5, R2 ;  /* 0x0000000205047220 */ /* 0x004fce0000410000 */
.L_x_4338:
[----:B------:R-:W-:Y:S05]  /*10ae0*/  BSYNC.RECONVERGENT B1 ;  /* 0x0000000000017941 */ /* 0x000fea0003800200 */
.L_x_4332:
[----:B------:R-:W-:Y:S05]  /*10af0*/  BRA `(.L_x_4339) ;  /* 0x0000000000087947 */ /* 0x000fea0003800000 */
.L_x_4329:
[----:B------:R-:W-:Y:S01]  /*10b00*/  FMUL.FTZ R4, R6, 16777216 ;  /* 0x4b80000006047820 */ /* 0x000fe20000410000 */
[----:B------:R-:W-:-:S07]  /*10b10*/  FMUL.FTZ R9, R9, 16777216 ;  /* 0x4b80000009097820 */ /* 0x000fce0000410000 */
.L_x_4339:
[----:B------:R-:W-:Y:S05]  /*10b20*/  BSYNC.RELIABLE B0 ;  /* 0x0000000000007941 */ /* 0x000fea0003800100 */
.L_x_4328:
        /* <DEDUP_REMOVED lines=16> */
.L_x_4341:
[----:B------:R-:W-:Y:S05]  /*10c30*/  BSYNC.RECONVERGENT B4 ;  /* 0x0000000000047941 */ /* 0x000fea0003800200 */
.L_x_4340:
        /* <DEDUP_REMOVED lines=28> */
.L_x_4331:
[----:B------:R-:W-:Y:S05]  /*10e00*/  BSYNC.RECONVERGENT B3 ;  /* 0x0000000000037941 */ /* 0x000fea0003800200 */
.L_x_4327:
[----:B-1----:R-:W-:Y:S02]  /*10e10*/  LOP3.LUT R11, R8, 0x80000000, R11, 0xb8, !PT ;  /* 0x80000000080b7812 */ /* 0x002fe400078eb80b */
[----:B------:R-:W-:Y:S01]  /*10e20*/  LOP3.LUT R12, R5, 0x80000000, R12, 0xb8, !PT ;  /* 0x80000000050c7812 */ /* 0x000fe200078eb80c */
[----:B------:R-:W-:Y:S06]  /*10e30*/  BRA `(.L_x_4313) ;  /* 0x0000001000f87947 */ /* 0x000fec0003800000 */
.L_x_4315:
        /* <DEDUP_REMOVED lines=32> */
.L_x_4347:
[----:B------:R-:W-:Y:S05]  /*11040*/  BSYNC.RECONVERGENT B4 ;  /* 0x0000000000047941 */ /* 0x000fea0003800200 */
.L_x_4346:
        /* <DEDUP_REMOVED lines=22> */
.L_x_4345:
        /* <DEDUP_REMOVED lines=28> */
.L_x_4350:
[----:B------:R-:W-:Y:S05]  /*11370*/  BSYNC.RECONVERGENT B4 ;  /* 0x0000000000047941 */ /* 0x000fea0003800200 */
.L_x_4349:
        /* <DEDUP_REMOVED lines=22> */
.L_x_4344:
        /* <DEDUP_REMOVED lines=32> */
.L_x_4352:
[----:B------:R-:W-:Y:S05]  /*116e0*/  BSYNC.RECONVERGENT B4 ;  /* 0x0000000000047941 */ /* 0x000fea0003800200 */
.L_x_4351:
        /* <DEDUP_REMOVED lines=22> */
.L_x_4343:
        /* <DEDUP_REMOVED lines=25> */
.L_x_4356:
[----:B------:R-:W-:Y:S05]  /*119e0*/  BSYNC.RECONVERGENT B4 ;  /* 0x0000000000047941 */ /* 0x000fea0003800200 */
.L_x_4355:
        /* <DEDUP_REMOVED lines=22> */
.L_x_4354:
        /* <DEDUP_REMOVED lines=28> */
.L_x_4358:
[----:B------:R-:W-:Y:S05]  /*11d10*/  BSYNC.RECONVERGENT B4 ;  /* 0x0000000000047941 */ /* 0x000fea0003800200 */
.L_x_4357:
        /* <DEDUP_REMOVED lines=22> */
.L_x_4353:
        /* <DEDUP_REMOVED lines=32> */
.L_x_4360:
[----:B------:R-:W-:Y:S05]  /*12080*/  BSYNC.RECONVERGENT B4 ;  /* 0x0000000000047941 */ /* 0x000fea0003800200 */
.L_x_4359:
        /* <DEDUP_REMOVED lines=21> */
.L_x_4348:
[----:B------:R-:W-:Y:S05]  /*121e0*/  BSYNC.RECONVERGENT B3 ;  /* 0x0000000000037941 */ /* 0x000fea0003800200 */
.L_x_4342:
[----:B------:R-:W-:Y:S01]  /*121f0*/  FADD.FTZ R4, R4, 0.69314718246459960938 ;  /* 0x3f31721804047421 */ /* 0x000fe20000010000 */
[----:B------:R-:W-:-:S04]  /*12200*/  LOP3.LUT R12, R9, 0x80000000, R12, 0xb8, !PT ;  /* 0x80000000090c7812 */ /* 0x000fc800078eb80c */
[----:B------:R-:W-:-:S07]  /*12210*/  LOP3.LUT R11, R4, 0x80000000, R11, 0xb8, !PT ;  /* 0x80000000040b7812 */ /* 0x000fce00078eb80b */
.L_x_4313:
[----:B------:R-:W-:Y:S05]  /*12220*/  BSYNC.RECONVERGENT B2 ;  /* 0x0000000000027941 */ /* 0x000fea0003800200 */
.L_x_4312:
[----:B------:R-:W-:Y:S05]  /*12230*/  WARPSYNC.ALL ;  /* 0x0000000000007948 */ /* 0x000fea0003800000 */
[----:B------:R-:W0:Y:S01]  /*12240*/  LDCU UR5, c[0x0][0x380] ;  /* 0x00007000ff0577ac */ /* 0x000e220008000800 */
[----:B------:R-:W-:Y:S01]  /*12250*/  IADD3 R3, PT, PT, R3, 0x380, RZ ;  /* 0x0000038003037810 */ /* 0x000fe20007ffe0ff */
[----:B------:R-:W-:Y:S01]  /*12260*/  BSSY.RECONVERGENT B2, `(.L_x_4361) ;  /* 0x0000284000027945 */ /* 0x000fe20003800200 */
[----:B0-----:R-:W-:-:S06]  /*12270*/  UIMAD UR5, UR4, -0x400, UR5 ;  /* 0xfffffc00040578a4 */ /* 0x001fcc000f8e0205 */
[----:B------:R-:W-:-:S13]  /*12280*/  ISETP.GE.U32.AND P0, PT, R3, UR5, PT ;  /* 0x0000000503007c0c */ /* 0x000fda000bf06070 */
        /* <DEDUP_REMOVED lines=23> */
.L_x_4363:
        /* <DEDUP_REMOVED lines=17> */
[----:B---3--:R-:W-:Y:S02]  /*12510*/  VIMNMX R6, PT, PT, R15, R30, !PT ;  /* 0x0000001e0f067248 */ /* 0x008fe40007fe0100 */
[----:B------:R-:W-:Y:S02]  /*12520*/  LOP3.LUT R8, R7, 0xfe000000, RZ, 0xc0, !PT ;  /* 0xfe00000007087812 */ /* 0x000fe400078ec0ff */
[----:B------:R-:W-:Y:S02]  /*12530*/  LOP3.LUT R14, R6, 0xfe000000, RZ, 0xc0, !PT ;  /* 0xfe000000060e7812 */ /* 0x000fe400078ec0ff */
[----:B------:R-:W-:Y:S02]  /*12540*/  VIMNMX R10, PT, PT, R15, R10, PT ;  /* 0x0000000a0f0a7248 */ /* 0x000fe40003fe0100 */
[----:B------:R-:W-:-:S02]  /*12550*/  LOP3.LUT R16, R8, 0x7e800000, RZ, 0x3c, !PT ;  /* 0x7e80000008107812 */ /* 0x000fc400078e3cff */
[----:B------:R-:W-:Y:S02]  /*12560*/  VIMNMX R15, PT, PT, R15, R30, PT ;  /* 0x0000001e0f0f7248 */ /* 0x000fe40003fe0100 */
[----:B------:R-:W-:Y:S01]  /*12570*/  LOP3.LUT R29, R14, 0x7e800000, RZ, 0x3c, !PT ;  /* 0x7e8000000e1d7812 */ /* 0x000fe200078e3cff */
[CC--:B------:R-:W-:Y:S01]  /*12580*/  FMUL.FTZ R23, R10.reuse, R16.reuse ;  /* 0x000000100a177220 */ /* 0x0c0fe20000410000 */
[----:B------:R-:W-:Y:S01]  /*12590*/  FMUL.FTZ R16, R7, R16 ;  /* 0x0000001007107220 */ /* 0x000fe20000410000 */
[----:B------:R-:W-:Y:S02]  /*125a0*/  FSETP.NEU.FTZ.AND P0, PT, R10, RZ, PT ;  /* 0x000000ff0a00720b */ /* 0x000fe40003f1d000 */
[----:B------:R-:W-:Y:S01]  /*125b0*/  FMUL.FTZ R30, R15, R29 ;  /* 0x0000001d0f1e7220 */ /* 0x000fe20000410000 */
        /* <DEDUP_REMOVED lines=42> */
.L_x_4370:
[----:B------:R-:W-:-:S04]  /*12860*/  FADD.FTZ R8, -R5, R10 ;  /* 0x0000000a05087221 */ /* 0x000fc80000010100 */
[----:B------:R-:W-:-:S07]  /*12870*/  FMUL.FTZ R8, R8, 0.5 ;  /* 0x3f00000008087820 */ /* 0x000fce0000410000 */
.L_x_4371:
[----:B------:R-:W-:Y:S05]  /*12880*/  BSYNC.RECONVERGENT B1 ;  /* 0x0000000000017941 */ /* 0x000fea0003800200 */
.L_x_4369:
        /* <DEDUP_REMOVED lines=11> */
.L_x_4373:
[----:B------:R-:W-:-:S04]  /*12940*/  FADD.FTZ R15, R7, -R14 ;  /* 0x8000000e070f7221 */ /* 0x000fc80000010000 */
[----:B------:R-:W-:-:S07]  /*12950*/  FMUL.FTZ R15, R15, 0.5 ;  /* 0x3f0000000f0f7820 */ /* 0x000fce0000410000 */
.L_x_4374:
[----:B------:R-:W-:Y:S05]  /*12960*/  BSYNC.RECONVERGENT B1 ;  /* 0x0000000000017941 */ /* 0x000fea0003800200 */
.L_x_4372:
        /* <DEDUP_REMOVED lines=35> */
.L_x_4368:
        /* <DEDUP_REMOVED lines=35> */
.L_x_4375:
[----:B------:R-:W-:-:S04]  /*12dd0*/  FADD.FTZ R14, -R9, 1 ;  /* 0x3f800000090e7421 */ /* 0x000fc80000010100 */
[----:B------:R-:W-:-:S06]  /*12de0*/  FMUL.FTZ R14, R5, R14 ;  /* 0x0000000e050e7220 */ /* 0x000fcc0000410000 */
[----:B------:R-:W0:Y:S08]  /*12df0*/  MUFU.SQRT R14, R14 ;  /* 0x0000000e000e7308 */ /* 0x000e300000002000 */
[----:B0-----:R-:W0:Y:S02]  /*12e00*/  MUFU.RCP R15, R14 ;  /* 0x0000000e000f7308 */ /* 0x001e240000001000 */
[----:B0-----:R-:W-:Y:S01]  /*12e10*/  FMUL.FTZ R8, |R4|, R15 ;  /* 0x0000000f04087220 */ /* 0x001fe20000410200 */
[----:B------:R-:W-:Y:S06]  /*12e20*/  BRA `(.L_x_4366) ;  /* 0x0000000000047947 */ /* 0x000fec0003800000 */
.L_x_4367:
[----:B------:R0:W1:Y:S02]  /*12e30*/  MUFU.SQRT R8, R0 ;  /* 0x0000000000087308 */ /* 0x0000640000002000 */
.L_x_4366:
[----:B------:R-:W-:Y:S05]  /*12e40*/  BSYNC.RECONVERGENT B0 ;  /* 0x0000000000007941 */ /* 0x000fea0003800200 */
.L_x_4365:
        /* <DEDUP_REMOVED lines=35> */
.L_x_4379:
        /* <DEDUP_REMOVED lines=11> */
[----:B0-----:R-:W-:-:S05]  /*13130*/  @P1 FMUL.FTZ R0, R4, R4 ;  /* 0x0000000404001220 */ /* 0x001fca0000410000 */
        /* <DEDUP_REMOVED lines=11> */
.L_x_4385:
[----:B------:R-:W-:-:S04]  /*131f0*/  FADD.FTZ R2, -R2, R7 ;  /* 0x0000000702027221 */ /* 0x000fc80000010100 */
[----:B------:R-:W-:-:S07]  /*13200*/  FMUL.FTZ R5, R2, 0.5 ;  /* 0x3f00000002057820 */ /* 0x000fce0000410000 */
.L_x_4386:
[----:B------:R-:W-:Y:S05]  /*13210*/  BSYNC.RECONVERGENT B4 ;  /* 0x0000000000047941 */ /* 0x000fea0003800200 */
.L_x_4384:
[----:B------:R-:W-:Y:S01]  /*13220*/  FADD.FTZ R0, R5, R0 ;  /* 0x0000000005007221 */ /* 0x000fe20000010000 */
[----:B------:R-:W-:-:S04]  /*13230*/  FADD.FTZ R5, R9, R6 ;  /* 0x0000000609057221 */ /* 0x000fc80000010000 */
[----:B------:R-:W-:-:S04]  /*13240*/  FMUL.FTZ R0, R0, R5 ;  /* 0x0000000500007220 */ /* 0x000fc80000410000 */
[----:B------:R2:W3:Y:S01]  /*13250*/  MUFU.SQRT R10, R0 ;  /* 0x00000000000a7308 */ /* 0x0004e20000002000 */
[----:B------:R-:W-:Y:S05]  /*13260*/  BRA `(.L_x_4387) ;  /* 0x0000000000487947 */ /* 0x000fea0003800000 */
.L_x_4383:
        /* <DEDUP_REMOVED lines=12> */
.L_x_4382:
[----:B------:R-:W-:Y:S01]  /*13330*/  FADD.FTZ R2, R6, 1 ;  /* 0x3f80000006027421 */ /* 0x000fe20000010000 */
[----:B------:R-:W-:Y:S01]  /*13340*/  MUFU.SQRT R5, R0 ;  /* 0x0000000000057308 */ /* 0x000fe20000002000 */
[----:B------:R-:W-:Y:S02]  /*13350*/  MOV R9, 0x3f800000 ;  /* 0x3f80000000097802 */ /* 0x000fe40000000f00 */
[----:B------:R-:W-:-:S06]  /*13360*/  FMUL.FTZ R2, R2, 0.5 ;  /* 0x3f00000002027820 */ /* 0x000fcc0000410000 */
[----:B------:R-:W2:Y:S02]  /*13370*/  MUFU.SQRT R2, R2 ;  /* 0x0000000200027308 */ /* 0x000ea40000002000 */
[----:B--2---:R-:W-:-:S07]  /*13380*/  FMUL.FTZ R10, R5, R2 ;  /* 0x00000002050a7220 */ /* 0x004fce0000410000 */
.L_x_4387:
[----:B------:R-:W-:Y:S05]  /*13390*/  BSYNC.RECONVERGENT B1 ;  /* 0x0000000000017941 */ /* 0x000fea0003800200 */
.L_x_4381:
[----:B------:R-:W-:Y:S05]  /*133a0*/  BRA `(.L_x_4388) ;  /* 0x0000000000087947 */ /* 0x000fea0003800000 */
.L_x_4378:
[----:B------:R-:W-:Y:S01]  /*133b0*/  FMUL.FTZ R10, R6, 16777216 ;  /* 0x4b800000060a7820 */ /* 0x000fe20000410000 */
[----:B------:R-:W-:-:S07]  /*133c0*/  FMUL.FTZ R9, R9, 16777216 ;  /* 0x4b80000009097820 */ /* 0x000fce0000410000 */
.L_x_4388:
[----:B------:R-:W-:Y:S05]  /*133d0*/  BSYNC.RELIABLE B0 ;  /* 0x0000000000007941 */ /* 0x000fea0003800100 */
.L_x_4377:
        /* <DEDUP_REMOVED lines=16> */
.L_x_4390:
[----:B------:R-:W-:Y:S05]  /*134e0*/  BSYNC.RECONVERGENT B4 ;  /* 0x0000000000047941 */ /* 0x000fea0003800200 */
.L_x_4389:
        /* <DEDUP_REMOVED lines=28> */
.L_x_4380:
[----:B------:R-:W-:Y:S05]  /*136b0*/  BSYNC.RECONVERGENT B3 ;  /* 0x0000000000037941 */ /* 0x000fea0003800200 */
.L_x_4376:
[----:B-1----:R-:W-:Y:S02]  /*136c0*/  LOP3.LUT R4, R8, 0x80000000, R4, 0xb8, !PT ;  /* 0x8000000008047812 */ /* 0x002fe400078eb804 */
[----:B------:R-:W-:Y:S01]  /*136d0*/  LOP3.LUT R3, R14, 0x80000000, R3, 0xb8, !PT ;  /* 0x800000000e037812 */ /* 0x000fe200078eb803 */
[----:B------:R-:W-:Y:S06]  /*136e0*/  BRA `(.L_x_4362) ;  /* 0x0000001000ec7947 */ /* 0x000fec0003800000 */
.L_x_4364:
        /* <DEDUP_REMOVED lines=31> */
.L_x_4396:
[----:B------:R-:W-:Y:S05]  /*138e0*/  BSYNC.RECONVERGENT B4 ;  /* 0x0000000000047941 */ /* 0x000fea0003800200 */
.L_x_4395:
        /* <DEDUP_REMOVED lines=22> */
.L_x_4394:
        /* <DEDUP_REMOVED lines=27> */
[----:B------:R-:W-:Y:S05]  /*13c00*/  CALL.REL.NOINC `($__internal_4_$__cuda_sm3x_div_rn_ftz_f32_slowpath) ;  /* 0x0000015400e87944 */ /* 0x000fea0003c00000 */
.L_x_4399:
[----:B------:R-:W-:Y:S05]  /*13c10*/  BSYNC.RECONVERGENT B4 ;  /* 0x0000000000047941 */ /* 0x000fea0003800200 */
.L_x_4398:
        /* <DEDUP_REMOVED lines=22> */
.L_x_4393:
[----:B------:R-:W-:Y:S01]  /*13d80*/  FMUL.FTZ R0, R10, 0.36787945032119750977 ;  /* 0x3ebc5ab20a007820 */ /* 0x000fe20000410000 */
[----:B------:R-:W-:Y:S01]  /*13d90*/  FMUL.FTZ R2, R9, 0.36787945032119750977 ;  /* 0x3ebc5ab209027820 */ /* 0x000fe20000410000 */
[----:B------:R-:W-:Y:S02]  /*13da0*/  BSSY.RECONVERGENT B4, `(.L_x_4400) ;  /* 0x000001e000047945 */ /* 0x000fe40003800200 */
[----:B------:R-:W-:Y:S01]  /*13db0*/  FADD.FTZ R0, |R0|, -RZ ;  /* 0x800000ff00007221 */ /* 0x000fe20000010200 */
[----:B------:R-:W-:-:S05]  /*13dc0*/  FADD.FTZ R5, |R2|, -RZ ;  /* 0x800000ff02057221 */ /* 0x000fca0000010200 */
[CC--:B------:R-:W-:Y:S02]  /*13dd0*/  VIMNMX R2, PT, PT, R0.reuse, R5.reuse, !PT ;  /* 0x0000000500027248 */ /* 0x0c0fe40007fe0100 */
[----:B------:R-:W-:Y:S02]  /*13de0*/  VIMNMX R0, PT, PT, R0, R5, PT ;  /* 0x0000000500007248 */ /* 0x000fe40003fe0100 */
[----:B---3--:R-:W-:Y:S02]  /*13df0*/  LOP3.LUT R6, R2, 0xfe000000, RZ, 0xc0, !PT ;  /* 0xfe00000002067812 */ /* 0x008fe400078ec0ff */
        /* <DEDUP_REMOVED lines=24> */
.L_x_4401:
[----:B------:R-:W-:Y:S05]  /*13f80*/  BSYNC.RECONVERGENT B4 ;  /* 0x0000000000047941 */ /* 0x000fea0003800200 */
.L_x_4400:
        /* <DEDUP_REMOVED lines=22> */
.L_x_4392:
        /* <DEDUP_REMOVED lines=24> */
.L_x_4405:
[----:B------:R-:W-:Y:S05]  /*14270*/  BSYNC.RECONVERGENT B4 ;  /* 0x0000000000047941 */ /* 0x000fea0003800200 */
.L_x_4404:
        /* <DEDUP_REMOVED lines=22> */
.L_x_4403:
[CC--:B------:R-:W-:Y:S01]  /*143e0*/  VIMNMX R2, PT, PT, R0.reuse, R9.reuse, !PT ;  /* 0x0000000900027248 */ /* 0x0c0fe20007fe0100 */
[----:B------:R-:W-:Y:S01]  /*143f0*/  BSSY.RECONVERGENT B4, `(.L_x_4406) ;  /* 0x000001a000047945 */ /* 0x000fe20003800200 */
[----:B------:R-:W-:Y:S02]  /*14400*/  VIMNMX R0, PT, PT, R0, R9, PT ;  /* 0x0000000900007248 */ /* 0x000fe40003fe0100 */
[----:B------:R-:W-:Y:S02]  /*14410*/  LOP3.LUT R5, R2, 0xfe000000, RZ, 0xc0, !PT ;  /* 0xfe00000002057812 */ /* 0x000fe400078ec0ff */
[----:B------:R-:W-:Y:S02]  /*14420*/  FSETP.NEU.FTZ.AND P0, PT, R0, RZ, PT ;  /* 0x000000ff0000720b */ /* 0x000fe40003f1d000 */
[C---:B------:R-:W-:Y:S02]  /*14430*/  LOP3.LUT R7, R5.reuse, 0x7e800000, RZ, 0x3c, !PT ;  /* 0x7e80000005077812 */ /* 0x040fe400078e3cff */
[----:B------:R-:W-:-:S03]  /*14440*/  LOP3.LUT R5, R5, 0x800000, RZ, 0xfc, !PT ;  /* 0x0080000005057812 */ /* 0x000fc600078efcff */
        /* <DEDUP_REMOVED lines=20> */
.L_x_4407:
[----:B------:R-:W-:Y:S05]  /*14590*/  BSYNC.RECONVERGENT B4 ;  /* 0x0000000000047941 */ /* 0x000fea0003800200 */
.L_x_4406:
        /* <DEDUP_REMOVED lines=22> */
.L_x_4402:
        /* <DEDUP_REMOVED lines=20> */
[----:B------:R-:W-:Y:S02]  /*14840*/  MOV R5, 0x3f800000 ;  /* 0x3f80000000057802 */ /* 0x000fe40000000f00 */
        /* <DEDUP_REMOVED lines=11> */
.L_x_4409:
[----:B------:R-:W-:Y:S05]  /*14900*/  BSYNC.RECONVERGENT B4 ;  /* 0x0000000000047941 */ /* 0x000fea0003800200 */
.L_x_4408:
        /* <DEDUP_REMOVED lines=21> */
.L_x_4397:
[----:B------:R-:W-:Y:S05]  /*14a60*/  BSYNC.RECONVERGENT B3 ;  /* 0x0000000000037941 */ /* 0x000fea0003800200 */
.L_x_4391:
[----:B------:R-:W-:Y:S01]  /*14a70*/  FADD.FTZ R5, R8, 0.69314718246459960938 ;  /* 0x3f31721808057421 */ /* 0x000fe20000010000 */
[----:B------:R-:W-:-:S04]  /*14a80*/  LOP3.LUT R3, R10, 0x80000000, R3, 0xb8, !PT ;  /* 0x800000000a037812 */ /* 0x000fc800078eb803 */
[----:B------:R-:W-:-:S07]  /*14a90*/  LOP3.LUT R4, R5, 0x80000000, R4, 0xb8, !PT ;  /* 0x8000000005047812 */ /* 0x000fce00078eb804 */
.L_x_4362:
[----:B------:R-:W-:Y:S05]  /*14aa0*/  BSYNC.RECONVERGENT B2 ;  /* 0x0000000000027941 */ /* 0x000fea0003800200 */
.L_x_4361:
[----:B------:R-:W-:Y:S05]  /*14ab0*/  WARPSYNC.ALL ;  /* 0x0000000000007948 */ /* 0x000fea0003800000 */
[----:B------:R-:W0:Y:S01]  /*14ac0*/  S2R R0, SR_CTAID.X ;  /* 0x0000000000007919 */ /* 0x000e220000002500 */
[----:B------:R-:W0:Y:S01]  /*14ad0*/  LDC R7, c[0x0][0x380] ;  /* 0x0000e000ff077b82 */ /* 0x000e220000000800 */
[----:B------:R-:W-:Y:S04]  /*14ae0*/  BSSY.RECONVERGENT B0, `(.L_x_4410) ;  /* 0x000003d000007945 */ /* 0x000fe80003800200 */
[----:B------:R-:W-:Y:S01]  /*14af0*/  BSSY.RELIABLE B1, `(.L_x_4411) ;  /* 0x0000034000017945 */ /* 0x000fe20003800100 */
[----:B------:R-:W1:Y:S01]  /*14b00*/  S2R R5, SR_TID.X ;  /* 0x0000000000057919 */ /* 0x000e620000002100 */
[----:B0-----:R-:W-:-:S05]  /*14b10*/  IMAD R2, R0, -0x400, R7 ;  /* 0xfffffc0000027824 */ /* 0x001fca00078e0207 */
[----:B-1----:R-:W-:-:S13]  /*14b20*/  ISETP.GE.U32.AND P0, PT, R5, R2, PT ;  /* 0x000000020500720c */ /* 0x002fda0003f06070 */
[----:B---3--:R-:W0:Y:S01]  /*14b30*/  @!P0 LDC.64 R6, c[0x0][0x388] ;  /* 0x0000e200ff068b82 */ /* 0x008e220000000a00 */
[----:B------:R-:W-:Y:S02]  /*14b40*/  @!P0 LEA R9, R0, R5, 0xa ;  /* 0x0000000500098211 */ /* 0x000fe400078e50ff */
[----:B------:R-:W-:Y:S02]  /*14b50*/  @!P0 IADD3 R8, PT, PT, R5, 0x80, RZ ;  /* 0x0000008005088810 */ /* 0x000fe40007ffe0ff */
[----:B------:R-:W-:Y:S02]  /*14b60*/  @!P0 F2FP.F16.F32.PACK_AB R27, R27, R28 ;  /* 0x0000001c1b1b823e */ /* 0x000fe400000000ff */
[----:B------:R-:W-:Y:S01]  /*14b70*/  @!P0 MOV R5, R8 ;  /* 0x0000000800058202 */ /* 0x000fe20000000f00 */
[----:B0-----:R-:W-:-:S05]  /*14b80*/  @!P0 IMAD.WIDE.U32 R6, R9, 0x4, R6 ;  /* 0x0000000409068825 */ /* 0x001fca00078e0006 */
[----:B------:R0:W-:Y:S01]  /*14b90*/  @!P0 STG.E desc[UR6][R6.64], R27 ;  /* 0x0000001b06008986 */ /* 0x0001e2000c101906 */
[----:B------:R-:W-:-:S13]  /*14ba0*/  ISETP.GE.AND P0, PT, R5, R2, PT ;  /* 0x000000020500720c */ /* 0x000fda0003f06270 */
[----:B0-----:R-:W-:Y:S05]  /*14bb0*/  @P0 BRA `(.L_x_4412) ;  /* 0x0000000000380947 */ /* 0x001fea0003800000 */
[----:B------:R-:W0:Y:S01]  /*14bc0*/  LDC.64 R6, c[0x0][0x388] ;  /* 0x0000e200ff067b82 */ /* 0x000e220000000a00 */
[----:B------:R-:W-:Y:S02]  /*14bd0*/  LEA R9, R0, R5, 0xa ;  /* 0x0000000500097211 */ /* 0x000fe400078e50ff */
[----:B------:R-:W-:Y:S02]  /*14be0*/  F2FP.F16.F32.PACK_AB R25, R25, R26 ;  /* 0x0000001a1919723e */ /* 0x000fe400000000ff */
[----:B------:R-:W-:-:S04]  /*14bf0*/  IADD3 R5, PT, PT, R5, 0x80, RZ ;  /* 0x0000008005057810 */ /* 0x000fc80007ffe0ff */
[----:B------:R-:W-:Y:S01]  /*14c00*/  ISETP.GE.AND P0, PT, R5, R2, PT ;  /* 0x000000020500720c */ /* 0x000fe20003f06270 */
[----:B0-----:R-:W-:-:S05]  /*14c10*/  IMAD.WIDE.U32 R6, R9, 0x4, R6 ;  /* 0x0000000409067825 */ /* 0x001fca00078e0006 */
[----:B------:R0:W-:Y:S07]  /*14c20*/  STG.E desc[UR6][R6.64], R25 ;  /* 0x0000001906007986 */ /* 0x0001ee000c101906 */
[----:B------:R-:W-:Y:S05]  /*14c30*/  @P0 BRA `(.L_x_4413) ;  /* 0x0000000000380947 */ /* 0x000fea0003800000 */
[----:B0-----:R-:W0:Y:S01]  /*14c40*/  LDC.64 R6, c[0x0][0x388] ;  /* 0x0000e200ff067b82 */ /* 0x001e220000000a00 */
[----:B------:R-:W-:Y:S02]  /*14c50*/  LEA R9, R0, R5, 0xa ;  /* 0x0000000500097211 */ /* 0x000fe400078e50ff */
[----:B------:R-:W-:Y:S02]  /*14c60*/  F2FP.F16.F32.PACK_AB R21, R21, R24 ;  /* 0x000000181515723e */ /* 0x000fe400000000ff */
[----:B------:R-:W-:Y:S01]  /*14c70*/  IADD3 R5, PT, PT, R5, 0x80, RZ ;  /* 0x0000008005057810 */ /* 0x000fe20007ffe0ff */
[----:B0-----:R-:W-:-:S05]  /*14c80*/  IMAD.WIDE.U32 R6, R9, 0x4, R6 ;  /* 0x0000000409067825 */ /* 0x001fca00078e0006 */
[----:B------:R0:W-:Y:S02]  /*14c90*/  STG.E desc[UR6][R6.64], R21 ;  /* 0x0000001506007986 */ /* 0x0001e4000c101906 */
.L_x_4412:
[----:B------:R-:W-:-:S13]  /*14ca0*/  ISETP.GE.AND P0, PT, R5, R2, PT ;  /* 0x000000020500720c */ /* 0x000fda0003f06270 */
[----:B------:R-:W-:Y:S05]  /*14cb0*/  @P0 BRA `(.L_x_4414) ;  /* 0x0000000000380947 */ /* 0x000fea0003800000 */
[----:B0-----:R-:W0:Y:S01]  /*14cc0*/  LDC.64 R6, c[0x0][0x388] ;  /* 0x0000e200ff067b82 */ /* 0x001e220000000a00 */
[----:B------:R-:W-:Y:S02]  /*14cd0*/  LEA R9, R0, R5, 0xa ;  /* 0x0000000500097211 */ /* 0x000fe400078e50ff */
[----:B------:R-:W-:Y:S02]  /*14ce0*/  F2FP.F16.F32.PACK_AB R19, R19, R22 ;  /* 0x000000161313723e */ /* 0x000fe400000000ff */
[----:B------:R-:W-:Y:S01]  /*14cf0*/  IADD3 R5, PT, PT, R5, 0x80, RZ ;  /* 0x0000008005057810 */ /* 0x000fe20007ffe0ff */
[----:B0-----:R-:W-:-:S05]  /*14d00*/  IMAD.WIDE.U32 R6, R9, 0x4, R6 ;  /* 0x0000000409067825 */ /* 0x001fca00078e0006 */
[----:B------:R1:W-:Y:S02]  /*14d10*/  STG.E desc[UR6][R6.64], R19 ;  /* 0x0000001306007986 */ /* 0x0003e4000c101906 */
.L_x_4413:
[----:B------:R-:W-:-:S13]  /*14d20*/  ISETP.GE.AND P0, PT, R5, R2, PT ;  /* 0x000000020500720c */ /* 0x000fda0003f06270 */
[----:B------:R-:W-:Y:S05]  /*14d30*/  @P0 BRA `(.L_x_4415) ;  /* 0x00000000003c0947 */ /* 0x000fea0003800000 */
[----:B01----:R-:W0:Y:S01]  /*14d40*/  LDC.64 R6, c[0x0][0x388] ;  /* 0x0000e200ff067b82 */ /* 0x003e220000000a00 */
[----:B------:R-:W-:Y:S02]  /*14d50*/  LEA R9, R0, R5, 0xa ;  /* 0x0000000500097211 */ /* 0x000fe400078e50ff */
[----:B------:R-:W-:Y:S02]  /*14d60*/  F2FP.F16.F32.PACK_AB R17, R17, R20 ;  /* 0x000000141111723e */ /* 0x000fe400000000ff */
[----:B------:R-:W-:Y:S01]  /*14d70*/  IADD3 R5, PT, PT, R5, 0x80, RZ ;  /* 0x0000008005057810 */ /* 0x000fe20007ffe0ff */
[----:B0-----:R-:W-:-:S05]  /*14d80*/  IMAD.WIDE.U32 R6, R9, 0x4, R6 ;  /* 0x0000000409067825 */ /* 0x001fca00078e0006 */
[----:B------:R1:W-:Y:S02]  /*14d90*/  STG.E desc[UR6][R6.64], R17 ;  /* 0x0000001106007986 */ /* 0x0003e4000c101906 */
.L_x_4414:
[----:B------:R-:W-:-:S13]  /*14da0*/  ISETP.GE.AND P0, PT, R5, R2, PT ;  /* 0x000000020500720c */ /* 0x000fda0003f06270 */
[----:B------:R-:W-:Y:S05]  /*14db0*/  @P0 BREAK.RELIABLE B1 ;  /* 0x0000000000010942 */ /* 0x000fea0003800100 */
[----:B------:R-:W-:Y:S05]  /*14dc0*/  @P0 BRA `(.L_x_4416) ;  /* 0x0000000000380947 */ /* 0x000fea0003800000 */
[----:B01----:R-:W0:Y:S01]  /*14dd0*/  LDC.64 R6, c[0x0][0x388] ;  /* 0x0000e200ff067b82 */ /* 0x003e220000000a00 */
[----:B------:R-:W-:Y:S02]  /*14de0*/  LEA R9, R0, R5, 0xa ;  /* 0x0000000500097211 */ /* 0x000fe400078e50ff */
[----:B------:R-:W-:Y:S02]  /*14df0*/  F2FP.F16.F32.PACK_AB R13, R13, R18 ;  /* 0x000000120d0d723e */ /* 0x000fe400000000ff */
[----:B------:R-:W-:Y:S01]  /*14e00*/  IADD3 R5, PT, PT, R5, 0x80, RZ ;  /* 0x0000008005057810 */ /* 0x000fe20007ffe0ff */
[----:B0-----:R-:W-:-:S05]  /*14e10*/  IMAD.WIDE.U32 R6, R9, 0x4, R6 ;  /* 0x0000000409067825 */ /* 0x001fca00078e0006 */
[----:B------:R2:W-:Y:S02]  /*14e20*/  STG.E desc[UR6][R6.64], R13 ;  /* 0x0000000d06007986 */ /* 0x0005e4000c101906 */
.L_x_4415:
[----:B------:R-:W-:Y:S05]  /*14e30*/  BSYNC.RELIABLE B1 ;  /* 0x0000000000017941 */ /* 0x000fea0003800100 */
.L_x_4411:
[----:B------:R-:W-:-:S13]  /*14e40*/  ISETP.GE.AND P0, PT, R5, R2, PT ;  /* 0x000000020500720c */ /* 0x000fda0003f06270 */
[----:B012---:R-:W0:Y:S01]  /*14e50*/  @!P0 LDC.64 R6, c[0x0][0x388] ;  /* 0x0000e200ff068b82 */ /* 0x007e220000000a00 */
[----:B------:R-:W-:Y:S02]  /*14e60*/  @!P0 LEA R9, R0, R5, 0xa ;  /* 0x0000000500098211 */ /* 0x000fe400078e50ff */
[----:B------:R-:W-:Y:S02]  /*14e70*/  @!P0 F2FP.F16.F32.PACK_AB R11, R11, R12 ;  /* 0x0000000c0b0b823e */ /* 0x000fe400000000ff */
[----:B------:R-:W-:Y:S01]  /*14e80*/  @!P0 IADD3 R5, PT, PT, R5, 0x80, RZ ;  /* 0x0000008005058810 */ /* 0x000fe20007ffe0ff */
[----:B0-----:R-:W-:-:S05]  /*14e90*/  @!P0 IMAD.WIDE.U32 R6, R9, 0x4, R6 ;  /* 0x0000000409068825 */ /* 0x001fca00078e0006 */
[----:B------:R2:W-:Y:S02]  /*14ea0*/  @!P0 STG.E desc[UR6][R6.64], R11 ;  /* 0x0000000b06008986 */ /* 0x0005e4000c101906 */
.L_x_4416:
[----:B------:R-:W-:Y:S05]  /*14eb0*/  BSYNC.RECONVERGENT B0 ;  /* 0x0000000000007941 */ /* 0x000fea0003800200 */
.L_x_4410:
[----:B------:R-:W-:Y:S05]  /*14ec0*/  WARPSYNC.ALL ;  /* 0x0000000000007948 */ /* 0x000fea0003800000 */
[----:B------:R-:W-:-:S13]  /*14ed0*/  ISETP.GE.AND P0, PT, R5, R2, PT ;  /* 0x000000020500720c */ /* 0x000fda0003f06270 */
[----:B------:R-:W-:Y:S05]  /*14ee0*/  @P0 EXIT ;  /* 0x000000000000094d */ /* 0x000fea0003800000 */
[----:B012---:R-:W0:Y:S01]  /*14ef0*/  LDC.64 R6, c[0x0][0x388] ;  /* 0x0000e200ff067b82 */ /* 0x007e220000000a00 */
[----:B------:R-:W-:Y:S02]  /*14f00*/  LEA R5, R0, R5, 0xa ;  /* 0x0000000500057211 */ /* 0x000fe400078e50ff */
[----:B------:R-:W-:-:S03]  /*14f10*/  F2FP.F16.F32.PACK_AB R9, R4, R3 ;  /* 0x000000030409723e */ /* 0x000fc600000000ff */
[----:B0-----:R-:W-:-:S05]  /*14f20*/  IMAD.WIDE.U32 R2, R5, 0x4, R6 ;  /* 0x0000000405027825 */ /* 0x001fca00078e0006 */
[----:B------:R-:W-:Y:S01]  /*14f30*/  STG.E desc[UR6][R2.64], R9 ;  /* 0x0000000902007986 */ /* 0x000fe2000c101906 */
[----:B------:R-:W-:Y:S05]  /*14f40*/  EXIT ;  /* 0x000000000000794d */ /* 0x000fea0003800000 */
.L_x_4024:
[----:B------:R-:W0:Y:S01]  /*14f50*/  S2R R5, SR_TID.X ;  /* 0x0000000000057919 */ /* 0x000e220000002100 */
[----:B------:R-:W1:Y:S02]  /*14f60*/  LDC.64 R2, c[0x0][0x390] ;  /* 0x0000e400ff027b82 */ /* 0x000e640000000a00 */
[----:B-1----:R-:W-:-:S04]  /*14f70*/  IMAD.WIDE.U32 R10, R10, 0x4, R2 ;  /* 0x000000040a0a7825 */ /* 0x002fc800078e0002 */
[----:B0-----:R-:W-:-:S05]  /*14f80*/  IMAD.WIDE.U32 R10, R5, 0x8, R10 ;  /* 0x00000008050a7825 */ /* 0x001fca00078e000a */
[----:B------:R-:W2:Y:S04]  /*14f90*/  LDG.E.64 R8, desc[UR6][R10.64] ;  /* 0x000000060a087981 */ /* 0x000ea8000c1e1b00 */
[----:B------:R0:W5:Y:S04]  /*14fa0*/  LDG.E.64 R12, desc[UR6][R10.64+0x400] ;  /* 0x000400060a0c7981 */ /* 0x000168000c1e1b00 */
[----:B------:R0:W5:Y:S04]  /*14fb0*/  LDG.E.64 R20, desc[UR6][R10.64+0x800] ;  /* 0x000800060a147981 */ /* 0x000168000c1e1b00 */
[----:B------:R0:W5:Y:S01]  /*14fc0*/  LDG.E.64 R18, desc[UR6][R10.64+0xc00] ;  /* 0x000c00060a127981 */ /* 0x000162000c1e1b00 */
[----:B------:R-:W-:Y:S01]  /*14fd0*/  BSSY.RECONVERGENT B2, `(.L_x_4417) ;  /* 0x000027d000027945 */ /* 0x000fe20003800200 */
[----:B--2---:R-:W-:-:S02]  /*14fe0*/  HADD2.F32 R4, -RZ, R8.H1_H1 ;  /* 0x30000008ff047230 */ /* 0x004fc40000004100 */
[----:B------:R-:W-:-:S03]  /*14ff0*/  HADD2.F32 R3, -RZ, R8.H0_H0 ;  /* 0x20000008ff037230 */ /* 0x000fc60000004100 */
[C---:B------:R-:W-:Y:S01]  /*15000*/  FSETP.NAN.FTZ.AND P1, PT, |R4|.reuse, |R4|, PT ;  /* 0x400000040400720b */ /* 0x040fe20003f38200 */
[----:B------:R-:W-:Y:S01]  /*15010*/  FADD.FTZ R0, |R4|, -RZ ;  /* 0x800000ff04007221 */ /* 0x000fe20000010200 */
[C---:B------:R-:W-:Y:S01]  /*15020*/  FSETP.NAN.FTZ.AND P0, PT, |R3|.reuse, |R3|, PT ;  /* 0x400000030300720b */ /* 0x040fe20003f18200 */
[----:B------:R-:W-:-:S12]  /*15030*/  FADD.FTZ R17, |R3|, -RZ ;  /* 0x800000ff03117221 */ /* 0x000fd80000010200 */
[----:B0-----:R-:W-:Y:S05]  /*15040*/  @!P0 BRA !P1, `(.L_x_4418) ;  /* 0x00000000003c8947 */ /* 0x001fea0004800000 */
        /* <DEDUP_REMOVED lines=15> */
.L_x_4418:
        /* <DEDUP_REMOVED lines=42> */
[----:B-----5:R-:W-:Y:S05]  /*153e0*/  CALL.REL.NOINC `($__internal_4_$__cuda_sm3x_div_rn_ftz_f32_slowpath) ;  /* 0x0000013c00f07944 */ /* 0x020fea0003c00000 */
.L_x_4425:
[----:B------:R-:W-:Y:S05]  /*153f0*/  BSYNC.RECONVERGENT B4 ;  /* 0x0000000000047941 */ /* 0x000fea0003800200 */
.L_x_4424:
        /* <DEDUP_REMOVED lines=22> */
.L_x_4423:
[----:B------:R-:W-:Y:S02]  /*15560*/  FSETP.GEU.FTZ.AND P0, PT, R23, 1.084202172485504434e-19, PT ;  /* 0x200000001700780b */ /* 0x000fe40003f1e000 */
[----:B------:R-:W-:-:S13]  /*15570*/  FSETP.GT.FTZ.AND P1, PT, R30, 2.30584300921369395200e+18, PT ;  /* 0x5e0000001e00780b */ /* 0x000fda0003f34000 */
[----:B------:R-:W-:Y:S05]  /*15580*/  @P0 BRA !P1, `(.L_x_4427) ;  /* 0x0000000000cc0947 */ /* 0x000fea0004800000 */
[CC--:B------:R-:W-:Y:S01]  /*15590*/  VIMNMX R5, PT, PT, R0.reuse, R17.reuse, !PT ;  /* 0x0000001100057248 */ /* 0x0c0fe20007fe0100 */
[----:B------:R-:W-:Y:S01]  /*155a0*/  MUFU.RCP R11, R30 ;  /* 0x0000001e000b7308 */ /* 0x000fe20000001000 */
[-C--:B------:R-:W-:Y:S01]  /*155b0*/  VIMNMX R2, PT, PT, R0, R17.reuse, PT ;  /* 0x0000001100027248 */ /* 0x080fe20003fe0100 */
        /* <DEDUP_REMOVED lines=24> */
[----:B-----5:R-:W-:Y:S05]  /*15740*/  CALL.REL.NOINC `($__internal_4_$__cuda_sm3x_div_rn_ftz_f32_slowpath) ;  /* 0x0000013c00187944 */ /* 0x020fea0003c00000 */
.L_x_4429:
[----:B------:R-:W-:Y:S05]  /*15750*/  BSYNC.RECONVERGENT B4 ;  /* 0x0000000000047941 */ /* 0x000fea0003800200 */
.L_x_4428:
        /* <DEDUP_REMOVED lines=22> */
.L_x_4427:
        /* <DEDUP_REMOVED lines=15> */
[----:B-----5:R-:W-:Y:S05]  /*159b0*/  CALL.REL.NOINC `($__internal_4_$__cuda_sm3x_div_rn_ftz_f32_slowpath) ;  /* 0x00000138007c7944 */ /* 0x020fea0003c00000 */
.L_x_4431:
[----:B------:R-:W-:Y:S05]  /*159c0*/  BSYNC.RECONVERGENT B4 ;  /* 0x0000000000047941 */ /* 0x000fea0003800200 */
.L_x_4430:
        /* <DEDUP_REMOVED lines=22> */
.L_x_4422:
        /* <DEDUP_REMOVED lines=41> */
.L_x_4434:
[----:B------:R-:W-:Y:S05]  /*15dc0*/  BSYNC.RECONVERGENT B4 ;  /* 0x0000000000047941 */ /* 0x000fea0003800200 */
.L_x_4433:
        /* <DEDUP_REMOVED lines=22> */
.L_x_4432:
        /* <DEDUP_REMOVED lines=31> */
.L_x_4437:
[----:B------:R-:W-:Y:S05]  /*16120*/  BSYNC.RECONVERGENT B4 ;  /* 0x0000000000047941 */ /* 0x000fea0003800200 */
.L_x_4436:
        /* <DEDUP_REMOVED lines=22> */
.L_x_4435:
        /* <DEDUP_REMOVED lines=16> */
.L_x_4439:
[----:B------:R-:W-:Y:S05]  /*16390*/  BSYNC.RECONVERGENT B4 ;  /* 0x0000000000047941 */ /* 0x000fea0003800200 */
.L_x_4438:
        /* <DEDUP_REMOVED lines=21> */
.L_x_4426:
[----:B------:R-:W-:Y:S05]  /*164f0*/  BSYNC.RECONVERGENT B3 ;  /* 0x0000000000037941 */ /* 0x000fea0003800200 */
.L_x_4421:
[----:B------:R-:W-:Y:S01]  /*16500*/  FADD.FTZ R5, R8, 0.69314718246459960938 ;  /* 0x3f31721808057421 */ /* 0x000fe20000010000 */
[----:B------:R-:W-:-:S04]  /*16510*/  LOP3.LUT R3, R0, 0x80000000, R3, 0xb8, !PT ;  /* 0x8000000000037812 */ /* 0x000fc800078eb803 */
[----:B------:R-:W-:Y:S01]  /*16520*/  LOP3.LUT R4, R5, 0x80000000, R4, 0xb8, !PT ;  /* 0x8000000005047812 */ /* 0x000fe200078eb804 */
[----:B------:R-:W-:Y:S06]  /*16530*/  BRA `(.L_x_4419) ;  /* 0x0000001000987947 */ /* 0x000fec0003800000 */
.L_x_4420:
        /* <DEDUP_REMOVED lines=70> */
.L_x_4445:
[----:B------:R-:W-:Y:S05]  /*169a0*/  BSYNC.RECONVERGENT B1 ;  /* 0x0000000000017941 */ /* 0x000fea0003800200 */
.L_x_4444:
        /* <DEDUP_REMOVED lines=8> */
.L_x_4447:
[----:B------:R-:W-:Y:S05]  /*16a30*/  BSYNC.RECONVERGENT B1 ;  /* 0x0000000000017941 */ /* 0x000fea0003800200 */
.L_x_4446:
[----:B------:R-:W-:Y:S01]  /*16a40*/  FADD.FTZ R8, R23, R8 ;  /* 0x0000000817087221 */ /* 0x000fe20000010000 */
[----:B------:R-:W-:Y:S01]  /*16a50*/  HFMA2 R16, -RZ, RZ, 1.875, 0 ;  /* 0x3f800000ff107431 */ /* 0x000fe200000001ff */
[----:B------:R-:W-:Y:S02]  /*16a60*/  MOV R23, 0x3d39bf78 ;  /* 0x3d39bf7800177802 */ /* 0x000fe40000000f00 */
        /* <DEDUP_REMOVED lines=31> */
.L_x_4443:
[----:B------:R-:W-:-:S13]  /*16c60*/  FSETP.GEU.FTZ.AND P0, PT, R17, 1, PT ;  /* 0x3f8000001100780b */ /* 0x000fda0003f1e000 */
[----:B------:R-:W-:-:S04]  /*16c70*/  @!P0 FADD.FTZ R11, -R17, 1 ;  /* 0x3f800000110b8421 */ /* 0x000fc80000010100 */
[----:B------:R-:W-:-:S06]  /*16c80*/  @!P0 FMUL.FTZ R8, R2, R11 ;  /* 0x0000000b02088220 */ /* 0x000fcc0000410000 */
[----:B------:R-:W1:Y:S08]  /*16c90*/  @!P0 MUFU.SQRT R8, R8 ;  /* 0x0000000800088308 */ /* 0x000e700000002000 */
[----:B-1----:R-:W1:Y:S02]  /*16ca0*/  @!P0 MUFU.RCP R11, R8 ;  /* 0x00000008000b8308 */ /* 0x002e640000001000 */
[----:B-1----:R-:W-:Y:S01]  /*16cb0*/  @!P0 FMUL.FTZ R11, |R4|, R11 ;  /* 0x0000000b040b8220 */ /* 0x002fe20000410200 */
[----:B------:R-:W-:Y:S06]  /*16cc0*/  @!P0 BRA `(.L_x_4442) ;  /* 0x0000000000988947 */ /* 0x000fec0003800000 */
[C---:B------:R-:W-:Y:S01]  /*16cd0*/  FMUL.FTZ R11, R5.reuse, R2 ;  /* 0x00000002050b7220 */ /* 0x040fe20000410000 */
        /* <DEDUP_REMOVED lines=32> */
.L_x_4441:
[----:B------:R-:W-:-:S04]  /*16ee0*/  FFMA.FTZ R8, R10, R10, -1 ;  /* 0xbf8000000a087423 */ /* 0x000fc8000001000a */
[----:B------:R-:W0:Y:S02]  /*16ef0*/  MUFU.SQRT R11, R8 ;  /* 0x00000008000b7308 */ /* 0x000e240000002000 */
[----:B0-----:R-:W-:-:S06]  /*16f00*/  FADD.FTZ R14, R10, R11 ;  /* 0x0000000b0a0e7221 */ /* 0x001fcc0000010000 */
[----:B------:R-:W0:Y:S02]  /*16f10*/  MUFU.LG2 R14, R14 ;  /* 0x0000000e000e7308 */ /* 0x000e240000000c00 */
[----:B0-----:R-:W-:-:S07]  /*16f20*/  FMUL.FTZ R11, R14, 0.69314718246459960938 ;  /* 0x3f3172180e0b7820 */ /* 0x001fce0000410000 */
.L_x_4442:
[----:B------:R-:W-:Y:S05]  /*16f30*/  BSYNC.RECONVERGENT B0 ;  /* 0x0000000000007941 */ /* 0x000fea0003800200 */
.L_x_4440:
        /* <DEDUP_REMOVED lines=32> */
[----:B0-----:R-:W-:-:S03]  /*17140*/  @!P1 FMUL.FTZ R0, |R4|, 0.5 ;  /* 0x3f00000004009820 */ /* 0x001fc60000410200 */
        /* <DEDUP_REMOVED lines=10> */
.L_x_4455:
[----:B------:R-:W-:Y:S05]  /*171f0*/  BSYNC.RECONVERGENT B4 ;  /* 0x0000000000047941 */ /* 0x000fea0003800200 */
.L_x_4454:
[----:B------:R-:W-:-:S04]  /*17200*/  FADD.FTZ R0, R7, R0 ;  /* 0x0000000007007221 */ /* 0x000fc80000010000 */
[----:B------:R-:W-:-:S04]  /*17210*/  FMUL.FTZ R0, R0, R15 ;  /* 0x0000000f00007220 */ /* 0x000fc80000410000 */
[----:B------:R2:W3:Y:S01]  /*17220*/  MUFU.SQRT R8, R0 ;  /* 0x0000000000087308 */ /* 0x0004e20000002000 */
[----:B------:R-:W-:Y:S05]  /*17230*/  BRA `(.L_x_4452) ;  /* 0x00000000002c7947 */ /* 0x000fea0003800000 */
.L_x_4453:
[----:B------:R-:W-:-:S13]  /*17240*/  FSETP.GT.FTZ.AND P0, PT, R17, 1, PT ;  /* 0x3f8000001100780b */ /* 0x000fda0003f14000 */
[----:B------:R-:W-:Y:S01]  /*17250*/  @P0 FMUL.FTZ R5, R2, R5 ;  /* 0x0000000502050220 */ /* 0x000fe20000410000 */
[----:B0-----:R-:W-:-:S04]  /*17260*/  @P0 FMUL.FTZ R0, |R4|, 2.81474976710656000000e+14 ;  /* 0x5780000004000820 */ /* 0x001fc80000410200 */
[C---:B------:R-:W-:Y:S01]  /*17270*/  @P0 FMUL.FTZ R0, R17.reuse, R0 ;  /* 0x0000000011000220 */ /* 0x040fe20000410000 */
[----:B------:R-:W0:Y:S01]  /*17280*/  @P0 MUFU.SQRT R5, R5 ;  /* 0x0000000500050308 */ /* 0x000e220000002000 */
[----:B------:R-:W-:-:S04]  /*17290*/  @P0 FMUL.FTZ R17, R17, 2.81474976710656000000e+14 ;  /* 0x5780000011110820 */ /* 0x000fc80000410000 */
[----:B------:R-:W-:-:S04]  /*172a0*/  @!P0 FADD.FTZ R15, -R17, 1 ;  /* 0x3f800000110f8421 */ /* 0x000fc80000010100 */
[----:B------:R-:W-:Y:S01]  /*172b0*/  @!P0 FMUL.FTZ R15, R2, R15 ;  /* 0x0000000f020f8220 */ /* 0x000fe20000410000 */
[----:B0-----:R-:W0:Y:S02]  /*172c0*/  @P0 MUFU.RCP R7, R5 ;  /* 0x0000000500070308 */ /* 0x001e240000001000 */
[----:B0-----:R-:W-:-:S06]  /*172d0*/  @P0 FMUL.FTZ R8, R0, R7 ;  /* 0x0000000700080220 */ /* 0x001fcc0000410000 */
[----:B------:R4:W0:Y:S02]  /*172e0*/  @!P0 MUFU.SQRT R8, R15 ;  /* 0x0000000f00088308 */ /* 0x0008240000002000 */
.L_x_4452:
[----:B------:R-:W-:Y:S05]  /*172f0*/  BSYNC.RECONVERGENT B1 ;  /* 0x0000000000017941 */ /* 0x000fea0003800200 */
.L_x_4450:
[----:B------:R-:W-:Y:S05]  /*17300*/  BSYNC.RELIABLE B0 ;  /* 0x0000000000007941 */ /* 0x000fea0003800100 */
.L_x_4449:
[----:B0--3--:R-:W-:Y:S01]  /*17310*/  FADD.FTZ R23, |R8|, -RZ ;  /* 0x800000ff08177221 */ /* 0x009fe20000010200 */
[C---:B--2---:R-:W-:Y:S01]  /*17320*/  FADD.FTZ R0, |R17|.reuse, -RZ ;  /* 0x800000ff11007221 */ /* 0x044fe20000010200 */
        /* <DEDUP_REMOVED lines=13> */
[----:B-1--45:R-:W-:Y:S05]  /*17400*/  CALL.REL.NOINC `($__internal_4_$__cuda_sm3x_div_rn_ftz_f32_slowpath) ;  /* 0x0000011c00e87944 */ /* 0x032fea0003c00000 */
.L_x_4457:
[----:B------:R-:W-:Y:S05]  /*17410*/  BSYNC.RECONVERGENT B4 ;  /* 0x0000000000047941 */ /* 0x000fea0003800200 */
.L_x_4456:
        /* <DEDUP_REMOVED lines=21> */
[----:B------:R-:W-:Y:S01]  /*17570*/  @!P3 FSEL R2, R0, 0.78539818525314331055, !P0 ;  /* 0x3f490fdb0002b808 */ /* 0x000fe20004000000 */
[----:B------:R-:W-:Y:S01]  /*17580*/  FADD.FTZ R0, |R8|, |R17| ;  /* 0x4000001108007221 */ /* 0x000fe20000010200 */
[----:B------:R-:W-:-:S04]  /*17590*/  @!P1 FSEL R2, RZ, 3.1415927410125732422, P0 ;  /* 0x40490fdbff029808 */ /* 0x000fc80000000000 */
[----:B------:R-:W-:Y:S02]  /*175a0*/  FSETP.NAN.FTZ.AND P0, PT, |R0|, |R0|, PT ;  /* 0x400000000000720b */ /* 0x000fe40003f18200 */
[----:B------:R-:W-:-:S04]  /*175b0*/  LOP3.LUT R17, R2, 0x80000000, R17, 0xb8, !PT ;  /* 0x8000000002117812 */ /* 0x000fc800078eb811 */
[----:B------:R-:W-:Y:S01]  /*175c0*/  FSEL R0, R0, R17, P0 ;  /* 0x0000001100007208 */ /* 0x000fe20000000000 */
[----:B------:R-:W-:Y:S06]  /*175d0*/  BRA `(.L_x_4458) ;  /* 0x0000000000647947 */ /* 0x000fec0003800000 */
.L_x_4451:
        /* <DEDUP_REMOVED lines=25> */
.L_x_4458:
[----:B------:R-:W-:Y:S05]  /*17770*/  BSYNC.RECONVERGENT B3 ;  /* 0x0000000000037941 */ /* 0x000fea0003800200 */
.L_x_4448:
[----:B-1----:R-:W-:Y:S02]  /*17780*/  LOP3.LUT R4, R11, 0x80000000, R4, 0xb8, !PT ;  /* 0x800000000b047812 */ /* 0x002fe400078eb804 */
[----:B------:R-:W-:-:S07]  /*17790*/  LOP3.LUT R3, R0, 0x80000000, R3, 0xb8, !PT ;  /* 0x8000000000037812 */ /* 0x000fce00078eb803 */
.L_x_4419:
[----:B------:R-:W-:Y:S05]  /*177a0*/  BSYNC.RECONVERGENT B2 ;  /* 0x0000000000027941 */ /* 0x000fea0003800200 */
.L_x_4417:
[----:B------:R-:W-:Y:S05]  /*177b0*/  WARPSYNC.ALL ;  /* 0x0000000000007948 */ /* 0x000fea0003800000 */
[--C-:B------:R-:W-:Y:S01]  /*177c0*/  HADD2.F32 R8, -RZ, R9.reuse.H1_H1 ;  /* 0x30000009ff087230 */ /* 0x100fe20000004100 */
[----:B------:R-:W-:Y:S01]  /*177d0*/  BSSY.RECONVERGENT B2, `(.L_x_4459) ;  /* 0x0000283000027945 */ /* 0x000fe20003800200 */
        /* <DEDUP_REMOVED lines=21> */
.L_x_4460:
        /* <DEDUP_REMOVED lines=15> */
[----:B----4-:R-:W-:-:S03]  /*17a20*/  FADD.FTZ R15, |R5|, -RZ ;  /* 0x800000ff050f7221 */ /* 0x010fc60000010200 */
        /* <DEDUP_REMOVED lines=54> */
.L_x_4468:
[----:B------:R-:W-:-:S04]  /*17d90*/  FADD.FTZ R11, -R2, R7 ;  /* 0x00000007020b7221 */ /* 0x000fc80000010100 */
[----:B------:R-:W-:-:S07]  /*17da0*/  FMUL.FTZ R11, R11, 0.5 ;  /* 0x3f0000000b0b7820 */ /* 0x000fce0000410000 */
.L_x_4469:
[----:B------:R-:W-:Y:S05]  /*17db0*/  BSYNC.RECONVERGENT B1 ;  /* 0x0000000000017941 */ /* 0x000fea0003800200 */
.L_x_4467:
        /* <DEDUP_REMOVED lines=11> */
.L_x_4471:
[----:B------:R-:W-:-:S04]  /*17e70*/  FADD.FTZ R14, R6, -R15 ;  /* 0x8000000f060e7221 */ /* 0x000fc80000010000 */
[----:B------:R-:W-:-:S07]  /*17e80*/  FMUL.FTZ R14, R14, 0.5 ;  /* 0x3f0000000e0e7820 */ /* 0x000fce0000410000 */
.L_x_4472:
[----:B------:R-:W-:Y:S05]  /*17e90*/  BSYNC.RECONVERGENT B1 ;  /* 0x0000000000017941 */ /* 0x000fea0003800200 */
.L_x_4470:
        /* <DEDUP_REMOVED lines=35> */
.L_x_4466:
[----:B------:R-:W-:-:S13]  /*180d0*/  FSETP.GEU.FTZ.AND P0, PT, R17, 1, PT ;  /* 0x3f8000001100780b */ /* 0x000fda0003f1e000 */
[----:B------:R-:W-:Y:S05]  /*180e0*/  @!P0 BRA `(.L_x_4473) ;  /* 0x0000000000848947 */ /* 0x000fea0003800000 */
[C---:B------:R-:W-:Y:S01]  /*180f0*/  FMUL.FTZ R11, R5.reuse, R2 ;  /* 0x00000002050b7220 */ /* 0x040fe20000410000 */
        /* <DEDUP_REMOVED lines=32> */
.L_x_4473:
[----:B------:R-:W-:-:S04]  /*18300*/  FADD.FTZ R11, -R17, 1 ;  /* 0x3f800000110b7421 */ /* 0x000fc80000010100 */
[----:B------:R-:W-:-:S06]  /*18310*/  FMUL.FTZ R14, R2, R11 ;  /* 0x0000000b020e7220 */ /* 0x000fcc0000410000 */
[----:B------:R-:W0:Y:S08]  /*18320*/  MUFU.SQRT R14, R14 ;  /* 0x0000000e000e7308 */ /* 0x000e300000002000 */
[----:B0-----:R-:W0:Y:S02]  /*18330*/  MUFU.RCP R11, R14 ;  /* 0x0000000e000b7308 */ /* 0x001e240000001000 */
[----:B0-----:R-:W-:Y:S01]  /*18340*/  FMUL.FTZ R11, |R8|, R11 ;  /* 0x0000000b080b7220 */ /* 0x001fe20000410200 */
[----:B------:R-:W-:Y:S06]  /*18350*/  BRA `(.L_x_4464) ;  /* 0x0000000000047947 */ /* 0x000fec0003800000 */
.L_x_4465:
[----:B------:R0:W1:Y:S02]  /*18360*/  MUFU.SQRT R11, R0 ;  /* 0x00000000000b7308 */ /* 0x0000640000002000 */
.L_x_4464:
[----:B------:R-:W-:Y:S05]  /*18370*/  BSYNC.RECONVERGENT B0 ;  /* 0x0000000000007941 */ /* 0x000fea0003800200 */
.L_x_4463:
        /* <DEDUP_REMOVED lines=35> */
.L_x_4477:
        /* <DEDUP_REMOVED lines=23> */
.L_x_4483:
[----:B------:R-:W-:-:S04]  /*18720*/  FADD.FTZ R5, -R5, R6 ;  /* 0x0000000605057221 */ /* 0x000fc80000010100 */
[----:B------:R-:W-:-:S07]  /*18730*/  FMUL.FTZ R7, R5, 0.5 ;  /* 0x3f00000005077820 */ /* 0x000fce0000410000 */
.L_x_4484:
[----:B------:R-:W-:Y:S05]  /*18740*/  BSYNC.RECONVERGENT B4 ;  /* 0x0000000000047941 */ /* 0x000fea0003800200 */
.L_x_4482:
[----:B------:R-:W-:Y:S01]  /*18750*/  FADD.FTZ R0, R7, R0 ;  /* 0x0000000007007221 */ /* 0x000fe20000010000 */
[----:B------:R-:W-:-:S04]  /*18760*/  FADD.FTZ R5, R17, R10 ;  /* 0x0000000a11057221 */ /* 0x000fc80000010000 */
[----:B------:R-:W-:-:S04]  /*18770*/  FMUL.FTZ R0, R0, R5 ;  /* 0x0000000500007220 */ /* 0x000fc80000410000 */
[----:B------:R2:W3:Y:S01]  /*18780*/  MUFU.SQRT R10, R0 ;  /* 0x00000000000a7308 */ /* 0x0004e20000002000 */
[----:B------:R-:W-:Y:S05]  /*18790*/  BRA `(.L_x_4485) ;  /* 0x0000000000487947 */ /* 0x000fea0003800000 */
.L_x_4481:
        /* <DEDUP_REMOVED lines=12> */
.L_x_4480:
[----:B------:R-:W-:Y:S01]  /*18860*/  FADD.FTZ R2, R10, 1 ;  /* 0x3f8000000a027421 */ /* 0x000fe20000010000 */
[----:B------:R-:W-:Y:S01]  /*18870*/  MUFU.SQRT R5, R0 ;  /* 0x0000000000057308 */ /* 0x000fe20000002000 */
[----:B------:R-:W-:Y:S02]  /*18880*/  MOV R17, 0x3f800000 ;  /* 0x3f80000000117802 */ /* 0x000fe40000000f00 */
[----:B------:R-:W-:-:S06]  /*18890*/  FMUL.FTZ R2, R2, 0.5 ;  /* 0x3f00000002027820 */ /* 0x000fcc0000410000 */
[----:B------:R-:W2:Y:S02]  /*188a0*/  MUFU.SQRT R2, R2 ;  /* 0x0000000200027308 */ /* 0x000ea40000002000 */
[----:B--2---:R-:W-:-:S07]  /*188b0*/  FMUL.FTZ R10, R5, R2 ;  /* 0x00000002050a7220 */ /* 0x004fce0000410000 */
.L_x_4485:
[----:B------:R-:W-:Y:S05]  /*188c0*/  BSYNC.RECONVERGENT B1 ;  /* 0x0000000000017941 */ /* 0x000fea0003800200 */
.L_x_4479:
[----:B------:R-:W-:Y:S05]  /*188d0*/  BRA `(.L_x_4486) ;  /* 0x0000000000087947 */ /* 0x000fea0003800000 */
.L_x_4476:
[----:B------:R-:W-:Y:S01]  /*188e0*/  FMUL.FTZ R10, R10, 16777216 ;  /* 0x4b8000000a0a7820 */ /* 0x000fe20000410000 */
[----:B------:R-:W-:-:S07]  /*188f0*/  FMUL.FTZ R17, R17, 16777216 ;  /* 0x4b80000011117820 */ /* 0x000fce0000410000 */
.L_x_4486:
[----:B------:R-:W-:Y:S05]  /*18900*/  BSYNC.RELIABLE B0 ;  /* 0x0000000000007941 */ /* 0x000fea0003800100 */
.L_x_4475:
        /* <DEDUP_REMOVED lines=15> */
[----:B-1---5:R-:W-:Y:S05]  /*18a00*/  CALL.REL.NOINC `($__internal_4_$__cuda_sm3x_div_rn_ftz_f32_slowpath) ;  /* 0x0000010800687944 */ /* 0x022fea0003c00000 */
.L_x_4488:
[----:B------:R-:W-:Y:S05]  /*18a10*/  BSYNC.RECONVERGENT B4 ;  /* 0x0000000000047941 */ /* 0x000fea0003800200 */
.L_x_4487:
        /* <DEDUP_REMOVED lines=28> */
.L_x_4478:
[----:B------:R-:W-:Y:S05]  /*18be0*/  BSYNC.RECONVERGENT B3 ;  /* 0x0000000000037941 */ /* 0x000fea0003800200 */
.L_x_4474:
[----:B-1----:R-:W-:Y:S02]  /*18bf0*/  LOP3.LUT R8, R11, 0x80000000, R8, 0xb8, !PT ;  /* 0x800000000b087812 */ /* 0x002fe400078eb808 */
[----:B------:R-:W-:Y:S01]  /*18c00*/  LOP3.LUT R9, R14, 0x80000000, R9, 0xb8, !PT ;  /* 0x800000000e097812 */ /* 0x000fe200078eb809 */
[----:B------:R-:W-:Y:S06]  /*18c10*/  BRA `(.L_x_4461) ;  /* 0x0000001000f87947 */ /* 0x000fec0003800000 */
.L_x_4462:
[----:B------:R-:W-:Y:S01]  /*18c20*/  ISETP.GT.AND P0, PT, R8, -0x1, PT ;  /* 0xffffffff0800780c */ /* 0x000fe20003f04270 */
[----:B------:R-:W-:-:S12]  /*18c30*/  BSSY.RECONVERGENT B3, `(.L_x_4489) ;  /* 0x0000139000037945 */ /* 0x000fd80003800200 */
[----:B------:R-:W-:Y:S05]  /*18c40*/  @P0 BRA `(.L_x_4490) ;  /* 0x0000000800780947 */ /* 0x000fea0003800000 */
[----:B------:R-:W-:Y:S01]  /*18c50*/  FADD.FTZ R22, -R8, -RZ ;  /* 0x800000ff08167221 */ /* 0x000fe20000010100 */
[----:B------:R-:W-:-:S03]  /*18c60*/  FADD.FTZ R11, -R9, -RZ ;  /* 0x800000ff090b7221 */ /* 0x000fc60000010100 */
[C---:B------:R-:W-:Y:S01]  /*18c70*/  FADD.FTZ R10, |R22|.reuse, -RZ ;  /* 0x800000ff160a7221 */ /* 0x040fe20000010200 */
[----:B----4-:R-:W-:Y:S01]  /*18c80*/  FADD.FTZ R15, |R11|, -RZ ;  /* 0x800000ff0b0f7221 */ /* 0x010fe20000010200 */
        /* <DEDUP_REMOVED lines=25> */
.L_x_4494:
[----:B------:R-:W-:Y:S05]  /*18e20*/  BSYNC.RECONVERGENT B4 ;  /* 0x0000000000047941 */ /* 0x000fea0003800200 */
.L_x_4493:
        /* <DEDUP_REMOVED lines=22> */
.L_x_4492:
        /* <DEDUP_REMOVED lines=28> */
.L_x_4497:
[----:B------:R-:W-:Y:S05]  /*19150*/  BSYNC.RECONVERGENT B4 ;  /* 0x0000000000047941 */ /* 0x000fea0003800200 */
.L_x_4496:
        /* <DEDUP_REMOVED lines=22> */
.L_x_4491:
        /* <DEDUP_REMOVED lines=32> */
.L_x_4499:
[----:B------:R-:W-:Y:S05]  /*194c0*/  BSYNC.RECONVERGENT B4 ;  /* 0x0000000000047941 */ /* 0x000fea0003800200 */
.L_x_4498:
        /* <DEDUP_REMOVED lines=22> */
.L_x_4490:
        /* <DEDUP_REMOVED lines=24> */
[----:B----45:R-:W-:Y:S05]  /*197b0*/  CALL.REL.NOINC `($__internal_4_$__cuda_sm3x_div_rn_ftz_f32_slowpath) ;  /* 0x000000f800fc7944 */ /* 0x030fea0003c00000 */
.L_x_4503:
[----:B------:R-:W-:Y:S05]  /*197c0*/  BSYNC.RECONVERGENT B4 ;  /* 0x0000000000047941 */ /* 0x000fea0003800200 */
.L_x_4502:
        /* <DEDUP_REMOVED lines=22> */
.L_x_4501:
        /* <DEDUP_REMOVED lines=27> */
[----:B----45:R-:W-:Y:S05]  /*19ae0*/  CALL.REL.NOINC `($__internal_4_$__cuda_sm3x_div_rn_ftz_f32_slowpath) ;  /* 0x000000f800307944 */ /* 0x030fea0003c00000 */
.L_x_4505:
[----:B------:R-:W-:Y:S05]  /*19af0*/  BSYNC.RECONVERGENT B4 ;  /* 0x0000000000047941 */ /* 0x000fea0003800200 */
.L_x_4504:
        /* <DEDUP_REMOVED lines=22> */
.L_x_4500:
        /* <DEDUP_REMOVED lines=31> */
[----:B----45:R-:W-:Y:S05]  /*19e50*/  CALL.REL.NOINC `($__internal_4_$__cuda_sm3x_div_rn_ftz_f32_slowpath) ;  /* 0x000000f400547944 */ /* 0x030fea0003c00000 */
.L_x_4507:
[----:B------:R-:W-:Y:S05]  /*19e60*/  BSYNC.RECONVERGENT B4 ;  /* 0x0000000000047941 */ /* 0x000fea0003800200 */
.L_x_4506:
        /* <DEDUP_REMOVED lines=21> */
.L_x_4495:
[----:B------:R-:W-:Y:S05]  /*19fc0*/  BSYNC.RECONVERGENT B3 ;  /* 0x0000000000037941 */ /* 0x000fea0003800200 */
.L_x_4489:
[----:B------:R-:W-:Y:S01]  /*19fd0*/  FADD.FTZ R5, R10, 0.69314718246459960938 ;  /* 0x3f3172180a057421 */ /* 0x000fe20000010000 */
[----:B------:R-:W-:-:S04]  /*19fe0*/  LOP3.LUT R9, R22, 0x80000000, R9, 0xb8, !PT ;  /* 0x8000000016097812 */ /* 0x000fc800078eb809 */
[----:B------:R-:W-:-:S07]  /*19ff0*/  LOP3.LUT R8, R5, 0x80000000, R8, 0xb8, !PT ;  /* 0x8000000005087812 */ /* 0x000fce00078eb808 */
.L_x_4461:
[----:B------:R-:W-:Y:S05]  /*1a000*/  BSYNC.RECONVERGENT B2 ;  /* 0x0000000000027941 */ /* 0x000fea0003800200 */
.L_x_4459:
[----:B------:R-:W-:Y:S05]  /*1a010*/  WARPSYNC.ALL ;  /* 0x0000000000007948 */ /* 0x000fea0003800000 */
[--C-:B-----5:R-:W-:Y:S01]  /*1a020*/  HADD2.F32 R10, -RZ, R12.reuse.H1_H1 ;  /* 0x3000000cff0a7230 */ /* 0x120fe20000004100 */
        /* <DEDUP_REMOVED lines=22> */
.L_x_4509:
        /* <DEDUP_REMOVED lines=14> */
[----:B----4-:R-:W-:Y:S01]  /*1a270*/  FADD.FTZ R15, |R2|, -RZ ;  /* 0x800000ff020f7221 */ /* 0x010fe20000010200 */
[----:B------:R-:W-:-:S04]  /*1a280*/  FADD.FTZ R17, |R5|, -RZ ;  /* 0x800000ff05117221 */ /* 0x000fc80000010200 */
[C---:B------:R-:W-:Y:S02]  /*1a290*/  VIMNMX R7, PT, PT, R14.reuse, R15, !PT ;  /* 0x0000000f0e077248 */ /* 0x040fe40007fe0100 */
[----:B------:R-:W-:Y:S02]  /*1a2a0*/  VIMNMX R6, PT, PT, R14, R17, !PT ;  /* 0x000000110e067248 */ /* 0x000fe40007fe0100 */
        /* <DEDUP_REMOVED lines=52> */
.L_x_4517:
[----:B------:R-:W-:-:S04]  /*1a5f0*/  FADD.FTZ R14, -R2, R7 ;  /* 0x00000007020e7221 */ /* 0x000fc80000010100 */
[----:B------:R-:W-:-:S07]  /*1a600*/  FMUL.FTZ R14, R14, 0.5 ;  /* 0x3f0000000e0e7820 */ /* 0x000fce0000410000 */
.L_x_4518:
[----:B------:R-:W-:Y:S05]  /*1a610*/  BSYNC.RECONVERGENT B1 ;  /* 0x0000000000017941 */ /* 0x000fea0003800200 */
.L_x_4516:
        /* <DEDUP_REMOVED lines=11> */
.L_x_4520:
[----:B------:R-:W-:-:S04]  /*1a6d0*/  FADD.FTZ R15, R6, -R15 ;  /* 0x8000000f060f7221 */ /* 0x000fc80000010000 */
[----:B------:R-:W-:-:S07]  /*1a6e0*/  FMUL.FTZ R17, R15, 0.5 ;  /* 0x3f0000000f117820 */ /* 0x000fce0000410000 */
.L_x_4521:
[----:B------:R-:W-:Y:S05]  /*1a6f0*/  BSYNC.RECONVERGENT B1 ;  /* 0x0000000000017941 */ /* 0x000fea0003800200 */
.L_x_4519:
[----:B------:R-:W-:Y:S01]  /*1a700*/  FADD.FTZ R14, R17, R14 ;  /* 0x0000000e110e7221 */ /* 0x000fe20000010000 */
[----:B------:R-:W-:Y:S01]  /*1a710*/  FADD.FTZ R15, R12, 1 ;  /* 0x3f8000000c0f7421 */ /* 0x000fe20000010000 */
[----:B------:R-:W-:Y:S01]  /*1a720*/  HFMA2 R23, -RZ, RZ, 1.875, 0 ;  /* 0x3f800000ff177431 */ /* 0x000fe200000001ff */
        /* <DEDUP_REMOVED lines=32> */
.L_x_4515:
[----:B------:R-:W-:-:S13]  /*1a930*/  FSETP.GEU.FTZ.AND P0, PT, R25, 1, PT ;  /* 0x3f8000001900780b */ /* 0x000fda0003f1e000 */
[----:B------:R-:W-:Y:S05]  /*1a940*/  @!P0 BRA `(.L_x_4522) ;  /* 0x0000000000848947 */ /* 0x000fea0003800000 */
[C---:B------:R-:W-:Y:S01]  /*1a950*/  FMUL.FTZ R15, R5.reuse, R2 ;  /* 0x00000002050f7220 */ /* 0x040fe20000410000 */
        /* <DEDUP_REMOVED lines=32> */
.L_x_4522:
[----:B------:R-:W-:-:S04]  /*1ab60*/  FADD.FTZ R15, -R25, 1 ;  /* 0x3f800000190f7421 */ /* 0x000fc80000010100 */
[----:B------:R-:W-:-:S06]  /*1ab70*/  FMUL.FTZ R14, R2, R15 ;  /* 0x0000000f020e7220 */ /* 0x000fcc0000410000 */
[----:B------:R-:W0:Y:S08]  /*1ab80*/  MUFU.SQRT R14, R14 ;  /* 0x0000000e000e7308 */ /* 0x000e300000002000 */
[----:B0-----:R-:W0:Y:S02]  /*1ab90*/  MUFU.RCP R17, R14 ;  /* 0x0000000e00117308 */ /* 0x001e240000001000 */
[----:B0-----:R-:W-:Y:S01]  /*1aba0*/  FMUL.FTZ R17, |R10|, R17 ;  /* 0x000000110a117220 */ /* 0x001fe20000410200 */
[----:B------:R-:W-:Y:S06]  /*1abb0*/  BRA `(.L_x_4513) ;  /* 0x0000000000047947 */ /* 0x000fec0003800000 */
.L_x_4514:
[----:B------:R0:W1:Y:S02]  /*1abc0*/  MUFU.SQRT R17, R0 ;  /* 0x0000000000117308 */ /* 0x0000640000002000 */
.L_x_4513:
[----:B------:R-:W-:Y:S05]  /*1abd0*/  BSYNC.RECONVERGENT B0 ;  /* 0x0000000000007941 */ /* 0x000fea0003800200 */
.L_x_4512:
        /* <DEDUP_REMOVED lines=35> */
.L_x_4526:
        /* <DEDUP_REMOVED lines=23> */
.L_x_4532:
[----:B------:R-:W-:-:S04]  /*1af80*/  FADD.FTZ R5, -R5, R6 ;  /* 0x0000000605057221 */ /* 0x000fc80000010100 */
[----:B------:R-:W-:-:S07]  /*1af90*/  FMUL.FTZ R7, R5, 0.5 ;  /* 0x3f00000005077820 */ /* 0x000fce0000410000 */
.L_x_4533:
[----:B------:R-:W-:Y:S05]  /*1afa0*/  BSYNC.RECONVERGENT B4 ;  /* 0x0000000000047941 */ /* 0x000fea0003800200 */
.L_x_4531:
[----:B------:R-:W-:Y:S01]  /*1afb0*/  FADD.FTZ R0, R7, R0 ;  /* 0x0000000007007221 */ /* 0x000fe20000010000 */
[----:B------:R-:W-:-:S04]  /*1afc0*/  FADD.FTZ R5, R25, R12 ;  /* 0x0000000c19057221 */ /* 0x000fc80000010000 */
[----:B------:R-:W-:-:S04]  /*1afd0*/  FMUL.FTZ R0, R0, R5 ;  /* 0x0000000500007220 */ /* 0x000fc80000410000 */
[----:B------:R2:W3:Y:S01]  /*1afe0*/  MUFU.SQRT R12, R0 ;  /* 0x00000000000c7308 */ /* 0x0004e20000002000 */
[----:B------:R-:W-:Y:S05]  /*1aff0*/  BRA `(.L_x_4534) ;  /* 0x0000000000487947 */ /* 0x000fea0003800000 */
.L_x_4530:
        /* <DEDUP_REMOVED lines=12> */
.L_x_4529:
[----:B------:R-:W-:Y:S01]  /*1b0c0*/  FADD.FTZ R2, R12, 1 ;  /* 0x3f8000000c027421 */ /* 0x000fe20000010000 */
[----:B------:R-:W-:Y:S01]  /*1b0d0*/  MUFU.SQRT R5, R0 ;  /* 0x0000000000057308 */ /* 0x000fe20000002000 */
[----:B------:R-:W-:Y:S02]  /*1b0e0*/  MOV R25, 0x3f800000 ;  /* 0x3f80000000197802 */ /* 0x000fe40000000f00 */
[----:B------:R-:W-:-:S06]  /*1b0f0*/  FMUL.FTZ R2, R2, 0.5 ;  /* 0x3f00000002027820 */ /* 0x000fcc0000410000 */
[----:B------:R-:W2:Y:S02]  /*1b100*/  MUFU.SQRT R2, R2 ;  /* 0x0000000200027308 */ /* 0x000ea40000002000 */
[----:B--2---:R-:W-:-:S07]  /*1b110*/  FMUL.FTZ R12, R5, R2 ;  /* 0x00000002050c7220 */ /* 0x004fce0000410000 */
.L_x_4534:
[----:B------:R-:W-:Y:S05]  /*1b120*/  BSYNC.RECONVERGENT B1 ;  /* 0x0000000000017941 */ /* 0x000fea0003800200 */
.L_x_4528:
[----:B------:R-:W-:Y:S05]  /*1b130*/  BRA `(.L_x_4535) ;  /* 0x0000000000087947 */ /* 0x000fea0003800000 */
.L_x_4525:
[----:B------:R-:W-:Y:S01]  /*1b140*/  FMUL.FTZ R12, R12, 16777216 ;  /* 0x4b8000000c0c7820 */ /* 0x000fe20000410000 */
[----:B------:R-:W-:-:S07]  /*1b150*/  FMUL.FTZ R25, R25, 16777216 ;  /* 0x4b80000019197820 */ /* 0x000fce0000410000 */
.L_x_4535:
[----:B------:R-:W-:Y:S05]  /*1b160*/  BSYNC.RELIABLE B0 ;  /* 0x0000000000007941 */ /* 0x000fea0003800100 */
.L_x_4524:
        /* <DEDUP_REMOVED lines=16> */
.L_x_4537:
[----:B------:R-:W-:Y:S05]  /*1b270*/  BSYNC.RECONVERGENT B4 ;  /* 0x0000000000047941 */ /* 0x000fea0003800200 */
.L_x_4536:
        /* <DEDUP_REMOVED lines=28> */
.L_x_4527:
[----:B------:R-:W-:Y:S05]  /*1b440*/  BSYNC.RECONVERGENT B3 ;  /* 0x0000000000037941 */ /* 0x000fea0003800200 */
.L_x_4523:
[----:B-1----:R-:W-:Y:S02]  /*1b450*/  LOP3.LUT R10, R17, 0x80000000, R10, 0xb8, !PT ;  /* 0x80000000110a7812 */ /* 0x002fe400078eb80a */
[----:B------:R-:W-:Y:S01]  /*1b460*/  LOP3.LUT R11, R14, 0x80000000, R11, 0xb8, !PT ;  /* 0x800000000e0b7812 */ /* 0x000fe200078eb80b */
[----:B------:R-:W-:Y:S06]  /*1b470*/  BRA `(.L_x_4510) ;  /* 0x0000001000f87947 */ /* 0x000fec0003800000 */
.L_x_4511:
        /* <DEDUP_REMOVED lines=32> */
.L_x_4543:
[----:B------:R-:W-:Y:S05]  /*1b680*/  BSYNC.RECONVERGENT B4 ;  /* 0x0000000000047941 */ /* 0x000fea0003800200 */
.L_x_4542:
        /* <DEDUP_REMOVED lines=22> */
.L_x_4541:
        /* <DEDUP_REMOVED lines=28> */
.L_x_4546:
[----:B------:R-:W-:Y:S05]  /*1b9b0*/  BSYNC.RECONVERGENT B4 ;  /* 0x0000000000047941 */ /* 0x000fea0003800200 */
.L_x_4545:
        /* <DEDUP_REMOVED lines=22> */
.L_x_4540:
        /* <DEDUP_REMOVED lines=32> */
.L_x_4548:
[----:B------:R-:W-:Y:S05]  /*1bd20*/  BSYNC.RECONVERGENT B4 ;  /* 0x0000000000047941 */ /* 0x000fea0003800200 */
.L_x_4547:
        /* <DEDUP_REMOVED lines=22> */
.L_x_4539:
        /* <DEDUP_REMOVED lines=24> */
[----:B----4-:R-:W-:Y:S05]  /*1c010*/  CALL.REL.NOINC `($__internal_4_$__cuda_sm3x_div_rn_ftz_f32_slowpath) ;  /* 0x000000d000e47944 */ /* 0x010fea0003c00000 */
.L_x_4552:
[----:B------:R-:W-:Y:S05]  /*1c020*/  BSYNC.RECONVERGENT B4 ;  /* 0x0000000000047941 */ /* 0x000fea0003800200 */
.L_x_4551:
        /* <DEDUP_REMOVED lines=22> */
.L_x_4550:
[CC--:B------:R-:W-:Y:S01]  /*1c190*/  VIMNMX R5, PT, PT, R0.reuse, R25.reuse, !PT ;  /* 0x0000001900057248 */ /* 0x0c0fe20007fe0100 */
[----:B----4-:R-:W-:Y:S01]  /*1c1a0*/  MUFU.RCP R15, R30 ;  /* 0x0000001e000f7308 */ /* 0x010fe20000001000 */
        /* <DEDUP_REMOVED lines=26> */
.L_x_4554:
[----:B------:R-:W-:Y:S05]  /*1c350*/  BSYNC.RECONVERGENT B4 ;  /* 0x0000000000047941 */ /* 0x000fea0003800200 */
.L_x_4553:
        /* <DEDUP_REMOVED lines=22> */
.L_x_4549:
        /* <DEDUP_REMOVED lines=21> */
[----:B----4-:R-:W-:Y:S01]  /*1c610*/  FFMA R15, R7, R0, R7 ;  /* 0x00000000070f7223 */ /* 0x010fe20000000007 */
        /* <DEDUP_REMOVED lines=10> */
.L_x_4556:
[----:B------:R-:W-:Y:S05]  /*1c6c0*/  BSYNC.RECONVERGENT B4 ;  /* 0x0000000000047941 */ /* 0x000fea0003800200 */
.L_x_4555:
        /* <DEDUP_REMOVED lines=21> */
.L_x_4544:
[----:B------:R-:W-:Y:S05]  /*1c820*/  BSYNC.RECONVERGENT B3 ;  /* 0x0000000000037941 */ /* 0x000fea0003800200 */
.L_x_4538:
[----:B------:R-:W-:Y:S01]  /*1c830*/  FADD.FTZ R5, R12, 0.69314718246459960938 ;  /* 0x3f3172180c057421 */ /* 0x000fe20000010000 */
[----:B------:R-:W-:-:S04]  /*1c840*/  LOP3.LUT R11, R22, 0x80000000, R11, 0xb8, !PT ;  /* 0x80000000160b7812 */ /* 0x000fc800078eb80b */
[----:B------:R-:W-:-:S07]  /*1c850*/  LOP3.LUT R10, R5, 0x80000000, R10, 0xb8, !PT ;  /* 0x80000000050a7812 */ /* 0x000fce00078eb80a */
.L_x_4510:
[----:B------:R-:W-:Y:S05]  /*1c860*/  BSYNC.RECONVERGENT B2 ;  /* 0x0000000000027941 */ /* 0x000fea0003800200 */
.L_x_4508:
[----:B------:R-:W-:Y:S05]  /*1c870*/  WARPSYNC.ALL ;  /* 0x0000000000007948 */ /* 0x000fea0003800000 */
[--C-:B------:R-:W-:Y:S01]  /*1c880*/  HADD2.F32 R25, -RZ, R13.reuse.H1_H1 ;  /* 0x3000000dff197230 */ /* 0x100fe20000004100 */
[----:B------:R-:W-:Y:S01]  /*1c890*/  BSSY.RECONVERGENT B2, `(.L_x_4557) ;  /* 0x0000284000027945 */ /* 0x000fe20003800200 */
[----:B------:R-:W-:-:S03]  /*1c8a0*/  HADD2.F32 R12, -RZ, R13.H0_H0 ;  /* 0x2000000dff0c7230 */ /* 0x000fc60000004100 */
[CC--:B------:R-:W-:Y:S01]  /*1c8b0*/  FSETP.NAN.FTZ.AND P1, PT, |R25|.reuse, |R25|.reuse, PT ;  /* 0x400000191900720b */ /* 0x0c0fe20003f38200 */
        /* <DEDUP_REMOVED lines=20> */
.L_x_4558:
        /* <DEDUP_REMOVED lines=21> */
[----:B----4-:R-:W-:-:S02]  /*1cb50*/  LOP3.LUT R15, R2, 0xfe000000, RZ, 0xc0, !PT ;  /* 0xfe000000020f7812 */ /* 0x010fc400078ec0ff */
        /* <DEDUP_REMOVED lines=48> */
.L_x_4566:
[----:B------:R-:W-:-:S04]  /*1ce60*/  FADD.FTZ R6, -R0, R15 ;  /* 0x0000000f00067221 */ /* 0x000fc80000010100 */
[----:B------:R-:W-:-:S07]  /*1ce70*/  FMUL.FTZ R6, R6, 0.5 ;  /* 0x3f00000006067820 */ /* 0x000fce0000410000 */
.L_x_4567:
[----:B------:R-:W-:Y:S05]  /*1ce80*/  BSYNC.RECONVERGENT B1 ;  /* 0x0000000000017941 */ /* 0x000fea0003800200 */
.L_x_4565:
        /* <DEDUP_REMOVED lines=11> */
.L_x_4569:
[----:B------:R-:W-:-:S04]  /*1cf40*/  FADD.FTZ R23, R2, -R23 ;  /* 0x8000001702177221 */ /* 0x000fc80000010000 */
[----:B------:R-:W-:-:S07]  /*1cf50*/  FMUL.FTZ R27, R23, 0.5 ;  /* 0x3f000000171b7820 */ /* 0x000fce0000410000 */
.L_x_4570:
[----:B------:R-:W-:Y:S05]  /*1cf60*/  BSYNC.RECONVERGENT B1 ;  /* 0x0000000000017941 */ /* 0x000fea0003800200 */
.L_x_4568:
        /* <DEDUP_REMOVED lines=35> */
.L_x_4564:
        /* <DEDUP_REMOVED lines=35> */
.L_x_4571:
[----:B------:R-:W-:-:S04]  /*1d3d0*/  FADD.FTZ R23, -R24, 1 ;  /* 0x3f80000018177421 */ /* 0x000fc80000010100 */
[----:B------:R-:W-:-:S06]  /*1d3e0*/  FMUL.FTZ R6, R0, R23 ;  /* 0x0000001700067220 */ /* 0x000fcc0000410000 */
[----:B------:R-:W0:Y:S08]  /*1d3f0*/  MUFU.SQRT R6, R6 ;  /* 0x0000000600067308 */ /* 0x000e300000002000 */
[----:B0-----:R-:W0:Y:S02]  /*1d400*/  MUFU.RCP R22, R6 ;  /* 0x0000000600167308 */ /* 0x001e240000001000 */
[----:B0-----:R-:W-:Y:S01]  /*1d410*/  FMUL.FTZ R22, |R25|, R22 ;  /* 0x0000001619167220 */ /* 0x001fe20000410200 */
[----:B------:R-:W-:Y:S06]  /*1d420*/  BRA `(.L_x_4562) ;  /* 0x0000000000047947 */ /* 0x000fec0003800000 */
.L_x_4563:
[----:B------:R0:W1:Y:S02]  /*1d430*/  MUFU.SQRT R22, R5 ;  /* 0x0000000500167308 */ /* 0x0000640000002000 */
.L_x_4562:
[----:B------:R-:W-:Y:S05]  /*1d440*/  BSYNC.RECONVERGENT B0 ;  /* 0x0000000000007941 */ /* 0x000fea0003800200 */
.L_x_4561:
        /* <DEDUP_REMOVED lines=35> */
.L_x_4575:
        /* <DEDUP_REMOVED lines=23> */
.L_x_4581:
[----:B------:R-:W-:-:S04]  /*1d7f0*/  FADD.FTZ R2, -R7, R2 ;  /* 0x0000000207027221 */ /* 0x000fc80000010100 */
[----:B0-----:R-:W-:-:S07]  /*1d800*/  FMUL.FTZ R5, R2, 0.5 ;  /* 0x3f00000002057820 */ /* 0x001fce0000410000 */
.L_x_4582:
[----:B------:R-:W-:Y:S05]  /*1d810*/  BSYNC.RECONVERGENT B4 ;  /* 0x0000000000047941 */ /* 0x000fea0003800200 */
.L_x_4580:
[----:B------:R-:W-:Y:S01]  /*1d820*/  FADD.FTZ R0, R5, R0 ;  /* 0x0000000005007221 */ /* 0x000fe20000010000 */
[----:B------:R-:W-:-:S04]  /*1d830*/  FADD.FTZ R17, R24, R17 ;  /* 0x0000001118117221 */ /* 0x000fc80000010000 */
[----:B------:R-:W-:-:S06]  /*1d840*/  FMUL.FTZ R17, R0, R17 ;  /* 0x0000001100117220 */ /* 0x000fcc0000410000 */
[----:B------:R-:W0:Y:S01]  /*1d850*/  MUFU.SQRT R17, R17 ;  /* 0x0000001100117308 */ /* 0x000e220000002000 */
[----:B------:R-:W-:Y:S05]  /*1d860*/  BRA `(.L_x_4583) ;  /* 0x0000000000487947 */ /* 0x000fea0003800000 */
.L_x_4579:
        /* <DEDUP_REMOVED lines=12> */
.L_x_4578:
[----:B------:R-:W-:Y:S01]  /*1d930*/  FADD.FTZ R0, R17, 1 ;  /* 0x3f80000011007421 */ /* 0x000fe20000010000 */
[----:B0-----:R-:W-:Y:S01]  /*1d940*/  MUFU.SQRT R5, R5 ;  /* 0x0000000500057308 */ /* 0x001fe20000002000 */
[----:B------:R-:W-:Y:S02]  /*1d950*/  MOV R24, 0x3f800000 ;  /* 0x3f80000000187802 */ /* 0x000fe40000000f00 */
[----:B------:R-:W-:-:S06]  /*1d960*/  FMUL.FTZ R0, R0, 0.5 ;  /* 0x3f00000000007820 */ /* 0x000fcc0000410000 */
[----:B------:R-:W0:Y:S02]  /*1d970*/  MUFU.SQRT R0, R0 ;  /* 0x0000000000007308 */ /* 0x000e240000002000 */
[----:B0-----:R-:W-:-:S07]  /*1d980*/  FMUL.FTZ R17, R5, R0 ;  /* 0x0000000005117220 */ /* 0x001fce0000410000 */
.L_x_4583:
[----:B------:R-:W-:Y:S05]  /*1d990*/  BSYNC.RECONVERGENT B1 ;  /* 0x0000000000017941 */ /* 0x000fea0003800200 */
.L_x_4577:
[----:B------:R-:W-:Y:S05]  /*1d9a0*/  BRA `(.L_x_4584) ;  /* 0x0000000000087947 */ /* 0x000fea0003800000 */
.L_x_4574:
[----:B------:R-:W-:Y:S01]  /*1d9b0*/  FMUL.FTZ R17, R17, 16777216 ;  /* 0x4b80000011117820 */ /* 0x000fe20000410000 */
[----:B------:R-:W-:-:S07]  /*1d9c0*/  FMUL.FTZ R24, R24, 16777216 ;  /* 0x4b80000018187820 */ /* 0x000fce0000410000 */
.L_x_4584:
[----:B------:R-:W-:Y:S05]  /*1d9d0*/  BSYNC.RELIABLE B0 ;  /* 0x0000000000007941 */ /* 0x000fea0003800100 */
.L_x_4573:
        /* <DEDUP_REMOVED lines=16> */
.L_x_4586:
[----:B------:R-:W-:Y:S05]  /*1dae0*/  BSYNC.RECONVERGENT B4 ;  /* 0x0000000000047941 */ /* 0x000fea0003800200 */
.L_x_4585:
        /* <DEDUP_REMOVED lines=21> */
[----:B------:R-:W-:Y:S01]  /*1dc40*/  MOV R0, 0x4016cbe4 ;  /* 0x4016cbe400007802 */ /* 0x000fe20000000f00 */
[----:B------:R-:W-:-:S03]  /*1dc50*/  FADD.FTZ R7, |R17|, |R24| ;  /* 0x4000001811077221 */ /* 0x000fc60000010200 */
[----:B------:R-:W-:Y:S02]  /*1dc60*/  @!P3 FSEL R5, R0, 0.78539818525314331055, !P0 ;  /* 0x3f490fdb0005b808 */ /* 0x000fe40004000000 */
[----:B------:R-:W-:Y:S02]  /*1dc70*/  @!P1 FSEL R5, RZ, 3.1415927410125732422, P0 ;  /* 0x40490fdbff059808 */ /* 0x000fe40000000000 */
[----:B------:R-:W-:Y:S02]  /*1dc80*/  FSETP.NAN.FTZ.AND P0, PT, |R7|, |R7|, PT ;  /* 0x400000070700720b */ /* 0x000fe40003f18200 */
[----:B------:R-:W-:-:S04]  /*1dc90*/  LOP3.LUT R24, R5, 0x80000000, R24, 0xb8, !PT ;  /* 0x8000000005187812 */ /* 0x000fc800078eb818 */
[----:B------:R-:W-:-:S07]  /*1dca0*/  FSEL R7, R7, R24, P0 ;  /* 0x0000001807077208 */ /* 0x000fce0000000000 */
.L_x_4576:
[----:B------:R-:W-:Y:S05]  /*1dcb0*/  BSYNC.RECONVERGENT B3 ;  /* 0x0000000000037941 */ /* 0x000fea0003800200 */
.L_x_4572:
[----:B-1----:R-:W-:Y:S02]  /*1dcc0*/  LOP3.LUT R13, R22, 0x80000000, R13, 0xb8, !PT ;  /* 0x80000000160d7812 */ /* 0x002fe400078eb80d */
[----:B------:R-:W-:Y:S01]  /*1dcd0*/  LOP3.LUT R12, R7, 0x80000000, R12, 0xb8, !PT ;  /* 0x80000000070c7812 */ /* 0x000fe200078eb80c */
[----:B------:R-:W-:Y:S06]  /*1dce0*/  BRA `(.L_x_4559) ;  /* 0x0000001000f87947 */ /* 0x000fec0003800000 */
.L_x_4560:
        /* <DEDUP_REMOVED lines=32> */
.L_x_4592:
[----:B------:R-:W-:Y:S05]  /*1def0*/  BSYNC.RECONVERGENT B4 ;  /* 0x0000000000047941 */ /* 0x000fea0003800200 */
.L_x_4591:
        /* <DEDUP_REMOVED lines=22> */
.L_x_4590:
        /* <DEDUP_REMOVED lines=28> */
.L_x_4595:
[----:B------:R-:W-:Y:S05]  /*1e220*/  BSYNC.RECONVERGENT B4 ;  /* 0x0000000000047941 */ /* 0x000fea0003800200 */
.L_x_4594:
        /* <DEDUP_REMOVED lines=22> */
.L_x_4589:
        /* <DEDUP_REMOVED lines=32> */
.L_x_4597:
[----:B------:R-:W-:Y:S05]  /*1e590*/  BSYNC.RECONVERGENT B4 ;  /* 0x0000000000047941 */ /* 0x000fea0003800200 */
.L_x_4596:
        /* <DEDUP_REMOVED lines=22> */
.L_x_4588:
        /* <DEDUP_REMOVED lines=25> */
.L_x_4601:
[----:B------:R-:W-:Y:S05]  /*1e890*/  BSYNC.RECONVERGENT B4 ;  /* 0x0000000000047941 */ /* 0x000fea0003800200 */
.L_x_4600:
        /* <DEDUP_REMOVED lines=22> */
.L_x_4599:
[CC--:B------:R-:W-:Y:S01]  /*1ea00*/  VIMNMX R2, PT, PT, R5.reuse, R24.reuse, !PT ;  /* 0x0000001805027248 */ /* 0x0c0fe20007fe0100 */
[----:B----4-:R-:W-:Y:S01]  /*1ea10*/  MUFU.RCP R15, R30 ;  /* 0x0000001e000f7308 */ /* 0x010fe20000001000 */
        /* <DEDUP_REMOVED lines=26> */
.L_x_4603:
[----:B------:R-:W-:Y:S05]  /*1ebc0*/  BSYNC.RECONVERGENT B4 ;  /* 0x0000000000047941 */ /* 0x000fea0003800200 */
.L_x_4602:
        /* <DEDUP_REMOVED lines=22> */
.L_x_4598:
[----:B------:R-:W-:Y:S01]  /*1ed30*/  FMUL.FTZ R0, R13, 0.36787945032119750977 ;  /* 0x3ebc5ab20d007820 */ /* 0x000fe20000410000 */
[----:B------:R-:W-:Y:S01]  /*1ed40*/  FMUL.FTZ R2, R12, 0.36787945032119750977 ;  /* 0x3ebc5ab20c027820 */ /* 0x000fe20000410000 */
[----:B------:R-:W-:Y:S01]  /*1ed50*/  MOV R17, 0x3f800000 ;  /* 0x3f80000000117802 */ /* 0x000fe20000000f00 */
        /* <DEDUP_REMOVED lines=28> */
[----:B----4-:R-:W-:Y:S05]  /*1ef20*/  CALL.REL.NOINC `($__internal_4_$__cuda_sm3x_div_rn_ftz_f32_slowpath) ;  /* 0x000000a400207944 */ /* 0x010fea0003c00000 */
.L_x_4605:
[----:B------:R-:W-:Y:S05]  /*1ef30*/  BSYNC.RECONVERGENT B4 ;  /* 0x0000000000047941 */ /* 0x000fea0003800200 */
.L_x_4604:
        /* <DEDUP_REMOVED lines=21> */
.L_x_4593:
[----:B------:R-:W-:Y:S05]  /*1f090*/  BSYNC.RECONVERGENT B3 ;  /* 0x0000000000037941 */ /* 0x000fea0003800200 */
.L_x_4587:
[----:B------:R-:W-:Y:S01]  /*1f0a0*/  FADD.FTZ R0, R17, 0.69314718246459960938 ;  /* 0x3f31721811007421 */ /* 0x000fe20000010000 */
[----:B------:R-:W-:-:S04]  /*1f0b0*/  LOP3.LUT R12, R25, 0x80000000, R12, 0xb8, !PT ;  /* 0x80000000190c7812 */ /* 0x000fc800078eb80c */
[----:B------:R-:W-:-:S07]  /*1f0c0*/  LOP3.LUT R13, R0, 0x80000000, R13, 0xb8, !PT ;  /* 0x80000000000d7812 */ /* 0x000fce00078eb80d */
.L_x_4559:
[----:B------:R-:W-:Y:S05]  /*1f0d0*/  BSYNC.RECONVERGENT B2 ;  /* 0x0000000000027941 */ /* 0x000fea0003800200 */
.L_x_4557:
[----:B------:R-:W-:Y:S05]  /*1f0e0*/  WARPSYNC.ALL ;  /* 0x0000000000007948 */ /* 0x000fea0003800000 */
[--C-:B------:R-:W-:Y:S01]  /*1f0f0*/  HADD2.F32 R26, -RZ, R20.reuse.H1_H1 ;  /* 0x30000014ff1a7230 */ /* 0x100fe20000004100 */
[----:B------:R-:W-:Y:S01]  /*1f100*/  BSSY.RECONVERGENT B2, `(.L_x_4606) ;  /* 0x0000284000027945 */ /* 0x000fe20003800200 */
[----:B------:R-:W-:-:S03]  /*1f110*/  HADD2.F32 R20, -RZ, R20.H0_H0 ;  /* 0x20000014ff147230 */ /* 0x000fc60000004100 */
        /* <DEDUP_REMOVED lines=21> */
.L_x_4607:
        /* <DEDUP_REMOVED lines=70> */
.L_x_4615:
[----:B------:R-:W-:-:S04]  /*1f6d0*/  FADD.FTZ R14, -R2, R7 ;  /* 0x00000007020e7221 */ /* 0x000fc80000010100 */
[----:B------:R-:W-:-:S07]  /*1f6e0*/  FMUL.FTZ R14, R14, 0.5 ;  /* 0x3f0000000e0e7820 */ /* 0x000fce0000410000 */
.L_x_4616:
[----:B------:R-:W-:Y:S05]  /*1f6f0*/  BSYNC.RECONVERGENT B1 ;  /* 0x0000000000017941 */ /* 0x000fea0003800200 */
.L_x_4614:
        /* <DEDUP_REMOVED lines=11> */
.L_x_4618:
[----:B------:R-:W-:-:S04]  /*1f7b0*/  FADD.FTZ R15, R6, -R15 ;  /* 0x8000000f060f7221 */ /* 0x000fc80000010000 */
[----:B------:R-:W-:-:S07]  /*1f7c0*/  FMUL.FTZ R23, R15, 0.5 ;  /* 0x3f0000000f177820 */ /* 0x000fce0000410000 */
.L_x_4619:
[----:B------:R-:W-:Y:S05]  /*1f7d0*/  BSYNC.RECONVERGENT B1 ;  /* 0x0000000000017941 */ /* 0x000fea0003800200 */
.L_x_4617:
        /* <DEDUP_REMOVED lines=35> */
.L_x_4613:
        /* <DEDUP_REMOVED lines=35> */
.L_x_4620:
[----:B------:R-:W-:-:S04]  /*1fc40*/  FADD.FTZ R15, -R25, 1 ;  /* 0x3f800000190f7421 */ /* 0x000fc80000010100 */
[----:B------:R-:W-:-:S06]  /*1fc50*/  FMUL.FTZ R14, R2, R15 ;  /* 0x0000000f020e7220 */ /* 0x000fcc0000410000 */
[----:B------:R-:W0:Y:S08]  /*1fc60*/  MUFU.SQRT R14, R14 ;  /* 0x0000000e000e7308 */ /* 0x000e300000002000 */
[----:B0-----:R-:W0:Y:S02]  /*1fc70*/  MUFU.RCP R15, R14 ;  /* 0x0000000e000f7308 */ /* 0x001e240000001000 */
[----:B0-----:R-:W-:Y:S01]  /*1fc80*/  FMUL.FTZ R24, |R26|, R15 ;  /* 0x0000000f1a187220 */ /* 0x001fe20000410200 */
[----:B------:R-:W-:Y:S06]  /*1fc90*/  BRA `(.L_x_4611) ;  /* 0x0000000000047947 */ /* 0x000fec0003800000 */
.L_x_4612:
[----:B------:R0:W1:Y:S02]  /*1fca0*/  MUFU.SQRT R24, R0 ;  /* 0x0000000000187308 */ /* 0x0000640000002000 */
.L_x_4611:
[----:B------:R-:W-:Y:S05]  /*1fcb0*/  BSYNC.RECONVERGENT B0 ;  /* 0x0000000000007941 */ /* 0x000fea0003800200 */
.L_x_4610:
        /* <DEDUP_REMOVED lines=35> */
.L_x_4624:
        /* <DEDUP_REMOVED lines=23> */
.L_x_4630:
[----:B------:R-:W-:-:S04]  /*20060*/  FADD.FTZ R5, -R5, R6 ;  /* 0x0000000605057221 */ /* 0x000fc80000010100 */
[----:B------:R-:W-:-:S07]  /*20070*/  FMUL.FTZ R7, R5, 0.5 ;  /* 0x3f00000005077820 */ /* 0x000fce0000410000 */
.L_x_4631:
[----:B------:R-:W-:Y:S05]  /*20080*/  BSYNC.RECONVERGENT B4 ;  /* 0x0000000000047941 */ /* 0x000fea0003800200 */
.L_x_4629:
[----:B------:R-:W-:Y:S01]  /*20090*/  FADD.FTZ R0, R7, R0 ;  /* 0x0000000007007221 */ /* 0x000fe20000010000 */
[----:B------:R-:W-:-:S04]  /*200a0*/  FADD.FTZ R5, R25, R22 ;  /* 0x0000001619057221 */ /* 0x000fc80000010000 */
[----:B------:R-:W-:-:S04]  /*200b0*/  FMUL.FTZ R0, R0, R5 ;  /* 0x0000000500007220 */ /* 0x000fc80000410000 */
[----:B------:R0:W2:Y:S01]  /*200c0*/  MUFU.SQRT R22, R0 ;  /* 0x0000000000167308 */ /* 0x0000a20000002000 */
[----:B------:R-:W-:Y:S05]  /*200d0*/  BRA `(.L_x_4632) ;  /* 0x0000000000487947 */ /* 0x000fea0003800000 */
.L_x_4628:
        /* <DEDUP_REMOVED lines=12> */
.L_x_4627:
[----:B------:R-:W-:Y:S01]  /*201a0*/  FADD.FTZ R2, R22, 1 ;  /* 0x3f80000016027421 */ /* 0x000fe20000010000 */
[----:B------:R-:W-:Y:S01]  /*201b0*/  MUFU.SQRT R5, R0 ;  /* 0x0000000000057308 */ /* 0x000fe20000002000 */
[----:B------:R-:W-:Y:S02]  /*201c0*/  MOV R25, 0x3f800000 ;  /* 0x3f80000000197802 */ /* 0x000fe40000000f00 */
[----:B------:R-:W-:-:S06]  /*201d0*/  FMUL.FTZ R2, R2, 0.5 ;  /* 0x3f00000002027820 */ /* 0x000fcc0000410000 */
[----:B------:R-:W2:Y:S02]  /*201e0*/  MUFU.SQRT R2, R2 ;  /* 0x0000000200027308 */ /* 0x000ea40000002000 */
[----:B--2---:R-:W-:-:S07]  /*201f0*/  FMUL.FTZ R22, R5, R2 ;  /* 0x0000000205167220 */ /* 0x004fce0000410000 */
.L_x_4632:
[----:B------:R-:W-:Y:S05]  /*20200*/  BSYNC.RECONVERGENT B1 ;  /* 0x0000000000017941 */ /* 0x000fea0003800200 */
.L_x_4626:
[----:B------:R-:W-:Y:S05]  /*20210*/  BRA `(.L_x_4633) ;  /* 0x0000000000087947 */ /* 0x000fea0003800000 */
.L_x_4623:
[----:B------:R-:W-:Y:S01]  /*20220*/  FMUL.FTZ R22, R22, 16777216 ;  /* 0x4b80000016167820 */ /* 0x000fe20000410000 */
[----:B------:R-:W-:-:S07]  /*20230*/  FMUL.FTZ R25, R25, 16777216 ;  /* 0x4b80000019197820 */ /* 0x000fce0000410000 */
.L_x_4633:
[----:B------:R-:W-:Y:S05]  /*20240*/  BSYNC.RELIABLE B0 ;  /* 0x0000000000007941 */ /* 0x000fea0003800100 */
.L_x_4622:
        /* <DEDUP_REMOVED lines=16> */
.L_x_4635:
[----:B------:R-:W-:Y:S05]  /*20350*/  BSYNC.RECONVERGENT B4 ;  /* 0x0000000000047941 */ /* 0x000fea0003800200 */
.L_x_4634:
        /* <DEDUP_REMOVED lines=20> */
[----:B------:R-:W-:-:S03]  /*204a0*/  FADD.FTZ R5, |R22|, |R25| ;  /* 0x4000001916057221 */ /* 0x000fc60000010200 */
[----:B------:R-:W-:Y:S01]  /*204b0*/  @!P0 FFMA.FTZ R2, R7, 1.6832555532455444336, R0 ;  /* 0x3fd774eb07028823 */ /* 0x000fe20000010000 */
[----:B------:R-:W-:-:S04]  /*204c0*/  MOV R0, 0x4016cbe4 ;  /* 0x4016cbe400007802 */ /* 0x000fc80000000f00 */
[----:B------:R-:W-:Y:S02]  /*204d0*/  @!P3 FSEL R2, R0, 0.78539818525314331055, !P0 ;  /* 0x3f490fdb0002b808 */ /* 0x000fe40004000000 */
[----:B------:R-:W-:Y:S02]  /*204e0*/  @!P1 FSEL R2, RZ, 3.1415927410125732422, P0 ;  /* 0x40490fdbff029808 */ /* 0x000fe40000000000 */
[----:B------:R-:W-:Y:S02]  /*204f0*/  FSETP.NAN.FTZ.AND P0, PT, |R5|, |R5|, PT ;  /* 0x400000050500720b */ /* 0x000fe40003f18200 */
[----:B------:R-:W-:-:S04]  /*20500*/  LOP3.LUT R2, R2, 0x80000000, R25, 0xb8, !PT ;  /* 0x8000000002027812 */ /* 0x000fc800078eb819 */
[----:B------:R-:W-:-:S07]  /*20510*/  FSEL R5, R5, R2, P0 ;  /* 0x0000000205057208 */ /* 0x000fce0000000000 */
.L_x_4625:
[----:B------:R-:W-:Y:S05]  /*20520*/  BSYNC.RECONVERGENT B3 ;  /* 0x0000000000037941 */ /* 0x000fea0003800200 */
.L_x_4621:
[----:B-1----:R-:W-:Y:S02]  /*20530*/  LOP3.LUT R17, R24, 0x80000000, R17, 0xb8, !PT ;  /* 0x8000000018117812 */ /* 0x002fe400078eb811 */
[----:B------:R-:W-:Y:S01]  /*20540*/  LOP3.LUT R20, R5, 0x80000000, R20, 0xb8, !PT ;  /* 0x8000000005147812 */ /* 0x000fe200078eb814 */
[----:B------:R-:W-:Y:S06]  /*20550*/  BRA `(.L_x_4608) ;  /* 0x0000001000f87947 */ /* 0x000fec0003800000 */
.L_x_4609:
        /* <DEDUP_REMOVED lines=32> */
.L_x_4641:
[----:B------:R-:W-:Y:S05]  /*20760*/  BSYNC.RECONVERGENT B4 ;  /* 0x0000000000047941 */ /* 0x000fea0003800200 */
.L_x_4640:
        /* <DEDUP_REMOVED lines=22> */
.L_x_4639:
        /* <DEDUP_REMOVED lines=28> */
.L_x_4644:
[----:B------:R-:W-:Y:S05]  /*20a90*/  BSYNC.RECONVERGENT B4 ;  /* 0x0000000000047941 */ /* 0x000fea0003800200 */
.L_x_4643:
        /* <DEDUP_REMOVED lines=22> */
.L_x_4638:
        /* <DEDUP_REMOVED lines=32> */
.L_x_4646:
[----:B------:R-:W-:Y:S05]  /*20e00*/  BSYNC.RECONVERGENT B4 ;  /* 0x0000000000047941 */ /* 0x000fea0003800200 */
.L_x_4645:
        /* <DEDUP_REMOVED lines=22> */
.L_x_4637:
        /* <DEDUP_REMOVED lines=25> */
.L_x_4650:
[----:B------:R-:W-:Y:S05]  /*21100*/  BSYNC.RECONVERGENT B4 ;  /* 0x0000000000047941 */ /* 0x000fea0003800200 */
.L_x_4649:
        /* <DEDUP_REMOVED lines=22> */
.L_x_4648:
        /* <DEDUP_REMOVED lines=28> */
.L_x_4652:
[----:B------:R-:W-:Y:S05]  /*21430*/  BSYNC.RECONVERGENT B4 ;  /* 0x0000000000047941 */ /* 0x000fea0003800200 */
.L_x_4651:
        /* <DEDUP_REMOVED lines=22> */
.L_x_4647:
        /* <DEDUP_REMOVED lines=32> */
.L_x_4654:
[----:B------:R-:W-:Y:S05]  /*217a0*/  BSYNC.RECONVERGENT B4 ;  /* 0x0000000000047941 */ /* 0x000fea0003800200 */
.L_x_4653:
        /* <DEDUP_REMOVED lines=21> */
.L_x_4642:
[----:B------:R-:W-:Y:S05]  /*21900*/  BSYNC.RECONVERGENT B3 ;  /* 0x0000000000037941 */ /* 0x000fea0003800200 */
.L_x_4636:
[----:B------:R-:W-:Y:S01]  /*21910*/  FADD.FTZ R22, R22, 0.69314718246459960938 ;  /* 0x3f31721816167421 */ /* 0x000fe20000010000 */
[----:B------:R-:W-:-:S04]  /*21920*/  LOP3.LUT R20, R25, 0x80000000, R20, 0xb8, !PT ;  /* 0x8000000019147812 */ /* 0x000fc800078eb814 */
[----:B------:R-:W-:-:S07]  /*21930*/  LOP3.LUT R17, R22, 0x80000000, R17, 0xb8, !PT ;  /* 0x8000000016117812 */ /* 0x000fce00078eb811 */
.L_x_4608:
[----:B------:R-:W-:Y:S05]  /*21940*/  BSYNC.RECONVERGENT B2 ;  /* 0x0000000000027941 */ /* 0x000fea0003800200 */
.L_x_4606:
        /* <DEDUP_REMOVED lines=24> */
.L_x_4656:
        /* <DEDUP_REMOVED lines=18> */
[----:B----4-:R-:W-:Y:S02]  /*21bf0*/  VIMNMX R15, PT, PT, R23, R16, PT ;  /* 0x00000010170f7248 */ /* 0x010fe40003fe0100 */
        /* <DEDUP_REMOVED lines=51> */
.L_x_4664:
[----:B------:R-:W-:-:S04]  /*21f30*/  FADD.FTZ R14, -R2, R7 ;  /* 0x00000007020e7221 */ /* 0x000fc80000010100 */
[----:B------:R-:W-:-:S07]  /*21f40*/  FMUL.FTZ R14, R14, 0.5 ;  /* 0x3f0000000e0e7820 */ /* 0x000fce0000410000 */
.L_x_4665:
[----:B------:R-:W-:Y:S05]  /*21f50*/  BSYNC.RECONVERGENT B1 ;  /* 0x0000000000017941 */ /* 0x000fea0003800200 */
.L_x_4663:
        /* <DEDUP_REMOVED lines=11> */
.L_x_4667:
[----:B------:R-:W-:-:S04]  /*22010*/  FADD.FTZ R15, R6, -R15 ;  /* 0x8000000f060f7221 */ /* 0x000fc80000010000 */
[----:B------:R-:W-:-:S07]  /*22020*/  FMUL.FTZ R23, R15, 0.5 ;  /* 0x3f0000000f177820 */ /* 0x000fce0000410000 */
.L_x_4668:
[----:B------:R-:W-:Y:S05]  /*22030*/  BSYNC.RECONVERGENT B1 ;  /* 0x0000000000017941 */ /* 0x000fea0003800200 */
.L_x_4666:
        /* <DEDUP_REMOVED lines=35> */
.L_x_4662:
        /* <DEDUP_REMOVED lines=35> */
.L_x_4669:
[----:B------:R-:W-:-:S04]  /*224a0*/  FADD.FTZ R15, -R27, 1 ;  /* 0x3f8000001b0f7421 */ /* 0x000fc80000010100 */
[----:B------:R-:W-:-:S06]  /*224b0*/  FMUL.FTZ R14, R2, R15 ;  /* 0x0000000f020e7220 */ /* 0x000fcc0000410000 */
[----:B------:R-:W0:Y:S08]  /*224c0*/  MUFU.SQRT R14, R14 ;  /* 0x0000000e000e7308 */ /* 0x000e300000002000 */
[----:B0-----:R-:W0:Y:S02]  /*224d0*/  MUFU.RCP R25, R14 ;  /* 0x0000000e00197308 */ /* 0x001e240000001000 */
[----:B0-----:R-:W-:Y:S01]  /*224e0*/  FMUL.FTZ R25, |R22|, R25 ;  /* 0x0000001916197220 */ /* 0x001fe20000410200 */
[----:B------:R-:W-:Y:S06]  /*224f0*/  BRA `(.L_x_4660) ;  /* 0x0000000000047947 */ /* 0x000fec0003800000 */
.L_x_4661:
[----:B------:R0:W1:Y:S02]  /*22500*/  MUFU.SQRT R25, R0 ;  /* 0x0000000000197308 */ /* 0x0000640000002000 */
.L_x_4660:
[----:B------:R-:W-:Y:S05]  /*22510*/  BSYNC.RECONVERGENT B0 ;  /* 0x0000000000007941 */ /* 0x000fea0003800200 */
.L_x_4659:
        /* <DEDUP_REMOVED lines=35> */
.L_x_4673:
        /* <DEDUP_REMOVED lines=23> */
.L_x_4679:
[----:B------:R-:W-:-:S04]  /*228c0*/  FADD.FTZ R5, -R5, R6 ;  /* 0x0000000605057221 */ /* 0x000fc80000010100 */
[----:B------:R-:W-:-:S07]  /*228d0*/  FMUL.FTZ R7, R5, 0.5 ;  /* 0x3f00000005077820 */ /* 0x000fce0000410000 */
.L_x_4680:
[----:B------:R-:W-:Y:S05]  /*228e0*/  BSYNC.RECONVERGENT B4 ;  /* 0x0000000000047941 */ /* 0x000fea0003800200 */
.L_x_4678:
[----:B------:R-:W-:Y:S01]  /*228f0*/  FADD.FTZ R0, R7, R0 ;  /* 0x0000000007007221 */ /* 0x000fe20000010000 */
[----:B------:R-:W-:-:S04]  /*22900*/  FADD.FTZ R5, R27, R24 ;  /* 0x000000181b057221 */ /* 0x000fc80000010000 */
[----:B------:R-:W-:-:S04]  /*22910*/  FMUL.FTZ R0, R0, R5 ;  /* 0x0000000500007220 */ /* 0x000fc80000410000 */
[----:B------:R0:W2:Y:S01]  /*22920*/  MUFU.SQRT R24, R0 ;  /* 0x0000000000187308 */ /* 0x0000a20000002000 */
[----:B------:R-:W-:Y:S05]  /*22930*/  BRA `(.L_x_4681) ;  /* 0x0000000000487947 */ /* 0x000fea0003800000 */
.L_x_4677:
        /* <DEDUP_REMOVED lines=12> */
.L_x_4676:
[----:B------:R-:W-:Y:S01]  /*22a00*/  FADD.FTZ R2, R24, 1 ;  /* 0x3f80000018027421 */ /* 0x000fe20000010000 */
[----:B------:R-:W-:Y:S01]  /*22a10*/  MUFU.SQRT R5, R0 ;  /* 0x0000000000057308 */ /* 0x000fe20000002000 */
[----:B------:R-:W-:Y:S02]  /*22a20*/  MOV R27, 0x3f800000 ;  /* 0x3f800000001b7802 */ /* 0x000fe40000000f00 */
[----:B------:R-:W-:-:S06]  /*22a30*/  FMUL.FTZ R2, R2, 0.5 ;  /* 0x3f00000002027820 */ /* 0x000fcc0000410000 */
[----:B------:R-:W2:Y:S02]  /*22a40*/  MUFU.SQRT R2, R2 ;  /* 0x0000000200027308 */ /* 0x000ea40000002000 */
[----:B--2---:R-:W-:-:S07]  /*22a50*/  FMUL.FTZ R24, R5, R2 ;  /* 0x0000000205187220 */ /* 0x004fce0000410000 */
.L_x_4681:
[----:B------:R-:W-:Y:S05]  /*22a60*/  BSYNC.RECONVERGENT B1 ;  /* 0x0000000000017941 */ /* 0x000fea0003800200 */
.L_x_4675:
[----:B------:R-:W-:Y:S05]  /*22a70*/  BRA `(.L_x_4682) ;  /* 0x0000000000087947 */ /* 0x000fea0003800000 */
.L_x_4672:
[----:B------:R-:W-:Y:S01]  /*22a80*/  FMUL.FTZ R24, R24, 16777216 ;  /* 0x4b80000018187820 */ /* 0x000fe20000410000 */
[----:B------:R-:W-:-:S07]  /*22a90*/  FMUL.FTZ R27, R27, 16777216 ;  /* 0x4b8000001b1b7820 */ /* 0x000fce0000410000 */
.L_x_4682:
[----:B------:R-:W-:Y:S05]  /*22aa0*/  BSYNC.RELIABLE B0 ;  /* 0x0000000000007941 */ /* 0x000fea0003800100 */
.L_x_4671:
        /* <DEDUP_REMOVED lines=16> */
.L_x_4684:
[----:B------:R-:W-:Y:S05]  /*22bb0*/  BSYNC.RECONVERGENT B4 ;  /* 0x0000000000047941 */ /* 0x000fea0003800200 */
.L_x_4683:
        /* <DEDUP_REMOVED lines=28> */
.L_x_4674:
[----:B------:R-:W-:Y:S05]  /*22d80*/  BSYNC.RECONVERGENT B3 ;  /* 0x0000000000037941 */ /* 0x000fea0003800200 */
.L_x_4670:
[----:B-1----:R-:W-:Y:S02]  /*22d90*/  LOP3.LUT R22, R25, 0x80000000, R22, 0xb8, !PT ;  /* 0x8000000019167812 */ /* 0x002fe400078eb816 */
[----:B------:R-:W-:Y:S01]  /*22da0*/  LOP3.LUT R21, R14, 0x80000000, R21, 0xb8, !PT ;  /* 0x800000000e157812 */ /* 0x000fe200078eb815 */
[----:B------:R-:W-:Y:S06]  /*22db0*/  BRA `(.L_x_4657) ;  /* 0x0000001000f87947 */ /* 0x000fec0003800000 */
.L_x_4658:
        /* <DEDUP_REMOVED lines=32> */
.L_x_4690:
[----:B------:R-:W-:Y:S05]  /*22fc0*/  BSYNC.RECONVERGENT B4 ;  /* 0x0000000000047941 */ /* 0x000fea0003800200 */
.L_x_4689:
        /* <DEDUP_REMOVED lines=22> */
.L_x_4688:
        /* <DEDUP_REMOVED lines=28> */
.L_x_4693:
[----:B------:R-:W-:Y:S05]  /*232f0*/  BSYNC.RECONVERGENT B4 ;  /* 0x0000000000047941 */ /* 0x000fea0003800200 */
.L_x_4692:
        /* <DEDUP_REMOVED lines=22> */
.L_x_4687:
        /* <DEDUP_REMOVED lines=32> */
.L_x_4695:
[----:B------:R-:W-:Y:S05]  /*23660*/  BSYNC.RECONVERGENT B4 ;  /* 0x0000000000047941 */ /* 0x000fea0003800200 */
.L_x_4694:
        /* <DEDUP_REMOVED lines=22> */
.L_x_4686:
        /* <DEDUP_REMOVED lines=25> */
.L_x_4699:
[----:B------:R-:W-:Y:S05]  /*23960*/  BSYNC.RECONVERGENT B4 ;  /* 0x0000000000047941 */ /* 0x000fea0003800200 */
.L_x_4698:
        /* <DEDUP_REMOVED lines=22> */
.L_x_4697:
        /* <DEDUP_REMOVED lines=28> */
.L_x_4701:
[----:B------:R-:W-:Y:S05]  /*23c90*/  BSYNC.RECONVERGENT B4 ;  /* 0x0000000000047941 */ /* 0x000fea0003800200 */
.L_x_4700:
        /* <DEDUP_REMOVED lines=22> */
.L_x_4696:
        /* <DEDUP_REMOVED lines=32> */
.L_x_4703:
[----:B------:R-:W-:Y:S05]  /*24000*/  BSYNC.RECONVERGENT B4 ;  /* 0x0000000000047941 */ /* 0x000fea0003800200 */
.L_x_4702:
        /* <DEDUP_REMOVED lines=21> */
.L_x_4691:
[----:B------:R-:W-:Y:S05]  /*24160*/  BSYNC.RECONVERGENT B3 ;  /* 0x0000000000037941 */ /* 0x000fea0003800200 */
.L_x_4685:
[----:B------:R-:W-:Y:S01]  /*24170*/  FADD.FTZ R5, R24, 0.69314718246459960938 ;  /* 0x3f31721818057421 */ /* 0x000fe20000010000 */
[----:B------:R-:W-:-:S04]  /*24180*/  LOP3.LUT R21, R26, 0x80000000, R21, 0xb8, !PT ;  /* 0x800000001a157812 */ /* 0x000fc800078eb815 */
[----:B------:R-:W-:-:S07]  /*24190*/  LOP3.LUT R22, R5, 0x80000000, R22, 0xb8, !PT ;  /* 0x8000000005167812 */ /* 0x000fce00078eb816 */
.L_x_4657:
[----:B------:R-:W-:Y:S05]  /*241a0*/  BSYNC.RECONVERGENT B2 ;  /* 0x0000000000027941 */ /* 0x000fea0003800200 */
.L_x_4655:
        /* <DEDUP_REMOVED lines=25> */
.L_x_4705:
        /* <DEDUP_REMOVED lines=17> */
[----:B------:R-:W-:Y:S02]  /*24450*/  VIMNMX R6, PT, PT, R23, R28, !PT ;  /* 0x0000001c17067248 */ /* 0x000fe40007fe0100 */
[----:B------:R-:W-:Y:S02]  /*24460*/  LOP3.LUT R14, R7, 0xfe000000, RZ, 0xc0, !PT ;  /* 0xfe000000070e7812 */ /* 0x000fe400078ec0ff */
[----:B----4-:R-:W-:Y:S02]  /*24470*/  VIMNMX R15, PT, PT, R23, R16, PT ;  /* 0x00000010170f7248 */ /* 0x010fe40003fe0100 */
[----:B------:R-:W-:Y:S02]  /*24480*/  LOP3.LUT R16, R6, 0xfe000000, RZ, 0xc0, !PT ;  /* 0xfe00000006107812 */ /* 0x000fe400078ec0ff */
[----:B------:R-:W-:-:S02]  /*24490*/  LOP3.LUT R24, R14, 0x7e800000, RZ, 0x3c, !PT ;  /* 0x7e8000000e187812 */ /* 0x000fc400078e3cff */
[----:B------:R-:W-:Y:S02]  /*244a0*/  VIMNMX R23, PT, PT, R23, R28, PT ;  /* 0x0000001c17177248 */ /* 0x000fe40003fe0100 */
[----:B------:R-:W-:Y:S01]  /*244b0*/  LOP3.LUT R28, R16, 0x7e800000, RZ, 0x3c, !PT ;  /* 0x7e800000101c7812 */ /* 0x000fe200078e3cff */
[-C--:B------:R-:W-:Y:S01]  /*244c0*/  FMUL.FTZ R27, R15, R24.reuse ;  /* 0x000000180f1b7220 */ /* 0x080fe20000410000 */
[----:B------:R-:W-:Y:S01]  /*244d0*/  FMUL.FTZ R24, R7, R24 ;  /* 0x0000001807187220 */ /* 0x000fe20000410000 */
[----:B------:R-:W-:Y:S02]  /*244e0*/  FSETP.NEU.FTZ.AND P0, PT, R15, RZ, PT ;  /* 0x000000ff0f00720b */ /* 0x000fe40003f1d000 */
[-C--:B------:R-:W-:Y:S01]  /*244f0*/  FMUL.FTZ R29, R23, R28.reuse ;  /* 0x0000001c171d7220 */ /* 0x080fe20000410000 */
        /* <DEDUP_REMOVED lines=42> */
.L_x_4713:
[----:B------:R-:W-:-:S04]  /*247a0*/  FADD.FTZ R6, -R5, R14 ;  /* 0x0000000e05067221 */ /* 0x000fc80000010100 */
[----:B------:R-:W-:-:S07]  /*247b0*/  FMUL.FTZ R6, R6, 0.5 ;  /* 0x3f00000006067820 */ /* 0x000fce0000410000 */
.L_x_4714:
[----:B------:R-:W-:Y:S05]  /*247c0*/  BSYNC.RECONVERGENT B1 ;  /* 0x0000000000017941 */ /* 0x000fea0003800200 */
.L_x_4712:
        /* <DEDUP_REMOVED lines=11> */
.L_x_4716:
[----:B------:R-:W-:-:S04]  /*24880*/  FADD.FTZ R15, R7, -R16 ;  /* 0x80000010070f7221 */ /* 0x000fc80000010000 */
[----:B------:R-:W-:-:S07]  /*24890*/  FMUL.FTZ R15, R15, 0.5 ;  /* 0x3f0000000f0f7820 */ /* 0x000fce0000410000 */
.L_x_4717:
[----:B------:R-:W-:Y:S05]  /*248a0*/  BSYNC.RECONVERGENT B1 ;  /* 0x0000000000017941 */ /* 0x000fea0003800200 */
.L_x_4715:
        /* <DEDUP_REMOVED lines=35> */
.L_x_4711:
[----:B------:R-:W-:-:S13]  /*24ae0*/  FSETP.GEU.FTZ.AND P0, PT, R31, 1, PT ;  /* 0x3f8000001f00780b */ /* 0x000fda0003f1e000 */
[----:B------:R-:W-:Y:S05]  /*24af0*/  @!P0 BRA `(.L_x_4718) ;  /* 0x0000000000848947 */ /* 0x000fea0003800000 */
[----:B------:R-:W-:Y:S01]  /*24b00*/  FMUL.FTZ R23, R2, R5 ;  /* 0x0000000502177220 */ /* 0x000fe20000410000 */
[----:B------:R-:W-:Y:S01]  /*24b10*/  HFMA2 R28, -RZ, RZ, 1.875, 0 ;  /* 0x3f800000ff1c7431 */ /* 0x000fe200000001ff */
[----:B------:R-:W-:-:S04]  /*24b20*/  MOV R29, 0x3d39bf78 ;  /* 0x3d39bf78001d7802 */ /* 0x000fc80000000f00 */
        /* <DEDUP_REMOVED lines=30> */
.L_x_4718:
[----:B------:R-:W-:-:S04]  /*24d10*/  FADD.FTZ R6, -R31, 1 ;  /* 0x3f8000001f067421 */ /* 0x000fc80000010100 */
[----:B------:R-:W-:-:S06]  /*24d20*/  FMUL.FTZ R6, R5, R6 ;  /* 0x0000000605067220 */ /* 0x000fcc0000410000 */
[----:B------:R-:W0:Y:S08]  /*24d30*/  MUFU.SQRT R6, R6 ;  /* 0x0000000600067308 */ /* 0x000e300000002000 */
[----:B0-----:R-:W0:Y:S02]  /*24d40*/  MUFU.RCP R27, R6 ;  /* 0x00000006001b7308 */ /* 0x001e240000001000 */
[----:B0-----:R-:W-:Y:S01]  /*24d50*/  FMUL.FTZ R27, |R26|, R27 ;  /* 0x0000001b1a1b7220 */ /* 0x001fe20000410200 */
[----:B------:R-:W-:Y:S06]  /*24d60*/  BRA `(.L_x_4709) ;  /* 0x0000000000047947 */ /* 0x000fec0003800000 */
.L_x_4710:
[----:B------:R0:W1:Y:S02]  /*24d70*/  MUFU.SQRT R27, R0 ;  /* 0x00000000001b7308 */ /* 0x0000640000002000 */
.L_x_4709:
[----:B------:R-:W-:Y:S05]  /*24d80*/  BSYNC.RECONVERGENT B0 ;  /* 0x0000000000007941 */ /* 0x000fea0003800200 */
.L_x_4708:
        /* <DEDUP_REMOVED lines=12> */
[C---:B------:R-:W-:Y:S02]  /*24e50*/  FSETP.NEU.FTZ.AND P1, PT, |R6|.reuse, 1, PT ;  /* 0x3f8000000600780b */ /* 0x040fe40003f3d200 */
        /* <DEDUP_REMOVED lines=22> */
.L_x_4722:
        /* <DEDUP_REMOVED lines=23> */
.L_x_4728:
[----:B------:R-:W-:-:S04]  /*25130*/  FADD.FTZ R2, -R2, R7 ;  /* 0x0000000702027221 */ /* 0x000fc80000010100 */
[----:B------:R-:W-:-:S07]  /*25140*/  FMUL.FTZ R5, R2, 0.5 ;  /* 0x3f00000002057820 */ /* 0x000fce0000410000 */
.L_x_4729:
[----:B------:R-:W-:Y:S05]  /*25150*/  BSYNC.RECONVERGENT B4 ;  /* 0x0000000000047941 */ /* 0x000fea0003800200 */
.L_x_4727:
[----:B------:R-:W-:Y:S01]  /*25160*/  FADD.FTZ R0, R5, R0 ;  /* 0x0000000005007221 */ /* 0x000fe20000010000 */
[----:B------:R-:W-:-:S04]  /*25170*/  FADD.FTZ R5, R31, R24 ;  /* 0x000000181f057221 */ /* 0x000fc80000010000 */
[----:B------:R-:W-:-:S04]  /*25180*/  FMUL.FTZ R0, R0, R5 ;  /* 0x0000000500007220 */ /* 0x000fc80000410000 */
[----:B------:R0:W2:Y:S01]  /*25190*/  MUFU.SQRT R24, R0 ;  /* 0x0000000000187308 */ /* 0x0000a20000002000 */
[----:B------:R-:W-:Y:S05]  /*251a0*/  BRA `(.L_x_4730) ;  /* 0x0000000000487947 */ /* 0x000fea0003800000 */
.L_x_4726:
        /* <DEDUP_REMOVED lines=12> */
.L_x_4725:
[----:B------:R-:W-:Y:S01]  /*25270*/  FADD.FTZ R2, R24, 1 ;  /* 0x3f80000018027421 */ /* 0x000fe20000010000 */
[----:B------:R-:W-:Y:S01]  /*25280*/  MUFU.SQRT R5, R0 ;  /* 0x0000000000057308 */ /* 0x000fe20000002000 */
[----:B------:R-:W-:Y:S02]  /*25290*/  MOV R31, 0x3f800000 ;  /* 0x3f800000001f7802 */ /* 0x000fe40000000f00 */
[----:B------:R-:W-:-:S06]  /*252a0*/  FMUL.FTZ R2, R2, 0.5 ;  /* 0x3f00000002027820 */ /* 0x000fcc0000410000 */
[----:B------:R-:W2:Y:S02]  /*252b0*/  MUFU.SQRT R2, R2 ;  /* 0x0000000200027308 */ /* 0x000ea40000002000 */
[----:B--2---:R-:W-:-:S07]  /*252c0*/  FMUL.FTZ R24, R5, R2 ;  /* 0x0000000205187220 */ /* 0x004fce0000410000 */
.L_x_4730:
[----:B------:R-:W-:Y:S05]  /*252d0*/  BSYNC.RECONVERGENT B1 ;  /* 0x0000000000017941 */ /* 0x000fea0003800200 */
.L_x_4724:
[----:B------:R-:W-:Y:S05]  /*252e0*/  BRA `(.L_x_4731) ;  /* 0x0000000000087947 */ /* 0x000fea0003800000 */
.L_x_4721:
[----:B------:R-:W-:Y:S01]  /*252f0*/  FMUL.FTZ R24, R24, 16777216 ;  /* 0x4b80000018187820 */ /* 0x000fe20000410000 */
[----:B------:R-:W-:-:S07]  /*25300*/  FMUL.FTZ R31, R31, 16777216 ;  /* 0x4b8000001f1f7820 */ /* 0x000fce0000410000 */
.L_x_4731:
[----:B------:R-:W-:Y:S05]  /*25310*/  BSYNC.RELIABLE B0 ;  /* 0x0000000000007941 */ /* 0x000fea0003800100 */
.L_x_4720:
        /* <DEDUP_REMOVED lines=16> */
.L_x_4733:
[----:B------:R-:W-:Y:S05]  /*25420*/  BSYNC.RECONVERGENT B4 ;  /* 0x0000000000047941 */ /* 0x000fea0003800200 */
.L_x_4732:
        /* <DEDUP_REMOVED lines=28> */
.L_x_4723:
[----:B------:R-:W-:Y:S05]  /*255f0*/  BSYNC.RECONVERGENT B3 ;  /* 0x0000000000037941 */ /* 0x000fea0003800200 */
.L_x_4719:
[----:B-1----:R-:W-:Y:S02]  /*25600*/  LOP3.LUT R18, R27, 0x80000000, R18, 0xb8, !PT ;  /* 0x800000001b127812 */ /* 0x002fe400078eb812 */
[----:B------:R-:W-:Y:S01]  /*25610*/  LOP3.LUT R25, R6, 0x80000000, R25, 0xb8, !PT ;  /* 0x8000000006197812 */ /* 0x000fe200078eb819 */
[----:B------:R-:W-:Y:S06]  /*25620*/  BRA `(.L_x_4706) ;  /* 0x0000001000f87947 */ /* 0x000fec0003800000 */
.L_x_4707:
        /* <DEDUP_REMOVED lines=32> */
.L_x_4739:
[----:B------:R-:W-:Y:S05]  /*25830*/  BSYNC.RECONVERGENT B4 ;  /* 0x0000000000047941 */ /* 0x000fea0003800200 */
.L_x_4738:
        /* <DEDUP_REMOVED lines=22> */
.L_x_4737:
        /* <DEDUP_REMOVED lines=28> */
.L_x_4742:
[----:B------:R-:W-:Y:S05]  /*25b60*/  BSYNC.RECONVERGENT B4 ;  /* 0x0000000000047941 */ /* 0x000fea0003800200 */
.L_x_4741:
        /* <DEDUP_REMOVED lines=22> */
.L_x_4736:
        /* <DEDUP_REMOVED lines=32> */
.L_x_4744:
[----:B------:R-:W-:Y:S05]  /*25ed0*/  BSYNC.RECONVERGENT B4 ;  /* 0x0000000000047941 */ /* 0x000fea0003800200 */
.L_x_4743:
        /* <DEDUP_REMOVED lines=22> */
.L_x_4735:
        /* <DEDUP_REMOVED lines=25> */
.L_x_4748:
[----:B------:R-:W-:Y:S05]  /*261d0*/  BSYNC.RECONVERGENT B4 ;  /* 0x0000000000047941 */ /* 0x000fea0003800200 */
.L_x_4747:
        /* <DEDUP_REMOVED lines=22> */
.L_x_4746:
        /* <DEDUP_REMOVED lines=28> */
.L_x_4750:
[----:B------:R-:W-:Y:S05]  /*26500*/  BSYNC.RECONVERGENT B4 ;  /* 0x0000000000047941 */ /* 0x000fea0003800200 */
.L_x_4749:
        /* <DEDUP_REMOVED lines=22> */
.L_x_4745:
        /* <DEDUP_REMOVED lines=32> */
.L_x_4752:
[----:B------:R-:W-:Y:S05]  /*26870*/  BSYNC.RECONVERGENT B4 ;  /* 0x0000000000047941 */ /* 0x000fea0003800200 */
.L_x_4751:
        /* <DEDUP_REMOVED lines=21> */
.L_x_4740:
[----:B------:R-:W-:Y:S05]  /*269d0*/  BSYNC.RECONVERGENT B3 ;  /* 0x0000000000037941 */ /* 0x000fea0003800200 */
.L_x_4734:
[----:B------:R-:W-:Y:S01]  /*269e0*/  FADD.FTZ R5, R24, 0.69314718246459960938 ;  /* 0x3f31721818057421 */ /* 0x000fe20000010000 */
[----:B------:R-:W-:-:S04]  /*269f0*/  LOP3.LUT R25, R26, 0x80000000, R25, 0xb8, !PT ;  /* 0x800000001a197812 */ /* 0x000fc800078eb819 */
[----:B------:R-:W-:-:S07]  /*26a00*/  LOP3.LUT R18, R5, 0x80000000, R18, 0xb8, !PT ;  /* 0x8000000005127812 */ /* 0x000fce00078eb812 */
.L_x_4706:
[----:B------:R-:W-:Y:S05]  /*26a10*/  BSYNC.RECONVERGENT B2 ;  /* 0x0000000000027941 */ /* 0x000fea0003800200 */
.L_x_4704:
        /* <DEDUP_REMOVED lines=24> */
.L_x_4754:
        /* <DEDUP_REMOVED lines=70> */
.L_x_4762:
[----:B------:R-:W-:-:S04]  /*27000*/  FADD.FTZ R6, -R5, R14 ;  /* 0x0000000e05067221 */ /* 0x000fc80000010100 */
[----:B------:R-:W-:-:S07]  /*27010*/  FMUL.FTZ R6, R6, 0.5 ;  /* 0x3f00000006067820 */ /* 0x000fce0000410000 */
.L_x_4763:
[----:B------:R-:W-:Y:S05]  /*27020*/  BSYNC.RECONVERGENT B1 ;  /* 0x0000000000017941 */ /* 0x000fea0003800200 */
.L_x_4761:
        /* <DEDUP_REMOVED lines=11> */
.L_x_4765:
[----:B------:R-:W-:-:S04]  /*270e0*/  FADD.FTZ R23, R7, -R16 ;  /* 0x8000001007177221 */ /* 0x000fc80000010000 */
[----:B------:R-:W-:-:S07]  /*270f0*/  FMUL.FTZ R23, R23, 0.5 ;  /* 0x3f00000017177820 */ /* 0x000fce0000410000 */
.L_x_4766:
[----:B------:R-:W-:Y:S05]  /*27100*/  BSYNC.RECONVERGENT B1 ;  /* 0x0000000000017941 */ /* 0x000fea0003800200 */
.L_x_4764:
        /* <DEDUP_REMOVED lines=35> */
.L_x_4760:
        /* <DEDUP_REMOVED lines=35> */
.L_x_4767:
[----:B------:R-:W-:-:S04]  /*27570*/  FADD.FTZ R6, -R19, 1 ;  /* 0x3f80000013067421 */ /* 0x000fc80000010100 */
[----:B------:R-:W-:-:S06]  /*27580*/  FMUL.FTZ R6, R5, R6 ;  /* 0x0000000605067220 */ /* 0x000fcc0000410000 */
[----:B------:R-:W0:Y:S08]  /*27590*/  MUFU.SQRT R6, R6 ;  /* 0x0000000600067308 */ /* 0x000e300000002000 */
[----:B0-----:R-:W0:Y:S02]  /*275a0*/  MUFU.RCP R27, R6 ;  /* 0x00000006001b7308 */ /* 0x001e240000001000 */
[----:B0-----:R-:W-:Y:S01]  /*275b0*/  FMUL.FTZ R27, |R24|, R27 ;  /* 0x0000001b181b7220 */ /* 0x001fe20000410200 */
[----:B------:R-:W-:Y:S06]  /*275c0*/  BRA `(.L_x_4758) ;  /* 0x0000000000047947 */ /* 0x000fec0003800000 */
.L_x_4759:
[----:B------:R0:W1:Y:S02]  /*275d0*/  MUFU.SQRT R27, R0 ;  /* 0x00000000001b7308 */ /* 0x0000640000002000 */
.L_x_4758:
[----:B------:R-:W-:Y:S05]  /*275e0*/  BSYNC.RECONVERGENT B0 ;  /* 0x0000000000007941 */ /* 0x000fea0003800200 */
.L_x_4757:
        /* <DEDUP_REMOVED lines=35> */
.L_x_4771:
        /* <DEDUP_REMOVED lines=23> */
.L_x_4777:
[----:B------:R-:W-:-:S04]  /*27990*/  FADD.FTZ R2, -R2, R7 ;  /* 0x0000000702027221 */ /* 0x000fc80000010100 */
[----:B------:R-:W-:-:S07]  /*279a0*/  FMUL.FTZ R5, R2, 0.5 ;  /* 0x3f00000002057820 */ /* 0x000fce0000410000 */
.L_x_4778:
[----:B------:R-:W-:Y:S05]  /*279b0*/  BSYNC.RECONVERGENT B4 ;  /* 0x0000000000047941 */ /* 0x000fea0003800200 */
.L_x_4776:
[----:B------:R-:W-:Y:S01]  /*279c0*/  FADD.FTZ R0, R5, R0 ;  /* 0x0000000005007221 */ /* 0x000fe20000010000 */
[----:B------:R-:W-:-:S04]  /*279d0*/  FADD.FTZ R5, R19, R28 ;  /* 0x0000001c13057221 */ /* 0x000fc80000010000 */
[----:B------:R-:W-:-:S04]  /*279e0*/  FMUL.FTZ R0, R0, R5 ;  /* 0x0000000500007220 */ /* 0x000fc80000410000 */
[----:B------:R0:W2:Y:S01]  /*279f0*/  MUFU.SQRT R28, R0 ;  /* 0x00000000001c7308 */ /* 0x0000a20000002000 */
[----:B------:R-:W-:Y:S05]  /*27a00*/  BRA `(.L_x_4779) ;  /* 0x0000000000487947 */ /* 0x000fea0003800000 */
.L_x_4775:
        /* <DEDUP_REMOVED lines=12> */
.L_x_4774:
[----:B------:R-:W-:Y:S01]  /*27ad0*/  FADD.FTZ R2, R28, 1 ;  /* 0x3f8000001c027421 */ /* 0x000fe20000010000 */
[----:B------:R-:W-:Y:S01]  /*27ae0*/  MUFU.SQRT R5, R0 ;  /* 0x0000000000057308 */ /* 0x000fe20000002000 */
[----:B------:R-:W-:Y:S02]  /*27af0*/  MOV R19, 0x3f800000 ;  /* 0x3f80000000137802 */ /* 0x000fe40000000f00 */
[----:B------:R-:W-:-:S06]  /*27b00*/  FMUL.FTZ R2, R2, 0.5 ;  /* 0x3f00000002027820 */ /* 0x000fcc0000410000 */
[----:B------:R-:W2:Y:S02]  /*27b10*/  MUFU.SQRT R2, R2 ;  /* 0x0000000200027308 */ /* 0x000ea40000002000 */
[----:B--2---:R-:W-:-:S07]  /*27b20*/  FMUL.FTZ R28, R5, R2 ;  /* 0x00000002051c7220 */ /* 0x004fce0000410000 */
.L_x_4779:
[----:B------:R-:W-:Y:S05]  /*27b30*/  BSYNC.RECONVERGENT B1 ;  /* 0x0000000000017941 */ /* 0x000fea0003800200 */
.L_x_4773:
[----:B------:R-:W-:Y:S05]  /*27b40*/  BRA `(.L_x_4780) ;  /* 0x0000000000087947 */ /* 0x000fea0003800000 */
.L_x_4770:
[----:B------:R-:W-:Y:S01]  /*27b50*/  FMUL.FTZ R28, R28, 16777216 ;  /* 0x4b8000001c1c7820 */ /* 0x000fe20000410000 */
[----:B------:R-:W-:-:S07]  /*27b60*/  FMUL.FTZ R19, R19, 16777216 ;  /* 0x4b80000013137820 */ /* 0x000fce0000410000 */
.L_x_4780:
[----:B------:R-:W-:Y:S05]  /*27b70*/  BSYNC.RELIABLE B0 ;  /* 0x0000000000007941 */ /* 0x000fea0003800100 */
.L_x_4769:
        /* <DEDUP_REMOVED lines=16> */
.L_x_4782:
[----:B------:R-:W-:Y:S05]  /*27c80*/  BSYNC.RECONVERGENT B4 ;  /* 0x0000000000047941 */ /* 0x000fea0003800200 */
.L_x_4781:
        /* <DEDUP_REMOVED lines=28> */
.L_x_4772:
[----:B------:R-:W-:Y:S05]  /*27e50*/  BSYNC.RECONVERGENT B3 ;  /* 0x0000000000037941 */ /* 0x000fea0003800200 */
.L_x_4768:
[----:B-1----:R-:W-:Y:S02]  /*27e60*/  LOP3.LUT R24, R27, 0x80000000, R24, 0xb8, !PT ;  /* 0x800000001b187812 */ /* 0x002fe400078eb818 */
[----:B------:R-:W-:Y:S01]  /*27e70*/  LOP3.LUT R26, R7, 0x80000000, R26, 0xb8, !PT ;  /* 0x80000000071a7812 */ /* 0x000fe200078eb81a */
[----:B------:R-:W-:Y:S06]  /*27e80*/  BRA `(.L_x_4755) ;  /* 0x0000001000f47947 */ /* 0x000fec0003800000 */
.L_x_4756:
        /* <DEDUP_REMOVED lines=31> */
.L_x_4788:
[----:B------:R-:W-:Y:S05]  /*28080*/  BSYNC.RECONVERGENT B4 ;  /* 0x0000000000047941 */ /* 0x000fea0003800200 */
.L_x_4787:
        /* <DEDUP_REMOVED lines=22> */
.L_x_4786:
        /* <DEDUP_REMOVED lines=26> */
[----:B----4-:R-:W-:Y:S05]  /*28390*/  CALL.REL.NOINC `($__internal_4_$__cuda_sm3x_div_rn_ftz_f32_slowpath) ;  /* 0x0000001000047944 */ /* 0x010fea0003c00000 */
.L_x_4791:
[----:B------:R-:W-:Y:S05]  /*283a0*/  BSYNC.RECONVERGENT B4 ;  /* 0x0000000000047941 */ /* 0x000fea0003800200 */
.L_x_4790:
        /* <DEDUP_REMOVED lines=22> */
.L_x_4785:
        /* <DEDUP_REMOVED lines=32> */
.L_x_4793:
[----:B------:R-:W-:Y:S05]  /*28710*/  BSYNC.RECONVERGENT B4 ;  /* 0x0000000000047941 */ /* 0x000fea0003800200 */
.L_x_4792:
        /* <DEDUP_REMOVED lines=22> */
.L_x_4784:
        /* <DEDUP_REMOVED lines=24> */
[----:B----4-:R-:W-:Y:S05]  /*28a00*/  CALL.REL.NOINC `($__internal_4_$__cuda_sm3x_div_rn_ftz_f32_slowpath) ;  /* 0x0000000800687944 */ /* 0x010fea0003c00000 */
.L_x_4797:
[----:B------:R-:W-:Y:S05]  /*28a10*/  BSYNC.RECONVERGENT B4 ;  /* 0x0000000000047941 */ /* 0x000fea0003800200 */
.L_x_4796:
        /* <DEDUP_REMOVED lines=22> */
.L_x_4795:
        /* <DEDUP_REMOVED lines=27> */
[----:B----4-:R-:W-:Y:S05]  /*28d30*/  CALL.REL.NOINC `($__internal_4_$__cuda_sm3x_div_rn_ftz_f32_slowpath) ;  /* 0x00000004009c7944 */ /* 0x010fea0003c00000 */
.L_x_4799:
[----:B------:R-:W-:Y:S05]  /*28d40*/  BSYNC.RECONVERGENT B4 ;  /* 0x0000000000047941 */ /* 0x000fea0003800200 */
.L_x_4798:
        /* <DEDUP_REMOVED lines=22> */
.L_x_4794:
        /* <DEDUP_REMOVED lines=32> */
[----:B----4-:R-:W-:Y:S05]  /*290b0*/  CALL.REL.NOINC `($__internal_4_$__cuda_sm3x_div_rn_ftz_f32_slowpath) ;  /* 0x0000000000bc7944 */ /* 0x010fea0003c00000 */
.L_x_4801:
[----:B------:R-:W-:Y:S05]  /*290c0*/  BSYNC.RECONVERGENT B4 ;  /* 0x0000000000047941 */ /* 0x000fea0003800200 */
.L_x_4800:
        /* <DEDUP_REMOVED lines=21> */
.L_x_4789:
[----:B------:R-:W-:Y:S05]  /*29220*/  BSYNC.RECONVERGENT B3 ;  /* 0x0000000000037941 */ /* 0x000fea0003800200 */
.L_x_4783:
[----:B------:R-:W-:Y:S01]  /*29230*/  FADD.FTZ R27, R27, 0.69314718246459960938 ;  /* 0x3f3172181b1b7421 */ /* 0x000fe20000010000 */
[----:B------:R-:W-:-:S04]  /*29240*/  LOP3.LUT R26, R19, 0x80000000, R26, 0xb8, !PT ;  /* 0x80000000131a7812 */ /* 0x000fc800078eb81a */
[----:B------:R-:W-:-:S07]  /*29250*/  LOP3.LUT R24, R27, 0x80000000, R24, 0xb8, !PT ;  /* 0x800000001b187812 */ /* 0x000fce00078eb818 */
.L_x_4755:
[----:B------:R-:W-:Y:S05]  /*29260*/  BSYNC.RECONVERGENT B2 ;  /* 0x0000000000027941 */ /* 0x000fea0003800200 */
.L_x_4753:
[----:B------:R-:W-:Y:S05]  /*29270*/  WARPSYNC.ALL ;  /* 0x0000000000007948 */ /* 0x000fea0003800000 */
[----:B------:R-:W0:Y:S01]  /*29280*/  S2R R0, SR_CTAID.X ;  /* 0x0000000000007919 */ /* 0x000e220000002500 */
[----:B------:R-:W1:Y:S01]  /*29290*/  LDC.64 R6, c[0x0][0x388] ;  /* 0x0000e200ff067b82 */ /* 0x000e620000000a00 */
[----:B------:R-:W-:Y:S01]  /*292a0*/  F2FP.F16.F32.PACK_AB R10, R10, R11 ;  /* 0x0000000b0a0a723e */ /* 0x000fe200000000ff */
[----:B----4-:R-:W2:Y:S01]  /*292b0*/  S2R R15, SR_TID.X ;  /* 0x00000000000f7919 */ /* 0x010ea20000002100 */
[----:B------:R-:W-:Y:S02]  /*292c0*/  F2FP.F16.F32.PACK_AB R4, R4, R3 ;  /* 0x000000030404723e */ /* 0x000fe400000000ff */
[----:B------:R-:W-:-:S02]  /*292d0*/  F2FP.F16.F32.PACK_AB R11, R13, R12 ;  /* 0x0000000c0d0b723e */ /* 0x000fc400000000ff */
[----:B------:R-:W-:Y:S02]  /*292e0*/  F2FP.F16.F32.PACK_AB R20, R17, R20 ;  /* 0x000000141114723e */ /* 0x000fe400000000ff */
[----:B------:R-:W-:Y:S02]  /*292f0*/  F2FP.F16.F32.PACK_AB R21, R22, R21 ;  /* 0x000000151615723e */ /* 0x000fe400000000ff */
[----:B------:R-:W-:Y:S02]  /*29300*/  F2FP.F16.F32.PACK_AB R18, R18, R25 ;  /* 0x000000191212723e */ /* 0x000fe400000000ff */
[----:B------:R-:W-:Y:S02]  /*29310*/  F2FP.F16.F32.PACK_AB R19, R24, R26 ;  /* 0x0000001a1813723e */ /* 0x000fe400000000ff */
[----:B0-----:R-:W-:-:S05]  /*29320*/  SHF.L.U32 R5, R0, 0xa, RZ ;  /* 0x0000000a00057819 */ /* 0x001fca00000006ff */
[----:B-1----:R-:W-:Y:S01]  /*29330*/  IMAD.WIDE.U32 R6, R5, 0x4, R6 ;  /* 0x0000000405067825 */ /* 0x002fe200078e0006 */
[----:B------:R-:W-:-:S03]  /*29340*/  F2FP.F16.F32.PACK_AB R5, R8, R9 ;  /* 0x000000090805723e */ /* 0x000fc600000000ff */
[----:B--2---:R-:W-:-:S05]  /*29350*/  IMAD.WIDE.U32 R6, R15, 0x8, R6 ;  /* 0x000000080f067825 */ /* 0x004fca00078e0006 */
[----:B------:R-:W-:Y:S04]  /*29360*/  STG.E.64 desc[UR6][R6.64], R4 ;  /* 0x0000000406007986 */ /* 0x000fe8000c101b06 */
[----:B------:R-:W-:Y:S04]  /*29370*/  STG.E.64 desc[UR6][R6.64+0x400], R10 ;  /* 0x0004000a06007986 */ /* 0x000fe8000c101b06 */
[----:B------:R-:W-:Y:S04]  /*29380*/  STG.E.64 desc[UR6][R6.64+0x800], R20 ;  /* 0x0008001406007986 */ /* 0x000fe8000c101b06 */
[----:B------:R-:W-:Y:S01]  /*29390*/  STG.E.64 desc[UR6][R6.64+0xc00], R18 ;  /* 0x000c001206007986 */ /* 0x000fe2000c101b06 */
[----:B------:R-:W-:Y:S05]  /*293a0*/  EXIT ;  /* 0x000000000000794d */ /* 0x000fea0003800000 */
        .weak           $__internal_4_$__cuda_sm3x_div_rn_ftz_f32_slowpath
        .type           $__internal_4_$__cuda_sm3x_div_rn_ftz_f32_slowpath,@function
        .size           $__internal_4_$__cuda_sm3x_div_rn_ftz_f32_slowpath,(.L_x_18271 - $__internal_4_$__cuda_sm3x_div_rn_ftz_f32_slowpath)
$__internal_4_$__cuda_sm3x_div_rn_ftz_f32_slowpath:
[----:B------:R-:W-:Y:S01]  /*293b0*/  SHF.R.U32.HI R5, RZ, 0x17, R30 ;  /* 0x00000017ff057819 */ /* 0x000fe2000001161e */
[----:B------:R-:W-:Y:S01]  /*293c0*/  BSSY.RECONVERGENT B0, `(.L_x_4802) ;  /* 0x0000046000007945 */ /* 0x000fe20003800200 */
[----:B------:R-:W-:-:S03]  /*293d0*/  SHF.R.U32.HI R6, RZ, 0x17, R23 ;  /* 0x00000017ff067819 */ /* 0x000fc60000011617 */
[----:B------:R-:W-:Y:S01]  /*293e0*/  BSSY.RELIABLE B1, `(.L_x_4803) ;  /* 0x000001d000017945 */ /* 0x000fe20003800100 */
[----:B------:R-:W-:Y:S02]  /*293f0*/  LOP3.LUT R5, R5, 0xff, RZ, 0xc0, !PT ;  /* 0x000000ff05057812 */ /* 0x000fe400078ec0ff */
[----:B------:R-:W-:Y:S02]  /*29400*/  LOP3.LUT R6, R6, 0xff, RZ, 0xc0, !PT ;  /* 0x000000ff06067812 */ /* 0x000fe400078ec0ff */
[----:B------:R-:W-:-:S04]  /*29410*/  IADD3 R0, PT, PT, R5, -0x1, RZ ;  /* 0xffffffff05007810 */ /* 0x000fc80007ffe0ff */
[----:B------:R-:W-:Y:S02]  /*29420*/  ISETP.GT.U32.AND P0, PT, R0, 0xfd, PT ;  /* 0x000000fd0000780c */ /* 0x000fe40003f04070 */
[----:B------:R-:W-:-:S04]  /*29430*/  IADD3 R0, PT, PT, R6, -0x1, RZ ;  /* 0xffffffff06007810 */ /* 0x000fc80007ffe0ff */
        /* <DEDUP_REMOVED lines=23> */
.L_x_4804:
[----:B------:R-:W-:Y:S05]  /*295b0*/  BSYNC.RELIABLE B1 ;  /* 0x0000000000017941 */ /* 0x000fea0003800100 */
.L_x_4803:
[----:B------:R-:W-:Y:S01]  /*295c0*/  IADD3 R5, PT, PT, R5, -0x7f, RZ ;  /* 0xffffff8105057810 */ /* 0x000fe20007ffe0ff */
[----:B------:R-:W-:Y:S01]  /*295d0*/  BSSY.RECONVERGENT B1, `(.L_x_4809) ;  /* 0x000001b000017945 */ /* 0x000fe20003800200 */
[----:B------:R-:W-:-:S03]  /*295e0*/  IADD3 R6, PT, PT, R6, -0x7f, RZ ;  /* 0xffffff8106067810 */ /* 0x000fc60007ffe0ff */
[----:B------:R-:W-:Y:S01]  /*295f0*/  IMAD R29, R5, -0x800000, R30 ;  /* 0xff800000051d7824 */ /* 0x000fe200078e021e */
[----:B------:R-:W-:-:S03]  /*29600*/  IADD3 R5, PT, PT, R6, -R5, RZ ;  /* 0x8000000506057210 */ /* 0x000fc60007ffe0ff */
[----:B------:R-:W0:Y:S01]  /*29610*/  MUFU.RCP R0, R29 ;  /* 0x0000001d00007308 */ /* 0x000e220000001000 */
[----:B------:R-:W-:-:S04]  /*29620*/  FADD.FTZ R7, -R29, -RZ ;  /* 0x800000ff1d077221 */ /* 0x000fc80000010100 */
[----:B0-----:R-:W-:-:S04]  /*29630*/  FFMA R15, R0, R7, 1 ;  /* 0x3f800000000f7423 */ /* 0x001fc80000000007 */
[----:B------:R-:W-:Y:S01]  /*29640*/  FFMA R15, R0, R15, R0 ;  /* 0x0000000f000f7223 */ /* 0x000fe20000000000 */
[----:B------:R-:W-:-:S04]  /*29650*/  IMAD R0, R6, -0x800000, R23 ;  /* 0xff80000006007824 */ /* 0x000fc800078e0217 */
        /* <DEDUP_REMOVED lines=17> */
.L_x_4810:
[----:B------:R-:W-:-:S07]  /*29770*/  LEA R0, R5, R0, 0x17 ;  /* 0x0000000005007211 */ /* 0x000fce00078eb8ff */
.L_x_4811:
[----:B------:R-:W-:Y:S05]  /*29780*/  BSYNC.RECONVERGENT B1 ;  /* 0x0000000000017941 */ /* 0x000fea0003800200 */
.L_x_4809:
[----:B------:R-:W-:Y:S05]  /*29790*/  BRA `(.L_x_4812) ;  /* 0x0000000000207947 */ /* 0x000fea0003800000 */
.L_x_4808:
[----:B------:R-:W-:-:S04]  /*297a0*/  LOP3.LUT R0, R30, 0x80000000, R23, 0x48, !PT ;  /* 0x800000001e007812 */ /* 0x000fc800078e4817 */
[----:B------:R-:W-:Y:S01]  /*297b0*/  LOP3.LUT R0, R0, 0x7f800000, RZ, 0xfc, !PT ;  /* 0x7f80000000007812 */ /* 0x000fe200078efcff */
[----:B------:R-:W-:Y:S06]  /*297c0*/  BRA `(.L_x_4812) ;  /* 0x0000000000147947 */ /* 0x000fec0003800000 */
.L_x_4807:
[----:B------:R-:W-:Y:S01]  /*297d0*/  LOP3.LUT R0, R30, 0x80000000, R23, 0x48, !PT ;  /* 0x800000001e007812 */ /* 0x000fe200078e4817 */
[----:B------:R-:W-:Y:S06]  /*297e0*/  BRA `(.L_x_4812) ;  /* 0x00000000000c7947 */ /* 0x000fec0003800000 */
.L_x_4806:
[----:B------:R-:W0:Y:S01]  /*297f0*/  MUFU.RSQ R0, -QNAN ;  /* 0xffc0000000007908 */ /* 0x000e220000001400 */
[----:B------:R-:W-:Y:S05]  /*29800*/  BRA `(.L_x_4812) ;  /* 0x0000000000047947 */ /* 0x000fea0003800000 */
.L_x_4805:
[----:B------:R-:W-:-:S07]  /*29810*/  FADD.FTZ R0, R23, R30 ;  /* 0x0000001e17007221 */ /* 0x000fce0000010000 */
.L_x_4812:
[----:B------:R-:W-:Y:S05]  /*29820*/  BSYNC.RECONVERGENT B0 ;  /* 0x0000000000007941 */ /* 0x000fea0003800200 */
.L_x_4802:
[----:B------:R-:W-:Y:S01]  /*29830*/  HFMA2 R7, -RZ, RZ, 0, 0 ;  /* 0x00000000ff077431 */ /* 0x000fe200000001ff */
[----:B------:R-:W-:-:S04]  /*29840*/  MOV R6, R2 ;  /* 0x0000000200067202 */ /* 0x000fc80000000f00 */
[----:B0-----:R-:W-:Y:S05]  /*29850*/  RET.REL.NODEC R6 `(_ZN2at6native29vectorized_elementwise_kernelILi2EZZZNS0_16asin_kernel_cudaERNS_18TensorIteratorBaseEENKUlvE_clEvENKUlvE1_clEvEUlN3c107complexINS6_4HalfEEEE_St5arrayIPcLm2EEEEviT0_T1_) ;  /* 0xfffffd6406e87950 */ /* 0x001fea0003c3ffff */
.L_x_4813:
        /* <DEDUP_REMOVED lines=10> */
.L_x_18271:


//--------------------- .text._ZN2at6native29vectorized_elementwise_kernelILi4EZZZNS0_16asin_kernel_cudaERNS_18TensorIteratorBaseEENKUlvE_clEvENKUlvE1_clEvEUlN3c107complexINS6_4HalfEEEE_St5arrayIPcLm2EEEEviT0_T1_ --------------------------
	.section	.text._ZN2at6native29vectorized_elementwise_kernelILi4EZZZNS0_16asin_kernel_cudaERNS_18TensorIteratorBaseEENKUlvE_clEvENKUlvE1_clEvEUlN3c107complexINS6_4HalfEEEE_St5arrayIPcLm2EEEEviT0_T1_,"ax",@progbits
	.align	128
        .global         _ZN2at6native29vectorized_elementwise_kernelILi4EZZZNS0_16asin_kernel_cudaERNS_18TensorIteratorBaseEENKUlvE_clEvENKUlvE1_clEvEUlN3c107complexINS6_4HalfEEEE_St5arrayIPcLm2EEEEviT0_T1_
        .type           _ZN2at6native29vectorized_elementwise_kernelILi4EZZZNS0_16asin_kernel_cudaERNS_18TensorIteratorBaseEENKUlvE_clEvENKUlvE1_clEvEUlN3c107complexINS6_4HalfEEEE_St5arrayIPcLm2EEEEviT0_T1_,@function
        .size           _ZN2at6native29vectorized_elementwise_kernelILi4EZZZNS0_16asin_kernel_cudaERNS_18TensorIteratorBaseEENKUlvE_clEvENKUlvE1_clEvEUlN3c107complexINS6_4HalfEEEE_St5arrayIPcLm2EEEEviT0_T1_,(.L_x_18272 - _ZN2at6native29vectorized_elementwise_kernelILi4EZZZNS0_16asin_kernel_cudaERNS_18TensorIteratorBaseEENKUlvE_clEvENKUlvE1_clEvEUlN3c107complexINS6_4HalfEEEE_St5arrayIPcLm2EEEEviT0_T1_)
        .other          _ZN2at6native29vectorized_elementwise_kernelILi4EZZZNS0_16asin_kernel_cudaERNS_18TensorIteratorBaseEENKUlvE_clEvENKUlvE1_clEvEUlN3c107complexINS6_4HalfEEEE_St5arrayIPcLm2EEEEviT0_T1_,@"STO_CUDA_ENTRY STV_DEFAULT"
_ZN2at6native29vectorized_elementwise_kernelILi4EZZZNS0_16asin_kernel_cudaERNS_18TensorIteratorBaseEENKUlvE_clEvENKUlvE1_clEvEUlN3c107complexINS6_4HalfEEEE_St5arrayIPcLm2EEEEviT0_T1_:
.text._ZN2at6native29vectorized_elementwise_kernelILi4EZZZNS0_16asin_kernel_cudaERNS_18TensorIteratorBaseEENKUlvE_clEvENKUlvE1_clEvEUlN3c107complexINS6_4HalfEEEE_St5arrayIPcLm2EEEEviT0_T1_:
        /* <DEDUP_REMOVED lines=20> */
[----:B------:R-:W-:-:S11]  /*0140*/  PRMT R18, RZ, 0x7610, R18 ;  /* 0x00007610ff127816 */ /* 0x000fd60000000012 */
[----:B------:R-:W-:Y:S01]  /*0150*/  @!P5 IADD3 R21, PT, PT, R11, R10, RZ ;  /* 0x0000000a0b15d210 */ /* 0x000fe20007ffe0ff */
[----:B------:R-:W0:Y:S01]  /*0160*/  @!P5 LDC.64 R6, c[0x0][0x390] ;  /* 0x0000e400ff06db82 */ /* 0x000e220000000a00 */
[----:B------:R-:W-:-:S04]  /*0170*/  @!P5 IADD3 R10, PT, PT, R10, 0x80, RZ ;  /* 0x000000800a0ad810 */ /* 0x000fc80007ffe0ff */
[----:B------:R-:W-:-:S13]  /*0180*/  ISETP.GE.U32.AND P4, PT, R10, R9, PT ;  /* 0x000000090a00720c */ /* 0x000fda0003f86070 */
[----:B------:R-:W-:Y:S01]  /*0190*/  @!P4 IADD3 R19, PT, PT, R11, R10, RZ ;  /* 0x0000000a0b13c210 */ /* 0x000fe20007ffe0ff */
[----:B------:R-:W1:Y:S01]  /*01a0*/  @!P4 LDC.64 R16, c[0x0][0x390] ;  /* 0x0000e400ff10cb82 */ /* 0x000e620000000a00 */
[----:B------:R-:W-:-:S04]  /*01b0*/  @!P4 IADD3 R10, PT, PT, R10, 0x80, RZ ;  /* 0x000000800a0ac810 */ /* 0x000fc80007ffe0ff */
[C---:B------:R-:W-:Y:S01]  /*01c0*/  ISETP.GE.U32.AND P3, PT, R10.reuse, R9, PT ;  /* 0x000000090a00720c */ /* 0x040fe20003f66070 */
[----:B0-----:R-:W-:Y:S02]  /*01d0*/  @!P5 IMAD.WIDE.U32 R20, R21, 0x4, R6 ;  /* 0x000000041514d825 */ /* 0x001fe400078e0006 */
[----:B------:R-:W0:Y:S03]  /*01e0*/  @!P0 LDC.64 R6, c[0x0][0x390] ;  /* 0x0000e400ff068b82 */ /* 0x000e260000000a00 */
[----:B------:R-:W3:Y:S07]  /*01f0*/  @!P5 LDG.E R0, desc[UR6][R20.64] ;  /* 0x000000061400d981 */ /* 0x000eee000c1e1900 */
[----:B------:R-:W-:Y:S01]  /*0200*/  @!P3 IADD3 R23, PT, PT, R11, R10, RZ ;  /* 0x0000000a0b17b210 */ /* 0x000fe20007ffe0ff */
[----:B------:R-:W4:Y:S01]  /*0210*/  @!P3 LDC.64 R14, c[0x0][0x390] ;  /* 0x0000e400ff0ebb82 */ /* 0x000f220000000a00 */
[----:B------:R-:W-:-:S04]  /*0220*/  @!P3 IADD3 R10, PT, PT, R10, 0x80, RZ ;  /* 0x000000800a0ab810 */ /* 0x000fc80007ffe0ff */
[----:B------:R-:W-:-:S13]  /*0230*/  ISETP.GE.U32.AND P2, PT, R10, R9, PT ;  /* 0x000000090a00720c */ /* 0x000fda0003f46070 */
[----:B------:R-:W-:Y:S01]  /*0240*/  @!P2 IADD3 R25, PT, PT, R11, R10, RZ ;  /* 0x0000000a0b19a210 */ /* 0x000fe20007ffe0ff */
[----:B------:R-:W5:Y:S01]  /*0250*/  @!P2 LDC.64 R12, c[0x0][0x390] ;  /* 0x0000e400ff0cab82 */ /* 0x000f620000000a00 */
[----:B------:R-:W-:-:S04]  /*0260*/  @!P2 IADD3 R10, PT, PT, R10, 0x80, RZ ;  /* 0x000000800a0aa810 */ /* 0x000fc80007ffe0ff */
[----:B------:R-:W-:-:S13]  /*0270*/  ISETP.GE.U32.AND P1, PT, R10, R9, PT ;  /* 0x000000090a00720c */ /* 0x000fda0003f26070 */
[----:B------:R-:W-:Y:S02]  /*0280*/  @!P1 IADD3 R3, PT, PT, R11, R10, RZ ;  /* 0x0000000a0b039210 */ /* 0x000fe40007ffe0ff */
[----:B------:R-:W-:Y:S01]  /*0290*/  @!P1 IADD3 R10, PT, PT, R10, 0x80, RZ ;  /* 0x000000800a0a9810 */ /* 0x000fe20007ffe0ff */
[----:B----4-:R-:W-:-:S04]  /*02a0*/  @!P3 IMAD.WIDE.U32 R22, R23, 0x4, R14 ;  /* 0x000000041716b825 */ /* 0x010fc800078e000e */
[----:B-----5:R-:W-:Y:S02]  /*02b0*/  @!P2 IMAD.WIDE.U32 R12, R25, 0x4, R12 ;  /* 0x00000004190ca825 */ /* 0x020fe400078e000c */
[----:B------:R-:W4:Y:S02]  /*02c0*/  @!P3 LDG.E R22, desc[UR6][R22.64] ;  /* 0x000000061616b981 */ /* 0x000f24000c1e1900 */
[----:B-1----:R-:W-:-:S06]  /*02d0*/  @!P4 IMAD.WIDE.U32 R16, R19, 0x4, R16 ;  /* 0x000000041310c825 */ /* 0x002fcc00078e0010 */
[----:B------:R-:W5:Y:S01]  /*02e0*/  @!P4 LDG.E R16, desc[UR6][R16.64] ;  /* 0x000000061010c981 */ /* 0x000f62000c1e1900 */
[C---:B--2---:R-:W-:Y:S02]  /*02f0*/  @!P6 PRMT R27, R4.reuse, 0x7610, R27 ;  /* 0x00007610041be816 */ /* 0x044fe4000000001b */
[----:B------:R-:W-:Y:S02]  /*0300*/  @!P6 PRMT R18, R4, 0x7632, R18 ;  /* 0x000076320412e816 */ /* 0x000fe40000000012 */
[----:B------:R-:W-:Y:S01]  /*0310*/  ISETP.GE.U32.AND P6, PT, R10, R9, PT ;  /* 0x000000090a00720c */ /* 0x000fe20003fc6070 */
[----:B------:R-:W1:-:S12]  /*0320*/  @!P1 LDC.64 R4, c[0x0][0x390] ;  /* 0x0000e400ff049b82 */ /* 0x000e580000000a00 */
[----:B------:R-:W2:Y:S01]  /*0330*/  @!P6 LDC.64 R8, c[0x0][0x390] ;  /* 0x0000e400ff08eb82 */ /* 0x000ea20000000a00 */
[----:B------:R-:W-:Y:S02]  /*0340*/  @!P6 IADD3 R15, PT, PT, R11, R10, RZ ;  /* 0x0000000a0b0fe210 */ /* 0x000fe40007ffe0ff */
[----:B------:R0:W5:Y:S01]  /*0350*/  @!P2 LDG.E R10, desc[UR6][R12.64] ;  /* 0x000000060c0aa981 */ /* 0x000162000c1e1900 */
[----:B-1----:R-:W-:-:S06]  /*0360*/  @!P1 IMAD.WIDE.U32 R4, R3, 0x4, R4 ;  /* 0x0000000403049825 */ /* 0x002fcc00078e0004 */
[----:B------:R-:W5:Y:S01]  /*0370*/  @!P1 LDG.E R4, desc[UR6][R4.64] ;  /* 0x0000000604049981 */ /* 0x000f62000c1e1900 */
[----:B--2---:R-:W-:Y:S01]  /*0380*/  @!P6 IMAD.WIDE.U32 R8, R15, 0x4, R8 ;  /* 0x000000040f08e825 */ /* 0x004fe200078e0008 */
[----:B------:R-:W-:-:S05]  /*0390*/  @!P0 IADD3 R15, PT, PT, R11, R2, RZ ;  /* 0x000000020b0f8210 */ /* 0x000fca0007ffe0ff */
[C---:B0-----:R-:W-:Y:S01]  /*03a0*/  @!P0 IMAD.WIDE.U32 R6, R15.reuse, 0x4, R6 ;  /* 0x000000040f068825 */ /* 0x041fe200078e0006 */
[----:B------:R-:W2:Y:S05]  /*03b0*/  @!P6 LDG.E R8, desc[UR6][R8.64] ;  /* 0x000000060808e981 */ /* 0x000eaa000c1e1900 */
[----:B------:R-:W2:Y:S01]  /*03c0*/  @!P0 LDG.E R6, desc[UR6][R6.64] ;  /* 0x0000000606068981 */ /* 0x000ea2000c1e1900 */
[----:B------:R-:W-:Y:S02]  /*03d0*/  PRMT R15, R15, 0x5410, RZ ;  /* 0x000054100f0f7816 */ /* 0x000fe400000000ff */
[----:B------:R-:W-:Y:S02]  /*03e0*/  PRMT R14, R14, 0x5410, RZ ;  /* 0x000054100e0e7816 */ /* 0x000fe400000000ff */
[----:B------:R-:W-:-:S02]  /*03f0*/  PRMT R13, R13, 0x5410, RZ ;  /* 0x000054100d0d7816 */ /* 0x000fc400000000ff */
[----:B------:R-:W-:Y:S02]  /*0400*/  PRMT R12, R12, 0x5410, RZ ;  /* 0x000054100c0c7816 */ /* 0x000fe400000000ff */
[--C-:B---3--:R-:W-:Y:S02]  /*0410*/  @!P5 PRMT R15, R15, 0x5410, R0.reuse ;  /* 0x000054100f0fd816 */ /* 0x108fe40000000000 */
[----:B------:R-:W-:Y:S02]  /*0420*/  @!P5 PRMT R14, R14, 0x7610, R0 ;  /* 0x000076100e0ed816 */ /* 0x000fe40000000000 */
[----:B------:R-:W-:Y:S01]  /*0430*/  PRMT R31, RZ, 0x5410, RZ ;  /* 0x00005410ff1f7816 */ /* 0x000fe200000000ff */
[----:B------:R-:W-:Y:S01]  /*0440*/  BSSY.RECONVERGENT B2, `(.L_x_4815) ;  /* 0x0000293000027945 */ /* 0x000fe20003800200 */
[----:B------:R-:W-:Y:S02]  /*0450*/  PRMT R21, RZ, 0x7610, R21 ;  /* 0x00007610ff157816 */ /* 0x000fe40000000015 */
[----:B------:R-:W-:-:S02]  /*0460*/  PRMT R14, RZ, 0x7610, R14 ;  /* 0x00007610ff0e7816 */ /* 0x000fc4000000000e */
[----:B------:R-:W-:Y:S02]  /*0470*/  PRMT R19, RZ, 0x7610, R19 ;  /* 0x00007610ff137816 */ /* 0x000fe40000000013 */
[----:B------:R-:W-:Y:S02]  /*0480*/  PRMT R15, RZ, 0x7610, R15 ;  /* 0x00007610ff0f7816 */ /* 0x000fe4000000000f */
[----:B------:R-:W-:Y:S02]  /*0490*/  PRMT R29, RZ, 0x7610, R29 ;  /* 0x00007610ff1d7816 */ /* 0x000fe4000000001d */
[----:B------:R-:W-:Y:S02]  /*04a0*/  PRMT R25, RZ, 0x7610, R25 ;  /* 0x00007610ff197816 */ /* 0x000fe40000000019 */
[----:B----4-:R-:W-:-:S04]  /*04b0*/  @!P3 PRMT R13, R13, 0x7610, R22 ;  /* 0x000076100d0db816 */ /* 0x010fc80000000016 */
[----:B------:R-:W-:Y:S02]  /*04c0*/  PRMT R13, RZ, 0x7610, R13 ;  /* 0x00007610ff0d7816 */ /* 0x000fe4000000000d */
[----:B------:R-:W-:Y:S02]  /*04d0*/  @!P3 PRMT R19, R22, 0x7610, R19 ;  /* 0x000076101613b816 */ /* 0x000fe40000000013 */
[C---:B-----5:R-:W-:Y:S02]  /*04e0*/  @!P4 PRMT R21, R16.reuse, 0x7610, R21 ;  /* 0x000076101015c816 */ /* 0x060fe40000000015 */
[----:B------:R-:W-:Y:S02]  /*04f0*/  @!P4 PRMT R14, R16, 0x7632, R14 ;  /* 0x00007632100ec816 */ /* 0x000fe4000000000e */
[----:B------:R-:W-:-:S04]  /*0500*/  @!P2 PRMT R12, R12, 0x7610, R10 ;  /* 0x000076100c0ca816 */ /* 0x000fc8000000000a */
[----:B------:R-:W-:Y:S02]  /*0510*/  PRMT R12, RZ, 0x7610, R12 ;  /* 0x00007610ff0c7816 */ /* 0x000fe4000000000c */
[----:B------:R-:W-:Y:S02]  /*0520*/  @!P2 PRMT R15, R10, 0x7610, R15 ;  /* 0x000076100a0fa816 */ /* 0x000fe4000000000f */
[C---:B------:R-:W-:Y:S02]  /*0530*/  @!P1 PRMT R13, R4.reuse, 0x7610, R13 ;  /* 0x00007610040d9816 */ /* 0x040fe4000000000d */
[----:B------:R-:W-:Y:S02]  /*0540*/  @!P1 PRMT R12, R4, 0x7632, R12 ;  /* 0x00007632040c9816 */ /* 0x000fe4000000000c */
[----:B--2---:R-:W-:-:S04]  /*0550*/  @!P6 PRMT R31, R31, 0x5410, R8 ;  /* 0x000054101f1fe816 */ /* 0x004fc80000000008 */
[----:B------:R-:W-:Y:S02]  /*0560*/  @!P6 PRMT R31, R8, 0x7632, R31 ;  /* 0x00007632081fe816 */ /* 0x000fe4000000001f */
[C---:B------:R-:W-:Y:S02]  /*0570*/  @!P0 PRMT R29, R6.reuse, 0x7610, R29 ;  /* 0x00007610061d8816 */ /* 0x040fe4000000001d */
        /* <DEDUP_REMOVED lines=25> */
.L_x_4817:
        /* <DEDUP_REMOVED lines=42> */
[----:B------:R-:W-:Y:S05]  /*09b0*/  CALL.REL.NOINC `($__internal_5_$__cuda_sm3x_div_rn_ftz_f32_slowpath) ;  /* 0x00000288007c7944 */ /* 0x000fea0003c00000 */
.L_x_4823:
[----:B------:R-:W-:Y:S05]  /*09c0*/  BSYNC.RECONVERGENT B4 ;  /* 0x0000000000047941 */ /* 0x000fea0003800200 */
.L_x_4822:
        /* <DEDUP_REMOVED lines=22> */
.L_x_4821:
[----:B------:R-:W-:Y:S02]  /*0b30*/  FSETP.GEU.FTZ.AND P0, PT, R23, 1.084202172485504434e-19, PT ;  /* 0x200000001700780b */ /* 0x000fe40003f1e000 */
[----:B------:R-:W-:-:S13]  /*0b40*/  FSETP.GT.FTZ.AND P1, PT, R30, 2.30584300921369395200e+18, PT ;  /* 0x5e0000001e00780b */ /* 0x000fda0003f34000 */
[----:B------:R-:W-:Y:S05]  /*0b50*/  @P0 BRA !P1, `(.L_x_4825) ;  /* 0x0000000000cc0947 */ /* 0x000fea0004800000 */
[CC--:B------:R-:W-:Y:S01]  /*0b60*/  VIMNMX R3, PT, PT, R5.reuse, R10.reuse, !PT ;  /* 0x0000000a05037248 */ /* 0x0c0fe20007fe0100 */
[----:B------:R-:W-:Y:S01]  /*0b70*/  MUFU.RCP R9, R30 ;  /* 0x0000001e00097308 */ /* 0x000fe20000001000 */
[----:B------:R-:W-:Y:S01]  /*0b80*/  VIMNMX R0, PT, PT, R5, R10, PT ;  /* 0x0000000a05007248 */ /* 0x000fe20003fe0100 */
[----:B------:R-:W-:Y:S01]  /*0b90*/  BSSY.RECONVERGENT B4, `(.L_x_4826) ;  /* 0x0000019000047945 */ /* 0x000fe20003800200 */
        /* <DEDUP_REMOVED lines=23> */
[----:B------:R-:W-:Y:S05]  /*0d10*/  CALL.REL.NOINC `($__internal_5_$__cuda_sm3x_div_rn_ftz_f32_slowpath) ;  /* 0x0000028400a47944 */ /* 0x000fea0003c00000 */
.L_x_4827:
[----:B------:R-:W-:Y:S05]  /*0d20*/  BSYNC.RECONVERGENT B4 ;  /* 0x0000000000047941 */ /* 0x000fea0003800200 */
.L_x_4826:
        /* <DEDUP_REMOVED lines=22> */
.L_x_4825:
        /* <DEDUP_REMOVED lines=15> */
[----:B------:R-:W-:Y:S05]  /*0f80*/  CALL.REL.NOINC `($__internal_5_$__cuda_sm3x_div_rn_ftz_f32_slowpath) ;  /* 0x0000028400087944 */ /* 0x000fea0003c00000 */
.L_x_4829:
[----:B------:R-:W-:Y:S05]  /*0f90*/  BSYNC.RECONVERGENT B4 ;  /* 0x0000000000047941 */ /* 0x000fea0003800200 */
.L_x_4828:
        /* <DEDUP_REMOVED lines=22> */
.L_x_4820:
        /* <DEDUP_REMOVED lines=41> */
.L_x_4832:
[----:B------:R-:W-:Y:S05]  /*1390*/  BSYNC.RECONVERGENT B4 ;  /* 0x0000000000047941 */ /* 0x000fea0003800200 */
.L_x_4831:
        /* <DEDUP_REMOVED lines=22> */
.L_x_4830:
        /* <DEDUP_REMOVED lines=31> */
.L_x_4835:
[----:B------:R-:W-:Y:S05]  /*16f0*/  BSYNC.RECONVERGENT B4 ;  /* 0x0000000000047941 */ /* 0x000fea0003800200 */
.L_x_4834:
        /* <DEDUP_REMOVED lines=22> */
.L_x_4833:
        /* <DEDUP_REMOVED lines=16> */
.L_x_4837:
[----:B------:R-:W-:Y:S05]  /*1960*/  BSYNC.RECONVERGENT B4 ;  /* 0x0000000000047941 */ /* 0x000fea0003800200 */
.L_x_4836:
        /* <DEDUP_REMOVED lines=21> */
.L_x_4824:
[----:B------:R-:W-:Y:S05]  /*1ac0*/  BSYNC.RECONVERGENT B3 ;  /* 0x0000000000037941 */ /* 0x000fea0003800200 */
.L_x_4819:
[----:B------:R-:W-:Y:S01]  /*1ad0*/  FADD.FTZ R3, R3, 0.69314718246459960938 ;  /* 0x3f31721803037421 */ /* 0x000fe20000010000 */
[----:B------:R-:W-:-:S04]  /*1ae0*/  LOP3.LUT R29, R10, 0x80000000, R29, 0xb8, !PT ;  /* 0x800000000a1d7812 */ /* 0x000fc800078eb81d */
[----:B------:R-:W-:Y:S01]  /*1af0*/  LOP3.LUT R26, R3, 0x80000000, R26, 0xb8, !PT ;  /* 0x80000000031a7812 */ /* 0x000fe200078eb81a */
[----:B------:R-:W-:Y:S06]  /*1b00*/  BRA `(.L_x_4816) ;  /* 0x0000001000987947 */ /* 0x000fec0003800000 */
.L_x_4818:
        /* <DEDUP_REMOVED lines=65> */
[----:B-1----:R-:W-:Y:S01]  /*1f20*/  @P0 FADD.FTZ R9, R7, R4 ;  /* 0x0000000407090221 */ /* 0x002fe20000010000 */
[C---:B------:R-:W-:Y:S01]  /*1f30*/  @P0 FMUL.FTZ R8, R25.reuse, R25 ;  /* 0x0000001919080220 */ /* 0x040fe20000410000 */
[----:B------:R-:W-:-:S04]  /*1f40*/  @!P0 FMUL.FTZ R6, |R25|, 0.5 ;  /* 0x3f00000019068820 */ /* 0x000fc80000410200 */
[----:B------:R-:W1:Y:S02]  /*1f50*/  @P0 MUFU.RCP R9, R9 ;  /* 0x0000000900090308 */ /* 0x000e640000001000 */
[----:B-1----:R-:W-:-:S07]  /*1f60*/  @P0 FMUL.FTZ.D2 R6, R8, R9 ;  /* 0x0000000908060220 */ /* 0x002fce0000310000 */
.L_x_4843:
[----:B------:R-:W-:Y:S05]  /*1f70*/  BSYNC.RECONVERGENT B1 ;  /* 0x0000000000017941 */ /* 0x000fea0003800200 */
.L_x_4842:
        /* <DEDUP_REMOVED lines=8> */
.L_x_4845:
[----:B------:R-:W-:Y:S05]  /*2000*/  BSYNC.RECONVERGENT B1 ;  /* 0x0000000000017941 */ /* 0x000fea0003800200 */
.L_x_4844:
[----:B------:R-:W-:Y:S01]  /*2010*/  FADD.FTZ R6, R33, R6 ;  /* 0x0000000621067221 */ /* 0x000fe20000010000 */
[----:B------:R-:W-:Y:S01]  /*2020*/  HFMA2 R33, -RZ, RZ, 1.875, 0 ;  /* 0x3f800000ff217431 */ /* 0x000fe200000001ff */
[----:B------:R-:W-:Y:S02]  /*2030*/  MOV R35, 0x3d39bf78 ;  /* 0x3d39bf7800237802 */ /* 0x000fe40000000f00 */
[----:B-1----:R-:W-:-:S04]  /*2040*/  FMUL.FTZ R9, R6, R3 ;  /* 0x0000000306097220 */ /* 0x002fc80000410000 */
        /* <DEDUP_REMOVED lines=30> */
.L_x_4841:
        /* <DEDUP_REMOVED lines=40> */
.L_x_4839:
[----:B------:R-:W-:-:S04]  /*24b0*/  FFMA.FTZ R3, R23, R23, -1 ;  /* 0xbf80000017037423 */ /* 0x000fc80000010017 */
[----:B------:R-:W0:Y:S02]  /*24c0*/  MUFU.SQRT R6, R3 ;  /* 0x0000000300067308 */ /* 0x000e240000002000 */
[----:B0-----:R-:W-:-:S06]  /*24d0*/  FADD.FTZ R6, R23, R6 ;  /* 0x0000000617067221 */ /* 0x001fcc0000010000 */
[----:B------:R-:W0:Y:S02]  /*24e0*/  MUFU.LG2 R6, R6 ;  /* 0x0000000600067308 */ /* 0x000e240000000c00 */
[----:B0-----:R-:W-:-:S07]  /*24f0*/  FMUL.FTZ R9, R6, 0.69314718246459960938 ;  /* 0x3f31721806097820 */ /* 0x001fce0000410000 */
.L_x_4840:
[----:B------:R-:W-:Y:S05]  /*2500*/  BSYNC.RECONVERGENT B0 ;  /* 0x0000000000007941 */ /* 0x000fea0003800200 */
.L_x_4838:
        /* <DEDUP_REMOVED lines=30> */
[----:B0-----:R-:W-:Y:S01]  /*26f0*/  @P1 FMUL.FTZ R5, R25, R25 ;  /* 0x0000001919051220 */ /* 0x001fe20000410000 */
[----:B------:R-:W-:Y:S01]  /*2700*/  @!P0 FADD.FTZ R4, R17, -R0 ;  /* 0x8000000011048221 */ /* 0x000fe20000010000 */
[----:B------:R-:W-:Y:S01]  /*2710*/  @!P1 FMUL.FTZ R3, |R25|, 0.5 ;  /* 0x3f00000019039820 */ /* 0x000fe20000410200 */
[----:B------:R-:W0:Y:S02]  /*2720*/  @P1 MUFU.RCP R8, R7 ;  /* 0x0000000700081308 */ /* 0x000e240000001000 */
        /* <DEDUP_REMOVED lines=9> */
.L_x_4853:
[----:B------:R-:W-:Y:S05]  /*27c0*/  BSYNC.RECONVERGENT B4 ;  /* 0x0000000000047941 */ /* 0x000fea0003800200 */
.L_x_4852:
[----:B------:R-:W-:-:S04]  /*27d0*/  FADD.FTZ R3, R4, R3 ;  /* 0x0000000304037221 */ /* 0x000fc80000010000 */
[----:B------:R-:W-:-:S06]  /*27e0*/  FMUL.FTZ R3, R3, R6 ;  /* 0x0000000603037220 */ /* 0x000fcc0000410000 */
[----:B------:R-:W2:Y:S01]  /*27f0*/  MUFU.SQRT R3, R3 ;  /* 0x0000000300037308 */ /* 0x000ea20000002000 */
[----:B------:R-:W-:Y:S05]  /*2800*/  BRA `(.L_x_4850) ;  /* 0x00000000002c7947 */ /* 0x000fea0003800000 */
.L_x_4851:
[----:B------:R-:W-:-:S13]  /*2810*/  FSETP.GT.FTZ.AND P0, PT, R10, 1, PT ;  /* 0x3f8000000a00780b */ /* 0x000fda0003f14000 */
[----:B------:R-:W-:Y:S01]  /*2820*/  @P0 FMUL.FTZ R4, R7, R0 ;  /* 0x0000000007040220 */ /* 0x000fe20000410000 */
[----:B------:R-:W-:-:S03]  /*2830*/  @P0 FMUL.FTZ R3, |R25|, 2.81474976710656000000e+14 ;  /* 0x5780000019030820 */ /* 0x000fc60000410200 */
[----:B------:R-:W2:Y:S01]  /*2840*/  @P0 MUFU.SQRT R0, R4 ;  /* 0x0000000400000308 */ /* 0x000ea20000002000 */
[C---:B------:R-:W-:Y:S01]  /*2850*/  @P0 FMUL.FTZ R3, R10.reuse, R3 ;  /* 0x000000030a030220 */ /* 0x040fe20000410000 */
[----:B------:R-:W-:-:S04]  /*2860*/  @P0 FMUL.FTZ R10, R10, 2.81474976710656000000e+14 ;  /* 0x578000000a0a0820 */ /* 0x000fc80000410000 */
[----:B------:R-:W-:-:S04]  /*2870*/  @!P0 FADD.FTZ R6, -R10, 1 ;  /* 0x3f8000000a068421 */ /* 0x000fc80000010100 */
[----:B------:R-:W-:Y:S01]  /*2880*/  @!P0 FMUL.FTZ R6, R7, R6 ;  /* 0x0000000607068220 */ /* 0x000fe20000410000 */
[----:B--2---:R-:W2:Y:S02]  /*2890*/  @P0 MUFU.RCP R0, R0 ;  /* 0x0000000000000308 */ /* 0x004ea40000001000 */
[----:B--2---:R-:W-:-:S06]  /*28a0*/  @P0 FMUL.FTZ R3, R3, R0 ;  /* 0x0000000003030220 */ /* 0x004fcc0000410000 */
[----:B------:R3:W4:Y:S02]  /*28b0*/  @!P0 MUFU.SQRT R3, R6 ;  /* 0x0000000600038308 */ /* 0x0007240000002000 */
.L_x_4850:
[----:B------:R-:W-:Y:S05]  /*28c0*/  BSYNC.RECONVERGENT B1 ;  /* 0x0000000000017941 */ /* 0x000fea0003800200 */
.L_x_4848:
[----:B------:R-:W-:Y:S05]  /*28d0*/  BSYNC.RELIABLE B0 ;  /* 0x0000000000007941 */ /* 0x000fea0003800100 */
.L_x_4847:
[----:B--2-4-:R-:W-:Y:S01]  /*28e0*/  FADD.FTZ R23, |R3|, -RZ ;  /* 0x800000ff03177221 */ /* 0x014fe20000010200 */
        /* <DEDUP_REMOVED lines=14> */
[----:B-1-3--:R-:W-:Y:S05]  /*29d0*/  CALL.REL.NOINC `($__internal_5_$__cuda_sm3x_div_rn_ftz_f32_slowpath) ;  /* 0x0000026800747944 */ /* 0x00afea0003c00000 */
.L_x_4855:
[----:B------:R-:W-:Y:S05]  /*29e0*/  BSYNC.RECONVERGENT B4 ;  /* 0x0000000000047941 */ /* 0x000fea0003800200 */
.L_x_4854:
        /* <DEDUP_REMOVED lines=25> */
[----:B---3--:R-:W-:-:S04]  /*2b80*/  LOP3.LUT R6, R5, 0x80000000, R10, 0xb8, !PT ;  /* 0x8000000005067812 */ /* 0x008fc800078eb80a */
[----:B------:R-:W-:Y:S01]  /*2b90*/  FSEL R6, R3, R6, P0 ;  /* 0x0000000603067208 */ /* 0x000fe20000000000 */
[----:B------:R-:W-:Y:S06]  /*2ba0*/  BRA `(.L_x_4856) ;  /* 0x0000000000647947 */ /* 0x000fec0003800000 */
.L_x_4849:
[----:B------:R-:W-:Y:S01]  /*2bb0*/  MOV R0, 0x3f000000 ;  /* 0x3f00000000007802 */ /* 0x000fe20000000f00 */
[C---:B------:R-:W-:Y:S01]  /*2bc0*/  FADD.FTZ R6, |R3|.reuse, -RZ ;  /* 0x800000ff03067221 */ /* 0x040fe20000010200 */
[C---:B------:R-:W-:Y:S02]  /*2bd0*/  FSETP.GT.FTZ.AND P0, PT, |R3|.reuse, 0.56000000238418579102, PT ;  /* 0x3f0f5c290300780b */ /* 0x040fe40003f14200 */
[C---:B------:R-:W-:Y:S01]  /*2be0*/  FSETP.NEU.FTZ.AND P1, PT, |R3|.reuse, 1, PT ;  /* 0x3f8000000300780b */ /* 0x040fe20003f3d200 */
[----:B------:R-:W-:-:S04]  /*2bf0*/  FFMA.FTZ R0, |R3|, -R0, 0.5 ;  /* 0x3f00000003007423 */ /* 0x000fc80000010a00 */
[----:B0-----:R-:W0:Y:S02]  /*2c00*/  MUFU.RSQ R5, R0 ;  /* 0x0000000000057308 */ /* 0x001e240000001400 */
        /* <DEDUP_REMOVED lines=15> */
[----:B------:R-:W-:-:S05]  /*2d00*/  @P0 FFMA.FTZ R6, R5, 1.6832555532455444336, R0 ;  /* 0x3fd774eb05060823 */ /* 0x000fca0000010000 */
[C---:B------:R-:W-:Y:S02]  /*2d10*/  FSETP.NAN.FTZ.AND P0, PT, R6.reuse, R6, PT ;  /* 0x000000060600720b */ /* 0x040fe40003f18000 */
[----:B------:R-:W-:-:S04]  /*2d20*/  LOP3.LUT R3, R6, 0x80000000, R3, 0xb8, !PT ;  /* 0x8000000006037812 */ /* 0x000fc800078eb803 */
[----:B------:R-:W-:-:S07]  /*2d30*/  FSEL R6, R3, R6, !P0 ;  /* 0x0000000603067208 */ /* 0x000fce0004000000 */
.L_x_4856:
[----:B------:R-:W-:Y:S05]  /*2d40*/  BSYNC.RECONVERGENT B3 ;  /* 0x0000000000037941 */ /* 0x000fea0003800200 */
.L_x_4846:
[----:B-1----:R-:W-:Y:S02]  /*2d50*/  LOP3.LUT R26, R9, 0x80000000, R26, 0xb8, !PT ;  /* 0x80000000091a7812 */ /* 0x002fe400078eb81a */
[----:B------:R-:W-:-:S07]  /*2d60*/  LOP3.LUT R29, R6, 0x80000000, R29, 0xb8, !PT ;  /* 0x80000000061d7812 */ /* 0x000fce00078eb81d */
.L_x_4816:
[----:B------:R-:W-:Y:S05]  /*2d70*/  BSYNC.RECONVERGENT B2 ;  /* 0x0000000000027941 */ /* 0x000fea0003800200 */
.L_x_4815:
        /* <DEDUP_REMOVED lines=30> */
.L_x_4859:
        /* <DEDUP_REMOVED lines=70> */
.L_x_4866:
[----:B------:R-:W-:-:S04]  /*33c0*/  FADD.FTZ R6, -R0, R7 ;  /* 0x0000000700067221 */ /* 0x000fc80000010100 */
[----:B------:R-:W-:-:S07]  /*33d0*/  FMUL.FTZ R6, R6, 0.5 ;  /* 0x3f00000006067820 */ /* 0x000fce0000410000 */
.L_x_4867:
[----:B------:R-:W-:Y:S05]  /*33e0*/  BSYNC.RECONVERGENT B1 ;  /* 0x0000000000017941 */ /* 0x000fea0003800200 */
.L_x_4865:
        /* <DEDUP_REMOVED lines=11> */
.L_x_4869:
[----:B------:R-:W-:-:S04]  /*34a0*/  FADD.FTZ R9, R4, -R9 ;  /* 0x8000000904097221 */ /* 0x000fc80000010000 */
[----:B------:R-:W-:-:S07]  /*34b0*/  FMUL.FTZ R23, R9, 0.5 ;  /* 0x3f00000009177820 */ /* 0x000fce0000410000 */
.L_x_4870:
[----:B------:R-:W-:Y:S05]  /*34c0*/  BSYNC.RECONVERGENT B1 ;  /* 0x0000000000017941 */ /* 0x000fea0003800200 */
.L_x_4868:
        /* <DEDUP_REMOVED lines=35> */
.L_x_4864:
        /* <DEDUP_REMOVED lines=35> */
.L_x_4871:
[----:B------:R-:W-:-:S04]  /*3930*/  FADD.FTZ R9, -R10, 1 ;  /* 0x3f8000000a097421 */ /* 0x000fc80000010100 */
[----:B------:R-:W-:-:S06]  /*3940*/  FMUL.FTZ R6, R0, R9 ;  /* 0x0000000900067220 */ /* 0x000fcc0000410000 */
[----:B------:R-:W0:Y:S08]  /*3950*/  MUFU.SQRT R6, R6 ;  /* 0x0000000600067308 */ /* 0x000e300000002000 */
[----:B0-----:R-:W0:Y:S02]  /*3960*/  MUFU.RCP R8, R6 ;  /* 0x0000000600087308 */ /* 0x001e240000001000 */
[----:B0-----:R-:W-:Y:S01]  /*3970*/  FMUL.FTZ R9, |R11|, R8 ;  /* 0x000000080b097220 */ /* 0x001fe20000410200 */
[----:B------:R-:W-:Y:S06]  /*3980*/  BRA `(.L_x_4862) ;  /* 0x0000000000047947 */ /* 0x000fec0003800000 */
.L_x_4863:
[----:B------:R0:W1:Y:S02]  /*3990*/  MUFU.SQRT R9, R5 ;  /* 0x0000000500097308 */ /* 0x0000640000002000 */
.L_x_4862:
[----:B------:R-:W-:Y:S05]  /*39a0*/  BSYNC.RECONVERGENT B0 ;  /* 0x0000000000007941 */ /* 0x000fea0003800200 */
.L_x_4861:
        /* <DEDUP_REMOVED lines=11> */
[C---:B0-----:R-:W-:Y:S01]  /*3a60*/  FADD.FTZ R5, |R6|.reuse, -RZ ;  /* 0x800000ff06057221 */ /* 0x041fe20000010200 */
        /* <DEDUP_REMOVED lines=23> */
.L_x_4875:
        /* <DEDUP_REMOVED lines=23> */
.L_x_4881:
[----:B------:R-:W-:-:S04]  /*3d50*/  FADD.FTZ R3, R4, -R3 ;  /* 0x8000000304037221 */ /* 0x000fc80000010000 */
[----:B0-----:R-:W-:-:S07]  /*3d60*/  FMUL.FTZ R5, R3, 0.5 ;  /* 0x3f00000003057820 */ /* 0x001fce0000410000 */
.L_x_4882:
[----:B------:R-:W-:Y:S05]  /*3d70*/  BSYNC.RECONVERGENT B4 ;  /* 0x0000000000047941 */ /* 0x000fea0003800200 */
.L_x_4880:
[----:B------:R-:W-:Y:S01]  /*3d80*/  FADD.FTZ R0, R5, R0 ;  /* 0x0000000005007221 */ /* 0x000fe20000010000 */
[----:B------:R-:W-:-:S04]  /*3d90*/  FADD.FTZ R17, R10, R17 ;  /* 0x000000110a117221 */ /* 0x000fc80000010000 */
[----:B------:R-:W-:-:S04]  /*3da0*/  FMUL.FTZ R0, R0, R17 ;  /* 0x0000001100007220 */ /* 0x000fc80000410000 */
[----:B------:R2:W3:Y:S01]  /*3db0*/  MUFU.SQRT R3, R0 ;  /* 0x0000000000037308 */ /* 0x0004e20000002000 */
[----:B------:R-:W-:Y:S05]  /*3dc0*/  BRA `(.L_x_4883) ;  /* 0x0000000000487947 */ /* 0x000fea0003800000 */
.L_x_4879:
        /* <DEDUP_REMOVED lines=12> */
.L_x_4878:
[----:B------:R-:W-:Y:S01]  /*3e90*/  FADD.FTZ R0, R17, 1 ;  /* 0x3f80000011007421 */ /* 0x000fe20000010000 */
[----:B------:R-:W-:Y:S01]  /*3ea0*/  MUFU.SQRT R3, R5 ;  /* 0x0000000500037308 */ /* 0x000fe20000002000 */
[----:B------:R-:W-:Y:S02]  /*3eb0*/  MOV R10, 0x3f800000 ;  /* 0x3f800000000a7802 */ /* 0x000fe40000000f00 */
[----:B------:R-:W-:-:S06]  /*3ec0*/  FMUL.FTZ R0, R0, 0.5 ;  /* 0x3f00000000007820 */ /* 0x000fcc0000410000 */
[----:B------:R-:W2:Y:S02]  /*3ed0*/  MUFU.SQRT R0, R0 ;  /* 0x0000000000007308 */ /* 0x000ea40000002000 */
[----:B--2---:R-:W-:-:S07]  /*3ee0*/  FMUL.FTZ R3, R3, R0 ;  /* 0x0000000003037220 */ /* 0x004fce0000410000 */
.L_x_4883:
[----:B------:R-:W-:Y:S05]  /*3ef0*/  BSYNC.RECONVERGENT B1 ;  /* 0x0000000000017941 */ /* 0x000fea0003800200 */
.L_x_4877:
[----:B------:R-:W-:Y:S05]  /*3f00*/  BRA `(.L_x_4884) ;  /* 0x0000000000087947 */ /* 0x000fea0003800000 */
.L_x_4874:
[----:B------:R-:W-:Y:S01]  /*3f10*/  FMUL.FTZ R3, R17, 16777216 ;  /* 0x4b80000011037820 */ /* 0x000fe20000410000 */
[----:B------:R-:W-:-:S07]  /*3f20*/  FMUL.FTZ R10, R10, 16777216 ;  /* 0x4b8000000a0a7820 */ /* 0x000fce0000410000 */
.L_x_4884:
[----:B------:R-:W-:Y:S05]  /*3f30*/  BSYNC.RELIABLE B0 ;  /* 0x0000000000007941 */ /* 0x000fea0003800100 */
.L_x_4873:
[----:B---3--:R-:W-:Y:S01]  /*3f40*/  FADD.FTZ R23, |R3|, -RZ ;  /* 0x800000ff03177221 */ /* 0x008fe20000010200 */
[C---:B--2---:R-:W-:Y:S01]  /*3f50*/  FADD.FTZ R0, |R10|.reuse, -RZ ;  /* 0x800000ff0a007221 */ /* 0x044fe20000010200 */
        /* <DEDUP_REMOVED lines=13> */
[----:B-1----:R-:W-:Y:S05]  /*4030*/  CALL.REL.NOINC `($__internal_5_$__cuda_sm3x_div_rn_ftz_f32_slowpath) ;  /* 0x0000025000dc7944 */ /* 0x002fea0003c00000 */
.L_x_4886:
[----:B------:R-:W-:Y:S05]  /*4040*/  BSYNC.RECONVERGENT B4 ;  /* 0x0000000000047941 */ /* 0x000fea0003800200 */
.L_x_4885:
        /* <DEDUP_REMOVED lines=28> */
.L_x_4876:
[----:B------:R-:W-:Y:S05]  /*4210*/  BSYNC.RECONVERGENT B3 ;  /* 0x0000000000037941 */ /* 0x000fea0003800200 */
.L_x_4872:
[----:B-1----:R-:W-:Y:S02]  /*4220*/  LOP3.LUT R24, R9, 0x80000000, R24, 0xb8, !PT ;  /* 0x8000000009187812 */ /* 0x002fe400078eb818 */
[----:B------:R-:W-:Y:S01]  /*4230*/  LOP3.LUT R27, R6, 0x80000000, R27, 0xb8, !PT ;  /* 0x80000000061b7812 */ /* 0x000fe200078eb81b */
[----:B------:R-:W-:Y:S06]  /*4240*/  BRA `(.L_x_4858) ;  /* 0x0000001000f87947 */ /* 0x000fec0003800000 */
.L_x_4860:
        /* <DEDUP_REMOVED lines=32> */
.L_x_4892:
[----:B------:R-:W-:Y:S05]  /*4450*/  BSYNC.RECONVERGENT B4 ;  /* 0x0000000000047941 */ /* 0x000fea0003800200 */
.L_x_4891:
        /* <DEDUP_REMOVED lines=22> */
.L_x_4890:
        /* <DEDUP_REMOVED lines=28> */
.L_x_4895:
[----:B------:R-:W-:Y:S05]  /*4780*/  BSYNC.RECONVERGENT B4 ;  /* 0x0000000000047941 */ /* 0x000fea0003800200 */
.L_x_4894:
        /* <DEDUP_REMOVED lines=22> */
.L_x_4889:
        /* <DEDUP_REMOVED lines=20> */
[----:B------:R-:W-:-:S02]  /*4a30*/  HFMA2 R5, -RZ, RZ, 1.875, 0 ;  /* 0x3f800000ff057431 */ /* 0x000fc400000001ff */
        /* <DEDUP_REMOVED lines=11> */
.L_x_4897:
[----:B------:R-:W-:Y:S05]  /*4af0*/  BSYNC.RECONVERGENT B4 ;  /* 0x0000000000047941 */ /* 0x000fea0003800200 */
.L_x_4896:
        /* <DEDUP_REMOVED lines=22> */
.L_x_4888:
        /* <DEDUP_REMOVED lines=25> */
.L_x_4901:
[----:B------:R-:W-:Y:S05]  /*4df0*/  BSYNC.RECONVERGENT B4 ;  /* 0x0000000000047941 */ /* 0x000fea0003800200 */
.L_x_4900:
        /* <DEDUP_REMOVED lines=22> */
.L_x_4899:
        /* <DEDUP_REMOVED lines=28> */
.L_x_4903:
[----:B------:R-:W-:Y:S05]  /*5120*/  BSYNC.RECONVERGENT B4 ;  /* 0x0000000000047941 */ /* 0x000fea0003800200 */
.L_x_4902:
        /* <DEDUP_REMOVED lines=22> */
.L_x_4898:
        /* <DEDUP_REMOVED lines=20> */
[----:B------:R-:W-:-:S02]  /*53d0*/  MOV R5, 0x3f800000 ;  /* 0x3f80000000057802 */ /* 0x000fc40000000f00 */
        /* <DEDUP_REMOVED lines=11> */
.L_x_4905:
[----:B------:R-:W-:Y:S05]  /*5490*/  BSYNC.RECONVERGENT B4 ;  /* 0x0000000000047941 */ /* 0x000fea0003800200 */
.L_x_4904:
        /* <DEDUP_REMOVED lines=21> */
.L_x_4893:
[----:B------:R-:W-:Y:S05]  /*55f0*/  BSYNC.RECONVERGENT B3 ;  /* 0x0000000000037941 */ /* 0x000fea0003800200 */
.L_x_4887:
[----:B------:R-:W-:Y:S01]  /*5600*/  FADD.FTZ R3, R3, 0.69314718246459960938 ;  /* 0x3f31721803037421 */ /* 0x000fe20000010000 */
[----:B------:R-:W-:-:S04]  /*5610*/  LOP3.LUT R27, R10, 0x80000000, R27, 0xb8, !PT ;  /* 0x800000000a1b7812 */ /* 0x000fc800078eb81b */
[----:B------:R-:W-:-:S07]  /*5620*/  LOP3.LUT R24, R3, 0x80000000, R24, 0xb8, !PT ;  /* 0x8000000003187812 */ /* 0x000fce00078eb818 */
.L_x_4858:
[----:B------:R-:W-:Y:S05]  /*5630*/  BSYNC.RECONVERGENT B2 ;  /* 0x0000000000027941 */ /* 0x000fea0003800200 */
.L_x_4857:
        /* <DEDUP_REMOVED lines=8> */
[----:B------:R-:W-:Y:S02]  /*56c0*/  HADD2.F32 R25, -RZ, R15.H1_H1 ;  /* 0x3000000fff197230 */ /* 0x000fe40000004100 */
        /* <DEDUP_REMOVED lines=22> */
.L_x_4908:
        /* <DEDUP_REMOVED lines=70> */
.L_x_4915:
[----:B------:R-:W-:-:S04]  /*5c90*/  FADD.FTZ R6, -R0, R7 ;  /* 0x0000000700067221 */ /* 0x000fc80000010100 */
[----:B------:R-:W-:-:S07]  /*5ca0*/  FMUL.FTZ R6, R6, 0.5 ;  /* 0x3f00000006067820 */ /* 0x000fce0000410000 */
.L_x_4916:
[----:B------:R-:W-:Y:S05]  /*5cb0*/  BSYNC.RECONVERGENT B1 ;  /* 0x0000000000017941 */ /* 0x000fea0003800200 */
.L_x_4914:
        /* <DEDUP_REMOVED lines=11> */
.L_x_4918:
[----:B------:R-:W-:-:S04]  /*5d70*/  FADD.FTZ R9, R4, -R9 ;  /* 0x8000000904097221 */ /* 0x000fc80000010000 */
[----:B------:R-:W-:-:S07]  /*5d80*/  FMUL.FTZ R23, R9, 0.5 ;  /* 0x3f00000009177820 */ /* 0x000fce0000410000 */
.L_x_4919:
[----:B------:R-:W-:Y:S05]  /*5d90*/  BSYNC.RECONVERGENT B1 ;  /* 0x0000000000017941 */ /* 0x000fea0003800200 */
.L_x_4917:
        /* <DEDUP_REMOVED lines=35> */
.L_x_4913:
        /* <DEDUP_REMOVED lines=35> */
.L_x_4920:
[----:B------:R-:W-:-:S04]  /*6200*/  FADD.FTZ R9, -R10, 1 ;  /* 0x3f8000000a097421 */ /* 0x000fc80000010100 */
[----:B------:R-:W-:-:S06]  /*6210*/  FMUL.FTZ R6, R0, R9 ;  /* 0x0000000900067220 */ /* 0x000fcc0000410000 */
[----:B------:R-:W0:Y:S08]  /*6220*/  MUFU.SQRT R6, R6 ;  /* 0x0000000600067308 */ /* 0x000e300000002000 */
[----:B0-----:R-:W0:Y:S02]  /*6230*/  MUFU.RCP R8, R6 ;  /* 0x0000000600087308 */ /* 0x001e240000001000 */
[----:B0-----:R-:W-:Y:S01]  /*6240*/  FMUL.FTZ R9, |R11|, R8 ;  /* 0x000000080b097220 */ /* 0x001fe20000410200 */
[----:B------:R-:W-:Y:S06]  /*6250*/  BRA `(.L_x_4911) ;  /* 0x0000000000047947 */ /* 0x000fec0003800000 */
.L_x_4912:
[----:B------:R0:W1:Y:S02]  /*6260*/  MUFU.SQRT R9, R5 ;  /* 0x0000000500097308 */ /* 0x0000640000002000 */
.L_x_4911:
[----:B------:R-:W-:Y:S05]  /*6270*/  BSYNC.RECONVERGENT B0 ;  /* 0x0000000000007941 */ /* 0x000fea0003800200 */
.L_x_4910:
        /* <DEDUP_REMOVED lines=35> */
.L_x_4924:
        /* <DEDUP_REMOVED lines=23> */
.L_x_4930:
[----:B------:R-:W-:-:S04]  /*6620*/  FADD.FTZ R0, R4, -R3 ;  /* 0x8000000304007221 */ /* 0x000fc80000010000 */
[----:B------:R-:W-:-:S07]  /*6630*/  FMUL.FTZ R0, R0, 0.5 ;  /* 0x3f00000000007820 */ /* 0x000fce0000410000 */
.L_x_4931:
[----:B------:R-:W-:Y:S05]  /*6640*/  BSYNC.RECONVERGENT B4 ;  /* 0x0000000000047941 */ /* 0x000fea0003800200 */
.L_x_4929:
[----:B------:R-:W-:Y:S01]  /*6650*/  FADD.FTZ R0, R0, R5 ;  /* 0x0000000500007221 */ /* 0x000fe20000010000 */
[----:B------:R-:W-:-:S04]  /*6660*/  FADD.FTZ R17, R10, R17 ;  /* 0x000000110a117221 */ /* 0x000fc80000010000 */
[----:B------:R-:W-:-:S04]  /*6670*/  FMUL.FTZ R0, R0, R17 ;  /* 0x0000001100007220 */ /* 0x000fc80000410000 */
[----:B------:R0:W2:Y:S01]  /*6680*/  MUFU.SQRT R3, R0 ;  /* 0x0000000000037308 */ /* 0x0000a20000002000 */
[----:B------:R-:W-:Y:S05]  /*6690*/  BRA `(.L_x_4932) ;  /* 0x0000000000487947 */ /* 0x000fea0003800000 */
.L_x_4928:
        /* <DEDUP_REMOVED lines=12> */
.L_x_4927:
[----:B------:R-:W-:Y:S01]  /*6760*/  FADD.FTZ R0, R17, 1 ;  /* 0x3f80000011007421 */ /* 0x000fe20000010000 */
[----:B------:R-:W-:Y:S01]  /*6770*/  MUFU.SQRT R3, R5 ;  /* 0x0000000500037308 */ /* 0x000fe20000002000 */
[----:B------:R-:W-:Y:S02]  /*6780*/  MOV R10, 0x3f800000 ;  /* 0x3f800000000a7802 */ /* 0x000fe40000000f00 */
[----:B------:R-:W-:-:S06]  /*6790*/  FMUL.FTZ R0, R0, 0.5 ;  /* 0x3f00000000007820 */ /* 0x000fcc0000410000 */
[----:B------:R-:W2:Y:S02]  /*67a0*/  MUFU.SQRT R0, R0 ;  /* 0x0000000000007308 */ /* 0x000ea40000002000 */
[----:B--2---:R-:W-:-:S07]  /*67b0*/  FMUL.FTZ R3, R3, R0 ;  /* 0x0000000003037220 */ /* 0x004fce0000410000 */
.L_x_4932:
[----:B------:R-:W-:Y:S05]  /*67c0*/  BSYNC.RECONVERGENT B1 ;  /* 0x0000000000017941 */ /* 0x000fea0003800200 */
.L_x_4926:
[----:B------:R-:W-:Y:S05]  /*67d0*/  BRA `(.L_x_4933) ;  /* 0x0000000000087947 */ /* 0x000fea0003800000 */
.L_x_4923:
[----:B------:R-:W-:Y:S01]  /*67e0*/  FMUL.FTZ R3, R17, 16777216 ;  /* 0x4b80000011037820 */ /* 0x000fe20000410000 */
[----:B------:R-:W-:-:S07]  /*67f0*/  FMUL.FTZ R10, R10, 16777216 ;  /* 0x4b8000000a0a7820 */ /* 0x000fce0000410000 */
.L_x_4933:
[----:B------:R-:W-:Y:S05]  /*6800*/  BSYNC.RELIABLE B0 ;  /* 0x0000000000007941 */ /* 0x000fea0003800100 */
.L_x_4922:
        /* <DEDUP_REMOVED lines=16> */
.L_x_4935:
[----:B------:R-:W-:Y:S05]  /*6910*/  BSYNC.RECONVERGENT B4 ;  /* 0x0000000000047941 */ /* 0x000fea0003800200 */
.L_x_4934:
        /* <DEDUP_REMOVED lines=28> */
.L_x_4925:
[----:B------:R-:W-:Y:S05]  /*6ae0*/  BSYNC.RECONVERGENT B3 ;  /* 0x0000000000037941 */ /* 0x000fea0003800200 */
.L_x_4921:
[----:B-1----:R-:W-:Y:S02]  /*6af0*/  LOP3.LUT R22, R9, 0x80000000, R22, 0xb8, !PT ;  /* 0x8000000009167812 */ /* 0x002fe400078eb816 */
[----:B------:R-:W-:Y:S01]  /*6b00*/  LOP3.LUT R25, R6, 0x80000000, R25, 0xb8, !PT ;  /* 0x8000000006197812 */ /* 0x000fe200078eb819 */
[----:B------:R-:W-:Y:S06]  /*6b10*/  BRA `(.L_x_4907) ;  /* 0x0000001000f87947 */ /* 0x000fec0003800000 */
.L_x_4909:
        /* <DEDUP_REMOVED lines=32> */
.L_x_4941:
[----:B------:R-:W-:Y:S05]  /*6d20*/  BSYNC.RECONVERGENT B4 ;  /* 0x0000000000047941 */ /* 0x000fea0003800200 */
.L_x_4940:
        /* <DEDUP_REMOVED lines=22> */
.L_x_4939:
        /* <DEDUP_REMOVED lines=28> */
.L_x_4944:
[----:B------:R-:W-:Y:S05]  /*7050*/  BSYNC.RECONVERGENT B4 ;  /* 0x0000000000047941 */ /* 0x000fea0003800200 */
.L_x_4943:
        /* <DEDUP_REMOVED lines=22> */
.L_x_4938:
        /* <DEDUP_REMOVED lines=32> */
.L_x_4946:
[----:B------:R-:W-:Y:S05]  /*73c0*/  BSYNC.RECONVERGENT B4 ;  /* 0x0000000000047941 */ /* 0x000fea0003800200 */
.L_x_4945:
        /* <DEDUP_REMOVED lines=22> */
.L_x_4937:
        /* <DEDUP_REMOVED lines=25> */
.L_x_4950:
[----:B------:R-:W-:Y:S05]  /*76c0*/  BSYNC.RECONVERGENT B4 ;  /* 0x0000000000047941 */ /* 0x000fea0003800200 */
.L_x_4949:
        /* <DEDUP_REMOVED lines=22> */
.L_x_4948:
        /* <DEDUP_REMOVED lines=28> */
.L_x_4952:
[----:B------:R-:W-:Y:S05]  /*79f0*/  BSYNC.RECONVERGENT B4 ;  /* 0x0000000000047941 */ /* 0x000fea0003800200 */
.L_x_4951:
        /* <DEDUP_REMOVED lines=22> */
.L_x_4947:
        /* <DEDUP_REMOVED lines=32> */
.L_x_4954:
[----:B------:R-:W-:Y:S05]  /*7d60*/  BSYNC.RECONVERGENT B4 ;  /* 0x0000000000047941 */ /* 0x000fea0003800200 */
.L_x_4953:
        /* <DEDUP_REMOVED lines=21> */
.L_x_4942:
[----:B------:R-:W-:Y:S05]  /*7ec0*/  BSYNC.RECONVERGENT B3 ;  /* 0x0000000000037941 */ /* 0x000fea0003800200 */
.L_x_4936:
[----:B------:R-:W-:Y:S01]  /*7ed0*/  FADD.FTZ R3, R3, 0.69314718246459960938 ;  /* 0x3f31721803037421 */ /* 0x000fe20000010000 */
[----:B------:R-:W-:-:S04]  /*7ee0*/  LOP3.LUT R25, R10, 0x80000000, R25, 0xb8, !PT ;  /* 0x800000000a197812 */ /* 0x000fc800078eb819 */
[----:B------:R-:W-:-:S07]  /*7ef0*/  LOP3.LUT R22, R3, 0x80000000, R22, 0xb8, !PT ;  /* 0x8000000003167812 */ /* 0x000fce00078eb816 */
.L_x_4907:
[----:B------:R-:W-:Y:S05]  /*7f00*/  BSYNC.RECONVERGENT B2 ;  /* 0x0000000000027941 */ /* 0x000fea0003800200 */
.L_x_4906:
        /* <DEDUP_REMOVED lines=30> */
.L_x_4957:
        /* <DEDUP_REMOVED lines=70> */
.L_x_4964:
[----:B------:R-:W-:-:S04]  /*8550*/  FADD.FTZ R6, -R0, R7 ;  /* 0x0000000700067221 */ /* 0x000fc80000010100 */
[----:B------:R-:W-:-:S07]  /*8560*/  FMUL.FTZ R6, R6, 0.5 ;  /* 0x3f00000006067820 */ /* 0x000fce0000410000 */
.L_x_4965:
[----:B------:R-:W-:Y:S05]  /*8570*/  BSYNC.RECONVERGENT B1 ;  /* 0x0000000000017941 */ /* 0x000fea0003800200 */
.L_x_4963:
        /* <DEDUP_REMOVED lines=11> */
.L_x_4967:
[----:B------:R-:W-:-:S04]  /*8630*/  FADD.FTZ R9, R4, -R9 ;  /* 0x8000000904097221 */ /* 0x000fc80000010000 */
[----:B------:R-:W-:-:S07]  /*8640*/  FMUL.FTZ R23, R9, 0.5 ;  /* 0x3f00000009177820 */ /* 0x000fce0000410000 */
.L_x_4968:
[----:B------:R-:W-:Y:S05]  /*8650*/  BSYNC.RECONVERGENT B1 ;  /* 0x0000000000017941 */ /* 0x000fea0003800200 */
.L_x_4966:
        /* <DEDUP_REMOVED lines=35> */
.L_x_4962:
        /* <DEDUP_REMOVED lines=35> */
.L_x_4969:
[----:B------:R-:W-:-:S04]  /*8ac0*/  FADD.FTZ R9, -R10, 1 ;  /* 0x3f8000000a097421 */ /* 0x000fc80000010100 */
[----:B------:R-:W-:-:S06]  /*8ad0*/  FMUL.FTZ R6, R0, R9 ;  /* 0x0000000900067220 */ /* 0x000fcc0000410000 */
[----:B------:R-:W0:Y:S08]  /*8ae0*/  MUFU.SQRT R6, R6 ;  /* 0x0000000600067308 */ /* 0x000e300000002000 */
[----:B0-----:R-:W0:Y:S02]  /*8af0*/  MUFU.RCP R8, R6 ;  /* 0x0000000600087308 */ /* 0x001e240000001000 */
[----:B0-----:R-:W-:Y:S01]  /*8b00*/  FMUL.FTZ R9, |R11|, R8 ;  /* 0x000000080b097220 */ /* 0x001fe20000410200 */
[----:B------:R-:W-:Y:S06]  /*8b10*/  BRA `(.L_x_4960) ;  /* 0x0000000000047947 */ /* 0x000fec0003800000 */
.L_x_4961:
[----:B------:R0:W1:Y:S02]  /*8b20*/  MUFU.SQRT R9, R5 ;  /* 0x0000000500097308 */ /* 0x0000640000002000 */
.L_x_4960:
[----:B------:R-:W-:Y:S05]  /*8b30*/  BSYNC.RECONVERGENT B0 ;  /* 0x0000000000007941 */ /* 0x000fea0003800200 */
.L_x_4959:
        /* <DEDUP_REMOVED lines=35> */
.L_x_4973:
        /* <DEDUP_REMOVED lines=23> */
.L_x_4979:
[----:B------:R-:W-:-:S04]  /*8ee0*/  FADD.FTZ R3, R4, -R3 ;  /* 0x8000000304037221 */ /* 0x000fc80000010000 */
[----:B0-----:R-:W-:-:S07]  /*8ef0*/  FMUL.FTZ R5, R3, 0.5 ;  /* 0x3f00000003057820 */ /* 0x001fce0000410000 */
.L_x_4980:
[----:B------:R-:W-:Y:S05]  /*8f00*/  BSYNC.RECONVERGENT B4 ;  /* 0x0000000000047941 */ /* 0x000fea0003800200 */
.L_x_4978:
[----:B------:R-:W-:Y:S01]  /*8f10*/  FADD.FTZ R0, R5, R0 ;  /* 0x0000000005007221 */ /* 0x000fe20000010000 */
[----:B------:R-:W-:-:S04]  /*8f20*/  FADD.FTZ R17, R10, R17 ;  /* 0x000000110a117221 */ /* 0x000fc80000010000 */
[----:B------:R-:W-:-:S04]  /*8f30*/  FMUL.FTZ R0, R0, R17 ;  /* 0x0000001100007220 */ /* 0x000fc80000410000 */
[----:B------:R2:W3:Y:S01]  /*8f40*/  MUFU.SQRT R3, R0 ;  /* 0x0000000000037308 */ /* 0x0004e20000002000 */
[----:B------:R-:W-:Y:S05]  /*8f50*/  BRA `(.L_x_4981) ;  /* 0x0000000000487947 */ /* 0x000fea0003800000 */
.L_x_4977:
        /* <DEDUP_REMOVED lines=12> */
.L_x_4976:
[----:B------:R-:W-:Y:S01]  /*9020*/  FADD.FTZ R0, R17, 1 ;  /* 0x3f80000011007421 */ /* 0x000fe20000010000 */
[----:B------:R-:W-:Y:S01]  /*9030*/  MUFU.SQRT R3, R5 ;  /* 0x0000000500037308 */ /* 0x000fe20000002000 */
[----:B------:R-:W-:Y:S02]  /*9040*/  MOV R10, 0x3f800000 ;  /* 0x3f800000000a7802 */ /* 0x000fe40000000f00 */
[----:B------:R-:W-:-:S06]  /*9050*/  FMUL.FTZ R0, R0, 0.5 ;  /* 0x3f00000000007820 */ /* 0x000fcc0000410000 */
[----:B------:R-:W2:Y:S02]  /*9060*/  MUFU.SQRT R0, R0 ;  /* 0x0000000000007308 */ /* 0x000ea40000002000 */
[----:B--2---:R-:W-:-:S07]  /*9070*/  FMUL.FTZ R3, R3, R0 ;  /* 0x0000000003037220 */ /* 0x004fce0000410000 */
.L_x_4981:
[----:B------:R-:W-:Y:S05]  /*9080*/  BSYNC.RECONVERGENT B1 ;  /* 0x0000000000017941 */ /* 0x000fea0003800200 */
.L_x_4975:
[----:B------:R-:W-:Y:S05]  /*9090*/  BRA `(.L_x_4982) ;  /* 0x0000000000087947 */ /* 0x000fea0003800000 */
.L_x_4972:
[----:B------:R-:W-:Y:S01]  /*90a0*/  FMUL.FTZ R3, R17, 16777216 ;  /* 0x4b80000011037820 */ /* 0x000fe20000410000 */
[----:B------:R-:W-:-:S07]  /*90b0*/  FMUL.FTZ R10, R10, 16777216 ;  /* 0x4b8000000a0a7820 */ /* 0x000fce0000410000 */
.L_x_4982:
[----:B------:R-:W-:Y:S05]  /*90c0*/  BSYNC.RELIABLE B0 ;  /* 0x0000000000007941 */ /* 0x000fea0003800100 */
.L_x_4971:
        /* <DEDUP_REMOVED lines=16> */
.L_x_4984:
[----:B------:R-:W-:Y:S05]  /*91d0*/  BSYNC.RECONVERGENT B4 ;  /* 0x0000000000047941 */ /* 0x000fea0003800200 */
.L_x_4983:
        /* <DEDUP_REMOVED lines=28> */
.L_x_4974:
[----:B------:R-:W-:Y:S05]  /*93a0*/  BSYNC.RECONVERGENT B3 ;  /* 0x0000000000037941 */ /* 0x000fea0003800200 */
.L_x_4970:
[----:B-1----:R-:W-:Y:S02]  /*93b0*/  LOP3.LUT R20, R9, 0x80000000, R20, 0xb8, !PT ;  /* 0x8000000009147812 */ /* 0x002fe400078eb814 */
[----:B------:R-:W-:Y:S01]  /*93c0*/  LOP3.LUT R21, R6, 0x80000000, R21, 0xb8, !PT ;  /* 0x8000000006157812 */ /* 0x000fe200078eb815 */
[----:B------:R-:W-:Y:S06]  /*93d0*/  BRA `(.L_x_4956) ;  /* 0x0000001000f87947 */ /* 0x000fec0003800000 */
.L_x_4958:
        /* <DEDUP_REMOVED lines=32> */
.L_x_4990:
[----:B------:R-:W-:Y:S05]  /*95e0*/  BSYNC.RECONVERGENT B4 ;  /* 0x0000000000047941 */ /* 0x000fea0003800200 */
.L_x_4989:
        /* <DEDUP_REMOVED lines=22> */
.L_x_4988:
        /* <DEDUP_REMOVED lines=28> */
.L_x_4993:
[----:B------:R-:W-:Y:S05]  /*9910*/  BSYNC.RECONVERGENT B4 ;  /* 0x0000000000047941 */ /* 0x000fea0003800200 */
.L_x_4992:
        /* <DEDUP_REMOVED lines=22> */
.L_x_4987:
        /* <DEDUP_REMOVED lines=32> */
.L_x_4995:
[----:B------:R-:W-:Y:S05]  /*9c80*/  BSYNC.RECONVERGENT B4 ;  /* 0x0000000000047941 */ /* 0x000fea0003800200 */
.L_x_4994:
        /* <DEDUP_REMOVED lines=22> */
.L_x_4986:
        /* <DEDUP_REMOVED lines=25> */
.L_x_4999:
[----:B------:R-:W-:Y:S05]  /*9f80*/  BSYNC.RECONVERGENT B4 ;  /* 0x0000000000047941 */ /* 0x000fea0003800200 */
.L_x_4998:
        /* <DEDUP_REMOVED lines=22> */
.L_x_4997:
        /* <DEDUP_REMOVED lines=28> */
.L_x_5001:
[----:B------:R-:W-:Y:S05]  /*a2b0*/  BSYNC.RECONVERGENT B4 ;  /* 0x0000000000047941 */ /* 0x000fea0003800200 */
.L_x_5000:
        /* <DEDUP_REMOVED lines=22> */
.L_x_4996:
        /* <DEDUP_REMOVED lines=32> */
.L_x_5003:
[----:B------:R-:W-:Y:S05]  /*a620*/  BSYNC.RECONVERGENT B4 ;  /* 0x0000000000047941 */ /* 0x000fea0003800200 */
.L_x_5002:
        /* <DEDUP_REMOVED lines=21> */
.L_x_4991:
[----:B------:R-:W-:Y:S05]  /*a780*/  BSYNC.RECONVERGENT B3 ;  /* 0x0000000000037941 */ /* 0x000fea0003800200 */
.L_x_4985:
[----:B------:R-:W-:Y:S01]  /*a790*/  FADD.FTZ R3, R3, 0.69314718246459960938 ;  /* 0x3f31721803037421 */ /* 0x000fe20000010000 */
[----:B------:R-:W-:-:S04]  /*a7a0*/  LOP3.LUT R21, R10, 0x80000000, R21, 0xb8, !PT ;  /* 0x800000000a157812 */ /* 0x000fc800078eb815 */
[----:B------:R-:W-:-:S07]  /*a7b0*/  LOP3.LUT R20, R3, 0x80000000, R20, 0xb8, !PT ;  /* 0x8000000003147812 */ /* 0x000fce00078eb814 */
.L_x_4956:
[----:B------:R-:W-:Y:S05]  /*a7c0*/  BSYNC.RECONVERGENT B2 ;  /* 0x0000000000027941 */ /* 0x000fea0003800200 */
.L_x_4955:
        /* <DEDUP_REMOVED lines=31> */
.L_x_5006:
        /* <DEDUP_REMOVED lines=70> */
.L_x_5013:
[----:B------:R-:W-:-:S04]  /*ae20*/  FADD.FTZ R6, -R0, R7 ;  /* 0x0000000700067221 */ /* 0x000fc80000010100 */
[----:B------:R-:W-:-:S07]  /*ae30*/  FMUL.FTZ R6, R6, 0.5 ;  /* 0x3f00000006067820 */ /* 0x000fce0000410000 */
.L_x_5014:
[----:B------:R-:W-:Y:S05]  /*ae40*/  BSYNC.RECONVERGENT B1 ;  /* 0x0000000000017941 */ /* 0x000fea0003800200 */
.L_x_5012:
        /* <DEDUP_REMOVED lines=11> */
.L_x_5016:
[----:B------:R-:W-:-:S04]  /*af00*/  FADD.FTZ R9, R4, -R9 ;  /* 0x8000000904097221 */ /* 0x000fc80000010000 */
[----:B------:R-:W-:-:S07]  /*af10*/  FMUL.FTZ R23, R9, 0.5 ;  /* 0x3f00000009177820 */ /* 0x000fce0000410000 */
.L_x_5017:
[----:B------:R-:W-:Y:S05]  /*af20*/  BSYNC.RECONVERGENT B1 ;  /* 0x0000000000017941 */ /* 0x000fea0003800200 */
.L_x_5015:
        /* <DEDUP_REMOVED lines=35> */
.L_x_5011:
        /* <DEDUP_REMOVED lines=35> */
.L_x_5018:
[----:B------:R-:W-:-:S04]  /*b390*/  FADD.FTZ R9, -R10, 1 ;  /* 0x3f8000000a097421 */ /* 0x000fc80000010100 */
[----:B------:R-:W-:-:S06]  /*b3a0*/  FMUL.FTZ R6, R0, R9 ;  /* 0x0000000900067220 */ /* 0x000fcc0000410000 */
[----:B------:R-:W0:Y:S08]  /*b3b0*/  MUFU.SQRT R6, R6 ;  /* 0x0000000600067308 */ /* 0x000e300000002000 */
[----:B0-----:R-:W0:Y:S02]  /*b3c0*/  MUFU.RCP R8, R6 ;  /* 0x0000000600087308 */ /* 0x001e240000001000 */
[----:B0-----:R-:W-:Y:S01]  /*b3d0*/  FMUL.FTZ R9, |R11|, R8 ;  /* 0x000000080b097220 */ /* 0x001fe20000410200 */
[----:B------:R-:W-:Y:S06]  /*b3e0*/  BRA `(.L_x_5009) ;  /* 0x0000000000047947 */ /* 0x000fec0003800000 */
.L_x_5010:
[----:B------:R0:W1:Y:S02]  /*b3f0*/  MUFU.SQRT R9, R5 ;  /* 0x0000000500097308 */ /* 0x0000640000002000 */
.L_x_5009:
[----:B------:R-:W-:Y:S05]  /*b400*/  BSYNC.RECONVERGENT B0 ;  /* 0x0000000000007941 */ /* 0x000fea0003800200 */
.L_x_5008:
        /* <DEDUP_REMOVED lines=35> */
.L_x_5022:
        /* <DEDUP_REMOVED lines=23> */
.L_x_5028:
[----:B------:R-:W-:-:S04]  /*b7b0*/  FADD.FTZ R0, R4, -R3 ;  /* 0x8000000304007221 */ /* 0x000fc80000010000 */
[----:B------:R-:W-:-:S07]  /*b7c0*/  FMUL.FTZ R0, R0, 0.5 ;  /* 0x3f00000000007820 */ /* 0x000fce0000410000 */
.L_x_5029:
[----:B------:R-:W-:Y:S05]  /*b7d0*/  BSYNC.RECONVERGENT B4 ;  /* 0x0000000000047941 */ /* 0x000fea0003800200 */
.L_x_5027:
[----:B------:R-:W-:Y:S01]  /*b7e0*/  FADD.FTZ R0, R0, R5 ;  /* 0x0000000500007221 */ /* 0x000fe20000010000 */
[----:B------:R-:W-:-:S04]  /*b7f0*/  FADD.FTZ R17, R10, R17 ;  /* 0x000000110a117221 */ /* 0x000fc80000010000 */
[----:B------:R-:W-:-:S04]  /*b800*/  FMUL.FTZ R0, R0, R17 ;  /* 0x0000001100007220 */ /* 0x000fc80000410000 */
[----:B------:R0:W2:Y:S01]  /*b810*/  MUFU.SQRT R3, R0 ;  /* 0x0000000000037308 */ /* 0x0000a20000002000 */
[----:B------:R-:W-:Y:S05]  /*b820*/  BRA `(.L_x_5030) ;  /* 0x0000000000487947 */ /* 0x000fea0003800000 */
.L_x_5026:
        /* <DEDUP_REMOVED lines=12> */
.L_x_5025:
[----:B------:R-:W-:Y:S01]  /*b8f0*/  FADD.FTZ R0, R17, 1 ;  /* 0x3f80000011007421 */ /* 0x000fe20000010000 */
[----:B------:R-:W-:Y:S01]  /*b900*/  MUFU.SQRT R3, R5 ;  /* 0x0000000500037308 */ /* 0x000fe20000002000 */
[----:B------:R-:W-:Y:S02]  /*b910*/  MOV R10, 0x3f800000 ;  /* 0x3f800000000a7802 */ /* 0x000fe40000000f00 */
[----:B------:R-:W-:-:S06]  /*b920*/  FMUL.FTZ R0, R0, 0.5 ;  /* 0x3f00000000007820 */ /* 0x000fcc0000410000 */
[----:B------:R-:W2:Y:S02]  /*b930*/  MUFU.SQRT R0, R0 ;  /* 0x0000000000007308 */ /* 0x000ea40000002000 */
[----:B--2---:R-:W-:-:S07]  /*b940*/  FMUL.FTZ R3, R3, R0 ;  /* 0x0000000003037220 */ /* 0x004fce0000410000 */
.L_x_5030:
[----:B------:R-:W-:Y:S05]  /*b950*/  BSYNC.RECONVERGENT B1 ;  /* 0x0000000000017941 */ /* 0x000fea0003800200 */
.L_x_5024:
[----:B------:R-:W-:Y:S05]  /*b960*/  BRA `(.L_x_5031) ;  /* 0x0000000000087947 */ /* 0x000fea0003800000 */
.L_x_5021:
[----:B------:R-:W-:Y:S01]  /*b970*/  FMUL.FTZ R3, R17, 16777216 ;  /* 0x4b80000011037820 */ /* 0x000fe20000410000 */
[----:B------:R-:W-:-:S07]  /*b980*/  FMUL.FTZ R10, R10, 16777216 ;  /* 0x4b8000000a0a7820 */ /* 0x000fce0000410000 */
.L_x_5031:
[----:B------:R-:W-:Y:S05]  /*b990*/  BSYNC.RELIABLE B0 ;  /* 0x0000000000007941 */ /* 0x000fea0003800100 */
.L_x_5020:
        /* <DEDUP_REMOVED lines=16> */
.L_x_5033:
[----:B------:R-:W-:Y:S05]  /*baa0*/  BSYNC.RECONVERGENT B4 ;  /* 0x0000000000047941 */ /* 0x000fea0003800200 */
.L_x_5032:
        /* <DEDUP_REMOVED lines=28> */
.L_x_5023:
[----:B------:R-:W-:Y:S05]  /*bc70*/  BSYNC.RECONVERGENT B3 ;  /* 0x0000000000037941 */ /* 0x000fea0003800200 */
.L_x_5019:
[----:B-1----:R-:W-:Y:S02]  /*bc80*/  LOP3.LUT R18, R9, 0x80000000, R18, 0xb8, !PT ;  /* 0x8000000009127812 */ /* 0x002fe400078eb812 */
[----:B------:R-:W-:Y:S01]  /*bc90*/  LOP3.LUT R19, R6, 0x80000000, R19, 0xb8, !PT ;  /* 0x8000000006137812 */ /* 0x000fe200078eb813 */
[----:B------:R-:W-:Y:S06]  /*bca0*/  BRA `(.L_x_5005) ;  /* 0x0000001000f87947 */ /* 0x000fec0003800000 */
.L_x_5007:
        /* <DEDUP_REMOVED lines=32> */
.L_x_5039:
[----:B------:R-:W-:Y:S05]  /*beb0*/  BSYNC.RECONVERGENT B4 ;  /* 0x0000000000047941 */ /* 0x000fea0003800200 */
.L_x_5038:
        /* <DEDUP_REMOVED lines=22> */
.L_x_5037:
        /* <DEDUP_REMOVED lines=28> */
.L_x_5042:
[----:B------:R-:W-:Y:S05]  /*c1e0*/  BSYNC.RECONVERGENT B4 ;  /* 0x0000000000047941 */ /* 0x000fea0003800200 */
.L_x_5041:
        /* <DEDUP_REMOVED lines=22> */
.L_x_5036:
        /* <DEDUP_REMOVED lines=32> */
.L_x_5044:
[----:B------:R-:W-:Y:S05]  /*c550*/  BSYNC.RECONVERGENT B4 ;  /* 0x0000000000047941 */ /* 0x000fea0003800200 */
.L_x_5043:
        /* <DEDUP_REMOVED lines=22> */
.L_x_5035:
        /* <DEDUP_REMOVED lines=25> */
.L_x_5048:
[----:B------:R-:W-:Y:S05]  /*c850*/  BSYNC.RECONVERGENT B4 ;  /* 0x0000000000047941 */ /* 0x000fea0003800200 */
.L_x_5047:
        /* <DEDUP_REMOVED lines=22> */
.L_x_5046:
        /* <DEDUP_REMOVED lines=28> */
.L_x_5050:
[----:B------:R-:W-:Y:S05]  /*cb80*/  BSYNC.RECONVERGENT B4 ;  /* 0x0000000000047941 */ /* 0x000fea0003800200 */
.L_x_5049:
        /* <DEDUP_REMOVED lines=22> */
.L_x_5045:
        /* <DEDUP_REMOVED lines=32> */
.L_x_5052:
[----:B------:R-:W-:Y:S05]  /*cef0*/  BSYNC.RECONVERGENT B4 ;  /* 0x0000000000047941 */ /* 0x000fea0003800200 */
.L_x_5051:
        /* <DEDUP_REMOVED lines=21> */
.L_x_5040:
[----:B------:R-:W-:Y:S05]  /*d050*/  BSYNC.RECONVERGENT B3 ;  /* 0x0000000000037941 */ /* 0x000fea0003800200 */
.L_x_5034:
[----:B------:R-:W-:Y:S01]  /*d060*/  FADD.FTZ R3, R3, 0.69314718246459960938 ;  /* 0x3f31721803037421 */ /* 0x000fe20000010000 */
[----:B------:R-:W-:-:S04]  /*d070*/  LOP3.LUT R19, R10, 0x80000000, R19, 0xb8, !PT ;  /* 0x800000000a137812 */ /* 0x000fc800078eb813 */
[----:B------:R-:W-:-:S07]  /*d080*/  LOP3.LUT R18, R3, 0x80000000, R18, 0xb8, !PT ;  /* 0x8000000003127812 */ /* 0x000fce00078eb812 */
.L_x_5005:
[----:B------:R-:W-:Y:S05]  /*d090*/  BSYNC.RECONVERGENT B2 ;  /* 0x0000000000027941 */ /* 0x000fea0003800200 */
.L_x_5004:
        /* <DEDUP_REMOVED lines=30> */
.L_x_5055:
        /* <DEDUP_REMOVED lines=70> */
.L_x_5062:
[----:B------:R-:W-:-:S04]  /*d6e0*/  FADD.FTZ R6, -R0, R7 ;  /* 0x0000000700067221 */ /* 0x000fc80000010100 */
[----:B------:R-:W-:-:S07]  /*d6f0*/  FMUL.FTZ R6, R6, 0.5 ;  /* 0x3f00000006067820 */ /* 0x000fce0000410000 */
.L_x_5063:
[----:B------:R-:W-:Y:S05]  /*d700*/  BSYNC.RECONVERGENT B1 ;  /* 0x0000000000017941 */ /* 0x000fea0003800200 */
.L_x_5061:
        /* <DEDUP_REMOVED lines=11> */
.L_x_5065:
[----:B------:R-:W-:-:S04]  /*d7c0*/  FADD.FTZ R9, R4, -R9 ;  /* 0x8000000904097221 */ /* 0x000fc80000010000 */
[----:B------:R-:W-:-:S07]  /*d7d0*/  FMUL.FTZ R23, R9, 0.5 ;  /* 0x3f00000009177820 */ /* 0x000fce0000410000 */
.L_x_5066:
[----:B------:R-:W-:Y:S05]  /*d7e0*/  BSYNC.RECONVERGENT B1 ;  /* 0x0000000000017941 */ /* 0x000fea0003800200 */
.L_x_5064:
        /* <DEDUP_REMOVED lines=35> */
.L_x_5060:
        /* <DEDUP_REMOVED lines=35> */
.L_x_5067:
[----:B------:R-:W-:-:S04]  /*dc50*/  FADD.FTZ R9, -R10, 1 ;  /* 0x3f8000000a097421 */ /* 0x000fc80000010100 */
[----:B------:R-:W-:-:S06]  /*dc60*/  FMUL.FTZ R6, R0, R9 ;  /* 0x0000000900067220 */ /* 0x000fcc0000410000 */
[----:B------:R-:W0:Y:S08]  /*dc70*/  MUFU.SQRT R6, R6 ;  /* 0x0000000600067308 */ /* 0x000e300000002000 */
[----:B0-----:R-:W0:Y:S02]  /*dc80*/  MUFU.RCP R8, R6 ;  /* 0x0000000600087308 */ /* 0x001e240000001000 */
[----:B0-----:R-:W-:Y:S01]  /*dc90*/  FMUL.FTZ R9, |R11|, R8 ;  /* 0x000000080b097220 */ /* 0x001fe20000410200 */
[----:B------:R-:W-:Y:S06]  /*dca0*/  BRA `(.L_x_5058) ;  /* 0x0000000000047947 */ /* 0x000fec0003800000 */
.L_x_5059:
[----:B------:R0:W1:Y:S02]  /*dcb0*/  MUFU.SQRT R9, R5 ;  /* 0x0000000500097308 */ /* 0x0000640000002000 */
.L_x_5058:
[----:B------:R-:W-:Y:S05]  /*dcc0*/  BSYNC.RECONVERGENT B0 ;  /* 0x0000000000007941 */ /* 0x000fea0003800200 */
.L_x_5057:
        /* <DEDUP_REMOVED lines=35> */
.L_x_5071:
        /* <DEDUP_REMOVED lines=23> */
.L_x_5077:
[----:B------:R-:W-:-:S04]  /*e070*/  FADD.FTZ R3, R4, -R3 ;  /* 0x8000000304037221 */ /* 0x000fc80000010000 */
[----:B0-----:R-:W-:-:S07]  /*e080*/  FMUL.FTZ R5, R3, 0.5 ;  /* 0x3f00000003057820 */ /* 0x001fce0000410000 */
.L_x_5078:
[----:B------:R-:W-:Y:S05]  /*e090*/  BSYNC.RECONVERGENT B4 ;  /* 0x0000000000047941 */ /* 0x000fea0003800200 */
.L_x_5076:
[----:B------:R-:W-:Y:S01]  /*e0a0*/  FADD.FTZ R0, R5, R0 ;  /* 0x0000000005007221 */ /* 0x000fe20000010000 */
[----:B------:R-:W-:-:S04]  /*e0b0*/  FADD.FTZ R17, R10, R17 ;  /* 0x000000110a117221 */ /* 0x000fc80000010000 */
[----:B------:R-:W-:-:S04]  /*e0c0*/  FMUL.FTZ R0, R0, R17 ;  /* 0x0000001100007220 */ /* 0x000fc80000410000 */
[----:B------:R2:W3:Y:S01]  /*e0d0*/  MUFU.SQRT R3, R0 ;  /* 0x0000000000037308 */ /* 0x0004e20000002000 */
[----:B------:R-:W-:Y:S05]  /*e0e0*/  BRA `(.L_x_5079) ;  /* 0x0000000000487947 */ /* 0x000fea0003800000 */
.L_x_5075:
        /* <DEDUP_REMOVED lines=12> */
.L_x_5074:
[----:B------:R-:W-:Y:S01]  /*e1b0*/  FADD.FTZ R0, R17, 1 ;  /* 0x3f80000011007421 */ /* 0x000fe20000010000 */
[----:B------:R-:W-:Y:S01]  /*e1c0*/  MUFU.SQRT R3, R5 ;  /* 0x0000000500037308 */ /* 0x000fe20000002000 */
[----:B------:R-:W-:Y:S02]  /*e1d0*/  MOV R10, 0x3f800000 ;  /* 0x3f800000000a7802 */ /* 0x000fe40000000f00 */
[----:B------:R-:W-:-:S06]  /*e1e0*/  FMUL.FTZ R0, R0, 0.5 ;  /* 0x3f00000000007820 */ /* 0x000fcc0000410000 */
[----:B------:R-:W2:Y:S02]  /*e1f0*/  MUFU.SQRT R0, R0 ;  /* 0x0000000000007308 */ /* 0x000ea40000002000 */
[----:B--2---:R-:W-:-:S07]  /*e200*/  FMUL.FTZ R3, R3, R0 ;  /* 0x0000000003037220 */ /* 0x004fce0000410000 */
.L_x_5079:
[----:B------:R-:W-:Y:S05]  /*e210*/  BSYNC.RECONVERGENT B1 ;  /* 0x0000000000017941 */ /* 0x000fea0003800200 */
.L_x_5073:
[----:B------:R-:W-:Y:S05]  /*e220*/  BRA `(.L_x_5080) ;  /* 0x0000000000087947 */ /* 0x000fea0003800000 */
.L_x_5070:
[----:B------:R-:W-:Y:S01]  /*e230*/  FMUL.FTZ R3, R17, 16777216 ;  /* 0x4b80000011037820 */ /* 0x000fe20000410000 */
[----:B------:R-:W-:-:S07]  /*e240*/  FMUL.FTZ R10, R10, 16777216 ;  /* 0x4b8000000a0a7820 */ /* 0x000fce0000410000 */
.L_x_5080:
[----:B------:R-:W-:Y:S05]  /*e250*/  BSYNC.RELIABLE B0 ;  /* 0x0000000000007941 */ /* 0x000fea0003800100 */
.L_x_5069:
        /* <DEDUP_REMOVED lines=16> */
.L_x_5082:
[----:B------:R-:W-:Y:S05]  /*e360*/  BSYNC.RECONVERGENT B4 ;  /* 0x0000000000047941 */ /* 0x000fea0003800200 */
.L_x_5081:
        /* <DEDUP_REMOVED lines=28> */
.L_x_5072:
[----:B------:R-:W-:Y:S05]  /*e530*/  BSYNC.RECONVERGENT B3 ;  /* 0x0000000000037941 */ /* 0x000fea0003800200 */
.L_x_5068:
[----:B-1----:R-:W-:Y:S02]  /*e540*/  LOP3.LUT R14, R9, 0x80000000, R14, 0xb8, !PT ;  /* 0x80000000090e7812 */ /* 0x002fe400078eb80e */
[----:B------:R-:W-:Y:S01]  /*e550*/  LOP3.LUT R15, R6, 0x80000000, R15, 0xb8, !PT ;  /* 0x80000000060f7812 */ /* 0x000fe200078eb80f */
[----:B------:R-:W-:Y:S06]  /*e560*/  BRA `(.L_x_5054) ;  /* 0x0000001000f87947 */ /* 0x000fec0003800000 */
.L_x_5056:
        /* <DEDUP_REMOVED lines=32> */
.L_x_5088:
[----:B------:R-:W-:Y:S05]  /*e770*/  BSYNC.RECONVERGENT B4 ;  /* 0x0000000000047941 */ /* 0x000fea0003800200 */
.L_x_5087:
        /* <DEDUP_REMOVED lines=22> */
.L_x_5086:
        /* <DEDUP_REMOVED lines=28> */
.L_x_5091:
[----:B------:R-:W-:Y:S05]  /*eaa0*/  BSYNC.RECONVERGENT B4 ;  /* 0x0000000000047941 */ /* 0x000fea0003800200 */
.L_x_5090:
        /* <DEDUP_REMOVED lines=22> */
.L_x_5085:
        /* <DEDUP_REMOVED lines=32> */
.L_x_5093:
[----:B------:R-:W-:Y:S05]  /*ee10*/  BSYNC.RECONVERGENT B4 ;  /* 0x0000000000047941 */ /* 0x000fea0003800200 */
.L_x_5092:
        /* <DEDUP_REMOVED lines=22> */
.L_x_5084:
        /* <DEDUP_REMOVED lines=25> */
.L_x_5097:
[----:B------:R-:W-:Y:S05]  /*f110*/  BSYNC.RECONVERGENT B4 ;  /* 0x0000000000047941 */ /* 0x000fea0003800200 */
.L_x_5096:
        /* <DEDUP_REMOVED lines=22> */
.L_x_5095:
        /* <DEDUP_REMOVED lines=28> */
.L_x_5099:
[----:B------:R-:W-:Y:S05]  /*f440*/  BSYNC.RECONVERGENT B4 ;  /* 0x0000000000047941 */ /* 0x000fea0003800200 */
.L_x_5098:
        /* <DEDUP_REMOVED lines=22> */
.L_x_5094:
        /* <DEDUP_REMOVED lines=32> */
.L_x_5101:
[----:B------:R-:W-:Y:S05]  /*f7b0*/  BSYNC.RECONVERGENT B4 ;  /* 0x0000000000047941 */ /* 0x000fea0003800200 */
.L_x_5100:
        /* <DEDUP_REMOVED lines=21> */
.L_x_5089:
[----:B------:R-:W-:Y:S05]  /*f910*/  BSYNC.RECONVERGENT B3 ;  /* 0x0000000000037941 */ /* 0x000fea0003800200 */
.L_x_5083:
[----:B------:R-:W-:Y:S01]  /*f920*/  FADD.FTZ R3, R3, 0.69314718246459960938 ;  /* 0x3f31721803037421 */ /* 0x000fe20000010000 */
[----:B------:R-:W-:-:S04]  /*f930*/  LOP3.LUT R15, R10, 0x80000000, R15, 0xb8, !PT ;  /* 0x800000000a0f7812 */ /* 0x000fc800078eb80f */
[----:B------:R-:W-:-:S07]  /*f940*/  LOP3.LUT R14, R3, 0x80000000, R14, 0xb8, !PT ;  /* 0x80000000030e7812 */ /* 0x000fce00078eb80e */
.L_x_5054:
[----:B------:R-:W-:Y:S05]  /*f950*/  BSYNC.RECONVERGENT B2 ;  /* 0x0000000000027941 */ /* 0x000fea0003800200 */
.L_x_5053:
        /* <DEDUP_REMOVED lines=31> */
.L_x_5104:
        /* <DEDUP_REMOVED lines=70> */
.L_x_5111:
[----:B------:R-:W-:-:S04]  /*ffb0*/  FADD.FTZ R6, -R0, R7 ;  /* 0x0000000700067221 */ /* 0x000fc80000010100 */
[----:B------:R-:W-:-:S07]  /*ffc0*/  FMUL.FTZ R6, R6, 0.5 ;  /* 0x3f00000006067820 */ /* 0x000fce0000410000 */
.L_x_5112:
[----:B------:R-:W-:Y:S05]  /*ffd0*/  BSYNC.RECONVERGENT B1 ;  /* 0x0000000000017941 */ /* 0x000fea0003800200 */
.L_x_5110:
        /* <DEDUP_REMOVED lines=11> */
.L_x_5114:
[----:B------:R-:W-:-:S04]  /*10090*/  FADD.FTZ R9, R4, -R9 ;  /* 0x8000000904097221 */ /* 0x000fc80000010000 */
[----:B------:R-:W-:-:S07]  /*100a0*/  FMUL.FTZ R23, R9, 0.5 ;  /* 0x3f00000009177820 */ /* 0x000fce0000410000 */
.L_x_5115:
[----:B------:R-:W-:Y:S05]  /*100b0*/  BSYNC.RECONVERGENT B1 ;  /* 0x0000000000017941 */ /* 0x000fea0003800200 */
.L_x_5113:
        /* <DEDUP_REMOVED lines=35> */
.L_x_5109:
        /* <DEDUP_REMOVED lines=35> */
.L_x_5116:
[----:B------:R-:W-:-:S04]  /*10520*/  FADD.FTZ R9, -R10, 1 ;  /* 0x3f8000000a097421 */ /* 0x000fc80000010100 */
[----:B------:R-:W-:-:S06]  /*10530*/  FMUL.FTZ R6, R0, R9 ;  /* 0x0000000900067220 */ /* 0x000fcc0000410000 */
[----:B------:R-:W0:Y:S08]  /*10540*/  MUFU.SQRT R6, R6 ;  /* 0x0000000600067308 */ /* 0x000e300000002000 */
[----:B0-----:R-:W0:Y:S02]  /*10550*/  MUFU.RCP R8, R6 ;  /* 0x0000000600087308 */ /* 0x001e240000001000 */
[----:B0-----:R-:W-:Y:S01]  /*10560*/  FMUL.FTZ R9, |R11|, R8 ;  /* 0x000000080b097220 */ /* 0x001fe20000410200 */
[----:B------:R-:W-:Y:S06]  /*10570*/  BRA `(.L_x_5107) ;  /* 0x0000000000047947 */ /* 0x000fec0003800000 */
.L_x_5108:
[----:B------:R0:W1:Y:S02]  /*10580*/  MUFU.SQRT R9, R5 ;  /* 0x0000000500097308 */ /* 0x0000640000002000 */
.L_x_5107:
[----:B------:R-:W-:Y:S05]  /*10590*/  BSYNC.RECONVERGENT B0 ;  /* 0x0000000000007941 */ /* 0x000fea0003800200 */
.L_x_5106:
        /* <DEDUP_REMOVED lines=35> */
.L_x_5120:
        /* <DEDUP_REMOVED lines=23> */
.L_x_5126:
[----:B------:R-:W-:-:S04]  /*10940*/  FADD.FTZ R0, R4, -R3 ;  /* 0x8000000304007221 */ /* 0x000fc80000010000 */
[----:B------:R-:W-:-:S07]  /*10950*/  FMUL.FTZ R0, R0, 0.5 ;  /* 0x3f00000000007820 */ /* 0x000fce0000410000 */
.L_x_5127:
[----:B------:R-:W-:Y:S05]  /*10960*/  BSYNC.RECONVERGENT B4 ;  /* 0x0000000000047941 */ /* 0x000fea0003800200 */
.L_x_5125:
[----:B------:R-:W-:Y:S01]  /*10970*/  FADD.FTZ R0, R0, R5 ;  /* 0x0000000500007221 */ /* 0x000fe20000010000 */
[----:B------:R-:W-:-:S04]  /*10980*/  FADD.FTZ R17, R10, R17 ;  /* 0x000000110a117221 */ /* 0x000fc80000010000 */
[----:B------:R-:W-:-:S04]  /*10990*/  FMUL.FTZ R0, R0, R17 ;  /* 0x0000001100007220 */ /* 0x000fc80000410000 */
[----:B------:R0:W2:Y:S01]  /*109a0*/  MUFU.SQRT R3, R0 ;  /* 0x0000000000037308 */ /* 0x0000a20000002000 */
[----:B------:R-:W-:Y:S05]  /*109b0*/  BRA `(.L_x_5128) ;  /* 0x0000000000487947 */ /* 0x000fea0003800000 */
.L_x_5124:
        /* <DEDUP_REMOVED lines=12> */
.L_x_5123:
[----:B------:R-:W-:Y:S01]  /*10a80*/  FADD.FTZ R0, R17, 1 ;  /* 0x3f80000011007421 */ /* 0x000fe20000010000 */
[----:B------:R-:W-:Y:S01]  /*10a90*/  MUFU.SQRT R3, R5 ;  /* 0x0000000500037308 */ /* 0x000fe20000002000 */
[----:B------:R-:W-:Y:S02]  /*10aa0*/  MOV R10, 0x3f800000 ;  /* 0x3f800000000a7802 */ /* 0x000fe40000000f00 */
[----:B------:R-:W-:-:S06]  /*10ab0*/  FMUL.FTZ R0, R0, 0.5 ;  /* 0x3f00000000007820 */ /* 0x000fcc0000410000 */
[----:B------:R-:W2:Y:S02]  /*10ac0*/  MUFU.SQRT R0, R0 ;  /* 0x0000000000007308 */ /* 0x000ea40000002000 */
[----:B--2---:R-:W-:-:S07]  /*10ad0*/  FMUL.FTZ R3, R3, R0 ;  /* 0x0000000003037220 */ /* 0x004fce0000410000 */
.L_x_5128:
[----:B------:R-:W-:Y:S05]  /*10ae0*/  BSYNC.RECONVERGENT B1 ;  /* 0x0000000000017941 */ /* 0x000fea0003800200 */
.L_x_5122:
[----:B------:R-:W-:Y:S05]  /*10af0*/  BRA `(.L_x_5129) ;  /* 0x0000000000087947 */ /* 0x000fea0003800000 */
.L_x_5119:
[----:B------:R-:W-:Y:S01]  /*10b00*/  FMUL.FTZ R3, R17, 16777216 ;  /* 0x4b80000011037820 */ /* 0x000fe20000410000 */
[----:B------:R-:W-:-:S07]  /*10b10*/  FMUL.FTZ R10, R10, 16777216 ;  /* 0x4b8000000a0a7820 */ /* 0x000fce0000410000 */
.L_x_5129:
[----:B------:R-:W-:Y:S05]  /*10b20*/  BSYNC.RELIABLE B0 ;  /* 0x0000000000007941 */ /* 0x000fea0003800100 */
.L_x_5118:
        /* <DEDUP_REMOVED lines=16> */
.L_x_5131:
[----:B------:R-:W-:Y:S05]  /*10c30*/  BSYNC.RECONVERGENT B4 ;  /* 0x0000000000047941 */ /* 0x000fea0003800200 */
.L_x_5130:
        /* <DEDUP_REMOVED lines=28> */
.L_x_5121:
[----:B------:R-:W-:Y:S05]  /*10e00*/  BSYNC.RECONVERGENT B3 ;  /* 0x0000000000037941 */ /* 0x000fea0003800200 */
.L_x_5117:
[----:B-1----:R-:W-:Y:S02]  /*10e10*/  LOP3.LUT R12, R9, 0x80000000, R12, 0xb8, !PT ;  /* 0x80000000090c7812 */ /* 0x002fe400078eb80c */
[----:B------:R-:W-:Y:S01]  /*10e20*/  LOP3.LUT R13, R6, 0x80000000, R13, 0xb8, !PT ;  /* 0x80000000060d7812 */ /* 0x000fe200078eb80d */
[----:B------:R-:W-:Y:S06]  /*10e30*/  BRA `(.L_x_5103) ;  /* 0x0000001000f87947 */ /* 0x000fec0003800000 */
.L_x_5105:
        /* <DEDUP_REMOVED lines=32> */
.L_x_5137:
[----:B------:R-:W-:Y:S05]  /*11040*/  BSYNC.RECONVERGENT B4 ;  /* 0x0000000000047941 */ /* 0x000fea0003800200 */
.L_x_5136:
        /* <DEDUP_REMOVED lines=22> */
.L_x_5135:
        /* <DEDUP_REMOVED lines=28> */
.L_x_5140:
[----:B------:R-:W-:Y:S05]  /*11370*/  BSYNC.RECONVERGENT B4 ;  /* 0x0000000000047941 */ /* 0x000fea0003800200 */
.L_x_5139:
        /* <DEDUP_REMOVED lines=22> */
.L_x_5134:
        /* <DEDUP_REMOVED lines=32> */
.L_x_5142:
[----:B------:R-:W-:Y:S05]  /*116e0*/  BSYNC.RECONVERGENT B4 ;  /* 0x0000000000047941 */ /* 0x000fea0003800200 */
.L_x_5141:
        /* <DEDUP_REMOVED lines=22> */
.L_x_5133:
        /* <DEDUP_REMOVED lines=25> */
.L_x_5146:
[----:B------:R-:W-:Y:S05]  /*119e0*/  BSYNC.RECONVERGENT B4 ;  /* 0x0000000000047941 */ /* 0x000fea0003800200 */
.L_x_5145:
        /* <DEDUP_REMOVED lines=22> */
.L_x_5144:
        /* <DEDUP_REMOVED lines=28> */
.L_x_5148:
[----:B------:R-:W-:Y:S05]  /*11d10*/  BSYNC.RECONVERGENT B4 ;  /* 0x0000000000047941 */ /* 0x000fea0003800200 */
.L_x_5147:
        /* <DEDUP_REMOVED lines=22> */
.L_x_5143:
        /* <DEDUP_REMOVED lines=32> */
.L_x_5150:
[----:B------:R-:W-:Y:S05]  /*12080*/  BSYNC.RECONVERGENT B4 ;  /* 0x0000000000047941 */ /* 0x000fea0003800200 */
.L_x_5149:
        /* <DEDUP_REMOVED lines=21> */
.L_x_5138:
[----:B------:R-:W-:Y:S05]  /*121e0*/  BSYNC.RECONVERGENT B3 ;  /* 0x0000000000037941 */ /* 0x000fea0003800200 */
.L_x_5132:
[----:B------:R-:W-:Y:S01]  /*121f0*/  FADD.FTZ R3, R3, 0.69314718246459960938 ;  /* 0x3f31721803037421 */ /* 0x000fe20000010000 */
[----:B------:R-:W-:-:S04]  /*12200*/  LOP3.LUT R13, R10, 0x80000000, R13, 0xb8, !PT ;  /* 0x800000000a0d7812 */ /* 0x000fc800078eb80d */
[----:B------:R-:W-:-:S07]  /*12210*/  LOP3.LUT R12, R3, 0x80000000, R12, 0xb8, !PT ;  /* 0x80000000030c7812 */ /* 0x000fce00078eb80c */
.L_x_5103:
[----:B------:R-:W-:Y:S05]  /*12220*/  BSYNC.RECONVERGENT B2 ;  /* 0x0000000000027941 */ /* 0x000fea0003800200 */
.L_x_5102:
        /* <DEDUP_REMOVED lines=29> */
.L_x_5153:
        /* <DEDUP_REMOVED lines=70> */
.L_x_5160:
[----:B------:R-:W-:-:S04]  /*12860*/  FADD.FTZ R4, -R7, R6 ;  /* 0x0000000607047221 */ /* 0x000fc80000010100 */
[----:B------:R-:W-:-:S07]  /*12870*/  FMUL.FTZ R4, R4, 0.5 ;  /* 0x3f00000004047820 */ /* 0x000fce0000410000 */
.L_x_5161:
[----:B------:R-:W-:Y:S05]  /*12880*/  BSYNC.RECONVERGENT B1 ;  /* 0x0000000000017941 */ /* 0x000fea0003800200 */
.L_x_5159:
        /* <DEDUP_REMOVED lines=11> */
.L_x_5163:
[----:B------:R-:W-:-:S04]  /*12940*/  FADD.FTZ R9, R11, -R8 ;  /* 0x800000080b097221 */ /* 0x000fc80000010000 */
[----:B------:R-:W-:-:S07]  /*12950*/  FMUL.FTZ R9, R9, 0.5 ;  /* 0x3f00000009097820 */ /* 0x000fce0000410000 */
.L_x_5164:
[----:B------:R-:W-:Y:S05]  /*12960*/  BSYNC.RECONVERGENT B1 ;  /* 0x0000000000017941 */ /* 0x000fea0003800200 */
.L_x_5162:
        /* <DEDUP_REMOVED lines=35> */
.L_x_5158:
        /* <DEDUP_REMOVED lines=35> */
.L_x_5165:
[----:B------:R-:W-:-:S04]  /*12dd0*/  FADD.FTZ R4, -R10, 1 ;  /* 0x3f8000000a047421 */ /* 0x000fc80000010100 */
[----:B------:R-:W-:-:S06]  /*12de0*/  FMUL.FTZ R4, R7, R4 ;  /* 0x0000000407047220 */ /* 0x000fcc0000410000 */
[----:B------:R-:W0:Y:S08]  /*12df0*/  MUFU.SQRT R4, R4 ;  /* 0x0000000400047308 */ /* 0x000e300000002000 */
[----:B0-----:R-:W0:Y:S02]  /*12e00*/  MUFU.RCP R8, R4 ;  /* 0x0000000400087308 */ /* 0x001e240000001000 */
[----:B0-----:R-:W-:Y:S01]  /*12e10*/  FMUL.FTZ R9, |R3|, R8 ;  /* 0x0000000803097220 */ /* 0x001fe20000410200 */
[----:B------:R-:W-:Y:S06]  /*12e20*/  BRA `(.L_x_5156) ;  /* 0x0000000000047947 */ /* 0x000fec0003800000 */
.L_x_5157:
[----:B------:R0:W1:Y:S02]  /*12e30*/  MUFU.SQRT R9, R5 ;  /* 0x0000000500097308 */ /* 0x0000640000002000 */
.L_x_5156:
[----:B------:R-:W-:Y:S05]  /*12e40*/  BSYNC.RECONVERGENT B0 ;  /* 0x0000000000007941 */ /* 0x000fea0003800200 */
.L_x_5155:
        /* <DEDUP_REMOVED lines=35> */
.L_x_5169:
        /* <DEDUP_REMOVED lines=11> */
[----:B------:R-:W-:-:S03]  /*13130*/  @P1 FMUL.FTZ R4, R3, R3 ;  /* 0x0000000303041220 */ /* 0x000fc60000410000 */
[----:B0-----:R-:W0:Y:S02]  /*13140*/  @P1 MUFU.RCP R5, R6 ;  /* 0x0000000600051308 */ /* 0x001e240000001000 */
        /* <DEDUP_REMOVED lines=10> */
.L_x_5175:
[----:B------:R-:W-:-:S04]  /*131f0*/  FADD.FTZ R0, -R0, R11 ;  /* 0x0000000b00007221 */ /* 0x000fc80000010100 */
[----:B------:R-:W-:-:S07]  /*13200*/  FMUL.FTZ R5, R0, 0.5 ;  /* 0x3f00000000057820 */ /* 0x000fce0000410000 */
.L_x_5176:
[----:B------:R-:W-:Y:S05]  /*13210*/  BSYNC.RECONVERGENT B4 ;  /* 0x0000000000047941 */ /* 0x000fea0003800200 */
.L_x_5174:
[----:B------:R-:W-:Y:S01]  /*13220*/  FADD.FTZ R4, R5, R4 ;  /* 0x0000000405047221 */ /* 0x000fe20000010000 */
[----:B------:R-:W-:-:S04]  /*13230*/  FADD.FTZ R17, R10, R17 ;  /* 0x000000110a117221 */ /* 0x000fc80000010000 */
[----:B------:R-:W-:-:S04]  /*13240*/  FMUL.FTZ R4, R4, R17 ;  /* 0x0000001104047220 */ /* 0x000fc80000410000 */
[----:B------:R0:W2:Y:S01]  /*13250*/  MUFU.SQRT R11, R4 ;  /* 0x00000004000b7308 */ /* 0x0000a20000002000 */
[----:B------:R-:W-:Y:S05]  /*13260*/  BRA `(.L_x_5177) ;  /* 0x0000000000487947 */ /* 0x000fea0003800000 */
.L_x_5173:
        /* <DEDUP_REMOVED lines=12> */
.L_x_5172:
[----:B------:R-:W-:Y:S01]  /*13330*/  FADD.FTZ R0, R17, 1 ;  /* 0x3f80000011007421 */ /* 0x000fe20000010000 */
[----:B0-----:R-:W-:Y:S01]  /*13340*/  MUFU.SQRT R5, R5 ;  /* 0x0000000500057308 */ /* 0x001fe20000002000 */
[----:B------:R-:W-:Y:S02]  /*13350*/  MOV R10, 0x3f800000 ;  /* 0x3f800000000a7802 */ /* 0x000fe40000000f00 */
[----:B------:R-:W-:-:S06]  /*13360*/  FMUL.FTZ R0, R0, 0.5 ;  /* 0x3f00000000007820 */ /* 0x000fcc0000410000 */
[----:B------:R-:W0:Y:S02]  /*13370*/  MUFU.SQRT R0, R0 ;  /* 0x0000000000007308 */ /* 0x000e240000002000 */
[----:B0-----:R-:W-:-:S07]  /*13380*/  FMUL.FTZ R11, R5, R0 ;  /* 0x00000000050b7220 */ /* 0x001fce0000410000 */
.L_x_5177:
[----:B------:R-:W-:Y:S05]  /*13390*/  BSYNC.RECONVERGENT B1 ;  /* 0x0000000000017941 */ /* 0x000fea0003800200 */
.L_x_5171:
[----:B------:R-:W-:Y:S05]  /*133a0*/  BRA `(.L_x_5178) ;  /* 0x0000000000087947 */ /* 0x000fea0003800000 */
.L_x_5168:
[----:B------:R-:W-:Y:S01]  /*133b0*/  FMUL.FTZ R11, R17, 16777216 ;  /* 0x4b800000110b7820 */ /* 0x000fe20000410000 */
[----:B------:R-:W-:-:S07]  /*133c0*/  FMUL.FTZ R10, R10, 16777216 ;  /* 0x4b8000000a0a7820 */ /* 0x000fce0000410000 */
.L_x_5178:
[----:B------:R-:W-:Y:S05]  /*133d0*/  BSYNC.RELIABLE B0 ;  /* 0x0000000000007941 */ /* 0x000fea0003800100 */
.L_x_5167:
[----:B--2---:R-:W-:Y:S01]  /*133e0*/  FADD.FTZ R23, |R11|, -RZ ;  /* 0x800000ff0b177221 */ /* 0x004fe20000010200 */
        /* <DEDUP_REMOVED lines=15> */
.L_x_5180:
[----:B------:R-:W-:Y:S05]  /*134e0*/  BSYNC.RECONVERGENT B4 ;  /* 0x0000000000047941 */ /* 0x000fea0003800200 */
.L_x_5179:
        /* <DEDUP_REMOVED lines=28> */
.L_x_5170:
[----:B------:R-:W-:Y:S05]  /*136b0*/  BSYNC.RECONVERGENT B3 ;  /* 0x0000000000037941 */ /* 0x000fea0003800200 */
.L_x_5166:
[----:B-1----:R-:W-:Y:S02]  /*136c0*/  LOP3.LUT R3, R9, 0x80000000, R3, 0xb8, !PT ;  /* 0x8000000009037812 */ /* 0x002fe400078eb803 */
[----:B------:R-:W-:Y:S01]  /*136d0*/  LOP3.LUT R2, R7, 0x80000000, R2, 0xb8, !PT ;  /* 0x8000000007027812 */ /* 0x000fe200078eb802 */
[----:B------:R-:W-:Y:S06]  /*136e0*/  BRA `(.L_x_5152) ;  /* 0x0000001000f07947 */ /* 0x000fec0003800000 */
.L_x_5154:
        /* <DEDUP_REMOVED lines=31> */
.L_x_5186:
[----:B------:R-:W-:Y:S05]  /*138e0*/  BSYNC.RECONVERGENT B4 ;  /* 0x0000000000047941 */ /* 0x000fea0003800200 */
.L_x_5185:
        /* <DEDUP_REMOVED lines=22> */
.L_x_5184:
        /* <DEDUP_REMOVED lines=28> */
.L_x_5189:
[----:B------:R-:W-:Y:S05]  /*13c10*/  BSYNC.RECONVERGENT B4 ;  /* 0x0000000000047941 */ /* 0x000fea0003800200 */
.L_x_5188:
        /* <DEDUP_REMOVED lines=22> */
.L_x_5183:
        /* <DEDUP_REMOVED lines=32> */
.L_x_5191:
[----:B------:R-:W-:Y:S05]  /*13f80*/  BSYNC.RECONVERGENT B4 ;  /* 0x0000000000047941 */ /* 0x000fea0003800200 */
.L_x_5190:
        /* <DEDUP_REMOVED lines=22> */
.L_x_5182:
        /* <DEDUP_REMOVED lines=24> */
.L_x_5195:
[----:B------:R-:W-:Y:S05]  /*14270*/  BSYNC.RECONVERGENT B4 ;  /* 0x0000000000047941 */ /* 0x000fea0003800200 */
.L_x_5194:
        /* <DEDUP_REMOVED lines=22> */
.L_x_5193:
        /* <DEDUP_REMOVED lines=27> */
[----:B------:R-:W-:-:S07]  /*14590*/  MOV R4, R0 ;  /* 0x0000000000047202 */ /* 0x000fce0000000f00 */
.L_x_5197:
[----:B------:R-:W-:Y:S05]  /*145a0*/  BSYNC.RECONVERGENT B4 ;  /* 0x0000000000047941 */ /* 0x000fea0003800200 */
.L_x_5196:
        /* <DEDUP_REMOVED lines=22> */
.L_x_5192:
        /* <DEDUP_REMOVED lines=32> */
.L_x_5199:
[----:B------:R-:W-:Y:S05]  /*14910*/  BSYNC.RECONVERGENT B4 ;  /* 0x0000000000047941 */ /* 0x000fea0003800200 */
.L_x_5198:
        /* <DEDUP_REMOVED lines=21> */
.L_x_5187:
[----:B------:R-:W-:Y:S05]  /*14a70*/  BSYNC.RECONVERGENT B3 ;  /* 0x0000000000037941 */ /* 0x000fea0003800200 */
.L_x_5181:
[----:B------:R-:W-:Y:S01]  /*14a80*/  FADD.FTZ R0, R9, 0.69314718246459960938 ;  /* 0x3f31721809007421 */ /* 0x000fe20000010000 */
[----:B------:R-:W-:-:S04]  /*14a90*/  LOP3.LUT R2, R11, 0x80000000, R2, 0xb8, !PT ;  /* 0x800000000b027812 */ /* 0x000fc800078eb802 */
[----:B------:R-:W-:-:S07]  /*14aa0*/  LOP3.LUT R3, R0, 0x80000000, R3, 0xb8, !PT ;  /* 0x8000000000037812 */ /* 0x000fce00078eb803 */
.L_x_5152:
[----:B------:R-:W-:Y:S05]  /*14ab0*/  BSYNC.RECONVERGENT B2 ;  /* 0x0000000000027941 */ /* 0x000fea0003800200 */
.L_x_5151:
        /* <DEDUP_REMOVED lines=8> */
[----:B------:R-:W0:Y:S01]  /*14b40*/  @!P0 LDC.64 R4, c[0x0][0x388] ;  /* 0x0000e200ff048b82 */ /* 0x000e220000000a00 */
        /* <DEDUP_REMOVED lines=22> */
.L_x_5202:
        /* <DEDUP_REMOVED lines=8> */
.L_x_5203:
        /* <DEDUP_REMOVED lines=8> */
.L_x_5204:
        /* <DEDUP_REMOVED lines=9> */
.L_x_5205:
[----:B------:R-:W-:Y:S05]  /*14e40*/  BSYNC.RELIABLE B1 ;  /* 0x0000000000017941 */ /* 0x000fea0003800100 */
.L_x_5201:
[----:B------:R-:W-:-:S13]  /*14e50*/  ISETP.GE.AND P0, PT, R7, R6, PT ;  /* 0x000000060700720c */ /* 0x000fda0003f06270 */
[----:B012---:R-:W0:Y:S01]  /*14e60*/  @!P0 LDC.64 R4, c[0x0][0x388] ;  /* 0x0000e200ff048b82 */ /* 0x007e220000000a00 */
[----:B------:R-:W-:Y:S02]  /*14e70*/  @!P0 LEA R9, R0, R7, 0xa ;  /* 0x0000000700098211 */ /* 0x000fe400078e50ff */
[----:B------:R-:W-:Y:S02]  /*14e80*/  @!P0 F2FP.F16.F32.PACK_AB R13, R12, R13 ;  /* 0x0000000d0c0d823e */ /* 0x000fe400000000ff */
[----:B------:R-:W-:Y:S01]  /*14e90*/  @!P0 IADD3 R7, PT, PT, R7, 0x80, RZ ;  /* 0x0000008007078810 */ /* 0x000fe20007ffe0ff */
[----:B0-----:R-:W-:-:S05]  /*14ea0*/  @!P0 IMAD.WIDE.U32 R4, R9, 0x4, R4 ;  /* 0x0000000409048825 */ /* 0x001fca00078e0004 */
[----:B------:R2:W-:Y:S02]  /*14eb0*/  @!P0 STG.E desc[UR6][R4.64], R13 ;  /* 0x0000000d04008986 */ /* 0x0005e4000c101906 */
.L_x_5206:
[----:B------:R-:W-:Y:S05]  /*14ec0*/  BSYNC.RECONVERGENT B0 ;  /* 0x0000000000007941 */ /* 0x000fea0003800200 */
.L_x_5200:
        /* <DEDUP_REMOVED lines=9> */
.L_x_4814:
[----:B------:R-:W0:Y:S01]  /*14f60*/  S2R R5, SR_TID.X ;  /* 0x0000000000057919 */ /* 0x000e220000002100 */
[----:B------:R-:W1:Y:S02]  /*14f70*/  LDC.64 R2, c[0x0][0x390] ;  /* 0x0000e400ff027b82 */ /* 0x000e640000000a00 */
[----:B-1----:R-:W-:-:S04]  /*14f80*/  IMAD.WIDE.U32 R2, R11, 0x4, R2 ;  /* 0x000000040b027825 */ /* 0x002fc800078e0002 */
[----:B0-----:R-:W-:-:S05]  /*14f90*/  IMAD.WIDE.U32 R4, R5, 0x10, R2 ;  /* 0x0000001005047825 */ /* 0x001fca00078e0002 */
[----:B------:R-:W2:Y:S04]  /*14fa0*/  LDG.E.128 R8, desc[UR6][R4.64] ;  /* 0x0000000604087981 */ /* 0x000ea8000c1e1d00 */
[----:B------:R0:W5:Y:S01]  /*14fb0*/  LDG.E.128 R12, desc[UR6][R4.64+0x800] ;  /* 0x00080006040c7981 */ /* 0x000162000c1e1d00 */
[----:B------:R-:W-:Y:S01]  /*14fc0*/  BSSY.RECONVERGENT B2, `(.L_x_5207) ;  /* 0x000027e000027945 */ /* 0x000fe20003800200 */
[--C-:B--2---:R-:W-:Y:S02]  /*14fd0*/  HADD2.F32 R22, -RZ, R8.reuse.H1_H1 ;  /* 0x30000008ff167230 */ /* 0x104fe40000004100 */
[----:B------:R-:W-:-:S03]  /*14fe0*/  HADD2.F32 R2, -RZ, R8.H0_H0 ;  /* 0x20000008ff027230 */ /* 0x000fc60000004100 */
[C---:B------:R-:W-:Y:S01]  /*14ff0*/  FSETP.NAN.FTZ.AND P1, PT, |R22|.reuse, |R22|, PT ;  /* 0x400000161600720b */ /* 0x040fe20003f38200 */
[----:B------:R-:W-:Y:S01]  /*15000*/  FADD.FTZ R0, |R22|, -RZ ;  /* 0x800000ff16007221 */ /* 0x000fe20000010200 */
[C---:B------:R-:W-:Y:S01]  /*15010*/  FSETP.NAN.FTZ.AND P0, PT, |R2|.reuse, |R2|, PT ;  /* 0x400000020200720b */ /* 0x040fe20003f18200 */
[----:B------:R-:W-:Y:S01]  /*15020*/  FADD.FTZ R19, |R2|, -RZ ;  /* 0x800000ff02137221 */ /* 0x000fe20000010200 */
[----:B------:R-:W-:-:S11]  /*15030*/  MOV R3, R22 ;  /* 0x0000001600037202 */ /* 0x000fd60000000f00 */
        /* <DEDUP_REMOVED lines=16> */
.L_x_5208:
        /* <DEDUP_REMOVED lines=42> */
[----:B-----5:R-:W-:Y:S05]  /*153e0*/  CALL.REL.NOINC `($__internal_5_$__cuda_sm3x_div_rn_ftz_f32_slowpath) ;  /* 0x0000013c00f07944 */ /* 0x020fea0003c00000 */
.L_x_5215:
[----:B------:R-:W-:Y:S05]  /*153f0*/  BSYNC.RECONVERGENT B4 ;  /* 0x0000000000047941 */ /* 0x000fea0003800200 */
.L_x_5214:
        /* <DEDUP_REMOVED lines=22> */
.L_x_5213:
        /* <DEDUP_REMOVED lines=30> */
[----:B-----5:R-:W-:Y:S05]  /*15740*/  CALL.REL.NOINC `($__internal_5_$__cuda_sm3x_div_rn_ftz_f32_slowpath) ;  /* 0x0000013c00187944 */ /* 0x020fea0003c00000 */
.L_x_5219:
[----:B------:R-:W-:Y:S05]  /*15750*/  BSYNC.RECONVERGENT B4 ;  /* 0x0000000000047941 */ /* 0x000fea0003800200 */
.L_x_5218:
        /* <DEDUP_REMOVED lines=22> */
.L_x_5217:
        /* <DEDUP_REMOVED lines=15> */
[----:B-----5:R-:W-:Y:S05]  /*159b0*/  CALL.REL.NOINC `($__internal_5_$__cuda_sm3x_div_rn_ftz_f32_slowpath) ;  /* 0x00000138007c7944 */ /* 0x020fea0003c00000 */
.L_x_5221:
[----:B------:R-:W-:Y:S05]  /*159c0*/  BSYNC.RECONVERGENT B4 ;  /* 0x0000000000047941 */ /* 0x000fea0003800200 */
.L_x_5220:
        /* <DEDUP_REMOVED lines=22> */
.L_x_5212:
        /* <DEDUP_REMOVED lines=41> */
.L_x_5224:
[----:B------:R-:W-:Y:S05]  /*15dc0*/  BSYNC.RECONVERGENT B4 ;  /* 0x0000000000047941 */ /* 0x000fea0003800200 */
.L_x_5223:
        /* <DEDUP_REMOVED lines=22> */
.L_x_5222:
        /* <DEDUP_REMOVED lines=31> */
.L_x_5227:
[----:B------:R-:W-:Y:S05]  /*16120*/  BSYNC.RECONVERGENT B4 ;  /* 0x0000000000047941 */ /* 0x000fea0003800200 */
.L_x_5226:
        /* <DEDUP_REMOVED lines=22> */
.L_x_5225:
        /* <DEDUP_REMOVED lines=16> */
.L_x_5229:
[----:B------:R-:W-:Y:S05]  /*16390*/  BSYNC.RECONVERGENT B4 ;  /* 0x0000000000047941 */ /* 0x000fea0003800200 */
.L_x_5228:
        /* <DEDUP_REMOVED lines=21> */
.L_x_5216:
[----:B------:R-:W-:Y:S05]  /*164f0*/  BSYNC.RECONVERGENT B3 ;  /* 0x0000000000037941 */ /* 0x000fea0003800200 */
.L_x_5211:
[----:B------:R-:W-:Y:S01]  /*16500*/  FADD.FTZ R18, R18, 0.69314718246459960938 ;  /* 0x3f31721812127421 */ /* 0x000fe20000010000 */
[----:B------:R-:W-:-:S04]  /*16510*/  LOP3.LUT R2, R19, 0x80000000, R2, 0xb8, !PT ;  /* 0x8000000013027812 */ /* 0x000fc800078eb802 */
[----:B------:R-:W-:Y:S01]  /*16520*/  LOP3.LUT R3, R18, 0x80000000, R3, 0xb8, !PT ;  /* 0x8000000012037812 */ /* 0x000fe200078eb803 */
[----:B------:R-:W-:Y:S06]  /*16530*/  BRA `(.L_x_5209) ;  /* 0x0000001000987947 */ /* 0x000fec0003800000 */
.L_x_5210:
        /* <DEDUP_REMOVED lines=68> */
[----:B------:R-:W2:Y:S02]  /*16980*/  @P0 MUFU.RCP R18, R18 ;  /* 0x0000001200120308 */ /* 0x000ea40000001000 */
[----:B--2---:R-:W-:-:S07]  /*16990*/  @P0 FMUL.FTZ.D2 R16, R17, R18 ;  /* 0x0000001211100220 */ /* 0x004fce0000310000 */
.L_x_5235:
[----:B------:R-:W-:Y:S05]  /*169a0*/  BSYNC.RECONVERGENT B1 ;  /* 0x0000000000017941 */ /* 0x000fea0003800200 */
.L_x_5234:
[----:B------:R-:W-:Y:S04]  /*169b0*/  BSSY.RECONVERGENT B1, `(.L_x_5236) ;  /* 0x0000008000017945 */ /* 0x000fe80003800200 */
[----:B------:R-:W-:Y:S05]  /*169c0*/  @!P1 BRA `(.L_x_5237) ;  /* 0x0000000000189947 */ /* 0x000fea0003800000 */
[----:B------:R-:W-:-:S13]  /*169d0*/  FSETP.NEU.FTZ.AND P0, PT, R21, RZ, PT ;  /* 0x000000ff1500720b */ /* 0x000fda0003f1d000 */
[----:B------:R-:W-:Y:S01]  /*169e0*/  @P0 FADD.FTZ R21, R6, R21 ;  /* 0x0000001506150221 */ /* 0x000fe20000010000 */
[C---:B------:R-:W-:Y:S01]  /*169f0*/  @P0 FMUL.FTZ R18, R22.reuse, R22 ;  /* 0x0000001616120220 */ /* 0x040fe20000410000 */
[----:B------:R-:W-:-:S04]  /*16a00*/  @!P0 FMUL.FTZ R23, |R22|, 0.5 ;  /* 0x3f00000016178820 */ /* 0x000fc80000410200 */
[----:B------:R-:W2:Y:S02]  /*16a10*/  @P0 MUFU.RCP R21, R21 ;  /* 0x0000001500150308 */ /* 0x000ea40000001000 */
[----:B--2---:R-:W-:-:S07]  /*16a20*/  @P0 FMUL.FTZ.D2 R23, R18, R21 ;  /* 0x0000001512170220 */ /* 0x004fce0000310000 */
.L_x_5237:
[----:B------:R-:W-:Y:S05]  /*16a30*/  BSYNC.RECONVERGENT B1 ;  /* 0x0000000000017941 */ /* 0x000fea0003800200 */
.L_x_5236:
[----:B------:R-:W-:Y:S01]  /*16a40*/  FADD.FTZ R16, R23, R16 ;  /* 0x0000001017107221 */ /* 0x000fe20000010000 */
[----:B------:R-:W-:Y:S01]  /*16a50*/  HFMA2 R21, -RZ, RZ, 1.875, 0 ;  /* 0x3f800000ff157431 */ /* 0x000fe200000001ff */
[----:B------:R-:W-:Y:S02]  /*16a60*/  MOV R23, 0x3d39bf78 ;  /* 0x3d39bf7800177802 */ /* 0x000fe40000000f00 */
[----:B------:R-:W-:-:S06]  /*16a70*/  FMUL.FTZ R25, R16, R25 ;  /* 0x0000001910197220 */ /* 0x000fcc0000410000 */
[----:B------:R-:W2:Y:S02]  /*16a80*/  MUFU.SQRT R25, R25 ;  /* 0x0000001900197308 */ /* 0x000ea40000002000 */
[----:B--2---:R-:W-:-:S04]  /*16a90*/  FADD.FTZ R16, R16, R25 ;  /* 0x0000001910107221 */ /* 0x004fc80000010000 */
[C---:B------:R-:W-:Y:S01]  /*16aa0*/  FADD.FTZ.RZ R17, R16.reuse, 1 ;  /* 0x3f80000010117421 */ /* 0x040fe2000001c000 */
[----:B------:R-:W-:-:S04]  /*16ab0*/  ISETP.GE.U32.AND P0, PT, R16, 0x7f800000, PT ;  /* 0x7f8000001000780c */ /* 0x000fc80003f06070 */
[----:B------:R-:W-:-:S04]  /*16ac0*/  IADD3 R17, PT, PT, R17, -0x3f400000, RZ ;  /* 0xc0c0000011117810 */ /* 0x000fc80007ffe0ff */
[----:B------:R-:W-:-:S04]  /*16ad0*/  LOP3.LUT R17, R17, 0xff800000, RZ, 0xc0, !PT ;  /* 0xff80000011117812 */ /* 0x000fc800078ec0ff */
[----:B-1----:R-:W-:Y:S02]  /*16ae0*/  IADD3 R20, PT, PT, -R17, 0x40800000, RZ ;  /* 0x4080000011147810 */ /* 0x002fe40007ffe1ff */
        /* <DEDUP_REMOVED lines=23> */
.L_x_5233:
[----:B------:R-:W-:-:S13]  /*16c60*/  FSETP.GEU.FTZ.AND P0, PT, R19, 1, PT ;  /* 0x3f8000001300780b */ /* 0x000fda0003f1e000 */
[----:B------:R-:W-:-:S04]  /*16c70*/  @!P0 FADD.FTZ R17, -R19, 1 ;  /* 0x3f80000013118421 */ /* 0x000fc80000010100 */
[----:B------:R-:W-:-:S06]  /*16c80*/  @!P0 FMUL.FTZ R16, R4, R17 ;  /* 0x0000001104108220 */ /* 0x000fcc0000410000 */
[----:B------:R-:W2:Y:S08]  /*16c90*/  @!P0 MUFU.SQRT R16, R16 ;  /* 0x0000001000108308 */ /* 0x000eb00000002000 */
[----:B--2---:R-:W1:Y:S02]  /*16ca0*/  @!P0 MUFU.RCP R17, R16 ;  /* 0x0000001000118308 */ /* 0x004e640000001000 */
        /* <DEDUP_REMOVED lines=35> */
.L_x_5231:
[----:B------:R-:W-:-:S04]  /*16ee0*/  FFMA.FTZ R16, R8, R8, -1 ;  /* 0xbf80000008107423 */ /* 0x000fc80000010008 */
[----:B------:R-:W0:Y:S02]  /*16ef0*/  MUFU.SQRT R17, R16 ;  /* 0x0000001000117308 */ /* 0x000e240000002000 */
[----:B0-----:R-:W-:-:S06]  /*16f00*/  FADD.FTZ R17, R8, R17 ;  /* 0x0000001108117221 */ /* 0x001fcc0000010000 */
[----:B------:R-:W0:Y:S02]  /*16f10*/  MUFU.LG2 R17, R17 ;  /* 0x0000001100117308 */ /* 0x000e240000000c00 */
[----:B0-----:R-:W-:-:S07]  /*16f20*/  FMUL.FTZ R20, R17, 0.69314718246459960938 ;  /* 0x3f31721811147820 */ /* 0x001fce0000410000 */
.L_x_5232:
[----:B------:R-:W-:Y:S05]  /*16f30*/  BSYNC.RECONVERGENT B0 ;  /* 0x0000000000007941 */ /* 0x000fea0003800200 */
.L_x_5230:
        /* <DEDUP_REMOVED lines=43> */
.L_x_5245:
[----:B------:R-:W-:Y:S05]  /*171f0*/  BSYNC.RECONVERGENT B4 ;  /* 0x0000000000047941 */ /* 0x000fea0003800200 */
.L_x_5244:
[----:B------:R-:W-:-:S04]  /*17200*/  FADD.FTZ R0, R7, R0 ;  /* 0x0000000007007221 */ /* 0x000fc80000010000 */
[----:B------:R-:W-:-:S04]  /*17210*/  FMUL.FTZ R0, R0, R17 ;  /* 0x0000001100007220 */ /* 0x000fc80000410000 */
[----:B------:R2:W3:Y:S01]  /*17220*/  MUFU.SQRT R18, R0 ;  /* 0x0000000000127308 */ /* 0x0004e20000002000 */
[----:B------:R-:W-:Y:S05]  /*17230*/  BRA `(.L_x_5242) ;  /* 0x00000000002c7947 */ /* 0x000fea0003800000 */
.L_x_5243:
        /* <DEDUP_REMOVED lines=11> */
.L_x_5242:
[----:B------:R-:W-:Y:S05]  /*172f0*/  BSYNC.RECONVERGENT B1 ;  /* 0x0000000000017941 */ /* 0x000fea0003800200 */
.L_x_5240:
[----:B------:R-:W-:Y:S05]  /*17300*/  BSYNC.RELIABLE B0 ;  /* 0x0000000000007941 */ /* 0x000fea0003800100 */
.L_x_5239:
        /* <DEDUP_REMOVED lines=15> */
[----:B-1--45:R-:W-:Y:S05]  /*17400*/  CALL.REL.NOINC `($__internal_5_$__cuda_sm3x_div_rn_ftz_f32_slowpath) ;  /* 0x0000011c00e87944 */ /* 0x032fea0003c00000 */
.L_x_5247:
[----:B------:R-:W-:Y:S05]  /*17410*/  BSYNC.RECONVERGENT B4 ;  /* 0x0000000000047941 */ /* 0x000fea0003800200 */
.L_x_5246:
        /* <DEDUP_REMOVED lines=18> */
[----:B------:R-:W-:Y:S01]  /*17540*/  @!P2 FADD.FTZ R0, -R0, -RZ ;  /* 0x800000ff0000a221 */ /* 0x000fe20000010100 */
[----:B------:R-:W-:-:S03]  /*17550*/  FADD.FTZ R5, |R18|, |R19| ;  /* 0x4000001312057221 */ /* 0x000fc60000010200 */
        /* <DEDUP_REMOVED lines=8> */
.L_x_5241:
        /* <DEDUP_REMOVED lines=25> */
.L_x_5248:
[----:B------:R-:W-:Y:S05]  /*17770*/  BSYNC.RECONVERGENT B3 ;  /* 0x0000000000037941 */ /* 0x000fea0003800200 */
.L_x_5238:
[----:B-1----:R-:W-:Y:S02]  /*17780*/  LOP3.LUT R3, R20, 0x80000000, R3, 0xb8, !PT ;  /* 0x8000000014037812 */ /* 0x002fe400078eb803 */
[----:B------:R-:W-:-:S07]  /*17790*/  LOP3.LUT R2, R5, 0x80000000, R2, 0xb8, !PT ;  /* 0x8000000005027812 */ /* 0x000fce00078eb802 */
.L_x_5209:
[----:B------:R-:W-:Y:S05]  /*177a0*/  BSYNC.RECONVERGENT B2 ;  /* 0x0000000000027941 */ /* 0x000fea0003800200 */
.L_x_5207:
        /* <DEDUP_REMOVED lines=25> */
.L_x_5250:
        /* <DEDUP_REMOVED lines=27> */
[C---:B------:R-:W-:Y:S01]  /*17af0*/  FMUL.FTZ R25, R23.reuse, R24 ;  /* 0x0000001817197220 */ /* 0x040fe20000410000 */
        /* <DEDUP_REMOVED lines=42> */
.L_x_5258:
[----:B------:R-:W-:-:S04]  /*17da0*/  FADD.FTZ R6, -R0, R17 ;  /* 0x0000001100067221 */ /* 0x000fc80000010100 */
[----:B------:R-:W-:-:S07]  /*17db0*/  FMUL.FTZ R6, R6, 0.5 ;  /* 0x3f00000006067820 */ /* 0x000fce0000410000 */
.L_x_5259:
[----:B------:R-:W-:Y:S05]  /*17dc0*/  BSYNC.RECONVERGENT B1 ;  /* 0x0000000000017941 */ /* 0x000fea0003800200 */
.L_x_5257:
        /* <DEDUP_REMOVED lines=11> */
.L_x_5261:
[----:B------:R-:W-:-:S04]  /*17e80*/  FADD.FTZ R23, R4, -R23 ;  /* 0x8000001704177221 */ /* 0x000fc80000010000 */
[----:B------:R-:W-:-:S07]  /*17e90*/  FMUL.FTZ R25, R23, 0.5 ;  /* 0x3f00000017197820 */ /* 0x000fce0000410000 */
.L_x_5262:
[----:B------:R-:W-:Y:S05]  /*17ea0*/  BSYNC.RECONVERGENT B1 ;  /* 0x0000000000017941 */ /* 0x000fea0003800200 */
.L_x_5260:
        /* <DEDUP_REMOVED lines=35> */
.L_x_5256:
        /* <DEDUP_REMOVED lines=35> */
.L_x_5263:
[----:B------:R-:W-:-:S04]  /*18310*/  FADD.FTZ R23, -R22, 1 ;  /* 0x3f80000016177421 */ /* 0x000fc80000010100 */
[----:B------:R-:W-:-:S06]  /*18320*/  FMUL.FTZ R6, R0, R23 ;  /* 0x0000001700067220 */ /* 0x000fcc0000410000 */
[----:B------:R-:W0:Y:S08]  /*18330*/  MUFU.SQRT R6, R6 ;  /* 0x0000000600067308 */ /* 0x000e300000002000 */
[----:B0-----:R-:W0:Y:S02]  /*18340*/  MUFU.RCP R20, R6 ;  /* 0x0000000600147308 */ /* 0x001e240000001000 */
[----:B0-----:R-:W-:Y:S01]  /*18350*/  FMUL.FTZ R20, |R21|, R20 ;  /* 0x0000001415147220 */ /* 0x001fe20000410200 */
[----:B------:R-:W-:Y:S06]  /*18360*/  BRA `(.L_x_5254) ;  /* 0x0000000000047947 */ /* 0x000fec0003800000 */
.L_x_5255:
[----:B------:R0:W1:Y:S02]  /*18370*/  MUFU.SQRT R20, R5 ;  /* 0x0000000500147308 */ /* 0x0000640000002000 */
.L_x_5254:
[----:B------:R-:W-:Y:S05]  /*18380*/  BSYNC.RECONVERGENT B0 ;  /* 0x0000000000007941 */ /* 0x000fea0003800200 */
.L_x_5253:
        /* <DEDUP_REMOVED lines=35> */
.L_x_5267:
        /* <DEDUP_REMOVED lines=23> */
.L_x_5273:
[----:B------:R-:W-:-:S04]  /*18730*/  FADD.FTZ R4, -R7, R4 ;  /* 0x0000000407047221 */ /* 0x000fc80000010100 */
[----:B0-----:R-:W-:-:S07]  /*18740*/  FMUL.FTZ R5, R4, 0.5 ;  /* 0x3f00000004057820 */ /* 0x001fce0000410000 */
.L_x_5274:
[----:B------:R-:W-:Y:S05]  /*18750*/  BSYNC.RECONVERGENT B4 ;  /* 0x0000000000047941 */ /* 0x000fea0003800200 */
.L_x_5272:
[----:B------:R-:W-:Y:S01]  /*18760*/  FADD.FTZ R0, R5, R0 ;  /* 0x0000000005007221 */ /* 0x000fe20000010000 */
[----:B------:R-:W-:-:S04]  /*18770*/  FADD.FTZ R19, R22, R19 ;  /* 0x0000001316137221 */ /* 0x000fc80000010000 */
[----:B------:R-:W-:-:S06]  /*18780*/  FMUL.FTZ R19, R0, R19 ;  /* 0x0000001300137220 */ /* 0x000fcc0000410000 */
[----:B------:R-:W0:Y:S01]  /*18790*/  MUFU.SQRT R19, R19 ;  /* 0x0000001300137308 */ /* 0x000e220000002000 */
[----:B------:R-:W-:Y:S05]  /*187a0*/  BRA `(.L_x_5275) ;  /* 0x0000000000487947 */ /* 0x000fea0003800000 */
.L_x_5271:
        /* <DEDUP_REMOVED lines=12> */
.L_x_5270:
[----:B------:R-:W-:Y:S01]  /*18870*/  FADD.FTZ R0, R19, 1 ;  /* 0x3f80000013007421 */ /* 0x000fe20000010000 */
[----:B0-----:R-:W-:Y:S01]  /*18880*/  MUFU.SQRT R5, R5 ;  /* 0x0000000500057308 */ /* 0x001fe20000002000 */
[----:B------:R-:W-:Y:S02]  /*18890*/  MOV R22, 0x3f800000 ;  /* 0x3f80000000167802 */ /* 0x000fe40000000f00 */
[----:B------:R-:W-:-:S06]  /*188a0*/  FMUL.FTZ R0, R0, 0.5 ;  /* 0x3f00000000007820 */ /* 0x000fcc0000410000 */
[----:B------:R-:W0:Y:S02]  /*188b0*/  MUFU.SQRT R0, R0 ;  /* 0x0000000000007308 */ /* 0x000e240000002000 */
[----:B0-----:R-:W-:-:S07]  /*188c0*/  FMUL.FTZ R19, R5, R0 ;  /* 0x0000000005137220 */ /* 0x001fce0000410000 */
.L_x_5275:
[----:B------:R-:W-:Y:S05]  /*188d0*/  BSYNC.RECONVERGENT B1 ;  /* 0x0000000000017941 */ /* 0x000fea0003800200 */
.L_x_5269:
[----:B------:R-:W-:Y:S05]  /*188e0*/  BRA `(.L_x_5276) ;  /* 0x0000000000087947 */ /* 0x000fea0003800000 */
.L_x_5266:
[----:B------:R-:W-:Y:S01]  /*188f0*/  FMUL.FTZ R19, R19, 16777216 ;  /* 0x4b80000013137820 */ /* 0x000fe20000410000 */
[----:B------:R-:W-:-:S07]  /*18900*/  FMUL.FTZ R22, R22, 16777216 ;  /* 0x4b80000016167820 */ /* 0x000fce0000410000 */
.L_x_5276:
[----:B------:R-:W-:Y:S05]  /*18910*/  BSYNC.RELIABLE B0 ;  /* 0x0000000000007941 */ /* 0x000fea0003800100 */
.L_x_5265:
        /* <DEDUP_REMOVED lines=15> */
[----:B-1---5:R-:W-:Y:S05]  /*18a10*/  CALL.REL.NOINC `($__internal_5_$__cuda_sm3x_div_rn_ftz_f32_slowpath) ;  /* 0x0000010800647944 */ /* 0x022fea0003c00000 */
.L_x_5278:
[----:B------:R-:W-:Y:S05]  /*18a20*/  BSYNC.RECONVERGENT B4 ;  /* 0x0000000000047941 */ /* 0x000fea0003800200 */
.L_x_5277:
        /* <DEDUP_REMOVED lines=28> */
.L_x_5268:
[----:B------:R-:W-:Y:S05]  /*18bf0*/  BSYNC.RECONVERGENT B3 ;  /* 0x0000000000037941 */ /* 0x000fea0003800200 */
.L_x_5264:
[----:B-1----:R-:W-:Y:S02]  /*18c00*/  LOP3.LUT R9, R20, 0x80000000, R9, 0xb8, !PT ;  /* 0x8000000014097812 */ /* 0x002fe400078eb809 */
[----:B------:R-:W-:Y:S01]  /*18c10*/  LOP3.LUT R18, R7, 0x80000000, R18, 0xb8, !PT ;  /* 0x8000000007127812 */ /* 0x000fe200078eb812 */
[----:B------:R-:W-:Y:S06]  /*18c20*/  BRA `(.L_x_5251) ;  /* 0x0000001000f87947 */ /* 0x000fec0003800000 */
.L_x_5252:
        /* <DEDUP_REMOVED lines=32> */
.L_x_5284:
[----:B------:R-:W-:Y:S05]  /*18e30*/  BSYNC.RECONVERGENT B4 ;  /* 0x0000000000047941 */ /* 0x000fea0003800200 */
.L_x_5283:
        /* <DEDUP_REMOVED lines=22> */
.L_x_5282:
        /* <DEDUP_REMOVED lines=28> */
.L_x_5287:
[----:B------:R-:W-:Y:S05]  /*19160*/  BSYNC.RECONVERGENT B4 ;  /* 0x0000000000047941 */ /* 0x000fea0003800200 */
.L_x_5286:
        /* <DEDUP_REMOVED lines=22> */
.L_x_5281:
        /* <DEDUP_REMOVED lines=32> */
.L_x_5289:
[----:B------:R-:W-:Y:S05]  /*194d0*/  BSYNC.RECONVERGENT B4 ;  /* 0x0000000000047941 */ /* 0x000fea0003800200 */
.L_x_5288:
        /* <DEDUP_REMOVED lines=22> */
.L_x_5280:
        /* <DEDUP_REMOVED lines=24> */
[----:B----45:R-:W-:Y:S05]  /*197c0*/  CALL.REL.NOINC `($__internal_5_$__cuda_sm3x_div_rn_ftz_f32_slowpath) ;  /* 0x000000f800f87944 */ /* 0x030fea0003c00000 */
.L_x_5293:
[----:B------:R-:W-:Y:S05]  /*197d0*/  BSYNC.RECONVERGENT B4 ;  /* 0x0000000000047941 */ /* 0x000fea0003800200 */
.L_x_5292:
        /* <DEDUP_REMOVED lines=22> */
.L_x_5291:
        /* <DEDUP_REMOVED lines=28> */
.L_x_5295:
[----:B------:R-:W-:Y:S05]  /*19b00*/  BSYNC.RECONVERGENT B4 ;  /* 0x0000000000047941 */ /* 0x000fea0003800200 */
.L_x_5294:
        /* <DEDUP_REMOVED lines=22> */
.L_x_5290:
        /* <DEDUP_REMOVED lines=31> */
[----:B----45:R-:W-:Y:S05]  /*19e60*/  CALL.REL.NOINC `($__internal_5_$__cuda_sm3x_div_rn_ftz_f32_slowpath) ;  /* 0x000000f400507944 */ /* 0x030fea0003c00000 */
.L_x_5297:
[----:B------:R-:W-:Y:S05]  /*19e70*/  BSYNC.RECONVERGENT B4 ;  /* 0x0000000000047941 */ /* 0x000fea0003800200 */
.L_x_5296:
        /* <DEDUP_REMOVED lines=21> */
.L_x_5285:
[----:B------:R-:W-:Y:S05]  /*19fd0*/  BSYNC.RECONVERGENT B3 ;  /* 0x0000000000037941 */ /* 0x000fea0003800200 */
.L_x_5279:
[----:B------:R-:W-:Y:S01]  /*19fe0*/  FADD.FTZ R0, R19, 0.69314718246459960938 ;  /* 0x3f31721813007421 */ /* 0x000fe20000010000 */
[----:B------:R-:W-:-:S04]  /*19ff0*/  LOP3.LUT R18, R21, 0x80000000, R18, 0xb8, !PT ;  /* 0x8000000015127812 */ /* 0x000fc800078eb812 */
[----:B------:R-:W-:-:S07]  /*1a000*/  LOP3.LUT R9, R0, 0x80000000, R9, 0xb8, !PT ;  /* 0x8000000000097812 */ /* 0x000fce00078eb809 */
.L_x_5251:
[----:B------:R-:W-:Y:S05]  /*1a010*/  BSYNC.RECONVERGENT B2 ;  /* 0x0000000000027941 */ /* 0x000fea0003800200 */
.L_x_5249:
        /* <DEDUP_REMOVED lines=25> */
.L_x_5299:
        /* <DEDUP_REMOVED lines=70> */
.L_x_5307:
[----:B------:R-:W-:-:S04]  /*1a610*/  FADD.FTZ R8, -R4, R7 ;  /* 0x0000000704087221 */ /* 0x000fc80000010100 */
[----:B------:R-:W-:-:S07]  /*1a620*/  FMUL.FTZ R8, R8, 0.5 ;  /* 0x3f00000008087820 */ /* 0x000fce0000410000 */
.L_x_5308:
[----:B------:R-:W-:Y:S05]  /*1a630*/  BSYNC.RECONVERGENT B1 ;  /* 0x0000000000017941 */ /* 0x000fea0003800200 */
.L_x_5306:
        /* <DEDUP_REMOVED lines=11> */
.L_x_5310:
[----:B------:R-:W-:-:S04]  /*1a6f0*/  FADD.FTZ R17, R6, -R17 ;  /* 0x8000001106117221 */ /* 0x000fc80000010000 */
[----:B------:R-:W-:-:S07]  /*1a700*/  FMUL.FTZ R23, R17, 0.5 ;  /* 0x3f00000011177820 */ /* 0x000fce0000410000 */
.L_x_5311:
[----:B------:R-:W-:Y:S05]  /*1a710*/  BSYNC.RECONVERGENT B1 ;  /* 0x0000000000017941 */ /* 0x000fea0003800200 */
.L_x_5309:
        /* <DEDUP_REMOVED lines=35> */
.L_x_5305:
        /* <DEDUP_REMOVED lines=35> */
.L_x_5312:
[----:B------:R-:W-:-:S04]  /*1ab80*/  FADD.FTZ R17, -R21, 1 ;  /* 0x3f80000015117421 */ /* 0x000fc80000010100 */
[----:B------:R-:W-:-:S06]  /*1ab90*/  FMUL.FTZ R8, R4, R17 ;  /* 0x0000001104087220 */ /* 0x000fcc0000410000 */
[----:B------:R-:W0:Y:S08]  /*1aba0*/  MUFU.SQRT R8, R8 ;  /* 0x0000000800087308 */ /* 0x000e300000002000 */
[----:B0-----:R-:W0:Y:S02]  /*1abb0*/  MUFU.RCP R17, R8 ;  /* 0x0000000800117308 */ /* 0x001e240000001000 */
[----:B0-----:R-:W-:Y:S01]  /*1abc0*/  FMUL.FTZ R22, |R24|, R17 ;  /* 0x0000001118167220 */ /* 0x001fe20000410200 */
[----:B------:R-:W-:Y:S06]  /*1abd0*/  BRA `(.L_x_5303) ;  /* 0x0000000000047947 */ /* 0x000fec0003800000 */
.L_x_5304:
[----:B------:R0:W1:Y:S02]  /*1abe0*/  MUFU.SQRT R22, R0 ;  /* 0x0000000000167308 */ /* 0x0000640000002000 */
.L_x_5303:
[----:B------:R-:W-:Y:S05]  /*1abf0*/  BSYNC.RECONVERGENT B0 ;  /* 0x0000000000007941 */ /* 0x000fea0003800200 */
.L_x_5302:
        /* <DEDUP_REMOVED lines=35> */
.L_x_5316:
        /* <DEDUP_REMOVED lines=23> */
.L_x_5322:
[----:B------:R-:W-:-:S04]  /*1afa0*/  FADD.FTZ R5, -R5, R6 ;  /* 0x0000000605057221 */ /* 0x000fc80000010100 */
[----:B------:R-:W-:-:S07]  /*1afb0*/  FMUL.FTZ R7, R5, 0.5 ;  /* 0x3f00000005077820 */ /* 0x000fce0000410000 */
.L_x_5323:
[----:B------:R-:W-:Y:S05]  /*1afc0*/  BSYNC.RECONVERGENT B4 ;  /* 0x0000000000047941 */ /* 0x000fea0003800200 */
.L_x_5321:
[----:B------:R-:W-:Y:S01]  /*1afd0*/  FADD.FTZ R0, R7, R0 ;  /* 0x0000000007007221 */ /* 0x000fe20000010000 */
[----:B------:R-:W-:-:S04]  /*1afe0*/  FADD.FTZ R5, R21, R10 ;  /* 0x0000000a15057221 */ /* 0x000fc80000010000 */
[----:B------:R-:W-:-:S04]  /*1aff0*/  FMUL.FTZ R0, R0, R5 ;  /* 0x0000000500007220 */ /* 0x000fc80000410000 */
[----:B------:R0:W2:Y:S01]  /*1b000*/  MUFU.SQRT R10, R0 ;  /* 0x00000000000a7308 */ /* 0x0000a20000002000 */
[----:B------:R-:W-:Y:S05]  /*1b010*/  BRA `(.L_x_5324) ;  /* 0x0000000000487947 */ /* 0x000fea0003800000 */
.L_x_5320:
        /* <DEDUP_REMOVED lines=12> */
.L_x_5319:
[----:B------:R-:W-:Y:S01]  /*1b0e0*/  FADD.FTZ R4, R10, 1 ;  /* 0x3f8000000a047421 */ /* 0x000fe20000010000 */
[----:B------:R-:W-:Y:S01]  /*1b0f0*/  MUFU.SQRT R5, R0 ;  /* 0x0000000000057308 */ /* 0x000fe20000002000 */
[----:B------:R-:W-:Y:S02]  /*1b100*/  MOV R21, 0x3f800000 ;  /* 0x3f80000000157802 */ /* 0x000fe40000000f00 */
[----:B------:R-:W-:-:S06]  /*1b110*/  FMUL.FTZ R4, R4, 0.5 ;  /* 0x3f00000004047820 */ /* 0x000fcc0000410000 */
[----:B------:R-:W2:Y:S02]  /*1b120*/  MUFU.SQRT R4, R4 ;  /* 0x0000000400047308 */ /* 0x000ea40000002000 */
[----:B--2---:R-:W-:-:S07]  /*1b130*/  FMUL.FTZ R10, R5, R4 ;  /* 0x00000004050a7220 */ /* 0x004fce0000410000 */
.L_x_5324:
[----:B------:R-:W-:Y:S05]  /*1b140*/  BSYNC.RECONVERGENT B1 ;  /* 0x0000000000017941 */ /* 0x000fea0003800200 */
.L_x_5318:
[----:B------:R-:W-:Y:S05]  /*1b150*/  BRA `(.L_x_5325) ;  /* 0x0000000000087947 */ /* 0x000fea0003800000 */
.L_x_5315:
[----:B------:R-:W-:Y:S01]  /*1b160*/  FMUL.FTZ R10, R10, 16777216 ;  /* 0x4b8000000a0a7820 */ /* 0x000fe20000410000 */
[----:B------:R-:W-:-:S07]  /*1b170*/  FMUL.FTZ R21, R21, 16777216 ;  /* 0x4b80000015157820 */ /* 0x000fce0000410000 */
.L_x_5325:
[----:B------:R-:W-:Y:S05]  /*1b180*/  BSYNC.RELIABLE B0 ;  /* 0x0000000000007941 */ /* 0x000fea0003800100 */
.L_x_5314:
        /* <DEDUP_REMOVED lines=16> */
.L_x_5327:
[----:B------:R-:W-:Y:S05]  /*1b290*/  BSYNC.RECONVERGENT B4 ;  /* 0x0000000000047941 */ /* 0x000fea0003800200 */
.L_x_5326:
        /* <DEDUP_REMOVED lines=28> */
.L_x_5317:
[----:B------:R-:W-:Y:S05]  /*1b460*/  BSYNC.RECONVERGENT B3 ;  /* 0x0000000000037941 */ /* 0x000fea0003800200 */
.L_x_5313:
[----:B-1----:R-:W-:Y:S02]  /*1b470*/  LOP3.LUT R19, R22, 0x80000000, R19, 0xb8, !PT ;  /* 0x8000000016137812 */ /* 0x002fe400078eb813 */
[----:B------:R-:W-:Y:S01]  /*1b480*/  LOP3.LUT R20, R5, 0x80000000, R20, 0xb8, !PT ;  /* 0x8000000005147812 */ /* 0x000fe200078eb814 */
[----:B------:R-:W-:Y:S06]  /*1b490*/  BRA `(.L_x_5300) ;  /* 0x0000001000f87947 */ /* 0x000fec0003800000 */
.L_x_5301:
        /* <DEDUP_REMOVED lines=32> */
.L_x_5333:
[----:B------:R-:W-:Y:S05]  /*1b6a0*/  BSYNC.RECONVERGENT B4 ;  /* 0x0000000000047941 */ /* 0x000fea0003800200 */
.L_x_5332:
        /* <DEDUP_REMOVED lines=22> */
.L_x_5331:
        /* <DEDUP_REMOVED lines=28> */
.L_x_5336:
[----:B------:R-:W-:Y:S05]  /*1b9d0*/  BSYNC.RECONVERGENT B4 ;  /* 0x0000000000047941 */ /* 0x000fea0003800200 */
.L_x_5335:
        /* <DEDUP_REMOVED lines=22> */
.L_x_5330:
        /* <DEDUP_REMOVED lines=32> */
.L_x_5338:
[----:B------:R-:W-:Y:S05]  /*1bd40*/  BSYNC.RECONVERGENT B4 ;  /* 0x0000000000047941 */ /* 0x000fea0003800200 */
.L_x_5337:
        /* <DEDUP_REMOVED lines=22> */
.L_x_5329:
        /* <DEDUP_REMOVED lines=25> */
.L_x_5342:
[----:B------:R-:W-:Y:S05]  /*1c040*/  BSYNC.RECONVERGENT B4 ;  /* 0x0000000000047941 */ /* 0x000fea0003800200 */
.L_x_5341:
        /* <DEDUP_REMOVED lines=22> */
.L_x_5340:
        /* <DEDUP_REMOVED lines=28> */
.L_x_5344:
[----:B------:R-:W-:Y:S05]  /*1c370*/  BSYNC.RECONVERGENT B4 ;  /* 0x0000000000047941 */ /* 0x000fea0003800200 */
.L_x_5343:
        /* <DEDUP_REMOVED lines=22> */
.L_x_5339:
        /* <DEDUP_REMOVED lines=32> */
.L_x_5346:
[----:B------:R-:W-:Y:S05]  /*1c6e0*/  BSYNC.RECONVERGENT B4 ;  /* 0x0000000000047941 */ /* 0x000fea0003800200 */
.L_x_5345:
        /* <DEDUP_REMOVED lines=21> */
.L_x_5334:
[----:B------:R-:W-:Y:S05]  /*1c840*/  BSYNC.RECONVERGENT B3 ;  /* 0x0000000000037941 */ /* 0x000fea0003800200 */
.L_x_5328:
[----:B------:R-:W-:Y:S01]  /*1c850*/  FADD.FTZ R10, R10, 0.69314718246459960938 ;  /* 0x3f3172180a0a7421 */ /* 0x000fe20000010000 */
[----:B------:R-:W-:-:S04]  /*1c860*/  LOP3.LUT R20, R21, 0x80000000, R20, 0xb8, !PT ;  /* 0x8000000015147812 */ /* 0x000fc800078eb814 */
[----:B------:R-:W-:-:S07]  /*1c870*/  LOP3.LUT R19, R10, 0x80000000, R19, 0xb8, !PT ;  /* 0x800000000a137812 */ /* 0x000fce00078eb813 */
.L_x_5300:
[----:B------:R-:W-:Y:S05]  /*1c880*/  BSYNC.RECONVERGENT B2 ;  /* 0x0000000000027941 */ /* 0x000fea0003800200 */
.L_x_5298:
        /* <DEDUP_REMOVED lines=25> */
.L_x_5348:
        /* <DEDUP_REMOVED lines=11> */
[----:B----4-:R-:W-:Y:S01]  /*1cad0*/  FADD.FTZ R17, |R0|, -RZ ;  /* 0x800000ff00117221 */ /* 0x010fe20000010200 */
        /* <DEDUP_REMOVED lines=58> */
.L_x_5356:
[----:B------:R-:W-:-:S04]  /*1ce80*/  FADD.FTZ R8, -R4, R7 ;  /* 0x0000000704087221 */ /* 0x000fc80000010100 */
[----:B------:R-:W-:-:S07]  /*1ce90*/  FMUL.FTZ R8, R8, 0.5 ;  /* 0x3f00000008087820 */ /* 0x000fce0000410000 */
.L_x_5357:
[----:B------:R-:W-:Y:S05]  /*1cea0*/  BSYNC.RECONVERGENT B1 ;  /* 0x0000000000017941 */ /* 0x000fea0003800200 */
.L_x_5355:
        /* <DEDUP_REMOVED lines=11> */
.L_x_5359:
[----:B------:R-:W-:-:S04]  /*1cf60*/  FADD.FTZ R17, R6, -R17 ;  /* 0x8000001106117221 */ /* 0x000fc80000010000 */
[----:B------:R-:W-:-:S07]  /*1cf70*/  FMUL.FTZ R21, R17, 0.5 ;  /* 0x3f00000011157820 */ /* 0x000fce0000410000 */
.L_x_5360:
[----:B------:R-:W-:Y:S05]  /*1cf80*/  BSYNC.RECONVERGENT B1 ;  /* 0x0000000000017941 */ /* 0x000fea0003800200 */
.L_x_5358:
        /* <DEDUP_REMOVED lines=35> */
.L_x_5354:
        /* <DEDUP_REMOVED lines=35> */
.L_x_5361:
[----:B------:R-:W-:-:S04]  /*1d3f0*/  FADD.FTZ R17, -R11, 1 ;  /* 0x3f8000000b117421 */ /* 0x000fc80000010100 */
[----:B------:R-:W-:-:S06]  /*1d400*/  FMUL.FTZ R8, R4, R17 ;  /* 0x0000001104087220 */ /* 0x000fcc0000410000 */
[----:B------:R-:W0:Y:S08]  /*1d410*/  MUFU.SQRT R8, R8 ;  /* 0x0000000800087308 */ /* 0x000e300000002000 */
[----:B0-----:R-:W0:Y:S02]  /*1d420*/  MUFU.RCP R17, R8 ;  /* 0x0000000800117308 */ /* 0x001e240000001000 */
[----:B0-----:R-:W-:Y:S01]  /*1d430*/  FMUL.FTZ R24, |R26|, R17 ;  /* 0x000000111a187220 */ /* 0x001fe20000410200 */
[----:B------:R-:W-:Y:S06]  /*1d440*/  BRA `(.L_x_5352) ;  /* 0x0000000000047947 */ /* 0x000fec0003800000 */
.L_x_5353:
[----:B------:R0:W1:Y:S02]  /*1d450*/  MUFU.SQRT R24, R0 ;  /* 0x0000000000187308 */ /* 0x0000640000002000 */
.L_x_5352:
[----:B------:R-:W-:Y:S05]  /*1d460*/  BSYNC.RECONVERGENT B0 ;  /* 0x0000000000007941 */ /* 0x000fea0003800200 */
.L_x_5351:
        /* <DEDUP_REMOVED lines=35> */
.L_x_5365:
        /* <DEDUP_REMOVED lines=23> */
.L_x_5371:
[----:B------:R-:W-:-:S04]  /*1d810*/  FADD.FTZ R5, -R5, R6 ;  /* 0x0000000605057221 */ /* 0x000fc80000010100 */
[----:B------:R-:W-:-:S07]  /*1d820*/  FMUL.FTZ R7, R5, 0.5 ;  /* 0x3f00000005077820 */ /* 0x000fce0000410000 */
.L_x_5372:
[----:B------:R-:W-:Y:S05]  /*1d830*/  BSYNC.RECONVERGENT B4 ;  /* 0x0000000000047941 */ /* 0x000fea0003800200 */
.L_x_5370:
[----:B------:R-:W-:Y:S01]  /*1d840*/  FADD.FTZ R0, R7, R0 ;  /* 0x0000000007007221 */ /* 0x000fe20000010000 */
[----:B------:R-:W-:-:S04]  /*1d850*/  FADD.FTZ R5, R11, R10 ;  /* 0x0000000a0b057221 */ /* 0x000fc80000010000 */
[----:B------:R-:W-:-:S04]  /*1d860*/  FMUL.FTZ R0, R0, R5 ;  /* 0x0000000500007220 */ /* 0x000fc80000410000 */
[----:B------:R0:W2:Y:S01]  /*1d870*/  MUFU.SQRT R10, R0 ;  /* 0x00000000000a7308 */ /* 0x0000a20000002000 */
[----:B------:R-:W-:Y:S05]  /*1d880*/  BRA `(.L_x_5373) ;  /* 0x0000000000487947 */ /* 0x000fea0003800000 */
.L_x_5369:
        /* <DEDUP_REMOVED lines=12> */
.L_x_5368:
[----:B------:R-:W-:Y:S01]  /*1d950*/  FADD.FTZ R4, R10, 1 ;  /* 0x3f8000000a047421 */ /* 0x000fe20000010000 */
[----:B------:R-:W-:Y:S01]  /*1d960*/  MUFU.SQRT R5, R0 ;  /* 0x0000000000057308 */ /* 0x000fe20000002000 */
[----:B------:R-:W-:Y:S02]  /*1d970*/  MOV R11, 0x3f800000 ;  /* 0x3f800000000b7802 */ /* 0x000fe40000000f00 */
[----:B------:R-:W-:-:S06]  /*1d980*/  FMUL.FTZ R4, R4, 0.5 ;  /* 0x3f00000004047820 */ /* 0x000fcc0000410000 */
[----:B------:R-:W2:Y:S02]  /*1d990*/  MUFU.SQRT R4, R4 ;  /* 0x0000000400047308 */ /* 0x000ea40000002000 */
[----:B--2---:R-:W-:-:S07]  /*1d9a0*/  FMUL.FTZ R10, R5, R4 ;  /* 0x00000004050a7220 */ /* 0x004fce0000410000 */
.L_x_5373:
[----:B------:R-:W-:Y:S05]  /*1d9b0*/  BSYNC.RECONVERGENT B1 ;  /* 0x0000000000017941 */ /* 0x000fea0003800200 */
.L_x_5367:
[----:B------:R-:W-:Y:S05]  /*1d9c0*/  BRA `(.L_x_5374) ;  /* 0x0000000000087947 */ /* 0x000fea0003800000 */
.L_x_5364:
[----:B------:R-:W-:Y:S01]  /*1d9d0*/  FMUL.FTZ R10, R10, 16777216 ;  /* 0x4b8000000a0a7820 */ /* 0x000fe20000410000 */
[----:B------:R-:W-:-:S07]  /*1d9e0*/  FMUL.FTZ R11, R11, 16777216 ;  /* 0x4b8000000b0b7820 */ /* 0x000fce0000410000 */
.L_x_5374:
[----:B------:R-:W-:Y:S05]  /*1d9f0*/  BSYNC.RELIABLE B0 ;  /* 0x0000000000007941 */ /* 0x000fea0003800100 */
.L_x_5363:
        /* <DEDUP_REMOVED lines=16> */
.L_x_5376:
[----:B------:R-:W-:Y:S05]  /*1db00*/  BSYNC.RECONVERGENT B4 ;  /* 0x0000000000047941 */ /* 0x000fea0003800200 */
.L_x_5375:
        /* <DEDUP_REMOVED lines=28> */
.L_x_5366:
[----:B------:R-:W-:Y:S05]  /*1dcd0*/  BSYNC.RECONVERGENT B3 ;  /* 0x0000000000037941 */ /* 0x000fea0003800200 */
.L_x_5362:
[----:B-1----:R-:W-:Y:S02]  /*1dce0*/  LOP3.LUT R25, R24, 0x80000000, R25, 0xb8, !PT ;  /* 0x8000000018197812 */ /* 0x002fe400078eb819 */
[----:B------:R-:W-:Y:S01]  /*1dcf0*/  LOP3.LUT R22, R5, 0x80000000, R22, 0xb8, !PT ;  /* 0x8000000005167812 */ /* 0x000fe200078eb816 */
[----:B------:R-:W-:Y:S06]  /*1dd00*/  BRA `(.L_x_5349) ;  /* 0x0000001000f87947 */ /* 0x000fec0003800000 */
.L_x_5350:
        /* <DEDUP_REMOVED lines=32> */
.L_x_5382:
[----:B------:R-:W-:Y:S05]  /*1df10*/  BSYNC.RECONVERGENT B4 ;  /* 0x0000000000047941 */ /* 0x000fea0003800200 */
.L_x_5381:
        /* <DEDUP_REMOVED lines=22> */
.L_x_5380:
        /* <DEDUP_REMOVED lines=28> */
.L_x_5385:
[----:B------:R-:W-:Y:S05]  /*1e240*/  BSYNC.RECONVERGENT B4 ;  /* 0x0000000000047941 */ /* 0x000fea0003800200 */
.L_x_5384:
        /* <DEDUP_REMOVED lines=22> */
.L_x_5379:
        /* <DEDUP_REMOVED lines=32> */
.L_x_5387:
[----:B------:R-:W-:Y:S05]  /*1e5b0*/  BSYNC.RECONVERGENT B4 ;  /* 0x0000000000047941 */ /* 0x000fea0003800200 */
.L_x_5386:
        /* <DEDUP_REMOVED lines=22> */
.L_x_5378:
        /* <DEDUP_REMOVED lines=25> */
.L_x_5391:
[----:B------:R-:W-:Y:S05]  /*1e8b0*/  BSYNC.RECONVERGENT B4 ;  /* 0x0000000000047941 */ /* 0x000fea0003800200 */
.L_x_5390:
        /* <DEDUP_REMOVED lines=22> */
.L_x_5389:
        /* <DEDUP_REMOVED lines=28> */
.L_x_5393:
[----:B------:R-:W-:Y:S05]  /*1ebe0*/  BSYNC.RECONVERGENT B4 ;  /* 0x0000000000047941 */ /* 0x000fea0003800200 */
.L_x_5392:
        /* <DEDUP_REMOVED lines=22> */
.L_x_5388:
        /* <DEDUP_REMOVED lines=32> */
.L_x_5395:
[----:B------:R-:W-:Y:S05]  /*1ef50*/  BSYNC.RECONVERGENT B4 ;  /* 0x0000000000047941 */ /* 0x000fea0003800200 */
.L_x_5394:
        /* <DEDUP_REMOVED lines=21> */
.L_x_5383:
[----:B------:R-:W-:Y:S05]  /*1f0b0*/  BSYNC.RECONVERGENT B3 ;  /* 0x0000000000037941 */ /* 0x000fea0003800200 */
.L_x_5377:
[----:B------:R-:W-:Y:S01]  /*1f0c0*/  FADD.FTZ R10, R10, 0.69314718246459960938 ;  /* 0x3f3172180a0a7421 */ /* 0x000fe20000010000 */
[----:B------:R-:W-:-:S04]  /*1f0d0*/  LOP3.LUT R22, R11, 0x80000000, R22, 0xb8, !PT ;  /* 0x800000000b167812 */ /* 0x000fc800078eb816 */
[----:B------:R-:W-:-:S07]  /*1f0e0*/  LOP3.LUT R25, R10, 0x80000000, R25, 0xb8, !PT ;  /* 0x800000000a197812 */ /* 0x000fce00078eb819 */
.L_x_5349:
[----:B------:R-:W-:Y:S05]  /*1f0f0*/  BSYNC.RECONVERGENT B2 ;  /* 0x0000000000027941 */ /* 0x000fea0003800200 */
.L_x_5347:
        /* <DEDUP_REMOVED lines=24> */
.L_x_5397:
        /* <DEDUP_REMOVED lines=70> */
.L_x_5405:
[----:B------:R-:W-:-:S04]  /*1f6e0*/  FADD.FTZ R8, -R4, R7 ;  /* 0x0000000704087221 */ /* 0x000fc80000010100 */
[----:B------:R-:W-:-:S07]  /*1f6f0*/  FMUL.FTZ R8, R8, 0.5 ;  /* 0x3f00000008087820 */ /* 0x000fce0000410000 */
.L_x_5406:
[----:B------:R-:W-:Y:S05]  /*1f700*/  BSYNC.RECONVERGENT B1 ;  /* 0x0000000000017941 */ /* 0x000fea0003800200 */
.L_x_5404:
        /* <DEDUP_REMOVED lines=11> */
.L_x_5408:
[----:B------:R-:W-:-:S04]  /*1f7c0*/  FADD.FTZ R17, R6, -R17 ;  /* 0x8000001106117221 */ /* 0x000fc80000010000 */
[----:B------:R-:W-:-:S07]  /*1f7d0*/  FMUL.FTZ R21, R17, 0.5 ;  /* 0x3f00000011157820 */ /* 0x000fce0000410000 */
.L_x_5409:
[----:B------:R-:W-:Y:S05]  /*1f7e0*/  BSYNC.RECONVERGENT B1 ;  /* 0x0000000000017941 */ /* 0x000fea0003800200 */
.L_x_5407:
        /* <DEDUP_REMOVED lines=35> */
.L_x_5403:
        /* <DEDUP_REMOVED lines=35> */
.L_x_5410:
[----:B------:R-:W-:-:S04]  /*1fc50*/  FADD.FTZ R17, -R27, 1 ;  /* 0x3f8000001b117421 */ /* 0x000fc80000010100 */
[----:B------:R-:W-:-:S06]  /*1fc60*/  FMUL.FTZ R8, R4, R17 ;  /* 0x0000001104087220 */ /* 0x000fcc0000410000 */
[----:B------:R-:W0:Y:S08]  /*1fc70*/  MUFU.SQRT R8, R8 ;  /* 0x0000000800087308 */ /* 0x000e300000002000 */
[----:B0-----:R-:W0:Y:S02]  /*1fc80*/  MUFU.RCP R21, R8 ;  /* 0x0000000800157308 */ /* 0x001e240000001000 */
[----:B0-----:R-:W-:Y:S01]  /*1fc90*/  FMUL.FTZ R21, |R10|, R21 ;  /* 0x000000150a157220 */ /* 0x001fe20000410200 */
[----:B------:R-:W-:Y:S06]  /*1fca0*/  BRA `(.L_x_5401) ;  /* 0x0000000000047947 */ /* 0x000fec0003800000 */
.L_x_5402:
[----:B------:R0:W1:Y:S02]  /*1fcb0*/  MUFU.SQRT R21, R0 ;  /* 0x0000000000157308 */ /* 0x0000640000002000 */
.L_x_5401:
[----:B------:R-:W-:Y:S05]  /*1fcc0*/  BSYNC.RECONVERGENT B0 ;  /* 0x0000000000007941 */ /* 0x000fea0003800200 */
.L_x_5400:
        /* <DEDUP_REMOVED lines=35> */
.L_x_5414:
        /* <DEDUP_REMOVED lines=23> */
.L_x_5420:
[----:B------:R-:W-:-:S04]  /*20070*/  FADD.FTZ R5, -R5, R6 ;  /* 0x0000000605057221 */ /* 0x000fc80000010100 */
[----:B------:R-:W-:-:S07]  /*20080*/  FMUL.FTZ R7, R5, 0.5 ;  /* 0x3f00000005077820 */ /* 0x000fce0000410000 */
.L_x_5421:
[----:B------:R-:W-:Y:S05]  /*20090*/  BSYNC.RECONVERGENT B4 ;  /* 0x0000000000047941 */ /* 0x000fea0003800200 */
.L_x_5419:
[----:B------:R-:W-:Y:S01]  /*200a0*/  FADD.FTZ R0, R7, R0 ;  /* 0x0000000007007221 */ /* 0x000fe20000010000 */
[----:B------:R-:W-:-:S04]  /*200b0*/  FADD.FTZ R5, R27, R12 ;  /* 0x0000000c1b057221 */ /* 0x000fc80000010000 */
[----:B------:R-:W-:-:S04]  /*200c0*/  FMUL.FTZ R0, R0, R5 ;  /* 0x0000000500007220 */ /* 0x000fc80000410000 */
[----:B------:R2:W3:Y:S01]  /*200d0*/  MUFU.SQRT R12, R0 ;  /* 0x00000000000c7308 */ /* 0x0004e20000002000 */
[----:B------:R-:W-:Y:S05]  /*200e0*/  BRA `(.L_x_5422) ;  /* 0x0000000000487947 */ /* 0x000fea0003800000 */
.L_x_5418:
        /* <DEDUP_REMOVED lines=12> */
.L_x_5417:
[----:B------:R-:W-:Y:S01]  /*201b0*/  FADD.FTZ R4, R12, 1 ;  /* 0x3f8000000c047421 */ /* 0x000fe20000010000 */
[----:B------:R-:W-:Y:S01]  /*201c0*/  MUFU.SQRT R5, R0 ;  /* 0x0000000000057308 */ /* 0x000fe20000002000 */
[----:B------:R-:W-:Y:S02]  /*201d0*/  MOV R27, 0x3f800000 ;  /* 0x3f800000001b7802 */ /* 0x000fe40000000f00 */
[----:B------:R-:W-:-:S06]  /*201e0*/  FMUL.FTZ R4, R4, 0.5 ;  /* 0x3f00000004047820 */ /* 0x000fcc0000410000 */
[----:B------:R-:W2:Y:S02]  /*201f0*/  MUFU.SQRT R4, R4 ;  /* 0x0000000400047308 */ /* 0x000ea40000002000 */
[----:B--2---:R-:W-:-:S07]  /*20200*/  FMUL.FTZ R12, R5, R4 ;  /* 0x00000004050c7220 */ /* 0x004fce0000410000 */
.L_x_5422:
[----:B------:R-:W-:Y:S05]  /*20210*/  BSYNC.RECONVERGENT B1 ;  /* 0x0000000000017941 */ /* 0x000fea0003800200 */
.L_x_5416:
[----:B------:R-:W-:Y:S05]  /*20220*/  BRA `(.L_x_5423) ;  /* 0x0000000000087947 */ /* 0x000fea0003800000 */
.L_x_5413:
[----:B------:R-:W-:Y:S01]  /*20230*/  FMUL.FTZ R12, R12, 16777216 ;  /* 0x4b8000000c0c7820 */ /* 0x000fe20000410000 */
[----:B------:R-:W-:-:S07]  /*20240*/  FMUL.FTZ R27, R27, 16777216 ;  /* 0x4b8000001b1b7820 */ /* 0x000fce0000410000 */
.L_x_5423:
[----:B------:R-:W-:Y:S05]  /*20250*/  BSYNC.RELIABLE B0 ;  /* 0x0000000000007941 */ /* 0x000fea0003800100 */
.L_x_5412:
        /* <DEDUP_REMOVED lines=16> */
.L_x_5425:
[----:B------:R-:W-:Y:S05]  /*20360*/  BSYNC.RECONVERGENT B4 ;  /* 0x0000000000047941 */ /* 0x000fea0003800200 */
.L_x_5424:
        /* <DEDUP_REMOVED lines=28> */
.L_x_5415:
[----:B------:R-:W-:Y:S05]  /*20530*/  BSYNC.RECONVERGENT B3 ;  /* 0x0000000000037941 */ /* 0x000fea0003800200 */
.L_x_5411:
[----:B-1----:R-:W-:Y:S02]  /*20540*/  LOP3.LUT R10, R21, 0x80000000, R10, 0xb8, !PT ;  /* 0x80000000150a7812 */ /* 0x002fe400078eb80a */
[----:B------:R-:W-:Y:S01]  /*20550*/  LOP3.LUT R11, R8, 0x80000000, R11, 0xb8, !PT ;  /* 0x80000000080b7812 */ /* 0x000fe200078eb80b */
[----:B------:R-:W-:Y:S06]  /*20560*/  BRA `(.L_x_5398) ;  /* 0x0000001000f87947 */ /* 0x000fec0003800000 */
.L_x_5399:
        /* <DEDUP_REMOVED lines=32> */
.L_x_5431:
[----:B------:R-:W-:Y:S05]  /*20770*/  BSYNC.RECONVERGENT B4 ;  /* 0x0000000000047941 */ /* 0x000fea0003800200 */
.L_x_5430:
        /* <DEDUP_REMOVED lines=22> */
.L_x_5429:
        /* <DEDUP_REMOVED lines=28> */
.L_x_5434:
[----:B------:R-:W-:Y:S05]  /*20aa0*/  BSYNC.RECONVERGENT B4 ;  /* 0x0000000000047941 */ /* 0x000fea0003800200 */
.L_x_5433:
        /* <DEDUP_REMOVED lines=22> */
.L_x_5428:
        /* <DEDUP_REMOVED lines=32> */
.L_x_5436:
[----:B------:R-:W-:Y:S05]  /*20e10*/  BSYNC.RECONVERGENT B4 ;  /* 0x0000000000047941 */ /* 0x000fea0003800200 */
.L_x_5435:
        /* <DEDUP_REMOVED lines=22> */
.L_x_5427:
        /* <DEDUP_REMOVED lines=24> */
[----:B----4-:R-:W-:Y:S05]  /*21100*/  CALL.REL.NOINC `($__internal_5_$__cuda_sm3x_div_rn_ftz_f32_slowpath) ;  /* 0x0000008000a87944 */ /* 0x010fea0003c00000 */
.L_x_5440:
[----:B------:R-:W-:Y:S05]  /*21110*/  BSYNC.RECONVERGENT B4 ;  /* 0x0000000000047941 */ /* 0x000fea0003800200 */
.L_x_5439:
        /* <DEDUP_REMOVED lines=22> */
.L_x_5438:
        /* <DEDUP_REMOVED lines=28> */
.L_x_5442:
[----:B------:R-:W-:Y:S05]  /*21440*/  BSYNC.RECONVERGENT B4 ;  /* 0x0000000000047941 */ /* 0x000fea0003800200 */
.L_x_5441:
        /* <DEDUP_REMOVED lines=22> */
.L_x_5437:
        /* <DEDUP_REMOVED lines=32> */
.L_x_5444:
[----:B------:R-:W-:Y:S05]  /*217b0*/  BSYNC.RECONVERGENT B4 ;  /* 0x0000000000047941 */ /* 0x000fea0003800200 */
.L_x_5443:
        /* <DEDUP_REMOVED lines=21> */
.L_x_5432:
[----:B------:R-:W-:Y:S05]  /*21910*/  BSYNC.RECONVERGENT B3 ;  /* 0x0000000000037941 */ /* 0x000fea0003800200 */
.L_x_5426:
[----:B------:R-:W-:Y:S01]  /*21920*/  FADD.FTZ R5, R12, 0.69314718246459960938 ;  /* 0x3f3172180c057421 */ /* 0x000fe20000010000 */
[----:B------:R-:W-:-:S04]  /*21930*/  LOP3.LUT R11, R24, 0x80000000, R11, 0xb8, !PT ;  /* 0x80000000180b7812 */ /* 0x000fc800078eb80b */
[----:B------:R-:W-:-:S07]  /*21940*/  LOP3.LUT R10, R5, 0x80000000, R10, 0xb8, !PT ;  /* 0x80000000050a7812 */ /* 0x000fce00078eb80a */
.L_x_5398:
[----:B------:R-:W-:Y:S05]  /*21950*/  BSYNC.RECONVERGENT B2 ;  /* 0x0000000000027941 */ /* 0x000fea0003800200 */
.L_x_5396:
        /* <DEDUP_REMOVED lines=25> */
.L_x_5446:
        /* <DEDUP_REMOVED lines=19> */
[----:B----4-:R-:W-:Y:S02]  /*21c20*/  LOP3.LUT R17, R4, 0xfe000000, RZ, 0xc0, !PT ;  /* 0xfe00000004117812 */ /* 0x010fe400078ec0ff */
        /* <DEDUP_REMOVED lines=50> */
.L_x_5454:
[----:B------:R-:W-:-:S04]  /*21f50*/  FADD.FTZ R6, -R0, R17 ;  /* 0x0000001100067221 */ /* 0x000fc80000010100 */
[----:B------:R-:W-:-:S07]  /*21f60*/  FMUL.FTZ R6, R6, 0.5 ;  /* 0x3f00000006067820 */ /* 0x000fce0000410000 */
.L_x_5455:
[----:B------:R-:W-:Y:S05]  /*21f70*/  BSYNC.RECONVERGENT B1 ;  /* 0x0000000000017941 */ /* 0x000fea0003800200 */
.L_x_5453:
        /* <DEDUP_REMOVED lines=11> */
.L_x_5457:
[----:B------:R-:W-:-:S04]  /*22030*/  FADD.FTZ R23, R4, -R23 ;  /* 0x8000001704177221 */ /* 0x000fc80000010000 */
[----:B------:R-:W-:-:S07]  /*22040*/  FMUL.FTZ R27, R23, 0.5 ;  /* 0x3f000000171b7820 */ /* 0x000fce0000410000 */
.L_x_5458:
[----:B------:R-:W-:Y:S05]  /*22050*/  BSYNC.RECONVERGENT B1 ;  /* 0x0000000000017941 */ /* 0x000fea0003800200 */
.L_x_5456:
        /* <DEDUP_REMOVED lines=35> */
.L_x_5452:
        /* <DEDUP_REMOVED lines=35> */
.L_x_5459:
[----:B------:R-:W-:-:S04]  /*224c0*/  FADD.FTZ R23, -R24, 1 ;  /* 0x3f80000018177421 */ /* 0x000fc80000010100 */
[----:B------:R-:W-:-:S06]  /*224d0*/  FMUL.FTZ R6, R0, R23 ;  /* 0x0000001700067220 */ /* 0x000fcc0000410000 */
[----:B------:R-:W0:Y:S08]  /*224e0*/  MUFU.SQRT R6, R6 ;  /* 0x0000000600067308 */ /* 0x000e300000002000 */
[----:B0-----:R-:W0:Y:S02]  /*224f0*/  MUFU.RCP R8, R6 ;  /* 0x0000000600087308 */ /* 0x001e240000001000 */
[----:B0-----:R-:W-:Y:S01]  /*22500*/  FMUL.FTZ R27, |R29|, R8 ;  /* 0x000000081d1b7220 */ /* 0x001fe20000410200 */
[----:B------:R-:W-:Y:S06]  /*22510*/  BRA `(.L_x_5450) ;  /* 0x0000000000047947 */ /* 0x000fec0003800000 */
.L_x_5451:
[----:B------:R0:W1:Y:S02]  /*22520*/  MUFU.SQRT R27, R5 ;  /* 0x00000005001b7308 */ /* 0x0000640000002000 */
.L_x_5450:
[----:B------:R-:W-:Y:S05]  /*22530*/  BSYNC.RECONVERGENT B0 ;  /* 0x0000000000007941 */ /* 0x000fea0003800200 */
.L_x_5449:
        /* <DEDUP_REMOVED lines=35> */
.L_x_5463:
        /* <DEDUP_REMOVED lines=23> */
.L_x_5469:
[----:B------:R-:W-:-:S04]  /*228e0*/  FADD.FTZ R4, -R7, R4 ;  /* 0x0000000407047221 */ /* 0x000fc80000010100 */
[----:B0-----:R-:W-:-:S07]  /*228f0*/  FMUL.FTZ R5, R4, 0.5 ;  /* 0x3f00000004057820 */ /* 0x001fce0000410000 */
.L_x_5470:
[----:B------:R-:W-:Y:S05]  /*22900*/  BSYNC.RECONVERGENT B4 ;  /* 0x0000000000047941 */ /* 0x000fea0003800200 */
.L_x_5468:
[----:B------:R-:W-:Y:S01]  /*22910*/  FADD.FTZ R0, R5, R0 ;  /* 0x0000000005007221 */ /* 0x000fe20000010000 */
[----:B------:R-:W-:-:S04]  /*22920*/  FADD.FTZ R21, R24, R21 ;  /* 0x0000001518157221 */ /* 0x000fc80000010000 */
[----:B------:R-:W-:-:S06]  /*22930*/  FMUL.FTZ R21, R0, R21 ;  /* 0x0000001500157220 */ /* 0x000fcc0000410000 */
[----:B------:R-:W0:Y:S01]  /*22940*/  MUFU.SQRT R21, R21 ;  /* 0x0000001500157308 */ /* 0x000e220000002000 */
[----:B------:R-:W-:Y:S05]  /*22950*/  BRA `(.L_x_5471) ;  /* 0x0000000000487947 */ /* 0x000fea0003800000 */
.L_x_5467:
        /* <DEDUP_REMOVED lines=12> */
.L_x_5466:
[----:B------:R-:W-:Y:S01]  /*22a20*/  FADD.FTZ R0, R21, 1 ;  /* 0x3f80000015007421 */ /* 0x000fe20000010000 */
[----:B0-----:R-:W-:Y:S01]  /*22a30*/  MUFU.SQRT R5, R5 ;  /* 0x0000000500057308 */ /* 0x001fe20000002000 */
[----:B------:R-:W-:Y:S02]  /*22a40*/  MOV R24, 0x3f800000 ;  /* 0x3f80000000187802 */ /* 0x000fe40000000f00 */
[----:B------:R-:W-:-:S06]  /*22a50*/  FMUL.FTZ R0, R0, 0.5 ;  /* 0x3f00000000007820 */ /* 0x000fcc0000410000 */
[----:B------:R-:W0:Y:S02]  /*22a60*/  MUFU.SQRT R0, R0 ;  /* 0x0000000000007308 */ /* 0x000e240000002000 */
[----:B0-----:R-:W-:-:S07]  /*22a70*/  FMUL.FTZ R21, R5, R0 ;  /* 0x0000000005157220 */ /* 0x001fce0000410000 */
.L_x_5471:
[----:B------:R-:W-:Y:S05]  /*22a80*/  BSYNC.RECONVERGENT B1 ;  /* 0x0000000000017941 */ /* 0x000fea0003800200 */
.L_x_5465:
[----:B------:R-:W-:Y:S05]  /*22a90*/  BRA `(.L_x_5472) ;  /* 0x0000000000087947 */ /* 0x000fea0003800000 */
.L_x_5462:
[----:B------:R-:W-:Y:S01]  /*22aa0*/  FMUL.FTZ R21, R21, 16777216 ;  /* 0x4b80000015157820 */ /* 0x000fe20000410000 */
[----:B------:R-:W-:-:S07]  /*22ab0*/  FMUL.FTZ R24, R24, 16777216 ;  /* 0x4b80000018187820 */ /* 0x000fce0000410000 */
.L_x_5472:
[----:B------:R-:W-:Y:S05]  /*22ac0*/  BSYNC.RELIABLE B0 ;  /* 0x0000000000007941 */ /* 0x000fea0003800100 */
.L_x_5461:
        /* <DEDUP_REMOVED lines=16> */
.L_x_5474:
[----:B------:R-:W-:Y:S05]  /*22bd0*/  BSYNC.RECONVERGENT B4 ;  /* 0x0000000000047941 */ /* 0x000fea0003800200 */
.L_x_5473:
        /* <DEDUP_REMOVED lines=28> */
.L_x_5464:
[----:B------:R-:W-:Y:S05]  /*22da0*/  BSYNC.RECONVERGENT B3 ;  /* 0x0000000000037941 */ /* 0x000fea0003800200 */
.L_x_5460:
[----:B-1----:R-:W-:Y:S02]  /*22db0*/  LOP3.LUT R12, R27, 0x80000000, R12, 0xb8, !PT ;  /* 0x800000001b0c7812 */ /* 0x002fe400078eb80c */
[----:B------:R-:W-:Y:S01]  /*22dc0*/  LOP3.LUT R13, R6, 0x80000000, R13, 0xb8, !PT ;  /* 0x80000000060d7812 */ /* 0x000fe200078eb80d */
[----:B------:R-:W-:Y:S06]  /*22dd0*/  BRA `(.L_x_5447) ;  /* 0x0000001000f87947 */ /* 0x000fec0003800000 */
.L_x_5448:
        /* <DEDUP_REMOVED lines=32> */
.L_x_5480:
[----:B------:R-:W-:Y:S05]  /*22fe0*/  BSYNC.RECONVERGENT B4 ;  /* 0x0000000000047941 */ /* 0x000fea0003800200 */
.L_x_5479:
        /* <DEDUP_REMOVED lines=22> */
.L_x_5478:
        /* <DEDUP_REMOVED lines=28> */
.L_x_5483:
[----:B------:R-:W-:Y:S05]  /*23310*/  BSYNC.RECONVERGENT B4 ;  /* 0x0000000000047941 */ /* 0x000fea0003800200 */
.L_x_5482:
        /* <DEDUP_REMOVED lines=22> */
.L_x_5477:
        /* <DEDUP_REMOVED lines=32> */
.L_x_5485:
[----:B------:R-:W-:Y:S05]  /*23680*/  BSYNC.RECONVERGENT B4 ;  /* 0x0000000000047941 */ /* 0x000fea0003800200 */
.L_x_5484:
        /* <DEDUP_REMOVED lines=22> */
.L_x_5476:
        /* <DEDUP_REMOVED lines=25> */
.L_x_5489:
[----:B------:R-:W-:Y:S05]  /*23980*/  BSYNC.RECONVERGENT B4 ;  /* 0x0000000000047941 */ /* 0x000fea0003800200 */
.L_x_5488:
        /* <DEDUP_REMOVED lines=22> */
.L_x_5487:
        /* <DEDUP_REMOVED lines=28> */
.L_x_5491:
[----:B------:R-:W-:Y:S05]  /*23cb0*/  BSYNC.RECONVERGENT B4 ;  /* 0x0000000000047941 */ /* 0x000fea0003800200 */
.L_x_5490:
        /* <DEDUP_REMOVED lines=22> */
.L_x_5486:
        /* <DEDUP_REMOVED lines=31> */
[----:B----4-:R-:W-:Y:S05]  /*24010*/  CALL.REL.NOINC `($__internal_5_$__cuda_sm3x_div_rn_ftz_f32_slowpath) ;  /* 0x0000005000e47944 */ /* 0x010fea0003c00000 */
.L_x_5493:
[----:B------:R-:W-:Y:S05]  /*24020*/  BSYNC.RECONVERGENT B4 ;  /* 0x0000000000047941 */ /* 0x000fea0003800200 */
.L_x_5492:
        /* <DEDUP_REMOVED lines=21> */
.L_x_5481:
[----:B------:R-:W-:Y:S05]  /*24180*/  BSYNC.RECONVERGENT B3 ;  /* 0x0000000000037941 */ /* 0x000fea0003800200 */
.L_x_5475:
[----:B------:R-:W-:Y:S01]  /*24190*/  FADD.FTZ R21, R21, 0.69314718246459960938 ;  /* 0x3f31721815157421 */ /* 0x000fe20000010000 */
[----:B------:R-:W-:-:S04]  /*241a0*/  LOP3.LUT R13, R24, 0x80000000, R13, 0xb8, !PT ;  /* 0x80000000180d7812 */ /* 0x000fc800078eb80d */
[----:B------:R-:W-:-:S07]  /*241b0*/  LOP3.LUT R12, R21, 0x80000000, R12, 0xb8, !PT ;  /* 0x80000000150c7812 */ /* 0x000fce00078eb80c */
.L_x_5447:
[----:B------:R-:W-:Y:S05]  /*241c0*/  BSYNC.RECONVERGENT B2 ;  /* 0x0000000000027941 */ /* 0x000fea0003800200 */
.L_x_5445:
        /* <DEDUP_REMOVED lines=25> */
.L_x_5495:
        /* <DEDUP_REMOVED lines=19> */
[----:B----4-:R-:W-:Y:S02]  /*24490*/  LOP3.LUT R17, R6, 0xfe000000, RZ, 0xc0, !PT ;  /* 0xfe00000006117812 */ /* 0x010fe400078ec0ff */
[----:B------:R-:W-:Y:S02]  /*244a0*/  VIMNMX R16, PT, PT, R23, R16, PT ;  /* 0x0000001017107248 */ /* 0x000fe40003fe0100 */
[----:B------:R-:W-:-:S02]  /*244b0*/  LOP3.LUT R24, R8, 0x7e800000, RZ, 0x3c, !PT ;  /* 0x7e80000008187812 */ /* 0x000fc400078e3cff */
[----:B------:R-:W-:Y:S02]  /*244c0*/  VIMNMX R23, PT, PT, R23, R28, PT ;  /* 0x0000001c17177248 */ /* 0x000fe40003fe0100 */
[----:B------:R-:W-:Y:S01]  /*244d0*/  LOP3.LUT R28, R17, 0x7e800000, RZ, 0x3c, !PT ;  /* 0x7e800000111c7812 */ /* 0x000fe200078e3cff */
[CC--:B------:R-:W-:Y:S01]  /*244e0*/  FMUL.FTZ R27, R16.reuse, R24.reuse ;  /* 0x00000018101b7220 */ /* 0x0c0fe20000410000 */
        /* <DEDUP_REMOVED lines=45> */
.L_x_5503:
[----:B------:R-:W-:-:S04]  /*247c0*/  FADD.FTZ R6, -R5, R8 ;  /* 0x0000000805067221 */ /* 0x000fc80000010100 */
[----:B------:R-:W-:-:S07]  /*247d0*/  FMUL.FTZ R6, R6, 0.5 ;  /* 0x3f00000006067820 */ /* 0x000fce0000410000 */
.L_x_5504:
[----:B------:R-:W-:Y:S05]  /*247e0*/  BSYNC.RECONVERGENT B1 ;  /* 0x0000000000017941 */ /* 0x000fea0003800200 */
.L_x_5502:
        /* <DEDUP_REMOVED lines=11> */
.L_x_5506:
[----:B------:R-:W-:-:S04]  /*248a0*/  FADD.FTZ R16, R7, -R16 ;  /* 0x8000001007107221 */ /* 0x000fc80000010000 */
[----:B------:R-:W-:-:S07]  /*248b0*/  FMUL.FTZ R17, R16, 0.5 ;  /* 0x3f00000010117820 */ /* 0x000fce0000410000 */
.L_x_5507:
[----:B------:R-:W-:Y:S05]  /*248c0*/  BSYNC.RECONVERGENT B1 ;  /* 0x0000000000017941 */ /* 0x000fea0003800200 */
.L_x_5505:
        /* <DEDUP_REMOVED lines=35> */
.L_x_5501:
        /* <DEDUP_REMOVED lines=35> */
.L_x_5508:
[----:B------:R-:W-:-:S04]  /*24d30*/  FADD.FTZ R6, -R29, 1 ;  /* 0x3f8000001d067421 */ /* 0x000fc80000010100 */
[----:B------:R-:W-:-:S06]  /*24d40*/  FMUL.FTZ R6, R5, R6 ;  /* 0x0000000605067220 */ /* 0x000fcc0000410000 */
[----:B------:R-:W0:Y:S08]  /*24d50*/  MUFU.SQRT R6, R6 ;  /* 0x0000000600067308 */ /* 0x000e300000002000 */
[----:B0-----:R-:W0:Y:S02]  /*24d60*/  MUFU.RCP R27, R6 ;  /* 0x00000006001b7308 */ /* 0x001e240000001000 */
[----:B0-----:R-:W-:Y:S01]  /*24d70*/  FMUL.FTZ R27, |R26|, R27 ;  /* 0x0000001b1a1b7220 */ /* 0x001fe20000410200 */
[----:B------:R-:W-:Y:S06]  /*24d80*/  BRA `(.L_x_5499) ;  /* 0x0000000000047947 */ /* 0x000fec0003800000 */
.L_x_5500:
[----:B------:R0:W1:Y:S02]  /*24d90*/  MUFU.SQRT R27, R0 ;  /* 0x00000000001b7308 */ /* 0x0000640000002000 */
.L_x_5499:
[----:B------:R-:W-:Y:S05]  /*24da0*/  BSYNC.RECONVERGENT B0 ;  /* 0x0000000000007941 */ /* 0x000fea0003800200 */
.L_x_5498:
        /* <DEDUP_REMOVED lines=35> */
.L_x_5512:
        /* <DEDUP_REMOVED lines=23> */
.L_x_5518:
[----:B------:R-:W-:-:S04]  /*25150*/  FADD.FTZ R4, -R4, R7 ;  /* 0x0000000704047221 */ /* 0x000fc80000010100 */
[----:B------:R-:W-:-:S07]  /*25160*/  FMUL.FTZ R5, R4, 0.5 ;  /* 0x3f00000004057820 */ /* 0x000fce0000410000 */
.L_x_5519:
[----:B------:R-:W-:Y:S05]  /*25170*/  BSYNC.RECONVERGENT B4 ;  /* 0x0000000000047941 */ /* 0x000fea0003800200 */
.L_x_5517:
[----:B------:R-:W-:Y:S01]  /*25180*/  FADD.FTZ R0, R5, R0 ;  /* 0x0000000005007221 */ /* 0x000fe20000010000 */
[----:B------:R-:W-:-:S04]  /*25190*/  FADD.FTZ R5, R29, R24 ;  /* 0x000000181d057221 */ /* 0x000fc80000010000 */
[----:B------:R-:W-:-:S04]  /*251a0*/  FMUL.FTZ R0, R0, R5 ;  /* 0x0000000500007220 */ /* 0x000fc80000410000 */
[----:B------:R2:W3:Y:S01]  /*251b0*/  MUFU.SQRT R24, R0 ;  /* 0x0000000000187308 */ /* 0x0004e20000002000 */
[----:B------:R-:W-:Y:S05]  /*251c0*/  BRA `(.L_x_5520) ;  /* 0x0000000000487947 */ /* 0x000fea0003800000 */
.L_x_5516:
        /* <DEDUP_REMOVED lines=12> */
.L_x_5515:
[----:B------:R-:W-:Y:S01]  /*25290*/  FADD.FTZ R4, R24, 1 ;  /* 0x3f80000018047421 */ /* 0x000fe20000010000 */
[----:B------:R-:W-:Y:S01]  /*252a0*/  MUFU.SQRT R5, R0 ;  /* 0x0000000000057308 */ /* 0x000fe20000002000 */
[----:B------:R-:W-:Y:S02]  /*252b0*/  MOV R29, 0x3f800000 ;  /* 0x3f800000001d7802 */ /* 0x000fe40000000f00 */
[----:B------:R-:W-:-:S06]  /*252c0*/  FMUL.FTZ R4, R4, 0.5 ;  /* 0x3f00000004047820 */ /* 0x000fcc0000410000 */
[----:B------:R-:W2:Y:S02]  /*252d0*/  MUFU.SQRT R4, R4 ;  /* 0x0000000400047308 */ /* 0x000ea40000002000 */
[----:B--2---:R-:W-:-:S07]  /*252e0*/  FMUL.FTZ R24, R5, R4 ;  /* 0x0000000405187220 */ /* 0x004fce0000410000 */
.L_x_5520:
[----:B------:R-:W-:Y:S05]  /*252f0*/  BSYNC.RECONVERGENT B1 ;  /* 0x0000000000017941 */ /* 0x000fea0003800200 */
.L_x_5514:
[----:B------:R-:W-:Y:S05]  /*25300*/  BRA `(.L_x_5521) ;  /* 0x0000000000087947 */ /* 0x000fea0003800000 */
.L_x_5511:
[----:B------:R-:W-:Y:S01]  /*25310*/  FMUL.FTZ R24, R24, 16777216 ;  /* 0x4b80000018187820 */ /* 0x000fe20000410000 */
[----:B------:R-:W-:-:S07]  /*25320*/  FMUL.FTZ R29, R29, 16777216 ;  /* 0x4b8000001d1d7820 */ /* 0x000fce0000410000 */
.L_x_5521:
[----:B------:R-:W-:Y:S05]  /*25330*/  BSYNC.RELIABLE B0 ;  /* 0x0000000000007941 */ /* 0x000fea0003800100 */
.L_x_5510:
        /* <DEDUP_REMOVED lines=16> */
.L_x_5523:
[----:B------:R-:W-:Y:S05]  /*25440*/  BSYNC.RECONVERGENT B4 ;  /* 0x0000000000047941 */ /* 0x000fea0003800200 */
.L_x_5522:
        /* <DEDUP_REMOVED lines=28> */
.L_x_5513:
[----:B------:R-:W-:Y:S05]  /*25610*/  BSYNC.RECONVERGENT B3 ;  /* 0x0000000000037941 */ /* 0x000fea0003800200 */
.L_x_5509:
[----:B-1----:R-:W-:Y:S02]  /*25620*/  LOP3.LUT R14, R27, 0x80000000, R14, 0xb8, !PT ;  /* 0x800000001b0e7812 */ /* 0x002fe400078eb80e */
[----:B------:R-:W-:Y:S01]  /*25630*/  LOP3.LUT R21, R6, 0x80000000, R21, 0xb8, !PT ;  /* 0x8000000006157812 */ /* 0x000fe200078eb815 */
[----:B------:R-:W-:Y:S06]  /*25640*/  BRA `(.L_x_5496) ;  /* 0x0000001000f87947 */ /* 0x000fec0003800000 */
.L_x_5497:
        /* <DEDUP_REMOVED lines=32> */
.L_x_5529:
[----:B------:R-:W-:Y:S05]  /*25850*/  BSYNC.RECONVERGENT B4 ;  /* 0x0000000000047941 */ /* 0x000fea0003800200 */
.L_x_5528:
        /* <DEDUP_REMOVED lines=22> */
.L_x_5527:
        /* <DEDUP_REMOVED lines=28> */
.L_x_5532:
[----:B------:R-:W-:Y:S05]  /*25b80*/  BSYNC.RECONVERGENT B4 ;  /* 0x0000000000047941 */ /* 0x000fea0003800200 */
.L_x_5531:
        /* <DEDUP_REMOVED lines=22> */
.L_x_5526:
        /* <DEDUP_REMOVED lines=32> */
.L_x_5534:
[----:B------:R-:W-:Y:S05]  /*25ef0*/  BSYNC.RECONVERGENT B4 ;  /* 0x0000000000047941 */ /* 0x000fea0003800200 */
.L_x_5533:
        /* <DEDUP_REMOVED lines=22> */
.L_x_5525:
        /* <DEDUP_REMOVED lines=25> */
.L_x_5538:
[----:B------:R-:W-:Y:S05]  /*261f0*/  BSYNC.RECONVERGENT B4 ;  /* 0x0000000000047941 */ /* 0x000fea0003800200 */
.L_x_5537:
        /* <DEDUP_REMOVED lines=22> */
.L_x_5536:
        /* <DEDUP_REMOVED lines=28> */
.L_x_5540:
[----:B------:R-:W-:Y:S05]  /*26520*/  BSYNC.RECONVERGENT B4 ;  /* 0x0000000000047941 */ /* 0x000fea0003800200 */
.L_x_5539:
        /* <DEDUP_REMOVED lines=22> */
.L_x_5535:
        /* <DEDUP_REMOVED lines=32> */
.L_x_5542:
[----:B------:R-:W-:Y:S05]  /*26890*/  BSYNC.RECONVERGENT B4 ;  /* 0x0000000000047941 */ /* 0x000fea0003800200 */
.L_x_5541:
        /* <DEDUP_REMOVED lines=21> */
.L_x_5530:
[----:B------:R-:W-:Y:S05]  /*269f0*/  BSYNC.RECONVERGENT B3 ;  /* 0x0000000000037941 */ /* 0x000fea0003800200 */
.L_x_5524:
[----:B------:R-:W-:Y:S01]  /*26a00*/  FADD.FTZ R5, R24, 0.69314718246459960938 ;  /* 0x3f31721818057421 */ /* 0x000fe20000010000 */
[----:B------:R-:W-:-:S04]  /*26a10*/  LOP3.LUT R21, R26, 0x80000000, R21, 0xb8, !PT ;  /* 0x800000001a157812 */ /* 0x000fc800078eb815 */
[----:B------:R-:W-:-:S07]  /*26a20*/  LOP3.LUT R14, R5, 0x80000000, R14, 0xb8, !PT ;  /* 0x80000000050e7812 */ /* 0x000fce00078eb80e */
.L_x_5496:
[----:B------:R-:W-:Y:S05]  /*26a30*/  BSYNC.RECONVERGENT B2 ;  /* 0x0000000000027941 */ /* 0x000fea0003800200 */
.L_x_5494:
        /* <DEDUP_REMOVED lines=25> */
.L_x_5544:
        /* <DEDUP_REMOVED lines=70> */
.L_x_5552:
[----:B------:R-:W-:-:S04]  /*27030*/  FADD.FTZ R4, -R7, R6 ;  /* 0x0000000607047221 */ /* 0x000fc80000010100 */
[----:B------:R-:W-:-:S07]  /*27040*/  FMUL.FTZ R4, R4, 0.5 ;  /* 0x3f00000004047820 */ /* 0x000fce0000410000 */
.L_x_5553:
[----:B------:R-:W-:Y:S05]  /*27050*/  BSYNC.RECONVERGENT B1 ;  /* 0x0000000000017941 */ /* 0x000fea0003800200 */
.L_x_5551:
        /* <DEDUP_REMOVED lines=11> */
.L_x_5555:
[----:B------:R-:W-:-:S04]  /*27110*/  FADD.FTZ R23, R17, -R8 ;  /* 0x8000000811177221 */ /* 0x000fc80000010000 */
[----:B------:R-:W-:-:S07]  /*27120*/  FMUL.FTZ R23, R23, 0.5 ;  /* 0x3f00000017177820 */ /* 0x000fce0000410000 */
.L_x_5556:
[----:B------:R-:W-:Y:S05]  /*27130*/  BSYNC.RECONVERGENT B1 ;  /* 0x0000000000017941 */ /* 0x000fea0003800200 */
.L_x_5554:
        /* <DEDUP_REMOVED lines=35> */
.L_x_5550:
        /* <DEDUP_REMOVED lines=35> */
.L_x_5557:
[----:B------:R-:W-:-:S04]  /*275a0*/  FADD.FTZ R4, -R26, 1 ;  /* 0x3f8000001a047421 */ /* 0x000fc80000010100 */
[----:B------:R-:W-:-:S06]  /*275b0*/  FMUL.FTZ R4, R7, R4 ;  /* 0x0000000407047220 */ /* 0x000fcc0000410000 */
[----:B------:R-:W0:Y:S08]  /*275c0*/  MUFU.SQRT R4, R4 ;  /* 0x0000000400047308 */ /* 0x000e300000002000 */
[----:B0-----:R-:W0:Y:S02]  /*275d0*/  MUFU.RCP R8, R4 ;  /* 0x0000000400087308 */ /* 0x001e240000001000 */
[----:B0-----:R-:W-:Y:S01]  /*275e0*/  FMUL.FTZ R29, |R27|, R8 ;  /* 0x000000081b1d7220 */ /* 0x001fe20000410200 */
[----:B------:R-:W-:Y:S06]  /*275f0*/  BRA `(.L_x_5548) ;  /* 0x0000000000047947 */ /* 0x000fec0003800000 */
.L_x_5549:
[----:B------:R0:W1:Y:S02]  /*27600*/  MUFU.SQRT R29, R5 ;  /* 0x00000005001d7308 */ /* 0x0000640000002000 */
.L_x_5548:
[----:B------:R-:W-:Y:S05]  /*27610*/  BSYNC.RECONVERGENT B0 ;  /* 0x0000000000007941 */ /* 0x000fea0003800200 */
.L_x_5547:
        /* <DEDUP_REMOVED lines=35> */
.L_x_5561:
        /* <DEDUP_REMOVED lines=23> */
.L_x_5567:
[----:B------:R-:W-:-:S04]  /*279c0*/  FADD.FTZ R0, -R0, R17 ;  /* 0x0000001100007221 */ /* 0x000fc80000010100 */
[----:B------:R-:W-:-:S07]  /*279d0*/  FMUL.FTZ R5, R0, 0.5 ;  /* 0x3f00000000057820 */ /* 0x000fce0000410000 */
.L_x_5568:
[----:B------:R-:W-:Y:S05]  /*279e0*/  BSYNC.RECONVERGENT B4 ;  /* 0x0000000000047941 */ /* 0x000fea0003800200 */
.L_x_5566:
[----:B------:R-:W-:Y:S01]  /*279f0*/  FADD.FTZ R4, R5, R4 ;  /* 0x0000000405047221 */ /* 0x000fe20000010000 */
[----:B------:R-:W-:-:S04]  /*27a00*/  FADD.FTZ R31, R26, R31 ;  /* 0x0000001f1a1f7221 */ /* 0x000fc80000010000 */
[----:B------:R-:W-:-:S06]  /*27a10*/  FMUL.FTZ R31, R4, R31 ;  /* 0x0000001f041f7220 */ /* 0x000fcc0000410000 */
[----:B------:R-:W0:Y:S01]  /*27a20*/  MUFU.SQRT R31, R31 ;  /* 0x0000001f001f7308 */ /* 0x000e220000002000 */
[----:B------:R-:W-:Y:S05]  /*27a30*/  BRA `(.L_x_5569) ;  /* 0x0000000000487947 */ /* 0x000fea0003800000 */
.L_x_5565:
        /* <DEDUP_REMOVED lines=12> */
.L_x_5564:
[----:B------:R-:W-:Y:S01]  /*27b00*/  FADD.FTZ R0, R31, 1 ;  /* 0x3f8000001f007421 */ /* 0x000fe20000010000 */
[----:B0-----:R-:W-:Y:S01]  /*27b10*/  MUFU.SQRT R5, R5 ;  /* 0x0000000500057308 */ /* 0x001fe20000002000 */
[----:B------:R-:W-:Y:S02]  /*27b20*/  MOV R26, 0x3f800000 ;  /* 0x3f800000001a7802 */ /* 0x000fe40000000f00 */
[----:B------:R-:W-:-:S06]  /*27b30*/  FMUL.FTZ R0, R0, 0.5 ;  /* 0x3f00000000007820 */ /* 0x000fcc0000410000 */
[----:B------:R-:W0:Y:S02]  /*27b40*/  MUFU.SQRT R0, R0 ;  /* 0x0000000000007308 */ /* 0x000e240000002000 */
[----:B0-----:R-:W-:-:S07]  /*27b50*/  FMUL.FTZ R31, R5, R0 ;  /* 0x00000000051f7220 */ /* 0x001fce0000410000 */
.L_x_5569:
[----:B------:R-:W-:Y:S05]  /*27b60*/  BSYNC.RECONVERGENT B1 ;  /* 0x0000000000017941 */ /* 0x000fea0003800200 */
.L_x_5563:
[----:B------:R-:W-:Y:S05]  /*27b70*/  BRA `(.L_x_5570) ;  /* 0x0000000000087947 */ /* 0x000fea0003800000 */
.L_x_5560:
[----:B------:R-:W-:Y:S01]  /*27b80*/  FMUL.FTZ R31, R31, 16777216 ;  /* 0x4b8000001f1f7820 */ /* 0x000fe20000410000 */
[----:B------:R-:W-:-:S07]  /*27b90*/  FMUL.FTZ R26, R26, 16777216 ;  /* 0x4b8000001a1a7820 */ /* 0x000fce0000410000 */
.L_x_5570:
[----:B------:R-:W-:Y:S05]  /*27ba0*/  BSYNC.RELIABLE B0 ;  /* 0x0000000000007941 */ /* 0x000fea0003800100 */
.L_x_5559:
        /* <DEDUP_REMOVED lines=16> */
[----:B-1----:R-:W-:Y:S05]  /*27cb0*/  CALL.REL.NOINC `($__internal_5_$__cuda_sm3x_div_rn_ftz_f32_slowpath) ;  /* 0x0000001400bc7944 */ /* 0x002fea0003c00000 */
.L_x_5572:
[----:B------:R-:W-:Y:S05]  /*27cc0*/  BSYNC.RECONVERGENT B4 ;  /* 0x0000000000047941 */ /* 0x000fea0003800200 */
.L_x_5571:
        /* <DEDUP_REMOVED lines=18> */
[----:B------:R-:W-:-:S03]  /*27df0*/  FADD.FTZ R4, |R31|, |R26| ;  /* 0x4000001a1f047221 */ /* 0x000fc60000010200 */
        /* <DEDUP_REMOVED lines=9> */
.L_x_5562:
[----:B------:R-:W-:Y:S05]  /*27e90*/  BSYNC.RECONVERGENT B3 ;  /* 0x0000000000037941 */ /* 0x000fea0003800200 */
.L_x_5558:
[----:B-1----:R-:W-:Y:S02]  /*27ea0*/  LOP3.LUT R24, R29, 0x80000000, R24, 0xb8, !PT ;  /* 0x800000001d187812 */ /* 0x002fe400078eb818 */
[----:B------:R-:W-:Y:S01]  /*27eb0*/  LOP3.LUT R15, R4, 0x80000000, R15, 0xb8, !PT ;  /* 0x80000000040f7812 */ /* 0x000fe200078eb80f */
[----:B------:R-:W-:Y:S06]  /*27ec0*/  BRA `(.L_x_5545) ;  /* 0x0000001000ec7947 */ /* 0x000fec0003800000 */
.L_x_5546:
        /* <DEDUP_REMOVED lines=31> */
.L_x_5578:
[----:B------:R-:W-:Y:S05]  /*280c0*/  BSYNC.RECONVERGENT B4 ;  /* 0x0000000000047941 */ /* 0x000fea0003800200 */
.L_x_5577:
        /* <DEDUP_REMOVED lines=22> */
.L_x_5576:
        /* <DEDUP_REMOVED lines=26> */
[----:B----4-:R-:W-:Y:S05]  /*283d0*/  CALL.REL.NOINC `($__internal_5_$__cuda_sm3x_div_rn_ftz_f32_slowpath) ;  /* 0x0000000c00f47944 */ /* 0x010fea0003c00000 */
.L_x_5581:
[----:B------:R-:W-:Y:S05]  /*283e0*/  BSYNC.RECONVERGENT B4 ;  /* 0x0000000000047941 */ /* 0x000fea0003800200 */
.L_x_5580:
        /* <DEDUP_REMOVED lines=22> */
.L_x_5575:
        /* <DEDUP_REMOVED lines=32> */
.L_x_5583:
[----:B------:R-:W-:Y:S05]  /*28750*/  BSYNC.RECONVERGENT B4 ;  /* 0x0000000000047941 */ /* 0x000fea0003800200 */
.L_x_5582:
        /* <DEDUP_REMOVED lines=22> */
.L_x_5574:
        /* <DEDUP_REMOVED lines=24> */
.L_x_5587:
[----:B------:R-:W-:Y:S05]  /*28a40*/  BSYNC.RECONVERGENT B4 ;  /* 0x0000000000047941 */ /* 0x000fea0003800200 */
.L_x_5586:
        /* <DEDUP_REMOVED lines=22> */
.L_x_5585:
[CC--:B------:R-:W-:Y:S01]  /*28bb0*/  VIMNMX R0, PT, PT, R5.reuse, R26.reuse, !PT ;  /* 0x0000001a05007248 */ /* 0x0c0fe20007fe0100 */
[----:B----4-:R-:W-:Y:S01]  /*28bc0*/  MUFU.RCP R17, R30 ;  /* 0x0000001e00117308 */ /* 0x010fe20000001000 */
        /* <DEDUP_REMOVED lines=26> */
.L_x_5589:
[----:B------:R-:W-:Y:S05]  /*28d70*/  BSYNC.RECONVERGENT B4 ;  /* 0x0000000000047941 */ /* 0x000fea0003800200 */
.L_x_5588:
        /* <DEDUP_REMOVED lines=22> */
.L_x_5584:
        /* <DEDUP_REMOVED lines=32> */
.L_x_5591:
[----:B------:R-:W-:Y:S05]  /*290e0*/  BSYNC.RECONVERGENT B4 ;  /* 0x0000000000047941 */ /* 0x000fea0003800200 */
.L_x_5590:
        /* <DEDUP_REMOVED lines=21> */
.L_x_5579:
[----:B------:R-:W-:Y:S05]  /*29240*/  BSYNC.RECONVERGENT B3 ;  /* 0x0000000000037941 */ /* 0x000fea0003800200 */
.L_x_5573:
[----:B------:R-:W-:Y:S01]  /*29250*/  FADD.FTZ R29, R29, 0.69314718246459960938 ;  /* 0x3f3172181d1d7421 */ /* 0x000fe20000010000 */
[----:B------:R-:W-:-:S04]  /*29260*/  LOP3.LUT R15, R26, 0x80000000, R15, 0xb8, !PT ;  /* 0x800000001a0f7812 */ /* 0x000fc800078eb80f */
[----:B------:R-:W-:-:S07]  /*29270*/  LOP3.LUT R24, R29, 0x80000000, R24, 0xb8, !PT ;  /* 0x800000001d187812 */ /* 0x000fce00078eb818 */
.L_x_5545:
[----:B------:R-:W-:Y:S05]  /*29280*/  BSYNC.RECONVERGENT B2 ;  /* 0x0000000000027941 */ /* 0x000fea0003800200 */
.L_x_5543:
        /* <DEDUP_REMOVED lines=9> */
[----:B0-----:R-:W-:-:S05]  /*29320*/  SHF.L.U32 R7, R0, 0xa, RZ ;  /* 0x0000000a00077819 */ /* 0x001fca00000006ff */
[----:B-1----:R-:W-:Y:S01]  /*29330*/  IMAD.WIDE.U32 R4, R7, 0x4, R4 ;  /* 0x0000000407047825 */ /* 0x002fe200078e0004 */
[----:B------:R-:W-:-:S03]  /*29340*/  F2FP.F16.F32.PACK_AB R7, R25, R22 ;  /* 0x000000161907723e */ /* 0x000fc600000000ff */
[----:B--2---:R-:W-:Y:S01]  /*29350*/  IMAD.WIDE.U32 R16, R17, 0x10, R4 ;  /* 0x0000001011107825 */ /* 0x004fe200078e0004 */
[----:B------:R-:W-:Y:S02]  /*29360*/  F2FP.F16.F32.PACK_AB R5, R9, R18 ;  /* 0x000000120905723e */ /* 0x000fe400000000ff */
[----:B------:R-:W-:Y:S02]  /*29370*/  F2FP.F16.F32.PACK_AB R4, R3, R2 ;  /* 0x000000020304723e */ /* 0x000fe400000000ff */
[----:B------:R-:W-:Y:S04]  /*29380*/  STG.E.128 desc[UR6][R16.64+0x800], R12 ;  /* 0x0008000c10007986 */ /* 0x000fe8000c101d06 */
[----:B------:R-:W-:Y:S01]  /*29390*/  STG.E.128 desc[UR6][R16.64], R4 ;  /* 0x0000000410007986 */ /* 0x000fe2000c101d06 */
[----:B------:R-:W-:Y:S05]  /*293a0*/  EXIT ;  /* 0x000000000000794d */ /* 0x000fea0003800000 */
        .weak           $__internal_5_$__cuda_sm3x_div_rn_ftz_f32_slowpath
        .type           $__internal_5_$__cuda_sm3x_div_rn_ftz_f32_slowpath,@function
        .size           $__internal_5_$__cuda_sm3x_div_rn_ftz_f32_slowpath,(.L_x_18272 - $__internal_5_$__cuda_sm3x_div_rn_ftz_f32_slowpath)
$__internal_5_$__cuda_sm3x_div_rn_ftz_f32_slowpath:
        /* <DEDUP_REMOVED lines=32> */
.L_x_5594:
[----:B------:R-:W-:Y:S05]  /*295b0*/  BSYNC.RELIABLE B1 ;  /* 0x0000000000017941 */ /* 0x000fea0003800100 */
.L_x_5593:
        /* <DEDUP_REMOVED lines=27> */
.L_x_5600:
[----:B------:R-:W-:-:S07]  /*29770*/  LEA R0, R5, R0, 0x17 ;  /* 0x0000000005007211 */ /* 0x000fce00078eb8ff */
.L_x_5601:
[----:B------:R-:W-:Y:S05]  /*29780*/  BSYNC.RECONVERGENT B1 ;  /* 0x0000000000017941 */ /* 0x000fea0003800200 */
.L_x_5599:
[----:B------:R-:W-:Y:S05]  /*29790*/  BRA `(.L_x_5602) ;  /* 0x0000000000207947 */ /* 0x000fea0003800000 */
.L_x_5598:
[----:B------:R-:W-:-:S04]  /*297a0*/  LOP3.LUT R0, R30, 0x80000000, R23, 0x48, !PT ;  /* 0x800000001e007812 */ /* 0x000fc800078e4817 */
[----:B------:R-:W-:Y:S01]  /*297b0*/  LOP3.LUT R0, R0, 0x7f800000, RZ, 0xfc, !PT ;  /* 0x7f80000000007812 */ /* 0x000fe200078efcff */
[----:B------:R-:W-:Y:S06]  /*297c0*/  BRA `(.L_x_5602) ;  /* 0x0000000000147947 */ /* 0x000fec0003800000 */
.L_x_5597:
[----:B------:R-:W-:Y:S01]  /*297d0*/  LOP3.LUT R0, R30, 0x80000000, R23, 0x48, !PT ;  /* 0x800000001e007812 */ /* 0x000fe200078e4817 */
[----:B------:R-:W-:Y:S06]  /*297e0*/  BRA `(.L_x_5602) ;  /* 0x00000000000c7947 */ /* 0x000fec0003800000 */
.L_x_5596:
[----:B------:R-:W0:Y:S01]  /*297f0*/  MUFU.RSQ R0, -QNAN ;  /* 0xffc0000000007908 */ /* 0x000e220000001400 */
[----:B------:R-:W-:Y:S05]  /*29800*/  BRA `(.L_x_5602) ;  /* 0x0000000000047947 */ /* 0x000fea0003800000 */
.L_x_5595:
[----:B------:R-:W-:-:S07]  /*29810*/  FADD.FTZ R0, R23, R30 ;  /* 0x0000001e17007221 */ /* 0x000fce0000010000 */
.L_x_5602:
[----:B------:R-:W-:Y:S05]  /*29820*/  BSYNC.RECONVERGENT B0 ;  /* 0x0000000000007941 */ /* 0x000fea0003800200 */
.L_x_5592:
[----:B------:R-:W-:-:S04]  /*29830*/  MOV R5, 0x0 ;  /* 0x0000000000057802 */ /* 0x000fc80000000f00 */
[----:B0-----:R-:W-:Y:S05]  /*29840*/  RET.REL.NODEC R4 `(_ZN2at6native29vectorized_elementwise_kernelILi4EZZZNS0_16asin_kernel_cudaERNS_18TensorIteratorBaseEENKUlvE_clEvENKUlvE1_clEvEUlN3c107complexINS6_4HalfEEEE_St5arrayIPcLm2EEEEviT0_T1_) ;  /* 0xfffffd6404ec7950 */ /* 0x001fea0003c3ffff */
.L_x_5603:
        /* <DEDUP_REMOVED lines=11> */
.L_x_18272:


//--------------------- .text._ZN2at6native29vectorized_elementwise_kernelILi8EZZZNS0_16asin_kernel_cudaERNS_18TensorIteratorBaseEENKUlvE_clEvENKUlvE1_clEvEUlN3c107complexINS6_4HalfEEEE_St5arrayIPcLm2EEEEviT0_T1_ --------------------------
	.section	.text._ZN2at6native29vectorized_elementwise_kernelILi8EZZZNS0_16asin_kernel_cudaERNS_18TensorIteratorBaseEENKUlvE_clEvENKUlvE1_clEvEUlN3c107complexINS6_4HalfEEEE_St5arrayIPcLm2EEEEviT0_T1_,"ax",@progbits
	.align	128
        .global         _ZN2at6native29vectorized_elementwise_kernelILi8EZZZNS0_16asin_kernel_cudaERNS_18TensorIteratorBaseEENKUlvE_clEvENKUlvE1_clEvEUlN3c107complexINS6_4HalfEEEE_St5arrayIPcLm2EEEEviT0_T1_
        .type           _ZN2at6native29vectorized_elementwise_kernelILi8EZZZNS0_16asin_kernel_cudaERNS_18TensorIteratorBaseEENKUlvE_clEvENKUlvE1_clEvEUlN3c107complexINS6_4HalfEEEE_St5arrayIPcLm2EEEEviT0_T1_,@function
        .size           _ZN2at6native29vectorized_elementwise_kernelILi8EZZZNS0_16asin_kernel_cudaERNS_18TensorIteratorBaseEENKUlvE_clEvENKUlvE1_clEvEUlN3c107complexINS6_4HalfEEEE_St5arrayIPcLm2EEEEviT0_T1_,(.L_x_18273 - _ZN2at6native29vectorized_elementwise_kernelILi8EZZZNS0_16asin_kernel_cudaERNS_18TensorIteratorBaseEENKUlvE_clEvENKUlvE1_clEvEUlN3c107complexINS6_4HalfEEEE_St5arrayIPcLm2EEEEviT0_T1_)
        .other          _ZN2at6native29vectorized_elementwise_kernelILi8EZZZNS0_16asin_kernel_cudaERNS_18TensorIteratorBaseEENKUlvE_clEvENKUlvE1_clEvEUlN3c107complexINS6_4HalfEEEE_St5arrayIPcLm2EEEEviT0_T1_,@"STO_CUDA_ENTRY STV_DEFAULT"
_ZN2at6native29vectorized_elementwise_kernelILi8EZZZNS0_16asin_kernel_cudaERNS_18TensorIteratorBaseEENKUlvE_clEvENKUlvE1_clEvEUlN3c107complexINS6_4HalfEEEE_St5arrayIPcLm2EEEEviT0_T1_:
.text._ZN2at6native29vectorized_elementwise_kernelILi8EZZZNS0_16asin_kernel_cudaERNS_18TensorIteratorBaseEENKUlvE_clEvENKUlvE1_clEvEUlN3c107complexINS6_4HalfEEEE_St5arrayIPcLm2EEEEviT0_T1_:
        /* <DEDUP_REMOVED lines=31> */
[----:B------:R3:W4:Y:S07]  /*01f0*/  @!P5 LDG.E R0, desc[UR6][R20.64] ;  /* 0x000000061400d981 */ /* 0x00072e000c1e1900 */
[----:B------:R-:W-:Y:S01]  /*0200*/  @!P3 IADD3 R25, PT, PT, R7, R6, RZ ;  /* 0x000000060719b210 */ /* 0x000fe20007ffe0ff */
[----:B------:R-:W5:Y:S01]  /*0210*/  @!P3 LDC.64 R16, c[0x0][0x390] ;  /* 0x0000e400ff10bb82 */ /* 0x000f620000000a00 */
[----:B------:R-:W-:-:S04]  /*0220*/  @!P3 IADD3 R6, PT, PT, R6, 0x80, RZ ;  /* 0x000000800606b810 */ /* 0x000fc80007ffe0ff */
[----:B------:R-:W-:-:S13]  /*0230*/  ISETP.GE.U32.AND P2, PT, R6, R13, PT ;  /* 0x0000000d0600720c */ /* 0x000fda0003f46070 */
[----:B------:R-:W-:Y:S01]  /*0240*/  @!P2 IADD3 R29, PT, PT, R7, R6, RZ ;  /* 0x00000006071da210 */ /* 0x000fe20007ffe0ff */
[----:B------:R-:W3:Y:S01]  /*0250*/  @!P2 LDC.64 R14, c[0x0][0x390] ;  /* 0x0000e400ff0eab82 */ /* 0x000ee20000000a00 */
[----:B------:R-:W-:-:S04]  /*0260*/  @!P2 IADD3 R6, PT, PT, R6, 0x80, RZ ;  /* 0x000000800606a810 */ /* 0x000fc80007ffe0ff */
[----:B------:R-:W-:-:S13]  /*0270*/  ISETP.GE.U32.AND P1, PT, R6, R13, PT ;  /* 0x0000000d0600720c */ /* 0x000fda0003f26070 */
[----:B------:R-:W-:Y:S02]  /*0280*/  @!P1 IADD3 R3, PT, PT, R7, R6, RZ ;  /* 0x0000000607039210 */ /* 0x000fe40007ffe0ff */
[----:B------:R-:W-:Y:S01]  /*0290*/  @!P1 IADD3 R6, PT, PT, R6, 0x80, RZ ;  /* 0x0000008006069810 */ /* 0x000fe20007ffe0ff */
[----:B-1----:R-:W-:-:S04]  /*02a0*/  @!P4 IMAD.WIDE.U32 R18, R23, 0x4, R18 ;  /* 0x000000041712c825 */ /* 0x002fc800078e0012 */
[----:B-----5:R-:W-:Y:S02]  /*02b0*/  @!P3 IMAD.WIDE.U32 R22, R25, 0x4, R16 ;  /* 0x000000041916b825 */ /* 0x020fe400078e0010 */
[----:B------:R-:W5:Y:S02]  /*02c0*/  @!P4 LDG.E R16, desc[UR6][R18.64] ;  /* 0x000000061210c981 */ /* 0x000f64000c1e1900 */
[----:B---3--:R-:W-:Y:S02]  /*02d0*/  @!P2 IMAD.WIDE.U32 R14, R29, 0x4, R14 ;  /* 0x000000041d0ea825 */ /* 0x008fe400078e000e */
[----:B------:R1:W3:Y:S04]  /*02e0*/  @!P3 LDG.E R22, desc[UR6][R22.64] ;  /* 0x000000061616b981 */ /* 0x0002e8000c1e1900 */
[----:B------:R-:W3:Y:S01]  /*02f0*/  @!P2 LDG.E R14, desc[UR6][R14.64] ;  /* 0x000000060e0ea981 */ /* 0x000ee2000c1e1900 */
[----:B--2---:R-:W-:-:S02]  /*0300*/  @!P6 PRMT R27, R4, 0x7610, R27 ;  /* 0x00007610041be816 */ /* 0x004fc4000000001b */
[----:B------:R-:W-:Y:S02]  /*0310*/  @!P6 PRMT R11, R11, 0x7610, R4 ;  /* 0x000076100b0be816 */ /* 0x000fe40000000004 */
[----:B------:R-:W-:Y:S01]  /*0320*/  ISETP.GE.U32.AND P6, PT, R6, R13, PT ;  /* 0x0000000d0600720c */ /* 0x000fe20003fc6070 */
[----:B------:R-:W2:-:S12]  /*0330*/  @!P1 LDC.64 R4, c[0x0][0x390] ;  /* 0x0000e400ff049b82 */ /* 0x000e980000000a00 */
[----:B------:R-:W0:Y:S01]  /*0340*/  @!P6 LDC.64 R12, c[0x0][0x390] ;  /* 0x0000e400ff0ceb82 */ /* 0x000e220000000a00 */
[----:B------:R-:W-:Y:S01]  /*0350*/  @!P6 IADD3 R17, PT, PT, R7, R6, RZ ;  /* 0x000000060711e210 */ /* 0x000fe20007ffe0ff */
[----:B--2---:R-:W-:-:S06]  /*0360*/  @!P1 IMAD.WIDE.U32 R20, R3, 0x4, R4 ;  /* 0x0000000403149825 */ /* 0x004fcc00078e0004 */
[----:B------:R-:W2:Y:S01]  /*0370*/  @!P1 LDG.E R20, desc[UR6][R20.64] ;  /* 0x0000000614149981 */ /* 0x000ea2000c1e1900 */
[----:B0-----:R-:W-:Y:S01]  /*0380*/  @!P6 IMAD.WIDE.U32 R12, R17, 0x4, R12 ;  /* 0x00000004110ce825 */ /* 0x001fe200078e000c */
[----:B------:R-:W-:-:S05]  /*0390*/  @!P0 IADD3 R17, PT, PT, R7, R2, RZ ;  /* 0x0000000207118210 */ /* 0x000fca0007ffe0ff */
[----:B------:R-:W-:Y:S01]  /*03a0*/  @!P0 IMAD.WIDE.U32 R4, R17, 0x4, R8 ;  /* 0x0000000411048825 */ /* 0x000fe200078e0008 */
[----:B------:R0:W2:Y:S05]  /*03b0*/  @!P6 LDG.E R12, desc[UR6][R12.64] ;  /* 0x000000060c0ce981 */ /* 0x0000aa000c1e1900 */
[----:B------:R-:W2:Y:S01]  /*03c0*/  @!P0 LDG.E R4, desc[UR6][R4.64] ;  /* 0x0000000604048981 */ /* 0x000ea2000c1e1900 */
[----:B------:R-:W-:Y:S02]  /*03d0*/  PRMT R9, R9, 0x5410, RZ ;  /* 0x0000541009097816 */ /* 0x000fe400000000ff */
[----:B------:R-:W-:Y:S02]  /*03e0*/  PRMT R8, R8, 0x5410, RZ ;  /* 0x0000541008087816 */ /* 0x000fe400000000ff */
[----:B------:R-:W-:-:S02]  /*03f0*/  PRMT R10, RZ, 0x5410, RZ ;  /* 0x00005410ff0a7816 */ /* 0x000fc400000000ff */
[----:B------:R-:W-:Y:S01]  /*0400*/  PRMT R28, RZ, 0x5410, RZ ;  /* 0x00005410ff1c7816 */ /* 0x000fe200000000ff */
[----:B------:R-:W-:Y:S01]  /*0410*/  BSSY.RECONVERGENT B2, `(.L_x_5605) ;  /* 0x000029c000027945 */ /* 0x000fe20003800200 */
[----:B----4-:R-:W-:Y:S02]  /*0420*/  @!P5 PRMT R10, R10, 0x5410, R0 ;  /* 0x000054100a0ad816 */ /* 0x010fe40000000000 */
[----:B-1----:R-:W-:Y:S02]  /*0430*/  PRMT R23, RZ, 0x7610, R23 ;  /* 0x00007610ff177816 */ /* 0x002fe40000000017 */
[----:B0-----:R-:W-:Y:S02]  /*0440*/  PRMT R13, RZ, 0x7610, R13 ;  /* 0x00007610ff0d7816 */ /* 0x001fe4000000000d */
[----:B------:R-:W-:Y:S02]  /*0450*/  PRMT R11, RZ, 0x7610, R11 ;  /* 0x00007610ff0b7816 */ /* 0x000fe4000000000b */
[----:B------:R-:W-:-:S02]  /*0460*/  PRMT R30, RZ, 0x7610, R30 ;  /* 0x00007610ff1e7816 */ /* 0x000fc4000000001e */
[----:B------:R-:W-:Y:S02]  /*0470*/  PRMT R29, RZ, 0x7610, R29 ;  /* 0x00007610ff1d7816 */ /* 0x000fe4000000001d */
[----:B------:R-:W-:Y:S02]  /*0480*/  PRMT R25, RZ, 0x7610, R25 ;  /* 0x00007610ff197816 */ /* 0x000fe40000000019 */
[----:B------:R-:W-:Y:S02]  /*0490*/  @!P5 PRMT R10, R0, 0x7632, R10 ;  /* 0x00007632000ad816 */ /* 0x000fe4000000000a */
[----:B-----5:R-:W-:Y:S02]  /*04a0*/  @!P4 PRMT R9, R9, 0x7610, R16 ;  /* 0x000076100909c816 */ /* 0x020fe40000000010 */
[----:B---3--:R-:W-:Y:S02]  /*04b0*/  @!P3 PRMT R8, R8, 0x7610, R22 ;  /* 0x000076100808b816 */ /* 0x008fe40000000016 */
[----:B------:R-:W-:-:S02]  /*04c0*/  PRMT R9, RZ, 0x7610, R9 ;  /* 0x00007610ff097816 */ /* 0x000fc40000000009 */
[----:B------:R-:W-:Y:S02]  /*04d0*/  PRMT R8, RZ, 0x7610, R8 ;  /* 0x00007610ff087816 */ /* 0x000fe40000000008 */
[----:B------:R-:W-:Y:S02]  /*04e0*/  @!P4 PRMT R23, R16, 0x7610, R23 ;  /* 0x000076101017c816 */ /* 0x000fe40000000017 */
[----:B------:R-:W-:Y:S02]  /*04f0*/  @!P3 PRMT R13, R22, 0x7610, R13 ;  /* 0x00007610160db816 */ /* 0x000fe4000000000d */
[C---:B------:R-:W-:Y:S02]  /*0500*/  @!P2 PRMT R11, R14.reuse, 0x7610, R11 ;  /* 0x000076100e0ba816 */ /* 0x040fe4000000000b */
[----:B------:R-:W-:Y:S02]  /*0510*/  @!P2 PRMT R8, R14, 0x7632, R8 ;  /* 0x000076320e08a816 */ /* 0x000fe40000000008 */
[----:B--2---:R-:W-:-:S02]  /*0520*/  @!P1 PRMT R9, R20, 0x7610, R9 ;  /* 0x0000761014099816 */ /* 0x004fc40000000009 */
[----:B------:R-:W-:Y:S02]  /*0530*/  @!P1 PRMT R30, R20, 0x7632, R30 ;  /* 0x00007632141e9816 */ /* 0x000fe4000000001e */
[----:B------:R-:W-:-:S04]  /*0540*/  @!P6 PRMT R28, R28, 0x5410, R12 ;  /* 0x000054101c1ce816 */ /* 0x000fc8000000000c */
        /* <DEDUP_REMOVED lines=27> */
.L_x_5607:
        /* <DEDUP_REMOVED lines=43> */
[----:B------:R-:W-:Y:S05]  /*09b0*/  CALL.REL.NOINC `($__internal_6_$__cuda_sm3x_div_rn_ftz_f32_slowpath) ;  /* 0x0000029000447944 */ /* 0x000fea0003c00000 */
.L_x_5613:
[----:B------:R-:W-:Y:S05]  /*09c0*/  BSYNC.RECONVERGENT B4 ;  /* 0x0000000000047941 */ /* 0x000fea0003800200 */
.L_x_5612:
        /* <DEDUP_REMOVED lines=22> */
.L_x_5611:
        /* <DEDUP_REMOVED lines=31> */
[----:B------:R-:W-:Y:S05]  /*0d20*/  CALL.REL.NOINC `($__internal_6_$__cuda_sm3x_div_rn_ftz_f32_slowpath) ;  /* 0x0000028c00687944 */ /* 0x000fea0003c00000 */
.L_x_5617:
[----:B------:R-:W-:Y:S05]  /*0d30*/  BSYNC.RECONVERGENT B4 ;  /* 0x0000000000047941 */ /* 0x000fea0003800200 */
.L_x_5616:
[----:B------:R-:W-:Y:S02]  /*0d40*/  HFMA2 R15, -RZ, RZ, 0.89990234375, 10328 ;  /* 0x3b33710bff0f7431 */ /* 0x000fe400000001ff */
[----:B------:R-:W-:Y:S01]  /*0d50*/  FMUL.FTZ R6, R0, R0 ;  /* 0x0000000000067220 */ /* 0x000fe20000410000 */
[----:B------:R-:W-:Y:S02]  /*0d60*/  MOV R17, 0x3fd774eb ;  /* 0x3fd774eb00117802 */ /* 0x000fe40000000f00 */
[----:B------:R-:W-:Y:S02]  /*0d70*/  FSETP.NEU.FTZ.AND P1, PT, |R25|, R4, PT ;  /* 0x000000041900720b */ /* 0x000fe40003f3d200 */
[----:B------:R-:W-:Y:S01]  /*0d80*/  FSETP.NEU.FTZ.AND P0, PT, R5, RZ, PT ;  /* 0x000000ff0500720b */ /* 0x000fe20003f1d000 */
[----:B------:R-:W-:Y:S01]  /*0d90*/  FADD.FTZ R5, |R25|, R4 ;  /* 0x0000000419057221 */ /* 0x000fe20000010200 */
        /* <DEDUP_REMOVED lines=16> */
.L_x_5615:
        /* <DEDUP_REMOVED lines=16> */
[----:B------:R-:W-:Y:S05]  /*0fa0*/  CALL.REL.NOINC `($__internal_6_$__cuda_sm3x_div_rn_ftz_f32_slowpath) ;  /* 0x0000028800c87944 */ /* 0x000fea0003c00000 */
.L_x_5619:
[----:B------:R-:W-:Y:S05]  /*0fb0*/  BSYNC.RECONVERGENT B4 ;  /* 0x0000000000047941 */ /* 0x000fea0003800200 */
.L_x_5618:
        /* <DEDUP_REMOVED lines=22> */
.L_x_5610:
        /* <DEDUP_REMOVED lines=42> */
.L_x_5622:
[----:B------:R-:W-:Y:S05]  /*13c0*/  BSYNC.RECONVERGENT B4 ;  /* 0x0000000000047941 */ /* 0x000fea0003800200 */
.L_x_5621:
[----:B------:R-:W-:Y:S01]  /*13d0*/  MOV R15, 0x3b33710b ;  /* 0x3b33710b000f7802 */ /* 0x000fe20000000f00 */
        /* <DEDUP_REMOVED lines=21> */
.L_x_5620:
        /* <DEDUP_REMOVED lines=31> */
[----:B------:R-:W-:Y:S05]  /*1720*/  CALL.REL.NOINC `($__internal_6_$__cuda_sm3x_div_rn_ftz_f32_slowpath) ;  /* 0x0000028000e87944 */ /* 0x000fea0003c00000 */
.L_x_5625:
[----:B------:R-:W-:Y:S05]  /*1730*/  BSYNC.RECONVERGENT B4 ;  /* 0x0000000000047941 */ /* 0x000fea0003800200 */
.L_x_5624:
        /* <DEDUP_REMOVED lines=22> */
.L_x_5623:
        /* <DEDUP_REMOVED lines=17> */
.L_x_5627:
[----:B------:R-:W-:Y:S05]  /*19b0*/  BSYNC.RECONVERGENT B4 ;  /* 0x0000000000047941 */ /* 0x000fea0003800200 */
.L_x_5626:
        /* <DEDUP_REMOVED lines=21> */
.L_x_5614:
[----:B------:R-:W-:Y:S05]  /*1b10*/  BSYNC.RECONVERGENT B3 ;  /* 0x0000000000037941 */ /* 0x000fea0003800200 */
.L_x_5609:
[----:B------:R-:W-:Y:S01]  /*1b20*/  FADD.FTZ R3, R3, 0.69314718246459960938 ;  /* 0x3f31721803037421 */ /* 0x000fe20000010000 */
[----:B------:R-:W-:-:S04]  /*1b30*/  LOP3.LUT R29, R4, 0x80000000, R29, 0xb8, !PT ;  /* 0x80000000041d7812 */ /* 0x000fc800078eb81d */
[----:B------:R-:W-:Y:S01]  /*1b40*/  LOP3.LUT R24, R3, 0x80000000, R24, 0xb8, !PT ;  /* 0x8000000003187812 */ /* 0x000fe200078eb818 */
[----:B------:R-:W-:Y:S06]  /*1b50*/  BRA `(.L_x_5606) ;  /* 0x00000010009c7947 */ /* 0x000fec0003800000 */
.L_x_5608:
        /* <DEDUP_REMOVED lines=70> */
.L_x_5633:
[----:B------:R-:W-:Y:S05]  /*1fc0*/  BSYNC.RECONVERGENT B1 ;  /* 0x0000000000017941 */ /* 0x000fea0003800200 */
.L_x_5632:
        /* <DEDUP_REMOVED lines=8> */
.L_x_5635:
[----:B------:R-:W-:Y:S05]  /*2050*/  BSYNC.RECONVERGENT B1 ;  /* 0x0000000000017941 */ /* 0x000fea0003800200 */
.L_x_5634:
[----:B------:R-:W-:Y:S01]  /*2060*/  FADD.FTZ R18, R18, R5 ;  /* 0x0000000512127221 */ /* 0x000fe20000010000 */
[----:B------:R-:W-:-:S03]  /*2070*/  HFMA2 R31, -RZ, RZ, 1.875, 0 ;  /* 0x3f800000ff1f7431 */ /* 0x000fc600000001ff */
[----:B------:R-:W-:-:S04]  /*2080*/  FMUL.FTZ R14, R18, R3 ;  /* 0x00000003120e7220 */ /* 0x000fc80000410000 */
[----:B------:R-:W1:Y:S02]  /*2090*/  MUFU.SQRT R3, R14 ;  /* 0x0000000e00037308 */ /* 0x000e640000002000 */
[----:B-1----:R-:W-:Y:S01]  /*20a0*/  FADD.FTZ R3, R18, R3 ;  /* 0x0000000312037221 */ /* 0x002fe20000010000 */
[----:B------:R-:W-:-:S03]  /*20b0*/  MOV R18, 0x3d39bf78 ;  /* 0x3d39bf7800127802 */ /* 0x000fc60000000f00 */
        /* <DEDUP_REMOVED lines=28> */
.L_x_5631:
        /* <DEDUP_REMOVED lines=40> */
.L_x_5629:
[----:B------:R-:W-:-:S04]  /*2500*/  FFMA.FTZ R3, R21, R21, -1 ;  /* 0xbf80000015037423 */ /* 0x000fc80000010015 */
[----:B------:R-:W0:Y:S02]  /*2510*/  MUFU.SQRT R12, R3 ;  /* 0x00000003000c7308 */ /* 0x000e240000002000 */
[----:B0-----:R-:W-:-:S06]  /*2520*/  FADD.FTZ R12, R21, R12 ;  /* 0x0000000c150c7221 */ /* 0x001fcc0000010000 */
[----:B------:R-:W0:Y:S02]  /*2530*/  MUFU.LG2 R12, R12 ;  /* 0x0000000c000c7308 */ /* 0x000e240000000c00 */
[----:B0-----:R-:W-:-:S07]  /*2540*/  FMUL.FTZ R5, R12, 0.69314718246459960938 ;  /* 0x3f3172180c057820 */ /* 0x001fce0000410000 */
.L_x_5630:
[----:B------:R-:W-:Y:S05]  /*2550*/  BSYNC.RECONVERGENT B0 ;  /* 0x0000000000007941 */ /* 0x000fea0003800200 */
.L_x_5628:
        /* <DEDUP_REMOVED lines=31> */
[----:B------:R-:W-:Y:S01]  /*2750*/  @!P0 FADD.FTZ R6, R19, -R0 ;  /* 0x8000000013068221 */ /* 0x000fe20000010000 */
[----:B------:R-:W-:-:S03]  /*2760*/  @!P1 FMUL.FTZ R3, |R25|, 0.5 ;  /* 0x3f00000019039820 */ /* 0x000fc60000410200 */
[----:B------:R-:W2:Y:S01]  /*2770*/  @P1 MUFU.RCP R17, R17 ;  /* 0x0000001100111308 */ /* 0x000ea20000001000 */
[----:B------:R-:W-:Y:S01]  /*2780*/  @!P0 FMUL.FTZ R6, R6, 0.5 ;  /* 0x3f00000006068820 */ /* 0x000fe20000410000 */
[----:B--2---:R-:W-:Y:S01]  /*2790*/  @P1 FMUL.FTZ.D2 R3, R14, R17 ;  /* 0x000000110e031220 */ /* 0x004fe20000310000 */
[----:B------:R-:W-:Y:S06]  /*27a0*/  @!P0 BRA `(.L_x_5643) ;  /* 0x0000000000188947 */ /* 0x000fec0003800000 */
[----:B------:R-:W-:-:S13]  /*27b0*/  FSETP.NEU.FTZ.AND P0, PT, R0, RZ, PT ;  /* 0x000000ff0000720b */ /* 0x000fda0003f1d000 */
[----:B------:R-:W-:Y:S01]  /*27c0*/  @P0 FADD.FTZ R0, R19, R0 ;  /* 0x0000000013000221 */ /* 0x000fe20000010000 */
[C---:B0-----:R-:W-:Y:S01]  /*27d0*/  @P0 FMUL.FTZ R15, R25.reuse, R25 ;  /* 0x00000019190f0220 */ /* 0x041fe20000410000 */
[----:B------:R-:W-:-:S04]  /*27e0*/  @!P0 FMUL.FTZ R6, |R25|, 0.5 ;  /* 0x3f00000019068820 */ /* 0x000fc80000410200 */
[----:B------:R-:W0:Y:S02]  /*27f0*/  @P0 MUFU.RCP R0, R0 ;  /* 0x0000000000000308 */ /* 0x000e240000001000 */
[----:B0-----:R-:W-:-:S07]  /*2800*/  @P0 FMUL.FTZ.D2 R6, R15, R0 ;  /* 0x000000000f060220 */ /* 0x001fce0000310000 */
.L_x_5643:
[----:B------:R-:W-:Y:S05]  /*2810*/  BSYNC.RECONVERGENT B4 ;  /* 0x0000000000047941 */ /* 0x000fea0003800200 */
.L_x_5642:
[----:B------:R-:W-:-:S04]  /*2820*/  FADD.FTZ R3, R6, R3 ;  /* 0x0000000306037221 */ /* 0x000fc80000010000 */
[----:B------:R-:W-:-:S06]  /*2830*/  FMUL.FTZ R3, R3, R12 ;  /* 0x0000000c03037220 */ /* 0x000fcc0000410000 */
[----:B------:R-:W2:Y:S01]  /*2840*/  MUFU.SQRT R3, R3 ;  /* 0x0000000300037308 */ /* 0x000ea20000002000 */
[----:B------:R-:W-:Y:S05]  /*2850*/  BRA `(.L_x_5640) ;  /* 0x00000000002c7947 */ /* 0x000fea0003800000 */
.L_x_5641:
        /* <DEDUP_REMOVED lines=11> */
.L_x_5640:
[----:B------:R-:W-:Y:S05]  /*2910*/  BSYNC.RECONVERGENT B1 ;  /* 0x0000000000017941 */ /* 0x000fea0003800200 */
.L_x_5638:
[----:B------:R-:W-:Y:S05]  /*2920*/  BSYNC.RELIABLE B0 ;  /* 0x0000000000007941 */ /* 0x000fea0003800100 */
.L_x_5637:
[----:B--2-4-:R-:W-:Y:S01]  /*2930*/  FADD.FTZ R21, |R3|, -RZ ;  /* 0x800000ff03157221 */ /* 0x014fe20000010200 */
[C---:B------:R-:W-:Y:S01]  /*2940*/  FADD.FTZ R0, |R4|.reuse, -RZ ;  /* 0x800000ff04007221 */ /* 0x040fe20000010200 */
[----:B------:R-:W-:Y:S01]  /*2950*/  FSETP.GT.FTZ.AND P2, PT, |R4|, |R3|, PT ;  /* 0x400000030400720b */ /* 0x000fe20003f54200 */
[----:B------:R-:W-:Y:S03]  /*2960*/  BSSY.RECONVERGENT B4, `(.L_x_5644) ;  /* 0x000000e000047945 */ /* 0x000fe60003800200 */
[----:B------:R-:W-:Y:S02]  /*2970*/  FSEL R6, R0, R21, P2 ;  /* 0x0000001500067208 */ /* 0x000fe40001000000 */
[----:B------:R-:W-:Y:S02]  /*2980*/  FSEL R21, R21, R0, P2 ;  /* 0x0000000015157208 */ /* 0x000fe40001000000 */
[----:B0-----:R-:W3:Y:S08]  /*2990*/  MUFU.RCP R15, R6 ;  /* 0x00000006000f7308 */ /* 0x001ef00000001000 */
[----:B------:R-:W0:Y:S01]  /*29a0*/  FCHK P0, R21, R6 ;  /* 0x0000000615007302 */ /* 0x000e220000000000 */
[----:B---3--:R-:W-:-:S04]  /*29b0*/  FFMA R12, -R6, R15, 1 ;  /* 0x3f800000060c7423 */ /* 0x008fc8000000010f */
[----:B------:R-:W-:-:S04]  /*29c0*/  FFMA R12, R15, R12, R15 ;  /* 0x0000000c0f0c7223 */ /* 0x000fc8000000000f */
[----:B------:R-:W-:-:S04]  /*29d0*/  FFMA R15, R21, R12, RZ ;  /* 0x0000000c150f7223 */ /* 0x000fc800000000ff */
[----:B------:R-:W-:-:S04]  /*29e0*/  FFMA R0, -R6, R15, R21 ;  /* 0x0000000f06007223 */ /* 0x000fc80000000115 */
[----:B------:R-:W-:Y:S01]  /*29f0*/  FFMA R0, R12, R0, R15 ;  /* 0x000000000c007223 */ /* 0x000fe2000000000f */
[----:B0-----:R-:W-:Y:S06]  /*2a00*/  @!P0 BRA `(.L_x_5645) ;  /* 0x00000000000c8947 */ /* 0x001fec0003800000 */
[----:B------:R-:W-:Y:S02]  /*2a10*/  MOV R20, R6 ;  /* 0x0000000600147202 */ /* 0x000fe40000000f00 */
[----:B------:R-:W-:-:S07]  /*2a20*/  MOV R14, 0x2a40 ;  /* 0x00002a40000e7802 */ /* 0x000fce0000000f00 */
[----:B-1----:R-:W-:Y:S05]  /*2a30*/  CALL.REL.NOINC `($__internal_6_$__cuda_sm3x_div_rn_ftz_f32_slowpath) ;  /* 0x0000027000247944 */ /* 0x002fea0003c00000 */
.L_x_5645:
[----:B------:R-:W-:Y:S05]  /*2a40*/  BSYNC.RECONVERGENT B4 ;  /* 0x0000000000047941 */ /* 0x000fea0003800200 */
.L_x_5644:
        /* <DEDUP_REMOVED lines=28> */
.L_x_5639:
        /* <DEDUP_REMOVED lines=25> */
.L_x_5646:
[----:B------:R-:W-:Y:S05]  /*2da0*/  BSYNC.RECONVERGENT B3 ;  /* 0x0000000000037941 */ /* 0x000fea0003800200 */
.L_x_5636:
[----:B-1----:R-:W-:Y:S02]  /*2db0*/  LOP3.LUT R24, R5, 0x80000000, R24, 0xb8, !PT ;  /* 0x8000000005187812 */ /* 0x002fe400078eb818 */
[----:B------:R-:W-:-:S07]  /*2dc0*/  LOP3.LUT R29, R6, 0x80000000, R29, 0xb8, !PT ;  /* 0x80000000061d7812 */ /* 0x000fce00078eb81d */
.L_x_5606:
[----:B------:R-:W-:Y:S05]  /*2dd0*/  BSYNC.RECONVERGENT B2 ;  /* 0x0000000000027941 */ /* 0x000fea0003800200 */
.L_x_5605:
        /* <DEDUP_REMOVED lines=30> */
.L_x_5649:
        /* <DEDUP_REMOVED lines=70> */
.L_x_5656:
[----:B------:R-:W-:-:S04]  /*3420*/  FADD.FTZ R5, -R0, R17 ;  /* 0x0000001100057221 */ /* 0x000fc80000010100 */
[----:B------:R-:W-:-:S07]  /*3430*/  FMUL.FTZ R5, R5, 0.5 ;  /* 0x3f00000005057820 */ /* 0x000fce0000410000 */
.L_x_5657:
[----:B------:R-:W-:Y:S05]  /*3440*/  BSYNC.RECONVERGENT B1 ;  /* 0x0000000000017941 */ /* 0x000fea0003800200 */
.L_x_5655:
        /* <DEDUP_REMOVED lines=11> */
.L_x_5659:
[----:B------:R-:W-:-:S04]  /*3500*/  FADD.FTZ R12, R6, -R21 ;  /* 0x80000015060c7221 */ /* 0x000fc80000010000 */
[----:B------:R-:W-:-:S07]  /*3510*/  FMUL.FTZ R12, R12, 0.5 ;  /* 0x3f0000000c0c7820 */ /* 0x000fce0000410000 */
.L_x_5660:
[----:B------:R-:W-:Y:S05]  /*3520*/  BSYNC.RECONVERGENT B1 ;  /* 0x0000000000017941 */ /* 0x000fea0003800200 */
.L_x_5658:
        /* <DEDUP_REMOVED lines=35> */
.L_x_5654:
        /* <DEDUP_REMOVED lines=35> */
.L_x_5661:
[----:B------:R-:W-:-:S04]  /*3990*/  FADD.FTZ R5, -R4, 1 ;  /* 0x3f80000004057421 */ /* 0x000fc80000010100 */
[----:B------:R-:W-:-:S06]  /*39a0*/  FMUL.FTZ R12, R0, R5 ;  /* 0x00000005000c7220 */ /* 0x000fcc0000410000 */
[----:B------:R-:W0:Y:S08]  /*39b0*/  MUFU.SQRT R12, R12 ;  /* 0x0000000c000c7308 */ /* 0x000e300000002000 */
[----:B0-----:R-:W0:Y:S02]  /*39c0*/  MUFU.RCP R14, R12 ;  /* 0x0000000c000e7308 */ /* 0x001e240000001000 */
[----:B0-----:R-:W-:Y:S01]  /*39d0*/  FMUL.FTZ R5, |R7|, R14 ;  /* 0x0000000e07057220 */ /* 0x001fe20000410200 */
[----:B------:R-:W-:Y:S06]  /*39e0*/  BRA `(.L_x_5652) ;  /* 0x0000000000047947 */ /* 0x000fec0003800000 */
.L_x_5653:
[----:B------:R0:W1:Y:S02]  /*39f0*/  MUFU.SQRT R5, R15 ;  /* 0x0000000f00057308 */ /* 0x0000640000002000 */
.L_x_5652:
[----:B------:R-:W-:Y:S05]  /*3a00*/  BSYNC.RECONVERGENT B0 ;  /* 0x0000000000007941 */ /* 0x000fea0003800200 */
.L_x_5651:
        /* <DEDUP_REMOVED lines=35> */
.L_x_5665:
        /* <DEDUP_REMOVED lines=23> */
.L_x_5671:
[----:B------:R-:W-:-:S04]  /*3db0*/  FADD.FTZ R3, R6, -R3 ;  /* 0x8000000306037221 */ /* 0x000fc80000010000 */
[----:B0-----:R-:W-:-:S07]  /*3dc0*/  FMUL.FTZ R15, R3, 0.5 ;  /* 0x3f000000030f7820 */ /* 0x001fce0000410000 */
.L_x_5672:
[----:B------:R-:W-:Y:S05]  /*3dd0*/  BSYNC.RECONVERGENT B4 ;  /* 0x0000000000047941 */ /* 0x000fea0003800200 */
.L_x_5670:
[----:B------:R-:W-:Y:S01]  /*3de0*/  FADD.FTZ R0, R15, R0 ;  /* 0x000000000f007221 */ /* 0x000fe20000010000 */
[----:B------:R-:W-:-:S04]  /*3df0*/  FADD.FTZ R19, R4, R19 ;  /* 0x0000001304137221 */ /* 0x000fc80000010000 */
[----:B------:R-:W-:-:S04]  /*3e00*/  FMUL.FTZ R0, R0, R19 ;  /* 0x0000001300007220 */ /* 0x000fc80000410000 */
[----:B------:R2:W3:Y:S01]  /*3e10*/  MUFU.SQRT R3, R0 ;  /* 0x0000000000037308 */ /* 0x0004e20000002000 */
[----:B------:R-:W-:Y:S05]  /*3e20*/  BRA `(.L_x_5673) ;  /* 0x0000000000487947 */ /* 0x000fea0003800000 */
.L_x_5669:
[----:B------:R-:W-:-:S13]  /*3e30*/  FSETP.GT.FTZ.AND P0, PT, R4, 1, PT ;  /* 0x3f8000000400780b */ /* 0x000fda0003f14000 */
[----:B------:R-:W-:Y:S01]  /*3e40*/  @P0 FMUL.FTZ R12, R0, R3 ;  /* 0x00000003000c0220 */ /* 0x000fe20000410000 */
[----:B------:R-:W-:Y:S01]  /*3e50*/  @!P0 FADD.FTZ R3, -R4, 1 ;  /* 0x3f80000004038421 */ /* 0x000fe20000010100 */
[----:B------:R-:W-:-:S03]  /*3e60*/  @P0 FMUL.FTZ R7, |R7|, 2.81474976710656000000e+14 ;  /* 0x5780000007070820 */ /* 0x000fc60000410200 */
[----:B------:R-:W-:Y:S01]  /*3e70*/  @!P0 FMUL.FTZ R6, R0, R3 ;  /* 0x0000000300068220 */ /* 0x000fe20000410000 */
[----:B------:R-:W2:Y:S01]  /*3e80*/  @P0 MUFU.SQRT R12, R12 ;  /* 0x0000000c000c0308 */ /* 0x000ea20000002000 */
[C---:B------:R-:W-:Y:S01]  /*3e90*/  @P0 FMUL.FTZ R7, R4.reuse, R7 ;  /* 0x0000000704070220 */ /* 0x040fe20000410000 */
[----:B------:R-:W-:-:S06]  /*3ea0*/  @P0 FMUL.FTZ R4, R4, 2.81474976710656000000e+14 ;  /* 0x5780000004040820 */ /* 0x000fcc0000410000 */
[----:B------:R-:W-:Y:S08]  /*3eb0*/  @!P0 MUFU.SQRT R3, R6 ;  /* 0x0000000600038308 */ /* 0x000ff00000002000 */
[----:B--2---:R-:W2:Y:S02]  /*3ec0*/  @P0 MUFU.RCP R0, R12 ;  /* 0x0000000c00000308 */ /* 0x004ea40000001000 */
[----:B--2---:R-:W-:Y:S01]  /*3ed0*/  @P0 FMUL.FTZ R3, R7, R0 ;  /* 0x0000000007030220 */ /* 0x004fe20000410000 */
[----:B------:R-:W-:Y:S06]  /*3ee0*/  BRA `(.L_x_5673) ;  /* 0x0000000000187947 */ /* 0x000fec0003800000 */
.L_x_5668:
[----:B------:R-:W-:Y:S01]  /*3ef0*/  FADD.FTZ R0, R19, 1 ;  /* 0x3f80000013007421 */ /* 0x000fe20000010000 */
[----:B------:R-:W-:Y:S01]  /*3f00*/  MUFU.SQRT R3, R15 ;  /* 0x0000000f00037308 */ /* 0x000fe20000002000 */
[----:B------:R-:W-:Y:S02]  /*3f10*/  MOV R4, 0x3f800000 ;  /* 0x3f80000000047802 */ /* 0x000fe40000000f00 */
[----:B------:R-:W-:-:S06]  /*3f20*/  FMUL.FTZ R0, R0, 0.5 ;  /* 0x3f00000000007820 */ /* 0x000fcc0000410000 */
[----:B------:R-:W2:Y:S02]  /*3f30*/  MUFU.SQRT R0, R0 ;  /* 0x0000000000007308 */ /* 0x000ea40000002000 */
[----:B--2---:R-:W-:-:S07]  /*3f40*/  FMUL.FTZ R3, R3, R0 ;  /* 0x0000000003037220 */ /* 0x004fce0000410000 */
.L_x_5673:
[----:B------:R-:W-:Y:S05]  /*3f50*/  BSYNC.RECONVERGENT B1 ;  /* 0x0000000000017941 */ /* 0x000fea0003800200 */
.L_x_5667:
[----:B------:R-:W-:Y:S05]  /*3f60*/  BRA `(.L_x_5674) ;  /* 0x0000000000087947 */ /* 0x000fea0003800000 */
.L_x_5664:
[----:B------:R-:W-:Y:S01]  /*3f70*/  FMUL.FTZ R3, R19, 16777216 ;  /* 0x4b80000013037820 */ /* 0x000fe20000410000 */
[----:B------:R-:W-:-:S07]  /*3f80*/  FMUL.FTZ R4, R4, 16777216 ;  /* 0x4b80000004047820 */ /* 0x000fce0000410000 */
.L_x_5674:
[----:B------:R-:W-:Y:S05]  /*3f90*/  BSYNC.RELIABLE B0 ;  /* 0x0000000000007941 */ /* 0x000fea0003800100 */
.L_x_5663:
[----:B---3--:R-:W-:Y:S01]  /*3fa0*/  FADD.FTZ R21, |R3|, -RZ ;  /* 0x800000ff03157221 */ /* 0x008fe20000010200 */
[C---:B--2---:R-:W-:Y:S01]  /*3fb0*/  FADD.FTZ R0, |R4|.reuse, -RZ ;  /* 0x800000ff04007221 */ /* 0x044fe20000010200 */
[----:B------:R-:W-:Y:S01]  /*3fc0*/  FSETP.GT.FTZ.AND P2, PT, |R4|, |R3|, PT ;  /* 0x400000030400720b */ /* 0x000fe20003f54200 */
[----:B------:R-:W-:Y:S03]  /*3fd0*/  BSSY.RECONVERGENT B4, `(.L_x_5675) ;  /* 0x000000e000047945 */ /* 0x000fe60003800200 */
[----:B------:R-:W-:Y:S02]  /*3fe0*/  FSEL R6, R0, R21, P2 ;  /* 0x0000001500067208 */ /* 0x000fe40001000000 */
[----:B------:R-:W-:Y:S02]  /*3ff0*/  FSEL R21, R21, R0, P2 ;  /* 0x0000000015157208 */ /* 0x000fe40001000000 */
[----:B------:R-:W2:Y:S08]  /*4000*/  MUFU.RCP R7, R6 ;  /* 0x0000000600077308 */ /* 0x000eb00000001000 */
[----:B------:R-:W3:Y:S01]  /*4010*/  FCHK P0, R21, R6 ;  /* 0x0000000615007302 */ /* 0x000ee20000000000 */
[----:B--2---:R-:W-:-:S04]  /*4020*/  FFMA R12, -R6, R7, 1 ;  /* 0x3f800000060c7423 */ /* 0x004fc80000000107 */
[----:B------:R-:W-:-:S04]  /*4030*/  FFMA R12, R7, R12, R7 ;  /* 0x0000000c070c7223 */ /* 0x000fc80000000007 */
[----:B------:R-:W-:-:S04]  /*4040*/  FFMA R7, R21, R12, RZ ;  /* 0x0000000c15077223 */ /* 0x000fc800000000ff */
[----:B------:R-:W-:-:S04]  /*4050*/  FFMA R0, -R6, R7, R21 ;  /* 0x0000000706007223 */ /* 0x000fc80000000115 */
[----:B------:R-:W-:Y:S01]  /*4060*/  FFMA R0, R12, R0, R7 ;  /* 0x000000000c007223 */ /* 0x000fe20000000007 */
[----:B---3--:R-:W-:Y:S06]  /*4070*/  @!P0 BRA `(.L_x_5676) ;  /* 0x00000000000c8947 */ /* 0x008fec0003800000 */
[----:B------:R-:W-:Y:S02]  /*4080*/  MOV R20, R6 ;  /* 0x0000000600147202 */ /* 0x000fe40000000f00 */
[----:B------:R-:W-:-:S07]  /*4090*/  MOV R14, 0x40b0 ;  /* 0x000040b0000e7802 */ /* 0x000fce0000000f00 */
[----:B01----:R-:W-:Y:S05]  /*40a0*/  CALL.REL.NOINC `($__internal_6_$__cuda_sm3x_div_rn_ftz_f32_slowpath) ;  /* 0x0000025800887944 */ /* 0x003fea0003c00000 */
.L_x_5676:
[----:B------:R-:W-:Y:S05]  /*40b0*/  BSYNC.RECONVERGENT B4 ;  /* 0x0000000000047941 */ /* 0x000fea0003800200 */
.L_x_5675:
[----:B------:R-:W-:Y:S02]  /*40c0*/  HFMA2 R12, -RZ, RZ, 0.89990234375, 10328 ;  /* 0x3b33710bff0c7431 */ /* 0x000fe400000001ff */
[----:B------:R-:W-:Y:S01]  /*40d0*/  FMUL.FTZ R7, R0, R0 ;  /* 0x0000000000077220 */ /* 0x000fe20000410000 */
[----:B0-----:R-:W-:Y:S02]  /*40e0*/  MOV R15, 0x3fd774eb ;  /* 0x3fd774eb000f7802 */ /* 0x001fe40000000f00 */
        /* <DEDUP_REMOVED lines=25> */
.L_x_5666:
[----:B------:R-:W-:Y:S05]  /*4280*/  BSYNC.RECONVERGENT B3 ;  /* 0x0000000000037941 */ /* 0x000fea0003800200 */
.L_x_5662:
[----:B-1----:R-:W-:Y:S02]  /*4290*/  LOP3.LUT R22, R5, 0x80000000, R22, 0xb8, !PT ;  /* 0x8000000005167812 */ /* 0x002fe400078eb816 */
[----:B------:R-:W-:Y:S01]  /*42a0*/  LOP3.LUT R27, R12, 0x80000000, R27, 0xb8, !PT ;  /* 0x800000000c1b7812 */ /* 0x000fe200078eb81b */
[----:B------:R-:W-:Y:S06]  /*42b0*/  BRA `(.L_x_5648) ;  /* 0x0000001400107947 */ /* 0x000fec0003800000 */
.L_x_5650:
        /* <DEDUP_REMOVED lines=33> */
.L_x_5682:
[----:B------:R-:W-:Y:S05]  /*44d0*/  BSYNC.RECONVERGENT B4 ;  /* 0x0000000000047941 */ /* 0x000fea0003800200 */
.L_x_5681:
        /* <DEDUP_REMOVED lines=22> */
.L_x_5680:
[CC--:B------:R-:W-:Y:S01]  /*4640*/  VIMNMX R12, PT, PT, R3.reuse, R0.reuse, !PT ;  /* 0x00000000030c7248 */ /* 0x0c0fe20007fe0100 */
[----:B------:R-:W0:Y:S01]  /*4650*/  MUFU.RCP R17, R6 ;  /* 0x0000000600117308 */ /* 0x000e220000001000 */
        /* <DEDUP_REMOVED lines=10> */
[----:B------:R-:W-:Y:S01]  /*4700*/  LOP3.LUT R15, R14, 0x800000, RZ, 0xfc, !PT ;  /* 0x008000000e0f7812 */ /* 0x000fe200078efcff */
[----:B0-----:R-:W-:-:S04]  /*4710*/  FFMA R14, -R6, R17, 1 ;  /* 0x3f800000060e7423 */ /* 0x001fc80000000111 */
[----:B------:R-:W0:Y:S01]  /*4720*/  MUFU.SQRT R16, R16 ;  /* 0x0000001000107308 */ /* 0x000e220000002000 */
[----:B------:R-:W-:-:S04]  /*4730*/  FFMA R0, R17, R14, R17 ;  /* 0x0000000e11007223 */ /* 0x000fc80000000011 */
[----:B------:R-:W-:-:S04]  /*4740*/  FFMA R3, R0, R21, RZ ;  /* 0x0000001500037223 */ /* 0x000fc800000000ff */
[----:B------:R-:W-:-:S04]  /*4750*/  FFMA R14, -R6, R3, R21 ;  /* 0x00000003060e7223 */ /* 0x000fc80000000115 */
[----:B------:R-:W-:Y:S01]  /*4760*/  FFMA R0, R0, R14, R3 ;  /* 0x0000000e00007223 */ /* 0x000fe20000000003 */
[----:B0-----:R-:W-:Y:S01]  /*4770*/  @P0 FMUL.FTZ R12, R16, R15 ;  /* 0x0000000f100c0220 */ /* 0x001fe20000410000 */
[----:B------:R-:W-:-:S04]  /*4780*/  FSETP.NEU.FTZ.AND P0, PT, R7, +INF , PT ;  /* 0x7f8000000700780b */ /* 0x000fc80003f1d000 */
[----:B------:R-:W-:-:S06]  /*4790*/  FSEL R12, R12, +INF , P0 ;  /* 0x7f8000000c0c7808 */ /* 0x000fcc0000000000 */
[----:B------:R-:W0:Y:S08]  /*47a0*/  MUFU.LG2 R12, R12 ;  /* 0x0000000c000c7308 */ /* 0x000e300000000c00 */
[----:B------:R-:W1:Y:S01]  /*47b0*/  FCHK P0, R21, R6 ;  /* 0x0000000615007302 */ /* 0x000e620000000000 */
[----:B0-----:R-:W-:Y:S01]  /*47c0*/  FMUL.FTZ R3, R12, 0.69314718246459960938 ;  /* 0x3f3172180c037820 */ /* 0x001fe20000410000 */
[----:B-1----:R-:W-:Y:S06]  /*47d0*/  @!P0 BRA `(.L_x_5685) ;  /* 0x00000000000c8947 */ /* 0x002fec0003800000 */
[----:B------:R-:W-:Y:S02]  /*47e0*/  MOV R20, R6 ;  /* 0x0000000600147202 */ /* 0x000fe40000000f00 */
[----:B------:R-:W-:-:S07]  /*47f0*/  MOV R14, 0x4810 ;  /* 0x00004810000e7802 */ /* 0x000fce0000000f00 */
[----:B------:R-:W-:Y:S05]  /*4800*/  CALL.REL.NOINC `($__internal_6_$__cuda_sm3x_div_rn_ftz_f32_slowpath) ;  /* 0x0000025000b07944 */ /* 0x000fea0003c00000 */
.L_x_5685:
[----:B------:R-:W-:Y:S05]  /*4810*/  BSYNC.RECONVERGENT B4 ;  /* 0x0000000000047941 */ /* 0x000fea0003800200 */
.L_x_5684:
        /* <DEDUP_REMOVED lines=22> */
.L_x_5679:
        /* <DEDUP_REMOVED lines=16> */
[----:B------:R-:W-:-:S04]  /*4a80*/  HFMA2 R12, -RZ, RZ, 1.875, 0 ;  /* 0x3f800000ff0c7431 */ /* 0x000fc800000001ff */
        /* <DEDUP_REMOVED lines=16> */
.L_x_5687:
[----:B------:R-:W-:Y:S05]  /*4b90*/  BSYNC.RECONVERGENT B4 ;  /* 0x0000000000047941 */ /* 0x000fea0003800200 */
.L_x_5686:
        /* <DEDUP_REMOVED lines=22> */
.L_x_5678:
        /* <DEDUP_REMOVED lines=26> */
.L_x_5691:
[----:B------:R-:W-:Y:S05]  /*4ea0*/  BSYNC.RECONVERGENT B4 ;  /* 0x0000000000047941 */ /* 0x000fea0003800200 */
.L_x_5690:
        /* <DEDUP_REMOVED lines=22> */
.L_x_5689:
        /* <DEDUP_REMOVED lines=29> */
.L_x_5693:
[----:B------:R-:W-:Y:S05]  /*51e0*/  BSYNC.RECONVERGENT B4 ;  /* 0x0000000000047941 */ /* 0x000fea0003800200 */
.L_x_5692:
        /* <DEDUP_REMOVED lines=22> */
.L_x_5688:
        /* <DEDUP_REMOVED lines=33> */
.L_x_5695:
[----:B------:R-:W-:Y:S05]  /*5560*/  BSYNC.RECONVERGENT B4 ;  /* 0x0000000000047941 */ /* 0x000fea0003800200 */
.L_x_5694:
[----:B------:R-:W-:Y:S01]  /*5570*/  MOV R15, 0x3b33710b ;  /* 0x3b33710b000f7802 */ /* 0x000fe20000000f00 */
[----:B------:R-:W-:Y:S01]  /*5580*/  FMUL.FTZ R6, R0, R0 ;  /* 0x0000000000067220 */ /* 0x000fe20000410000 */
[----:B------:R-:W-:Y:S01]  /*5590*/  HFMA2 R17, -RZ, RZ, 1.9599609375, 20144 ;  /* 0x3fd774ebff117431 */ /* 0x000fe200000001ff */
[----:B------:R-:W-:Y:S02]  /*55a0*/  FSETP.NEU.FTZ.AND P1, PT, |R7|, R4, PT ;  /* 0x000000040700720b */ /* 0x000fe40003f3d200 */
[C---:B------:R-:W-:Y:S01]  /*55b0*/  FFMA.FTZ R15, R6.reuse, R15, -0.015681877732276916504 ;  /* 0xbc807748060f7423 */ /* 0x040fe2000001000f */
[----:B------:R-:W-:Y:S01]  /*55c0*/  FSETP.NEU.FTZ.AND P0, PT, R5, RZ, PT ;  /* 0x000000ff0500720b */ /* 0x000fe20003f1d000 */
[----:B------:R-:W-:Y:S02]  /*55d0*/  FADD.FTZ R5, |R7|, R4 ;  /* 0x0000000407057221 */ /* 0x000fe40000010200 */
        /* <DEDUP_REMOVED lines=14> */
.L_x_5683:
[----:B------:R-:W-:Y:S05]  /*56c0*/  BSYNC.RECONVERGENT B3 ;  /* 0x0000000000037941 */ /* 0x000fea0003800200 */
.L_x_5677:
[----:B------:R-:W-:Y:S01]  /*56d0*/  FADD.FTZ R3, R3, 0.69314718246459960938 ;  /* 0x3f31721803037421 */ /* 0x000fe20000010000 */
[----:B------:R-:W-:-:S04]  /*56e0*/  LOP3.LUT R27, R4, 0x80000000, R27, 0xb8, !PT ;  /* 0x80000000041b7812 */ /* 0x000fc800078eb81b */
[----:B------:R-:W-:-:S07]  /*56f0*/  LOP3.LUT R22, R3, 0x80000000, R22, 0xb8, !PT ;  /* 0x8000000003167812 */ /* 0x000fce00078eb816 */
.L_x_5648:
[----:B------:R-:W-:Y:S05]  /*5700*/  BSYNC.RECONVERGENT B2 ;  /* 0x0000000000027941 */ /* 0x000fea0003800200 */
.L_x_5647:
[----:B------:R-:W-:Y:S05]  /*5710*/  WARPSYNC.ALL ;  /* 0x0000000000007948 */ /* 0x000fea0003800000 */
[----:B------:R-:W1:Y:S01]  /*5720*/  S2UR UR5, SR_CTAID.X ;  /* 0x00000000000579c3 */ /* 0x000e620000002500 */
[----:B------:R-:W1:Y:S01]  /*5730*/  LDCU UR4, c[0x0][0x380] ;  /* 0x00007000ff0477ac */ /* 0x000e620008000800 */
[----:B------:R-:W-:Y:S01]  /*5740*/  IADD3 R0, PT, PT, R2, 0x100, RZ ;  /* 0x0000010002007810 */ /* 0x000fe20007ffe0ff */
[----:B------:R-:W-:Y:S01]  /*5750*/  BSSY.RECONVERGENT B2, `(.L_x_5696) ;  /* 0x000028f000027945 */ /* 0x000fe20003800200 */
[----:B-1----:R-:W-:-:S06]  /*5760*/  UIMAD UR4, UR5, -0x400, UR4 ;  /* 0xfffffc00050478a4 */ /* 0x002fcc000f8e0204 */
[----:B------:R-:W-:-:S13]  /*5770*/  ISETP.GE.U32.AND P0, PT, R0, UR4, PT ;  /* 0x0000000400007c0c */ /* 0x000fda000bf06070 */
[----:B------:R-:W-:Y:S05]  /*5780*/  @P0 BRA `(.L_x_5697) ;  /* 0x00000028002c0947 */ /* 0x000fea0003800000 */
[--C-:B------:R-:W-:Y:S02]  /*5790*/  HADD2.F32 R25, -RZ, R10.reuse.H1_H1 ;  /* 0x3000000aff197230 */ /* 0x100fe40000004100 */
[----:B------:R-:W-:-:S03]  /*57a0*/  HADD2.F32 R7, -RZ, R10.H0_H0 ;  /* 0x2000000aff077230 */ /* 0x000fc60000004100 */
[C---:B------:R-:W-:Y:S01]  /*57b0*/  FSETP.NAN.FTZ.AND P0, PT, |R25|.reuse, |R25|, PT ;  /* 0x400000191900720b */ /* 0x040fe20003f18200 */
[----:B------:R-:W-:Y:S01]  /*57c0*/  FADD.FTZ R4, |R25|, -RZ ;  /* 0x800000ff19047221 */ /* 0x000fe20000010200 */
[CC--:B------:R-:W-:Y:S01]  /*57d0*/  FSETP.NAN.FTZ.AND P1, PT, |R7|.reuse, |R7|.reuse, PT ;  /* 0x400000070700720b */ /* 0x0c0fe20003f38200 */
[----:B0-----:R-:W-:Y:S01]  /*57e0*/  FADD.FTZ R15, |R7|, -RZ ;  /* 0x800000ff070f7221 */ /* 0x001fe20000010200 */
        /* <DEDUP_REMOVED lines=17> */
.L_x_5698:
        /* <DEDUP_REMOVED lines=70> */
.L_x_5705:
[----:B------:R-:W-:-:S04]  /*5d60*/  FADD.FTZ R5, -R0, R17 ;  /* 0x0000001100057221 */ /* 0x000fc80000010100 */
[----:B------:R-:W-:-:S07]  /*5d70*/  FMUL.FTZ R5, R5, 0.5 ;  /* 0x3f00000005057820 */ /* 0x000fce0000410000 */
.L_x_5706:
[----:B------:R-:W-:Y:S05]  /*5d80*/  BSYNC.RECONVERGENT B1 ;  /* 0x0000000000017941 */ /* 0x000fea0003800200 */
.L_x_5704:
        /* <DEDUP_REMOVED lines=11> */
.L_x_5708:
[----:B------:R-:W-:-:S04]  /*5e40*/  FADD.FTZ R10, R6, -R21 ;  /* 0x80000015060a7221 */ /* 0x000fc80000010000 */
[----:B------:R-:W-:-:S07]  /*5e50*/  FMUL.FTZ R10, R10, 0.5 ;  /* 0x3f0000000a0a7820 */ /* 0x000fce0000410000 */
.L_x_5709:
[----:B------:R-:W-:Y:S05]  /*5e60*/  BSYNC.RECONVERGENT B1 ;  /* 0x0000000000017941 */ /* 0x000fea0003800200 */
.L_x_5707:
        /* <DEDUP_REMOVED lines=35> */
.L_x_5703:
        /* <DEDUP_REMOVED lines=35> */
.L_x_5710:
[----:B------:R-:W-:-:S04]  /*62d0*/  FADD.FTZ R5, -R4, 1 ;  /* 0x3f80000004057421 */ /* 0x000fc80000010100 */
[----:B------:R-:W-:-:S06]  /*62e0*/  FMUL.FTZ R10, R0, R5 ;  /* 0x00000005000a7220 */ /* 0x000fcc0000410000 */
[----:B------:R-:W0:Y:S08]  /*62f0*/  MUFU.SQRT R10, R10 ;  /* 0x0000000a000a7308 */ /* 0x000e300000002000 */
[----:B0-----:R-:W0:Y:S02]  /*6300*/  MUFU.RCP R12, R10 ;  /* 0x0000000a000c7308 */ /* 0x001e240000001000 */
[----:B0-----:R-:W-:Y:S01]  /*6310*/  FMUL.FTZ R5, |R7|, R12 ;  /* 0x0000000c07057220 */ /* 0x001fe20000410200 */
[----:B------:R-:W-:Y:S06]  /*6320*/  BRA `(.L_x_5701) ;  /* 0x0000000000047947 */ /* 0x000fec0003800000 */
.L_x_5702:
[----:B------:R0:W1:Y:S02]  /*6330*/  MUFU.SQRT R5, R15 ;  /* 0x0000000f00057308 */ /* 0x0000640000002000 */
.L_x_5701:
[----:B------:R-:W-:Y:S05]  /*6340*/  BSYNC.RECONVERGENT B0 ;  /* 0x0000000000007941 */ /* 0x000fea0003800200 */
.L_x_5700:
        /* <DEDUP_REMOVED lines=35> */
.L_x_5714:
        /* <DEDUP_REMOVED lines=23> */
.L_x_5720:
[----:B------:R-:W-:-:S04]  /*66f0*/  FADD.FTZ R3, R6, -R3 ;  /* 0x8000000306037221 */ /* 0x000fc80000010000 */
[----:B------:R-:W-:-:S07]  /*6700*/  FMUL.FTZ R15, R3, 0.5 ;  /* 0x3f000000030f7820 */ /* 0x000fce0000410000 */
.L_x_5721:
[----:B------:R-:W-:Y:S05]  /*6710*/  BSYNC.RECONVERGENT B4 ;  /* 0x0000000000047941 */ /* 0x000fea0003800200 */
.L_x_5719:
[----:B------:R-:W-:Y:S01]  /*6720*/  FADD.FTZ R10, R15, R10 ;  /* 0x0000000a0f0a7221 */ /* 0x000fe20000010000 */
[----:B------:R-:W-:-:S04]  /*6730*/  FADD.FTZ R19, R4, R19 ;  /* 0x0000001304137221 */ /* 0x000fc80000010000 */
[----:B------:R-:W-:-:S04]  /*6740*/  FMUL.FTZ R10, R10, R19 ;  /* 0x000000130a0a7220 */ /* 0x000fc80000410000 */
[----:B------:R0:W2:Y:S01]  /*6750*/  MUFU.SQRT R3, R10 ;  /* 0x0000000a00037308 */ /* 0x0000a20000002000 */
[----:B------:R-:W-:Y:S05]  /*6760*/  BRA `(.L_x_5722) ;  /* 0x0000000000487947 */ /* 0x000fea0003800000 */
.L_x_5718:
        /* <DEDUP_REMOVED lines=12> */
.L_x_5717:
[----:B------:R-:W-:Y:S01]  /*6830*/  FADD.FTZ R0, R19, 1 ;  /* 0x3f80000013007421 */ /* 0x000fe20000010000 */
[----:B------:R-:W-:Y:S01]  /*6840*/  MUFU.SQRT R3, R15 ;  /* 0x0000000f00037308 */ /* 0x000fe20000002000 */
[----:B------:R-:W-:Y:S02]  /*6850*/  MOV R4, 0x3f800000 ;  /* 0x3f80000000047802 */ /* 0x000fe40000000f00 */
[----:B------:R-:W-:-:S06]  /*6860*/  FMUL.FTZ R0, R0, 0.5 ;  /* 0x3f00000000007820 */ /* 0x000fcc0000410000 */
[----:B------:R-:W2:Y:S02]  /*6870*/  MUFU.SQRT R0, R0 ;  /* 0x0000000000007308 */ /* 0x000ea40000002000 */
[----:B--2---:R-:W-:-:S07]  /*6880*/  FMUL.FTZ R3, R3, R0 ;  /* 0x0000000003037220 */ /* 0x004fce0000410000 */
.L_x_5722:
[----:B------:R-:W-:Y:S05]  /*6890*/  BSYNC.RECONVERGENT B1 ;  /* 0x0000000000017941 */ /* 0x000fea0003800200 */
.L_x_5716:
[----:B------:R-:W-:Y:S05]  /*68a0*/  BRA `(.L_x_5723) ;  /* 0x0000000000087947 */ /* 0x000fea0003800000 */
.L_x_5713:
[----:B------:R-:W-:Y:S01]  /*68b0*/  FMUL.FTZ R3, R19, 16777216 ;  /* 0x4b80000013037820 */ /* 0x000fe20000410000 */
[----:B------:R-:W-:-:S07]  /*68c0*/  FMUL.FTZ R4, R4, 16777216 ;  /* 0x4b80000004047820 */ /* 0x000fce0000410000 */
.L_x_5723:
[----:B------:R-:W-:Y:S05]  /*68d0*/  BSYNC.RELIABLE B0 ;  /* 0x0000000000007941 */ /* 0x000fea0003800100 */
.L_x_5712:
[----:B--2---:R-:W-:Y:S01]  /*68e0*/  FADD.FTZ R21, |R3|, -RZ ;  /* 0x800000ff03157221 */ /* 0x004fe20000010200 */
        /* <DEDUP_REMOVED lines=15> */
[----:B-1----:R-:W-:Y:S05]  /*69e0*/  CALL.REL.NOINC `($__internal_6_$__cuda_sm3x_div_rn_ftz_f32_slowpath) ;  /* 0x0000023000387944 */ /* 0x002fea0003c00000 */
.L_x_5725:
[----:B------:R-:W-:Y:S05]  /*69f0*/  BSYNC.RECONVERGENT B4 ;  /* 0x0000000000047941 */ /* 0x000fea0003800200 */
.L_x_5724:
        /* <DEDUP_REMOVED lines=28> */
.L_x_5715:
[----:B------:R-:W-:Y:S05]  /*6bc0*/  BSYNC.RECONVERGENT B3 ;  /* 0x0000000000037941 */ /* 0x000fea0003800200 */
.L_x_5711:
[----:B-1----:R-:W-:Y:S02]  /*6bd0*/  LOP3.LUT R18, R5, 0x80000000, R18, 0xb8, !PT ;  /* 0x8000000005127812 */ /* 0x002fe400078eb812 */
[----:B------:R-:W-:Y:S01]  /*6be0*/  LOP3.LUT R25, R10, 0x80000000, R25, 0xb8, !PT ;  /* 0x800000000a197812 */ /* 0x000fe200078eb819 */
[----:B------:R-:W-:Y:S06]  /*6bf0*/  BRA `(.L_x_5697) ;  /* 0x0000001400107947 */ /* 0x000fec0003800000 */
.L_x_5699:
        /* <DEDUP_REMOVED lines=33> */
.L_x_5731:
[----:B------:R-:W-:Y:S05]  /*6e10*/  BSYNC.RECONVERGENT B4 ;  /* 0x0000000000047941 */ /* 0x000fea0003800200 */
.L_x_5730:
        /* <DEDUP_REMOVED lines=22> */
.L_x_5729:
        /* <DEDUP_REMOVED lines=29> */
.L_x_5734:
[----:B------:R-:W-:Y:S05]  /*7150*/  BSYNC.RECONVERGENT B4 ;  /* 0x0000000000047941 */ /* 0x000fea0003800200 */
.L_x_5733:
        /* <DEDUP_REMOVED lines=22> */
.L_x_5728:
        /* <DEDUP_REMOVED lines=33> */
.L_x_5736:
[----:B------:R-:W-:Y:S05]  /*74d0*/  BSYNC.RECONVERGENT B4 ;  /* 0x0000000000047941 */ /* 0x000fea0003800200 */
.L_x_5735:
        /* <DEDUP_REMOVED lines=22> */
.L_x_5727:
        /* <DEDUP_REMOVED lines=26> */
.L_x_5740:
[----:B------:R-:W-:Y:S05]  /*77e0*/  BSYNC.RECONVERGENT B4 ;  /* 0x0000000000047941 */ /* 0x000fea0003800200 */
.L_x_5739:
        /* <DEDUP_REMOVED lines=22> */
.L_x_5738:
        /* <DEDUP_REMOVED lines=29> */
.L_x_5742:
[----:B------:R-:W-:Y:S05]  /*7b20*/  BSYNC.RECONVERGENT B4 ;  /* 0x0000000000047941 */ /* 0x000fea0003800200 */
.L_x_5741:
        /* <DEDUP_REMOVED lines=22> */
.L_x_5737:
        /* <DEDUP_REMOVED lines=33> */
.L_x_5744:
[----:B------:R-:W-:Y:S05]  /*7ea0*/  BSYNC.RECONVERGENT B4 ;  /* 0x0000000000047941 */ /* 0x000fea0003800200 */
.L_x_5743:
        /* <DEDUP_REMOVED lines=21> */
.L_x_5732:
[----:B------:R-:W-:Y:S05]  /*8000*/  BSYNC.RECONVERGENT B3 ;  /* 0x0000000000037941 */ /* 0x000fea0003800200 */
.L_x_5726:
[----:B------:R-:W-:Y:S01]  /*8010*/  FADD.FTZ R3, R3, 0.69314718246459960938 ;  /* 0x3f31721803037421 */ /* 0x000fe20000010000 */
[----:B------:R-:W-:-:S04]  /*8020*/  LOP3.LUT R25, R4, 0x80000000, R25, 0xb8, !PT ;  /* 0x8000000004197812 */ /* 0x000fc800078eb819 */
[----:B------:R-:W-:-:S07]  /*8030*/  LOP3.LUT R18, R3, 0x80000000, R18, 0xb8, !PT ;  /* 0x8000000003127812 */ /* 0x000fce00078eb812 */
.L_x_5697:
[----:B------:R-:W-:Y:S05]  /*8040*/  BSYNC.RECONVERGENT B2 ;  /* 0x0000000000027941 */ /* 0x000fea0003800200 */
.L_x_5696:
[----:B------:R-:W-:Y:S05]  /*8050*/  WARPSYNC.ALL ;  /* 0x0000000000007948 */ /* 0x000fea0003800000 */
[----:B------:R-:W1:Y:S01]  /*8060*/  LDCU UR4, c[0x0][0x380] ;  /* 0x00007000ff0477ac */ /* 0x000e620008000800 */
[----:B------:R-:W-:Y:S01]  /*8070*/  IADD3 R0, PT, PT, R2, 0x180, RZ ;  /* 0x0000018002007810 */ /* 0x000fe20007ffe0ff */
[----:B------:R-:W-:Y:S01]  /*8080*/  BSSY.RECONVERGENT B2, `(.L_x_5745) ;  /* 0x000028f000027945 */ /* 0x000fe20003800200 */
[----:B-1----:R-:W-:-:S06]  /*8090*/  UIMAD UR4, UR5, -0x400, UR4 ;  /* 0xfffffc00050478a4 */ /* 0x002fcc000f8e0204 */
[----:B------:R-:W-:-:S13]  /*80a0*/  ISETP.GE.U32.AND P0, PT, R0, UR4, PT ;  /* 0x0000000400007c0c */ /* 0x000fda000bf06070 */
[----:B------:R-:W-:Y:S05]  /*80b0*/  @P0 BRA `(.L_x_5746) ;  /* 0x00000028002c0947 */ /* 0x000fea0003800000 */
[----:B------:R-:W-:Y:S02]  /*80c0*/  HADD2.F32 R23, -RZ, R23.H0_H0 ;  /* 0x20000017ff177230 */ /* 0x000fe40000004100 */
[----:B------:R-:W-:-:S03]  /*80d0*/  HADD2.F32 R7, -RZ, R9.H1_H1 ;  /* 0x30000009ff077230 */ /* 0x000fc60000004100 */
        /* <DEDUP_REMOVED lines=21> */
.L_x_5747:
        /* <DEDUP_REMOVED lines=70> */
.L_x_5754:
[----:B------:R-:W-:-:S04]  /*8690*/  FADD.FTZ R5, -R0, R17 ;  /* 0x0000001100057221 */ /* 0x000fc80000010100 */
[----:B------:R-:W-:-:S07]  /*86a0*/  FMUL.FTZ R5, R5, 0.5 ;  /* 0x3f00000005057820 */ /* 0x000fce0000410000 */
.L_x_5755:
[----:B------:R-:W-:Y:S05]  /*86b0*/  BSYNC.RECONVERGENT B1 ;  /* 0x0000000000017941 */ /* 0x000fea0003800200 */
.L_x_5753:
        /* <DEDUP_REMOVED lines=11> */
.L_x_5757:
[----:B------:R-:W-:-:S04]  /*8770*/  FADD.FTZ R10, R6, -R21 ;  /* 0x80000015060a7221 */ /* 0x000fc80000010000 */
[----:B------:R-:W-:-:S07]  /*8780*/  FMUL.FTZ R10, R10, 0.5 ;  /* 0x3f0000000a0a7820 */ /* 0x000fce0000410000 */
.L_x_5758:
[----:B------:R-:W-:Y:S05]  /*8790*/  BSYNC.RECONVERGENT B1 ;  /* 0x0000000000017941 */ /* 0x000fea0003800200 */
.L_x_5756:
        /* <DEDUP_REMOVED lines=35> */
.L_x_5752:
        /* <DEDUP_REMOVED lines=35> */
.L_x_5759:
[----:B------:R-:W-:-:S04]  /*8c00*/  FADD.FTZ R5, -R4, 1 ;  /* 0x3f80000004057421 */ /* 0x000fc80000010100 */
[----:B------:R-:W-:-:S06]  /*8c10*/  FMUL.FTZ R10, R0, R5 ;  /* 0x00000005000a7220 */ /* 0x000fcc0000410000 */
[----:B------:R-:W0:Y:S08]  /*8c20*/  MUFU.SQRT R10, R10 ;  /* 0x0000000a000a7308 */ /* 0x000e300000002000 */
[----:B0-----:R-:W0:Y:S02]  /*8c30*/  MUFU.RCP R14, R10 ;  /* 0x0000000a000e7308 */ /* 0x001e240000001000 */
[----:B0-----:R-:W-:Y:S01]  /*8c40*/  FMUL.FTZ R5, |R7|, R14 ;  /* 0x0000000e07057220 */ /* 0x001fe20000410200 */
[----:B------:R-:W-:Y:S06]  /*8c50*/  BRA `(.L_x_5750) ;  /* 0x0000000000047947 */ /* 0x000fec0003800000 */
.L_x_5751:
[----:B------:R0:W1:Y:S02]  /*8c60*/  MUFU.SQRT R5, R15 ;  /* 0x0000000f00057308 */ /* 0x0000640000002000 */
.L_x_5750:
[----:B------:R-:W-:Y:S05]  /*8c70*/  BSYNC.RECONVERGENT B0 ;  /* 0x0000000000007941 */ /* 0x000fea0003800200 */
.L_x_5749:
        /* <DEDUP_REMOVED lines=35> */
.L_x_5763:
        /* <DEDUP_REMOVED lines=23> */
.L_x_5769:
[----:B------:R-:W-:-:S04]  /*9020*/  FADD.FTZ R3, R6, -R3 ;  /* 0x8000000306037221 */ /* 0x000fc80000010000 */
[----:B0-----:R-:W-:-:S07]  /*9030*/  FMUL.FTZ R15, R3, 0.5 ;  /* 0x3f000000030f7820 */ /* 0x001fce0000410000 */
.L_x_5770:
[----:B------:R-:W-:Y:S05]  /*9040*/  BSYNC.RECONVERGENT B4 ;  /* 0x0000000000047941 */ /* 0x000fea0003800200 */
.L_x_5768:
[----:B------:R-:W-:Y:S01]  /*9050*/  FADD.FTZ R0, R15, R0 ;  /* 0x000000000f007221 */ /* 0x000fe20000010000 */
[----:B------:R-:W-:-:S04]  /*9060*/  FADD.FTZ R19, R4, R19 ;  /* 0x0000001304137221 */ /* 0x000fc80000010000 */
[----:B------:R-:W-:-:S04]  /*9070*/  FMUL.FTZ R0, R0, R19 ;  /* 0x0000001300007220 */ /* 0x000fc80000410000 */
[----:B------:R2:W3:Y:S01]  /*9080*/  MUFU.SQRT R3, R0 ;  /* 0x0000000000037308 */ /* 0x0004e20000002000 */
[----:B------:R-:W-:Y:S05]  /*9090*/  BRA `(.L_x_5771) ;  /* 0x0000000000487947 */ /* 0x000fea0003800000 */
.L_x_5767:
        /* <DEDUP_REMOVED lines=12> */
.L_x_5766:
[----:B------:R-:W-:Y:S01]  /*9160*/  FADD.FTZ R0, R19, 1 ;  /* 0x3f80000013007421 */ /* 0x000fe20000010000 */
[----:B------:R-:W-:Y:S01]  /*9170*/  MUFU.SQRT R3, R15 ;  /* 0x0000000f00037308 */ /* 0x000fe20000002000 */
[----:B------:R-:W-:Y:S02]  /*9180*/  MOV R4, 0x3f800000 ;  /* 0x3f80000000047802 */ /* 0x000fe40000000f00 */
[----:B------:R-:W-:-:S06]  /*9190*/  FMUL.FTZ R0, R0, 0.5 ;  /* 0x3f00000000007820 */ /* 0x000fcc0000410000 */
[----:B------:R-:W2:Y:S02]  /*91a0*/  MUFU.SQRT R0, R0 ;  /* 0x0000000000007308 */ /* 0x000ea40000002000 */
[----:B--2---:R-:W-:-:S07]  /*91b0*/  FMUL.FTZ R3, R3, R0 ;  /* 0x0000000003037220 */ /* 0x004fce0000410000 */
.L_x_5771:
[----:B------:R-:W-:Y:S05]  /*91c0*/  BSYNC.RECONVERGENT B1 ;  /* 0x0000000000017941 */ /* 0x000fea0003800200 */
.L_x_5765:
[----:B------:R-:W-:Y:S05]  /*91d0*/  BRA `(.L_x_5772) ;  /* 0x0000000000087947 */ /* 0x000fea0003800000 */
.L_x_5762:
[----:B------:R-:W-:Y:S01]  /*91e0*/  FMUL.FTZ R3, R19, 16777216 ;  /* 0x4b80000013037820 */ /* 0x000fe20000410000 */
[----:B------:R-:W-:-:S07]  /*91f0*/  FMUL.FTZ R4, R4, 16777216 ;  /* 0x4b80000004047820 */ /* 0x000fce0000410000 */
.L_x_5772:
[----:B------:R-:W-:Y:S05]  /*9200*/  BSYNC.RELIABLE B0 ;  /* 0x0000000000007941 */ /* 0x000fea0003800100 */
.L_x_5761:
        /* <DEDUP_REMOVED lines=17> */
.L_x_5774:
[----:B------:R-:W-:Y:S05]  /*9320*/  BSYNC.RECONVERGENT B4 ;  /* 0x0000000000047941 */ /* 0x000fea0003800200 */
.L_x_5773:
        /* <DEDUP_REMOVED lines=28> */
.L_x_5764:
[----:B------:R-:W-:Y:S05]  /*94f0*/  BSYNC.RECONVERGENT B3 ;  /* 0x0000000000037941 */ /* 0x000fea0003800200 */
.L_x_5760:
[----:B-1----:R-:W-:Y:S02]  /*9500*/  LOP3.LUT R12, R5, 0x80000000, R12, 0xb8, !PT ;  /* 0x80000000050c7812 */ /* 0x002fe400078eb80c */
[----:B------:R-:W-:Y:S01]  /*9510*/  LOP3.LUT R23, R10, 0x80000000, R23, 0xb8, !PT ;  /* 0x800000000a177812 */ /* 0x000fe200078eb817 */
[----:B------:R-:W-:Y:S06]  /*9520*/  BRA `(.L_x_5746) ;  /* 0x0000001400107947 */ /* 0x000fec0003800000 */
.L_x_5748:
        /* <DEDUP_REMOVED lines=33> */
.L_x_5780:
[----:B------:R-:W-:Y:S05]  /*9740*/  BSYNC.RECONVERGENT B4 ;  /* 0x0000000000047941 */ /* 0x000fea0003800200 */
.L_x_5779:
        /* <DEDUP_REMOVED lines=22> */
.L_x_5778:
        /* <DEDUP_REMOVED lines=29> */
.L_x_5783:
[----:B------:R-:W-:Y:S05]  /*9a80*/  BSYNC.RECONVERGENT B4 ;  /* 0x0000000000047941 */ /* 0x000fea0003800200 */
.L_x_5782:
        /* <DEDUP_REMOVED lines=22> */
.L_x_5777:
        /* <DEDUP_REMOVED lines=33> */
.L_x_5785:
[----:B------:R-:W-:Y:S05]  /*9e00*/  BSYNC.RECONVERGENT B4 ;  /* 0x0000000000047941 */ /* 0x000fea0003800200 */
.L_x_5784:
        /* <DEDUP_REMOVED lines=22> */
.L_x_5776:
        /* <DEDUP_REMOVED lines=26> */
.L_x_5789:
[----:B------:R-:W-:Y:S05]  /*a110*/  BSYNC.RECONVERGENT B4 ;  /* 0x0000000000047941 */ /* 0x000fea0003800200 */
.L_x_5788:
        /* <DEDUP_REMOVED lines=22> */
.L_x_5787:
        /* <DEDUP_REMOVED lines=29> */
.L_x_5791:
[----:B------:R-:W-:Y:S05]  /*a450*/  BSYNC.RECONVERGENT B4 ;  /* 0x0000000000047941 */ /* 0x000fea0003800200 */
.L_x_5790:
        /* <DEDUP_REMOVED lines=22> */
.L_x_5786:
        /* <DEDUP_REMOVED lines=33> */
.L_x_5793:
[----:B------:R-:W-:Y:S05]  /*a7d0*/  BSYNC.RECONVERGENT B4 ;  /* 0x0000000000047941 */ /* 0x000fea0003800200 */
.L_x_5792:
        /* <DEDUP_REMOVED lines=21> */
.L_x_5781:
[----:B------:R-:W-:Y:S05]  /*a930*/  BSYNC.RECONVERGENT B3 ;  /* 0x0000000000037941 */ /* 0x000fea0003800200 */
.L_x_5775:
[----:B------:R-:W-:Y:S01]  /*a940*/  FADD.FTZ R3, R3, 0.69314718246459960938 ;  /* 0x3f31721803037421 */ /* 0x000fe20000010000 */
[----:B------:R-:W-:-:S04]  /*a950*/  LOP3.LUT R23, R4, 0x80000000, R23, 0xb8, !PT ;  /* 0x8000000004177812 */ /* 0x000fc800078eb817 */
[----:B------:R-:W-:-:S07]  /*a960*/  LOP3.LUT R12, R3, 0x80000000, R12, 0xb8, !PT ;  /* 0x80000000030c7812 */ /* 0x000fce00078eb80c */
.L_x_5746:
[----:B------:R-:W-:Y:S05]  /*a970*/  BSYNC.RECONVERGENT B2 ;  /* 0x0000000000027941 */ /* 0x000fea0003800200 */
.L_x_5745:
        /* <DEDUP_REMOVED lines=31> */
.L_x_5796:
        /* <DEDUP_REMOVED lines=70> */
.L_x_5803:
[----:B------:R-:W-:-:S04]  /*afd0*/  FADD.FTZ R5, -R0, R17 ;  /* 0x0000001100057221 */ /* 0x000fc80000010100 */
[----:B------:R-:W-:-:S07]  /*afe0*/  FMUL.FTZ R5, R5, 0.5 ;  /* 0x3f00000005057820 */ /* 0x000fce0000410000 */
.L_x_5804:
[----:B------:R-:W-:Y:S05]  /*aff0*/  BSYNC.RECONVERGENT B1 ;  /* 0x0000000000017941 */ /* 0x000fea0003800200 */
.L_x_5802:
        /* <DEDUP_REMOVED lines=11> */
.L_x_5806:
[----:B------:R-:W-:-:S04]  /*b0b0*/  FADD.FTZ R14, R6, -R21 ;  /* 0x80000015060e7221 */ /* 0x000fc80000010000 */
[----:B------:R-:W-:-:S07]  /*b0c0*/  FMUL.FTZ R14, R14, 0.5 ;  /* 0x3f0000000e0e7820 */ /* 0x000fce0000410000 */
.L_x_5807:
[----:B------:R-:W-:Y:S05]  /*b0d0*/  BSYNC.RECONVERGENT B1 ;  /* 0x0000000000017941 */ /* 0x000fea0003800200 */
.L_x_5805:
        /* <DEDUP_REMOVED lines=35> */
.L_x_5801:
        /* <DEDUP_REMOVED lines=35> */
.L_x_5808:
[----:B------:R-:W-:-:S04]  /*b540*/  FADD.FTZ R5, -R4, 1 ;  /* 0x3f80000004057421 */ /* 0x000fc80000010100 */
[----:B------:R-:W-:-:S06]  /*b550*/  FMUL.FTZ R14, R0, R5 ;  /* 0x00000005000e7220 */ /* 0x000fcc0000410000 */
[----:B------:R-:W0:Y:S08]  /*b560*/  MUFU.SQRT R14, R14 ;  /* 0x0000000e000e7308 */ /* 0x000e300000002000 */
[----:B0-----:R-:W0:Y:S02]  /*b570*/  MUFU.RCP R16, R14 ;  /* 0x0000000e00107308 */ /* 0x001e240000001000 */
[----:B0-----:R-:W-:Y:S01]  /*b580*/  FMUL.FTZ R5, |R7|, R16 ;  /* 0x0000001007057220 */ /* 0x001fe20000410200 */
[----:B------:R-:W-:Y:S06]  /*b590*/  BRA `(.L_x_5799) ;  /* 0x0000000000047947 */ /* 0x000fec0003800000 */
.L_x_5800:
[----:B------:R0:W1:Y:S02]  /*b5a0*/  MUFU.SQRT R5, R15 ;  /* 0x0000000f00057308 */ /* 0x0000640000002000 */
.L_x_5799:
[----:B------:R-:W-:Y:S05]  /*b5b0*/  BSYNC.RECONVERGENT B0 ;  /* 0x0000000000007941 */ /* 0x000fea0003800200 */
.L_x_5798:
        /* <DEDUP_REMOVED lines=35> */
.L_x_5812:
        /* <DEDUP_REMOVED lines=23> */
.L_x_5818:
[----:B------:R-:W-:-:S04]  /*b960*/  FADD.FTZ R3, R6, -R3 ;  /* 0x8000000306037221 */ /* 0x000fc80000010000 */
[----:B------:R-:W-:-:S07]  /*b970*/  FMUL.FTZ R15, R3, 0.5 ;  /* 0x3f000000030f7820 */ /* 0x000fce0000410000 */
.L_x_5819:
[----:B------:R-:W-:Y:S05]  /*b980*/  BSYNC.RECONVERGENT B4 ;  /* 0x0000000000047941 */ /* 0x000fea0003800200 */
.L_x_5817:
[----:B------:R-:W-:Y:S01]  /*b990*/  FADD.FTZ R14, R15, R14 ;  /* 0x0000000e0f0e7221 */ /* 0x000fe20000010000 */
[----:B------:R-:W-:-:S04]  /*b9a0*/  FADD.FTZ R19, R4, R19 ;  /* 0x0000001304137221 */ /* 0x000fc80000010000 */
[----:B------:R-:W-:-:S04]  /*b9b0*/  FMUL.FTZ R14, R14, R19 ;  /* 0x000000130e0e7220 */ /* 0x000fc80000410000 */
[----:B------:R2:W3:Y:S01]  /*b9c0*/  MUFU.SQRT R3, R14 ;  /* 0x0000000e00037308 */ /* 0x0004e20000002000 */
[----:B------:R-:W-:Y:S05]  /*b9d0*/  BRA `(.L_x_5820) ;  /* 0x0000000000487947 */ /* 0x000fea0003800000 */
.L_x_5816:
        /* <DEDUP_REMOVED lines=12> */
.L_x_5815:
[----:B------:R-:W-:Y:S01]  /*baa0*/  FADD.FTZ R0, R19, 1 ;  /* 0x3f80000013007421 */ /* 0x000fe20000010000 */
[----:B------:R-:W-:Y:S01]  /*bab0*/  MUFU.SQRT R3, R15 ;  /* 0x0000000f00037308 */ /* 0x000fe20000002000 */
[----:B------:R-:W-:Y:S02]  /*bac0*/  MOV R4, 0x3f800000 ;  /* 0x3f80000000047802 */ /* 0x000fe40000000f00 */
[----:B------:R-:W-:-:S06]  /*bad0*/  FMUL.FTZ R0, R0, 0.5 ;  /* 0x3f00000000007820 */ /* 0x000fcc0000410000 */
[----:B------:R-:W2:Y:S02]  /*bae0*/  MUFU.SQRT R0, R0 ;  /* 0x0000000000007308 */ /* 0x000ea40000002000 */
[----:B--2---:R-:W-:-:S07]  /*baf0*/  FMUL.FTZ R3, R3, R0 ;  /* 0x0000000003037220 */ /* 0x004fce0000410000 */
.L_x_5820:
[----:B------:R-:W-:Y:S05]  /*bb00*/  BSYNC.RECONVERGENT B1 ;  /* 0x0000000000017941 */ /* 0x000fea0003800200 */
.L_x_5814:
[----:B------:R-:W-:Y:S05]  /*bb10*/  BRA `(.L_x_5821) ;  /* 0x0000000000087947 */ /* 0x000fea0003800000 */
.L_x_5811:
[----:B------:R-:W-:Y:S01]  /*bb20*/  FMUL.FTZ R3, R19, 16777216 ;  /* 0x4b80000013037820 */ /* 0x000fe20000410000 */
[----:B------:R-:W-:-:S07]  /*bb30*/  FMUL.FTZ R4, R4, 16777216 ;  /* 0x4b80000004047820 */ /* 0x000fce0000410000 */
.L_x_5821:
[----:B------:R-:W-:Y:S05]  /*bb40*/  BSYNC.RELIABLE B0 ;  /* 0x0000000000007941 */ /* 0x000fea0003800100 */
.L_x_5810:
[----:B---3--:R-:W-:Y:S01]  /*bb50*/  FADD.FTZ R21, |R3|, -RZ ;  /* 0x800000ff03157221 */ /* 0x008fe20000010200 */
[C---:B------:R-:W-:Y:S01]  /*bb60*/  FADD.FTZ R0, |R4|.reuse, -RZ ;  /* 0x800000ff04007221 */ /* 0x040fe20000010200 */
        /* <DEDUP_REMOVED lines=15> */
.L_x_5823:
[----:B------:R-:W-:Y:S05]  /*bc60*/  BSYNC.RECONVERGENT B4 ;  /* 0x0000000000047941 */ /* 0x000fea0003800200 */
.L_x_5822:
        /* <DEDUP_REMOVED lines=28> */
.L_x_5813:
[----:B------:R-:W-:Y:S05]  /*be30*/  BSYNC.RECONVERGENT B3 ;  /* 0x0000000000037941 */ /* 0x000fea0003800200 */
.L_x_5809:
[----:B-1----:R-:W-:Y:S02]  /*be40*/  LOP3.LUT R10, R5, 0x80000000, R10, 0xb8, !PT ;  /* 0x80000000050a7812 */ /* 0x002fe400078eb80a */
[----:B------:R-:W-:Y:S01]  /*be50*/  LOP3.LUT R13, R14, 0x80000000, R13, 0xb8, !PT ;  /* 0x800000000e0d7812 */ /* 0x000fe200078eb80d */
[----:B------:R-:W-:Y:S06]  /*be60*/  BRA `(.L_x_5795) ;  /* 0x0000001400107947 */ /* 0x000fec0003800000 */
.L_x_5797:
        /* <DEDUP_REMOVED lines=33> */
.L_x_5829:
[----:B------:R-:W-:Y:S05]  /*c080*/  BSYNC.RECONVERGENT B4 ;  /* 0x0000000000047941 */ /* 0x000fea0003800200 */
.L_x_5828:
        /* <DEDUP_REMOVED lines=22> */
.L_x_5827:
        /* <DEDUP_REMOVED lines=29> */
.L_x_5832:
[----:B------:R-:W-:Y:S05]  /*c3c0*/  BSYNC.RECONVERGENT B4 ;  /* 0x0000000000047941 */ /* 0x000fea0003800200 */
.L_x_5831:
        /* <DEDUP_REMOVED lines=22> */
.L_x_5826:
        /* <DEDUP_REMOVED lines=33> */
.L_x_5834:
[----:B------:R-:W-:Y:S05]  /*c740*/  BSYNC.RECONVERGENT B4 ;  /* 0x0000000000047941 */ /* 0x000fea0003800200 */
.L_x_5833:
        /* <DEDUP_REMOVED lines=22> */
.L_x_5825:
        /* <DEDUP_REMOVED lines=26> */
.L_x_5838:
[----:B------:R-:W-:Y:S05]  /*ca50*/  BSYNC.RECONVERGENT B4 ;  /* 0x0000000000047941 */ /* 0x000fea0003800200 */
.L_x_5837:
        /* <DEDUP_REMOVED lines=22> */
.L_x_5836:
        /* <DEDUP_REMOVED lines=29> */
.L_x_5840:
[----:B------:R-:W-:Y:S05]  /*cd90*/  BSYNC.RECONVERGENT B4 ;  /* 0x0000000000047941 */ /* 0x000fea0003800200 */
.L_x_5839:
        /* <DEDUP_REMOVED lines=22> */
.L_x_5835:
        /* <DEDUP_REMOVED lines=33> */
.L_x_5842:
[----:B------:R-:W-:Y:S05]  /*d110*/  BSYNC.RECONVERGENT B4 ;  /* 0x0000000000047941 */ /* 0x000fea0003800200 */
.L_x_5841:
        /* <DEDUP_REMOVED lines=21> */
.L_x_5830:
[----:B------:R-:W-:Y:S05]  /*d270*/  BSYNC.RECONVERGENT B3 ;  /* 0x0000000000037941 */ /* 0x000fea0003800200 */
.L_x_5824:
[----:B------:R-:W-:Y:S01]  /*d280*/  FADD.FTZ R3, R3, 0.69314718246459960938 ;  /* 0x3f31721803037421 */ /* 0x000fe20000010000 */
[----:B------:R-:W-:-:S04]  /*d290*/  LOP3.LUT R13, R4, 0x80000000, R13, 0xb8, !PT ;  /* 0x80000000040d7812 */ /* 0x000fc800078eb80d */
[----:B------:R-:W-:-:S07]  /*d2a0*/  LOP3.LUT R10, R3, 0x80000000, R10, 0xb8, !PT ;  /* 0x80000000030a7812 */ /* 0x000fce00078eb80a */
.L_x_5795:
[----:B------:R-:W-:Y:S05]  /*d2b0*/  BSYNC.RECONVERGENT B2 ;  /* 0x0000000000027941 */ /* 0x000fea0003800200 */
.L_x_5794:
        /* <DEDUP_REMOVED lines=30> */
.L_x_5845:
        /* <DEDUP_REMOVED lines=70> */
.L_x_5852:
[----:B------:R-:W-:-:S04]  /*d900*/  FADD.FTZ R5, -R0, R17 ;  /* 0x0000001100057221 */ /* 0x000fc80000010100 */
[----:B------:R-:W-:-:S07]  /*d910*/  FMUL.FTZ R5, R5, 0.5 ;  /* 0x3f00000005057820 */ /* 0x000fce0000410000 */
.L_x_5853:
[----:B------:R-:W-:Y:S05]  /*d920*/  BSYNC.RECONVERGENT B1 ;  /* 0x0000000000017941 */ /* 0x000fea0003800200 */
.L_x_5851:
        /* <DEDUP_REMOVED lines=11> */
.L_x_5855:
[----:B------:R-:W-:-:S04]  /*d9e0*/  FADD.FTZ R14, R6, -R21 ;  /* 0x80000015060e7221 */ /* 0x000fc80000010000 */
[----:B------:R-:W-:-:S07]  /*d9f0*/  FMUL.FTZ R14, R14, 0.5 ;  /* 0x3f0000000e0e7820 */ /* 0x000fce0000410000 */
.L_x_5856:
[----:B------:R-:W-:Y:S05]  /*da00*/  BSYNC.RECONVERGENT B1 ;  /* 0x0000000000017941 */ /* 0x000fea0003800200 */
.L_x_5854:
        /* <DEDUP_REMOVED lines=35> */
.L_x_5850:
        /* <DEDUP_REMOVED lines=35> */
.L_x_5857:
[----:B------:R-:W-:-:S04]  /*de70*/  FADD.FTZ R5, -R4, 1 ;  /* 0x3f80000004057421 */ /* 0x000fc80000010100 */
[----:B------:R-:W-:-:S06]  /*de80*/  FMUL.FTZ R14, R0, R5 ;  /* 0x00000005000e7220 */ /* 0x000fcc0000410000 */
[----:B------:R-:W0:Y:S08]  /*de90*/  MUFU.SQRT R14, R14 ;  /* 0x0000000e000e7308 */ /* 0x000e300000002000 */
[----:B0-----:R-:W0:Y:S02]  /*dea0*/  MUFU.RCP R16, R14 ;  /* 0x0000000e00107308 */ /* 0x001e240000001000 */
[----:B0-----:R-:W-:Y:S01]  /*deb0*/  FMUL.FTZ R5, |R7|, R16 ;  /* 0x0000001007057220 */ /* 0x001fe20000410200 */
[----:B------:R-:W-:Y:S06]  /*dec0*/  BRA `(.L_x_5848) ;  /* 0x0000000000047947 */ /* 0x000fec0003800000 */
.L_x_5849:
[----:B------:R0:W1:Y:S02]  /*ded0*/  MUFU.SQRT R5, R15 ;  /* 0x0000000f00057308 */ /* 0x0000640000002000 */
.L_x_5848:
[----:B------:R-:W-:Y:S05]  /*dee0*/  BSYNC.RECONVERGENT B0 ;  /* 0x0000000000007941 */ /* 0x000fea0003800200 */
.L_x_5847:
        /* <DEDUP_REMOVED lines=35> */
.L_x_5861:
        /* <DEDUP_REMOVED lines=23> */
.L_x_5867:
[----:B------:R-:W-:-:S04]  /*e290*/  FADD.FTZ R3, R6, -R3 ;  /* 0x8000000306037221 */ /* 0x000fc80000010000 */
[----:B0-----:R-:W-:-:S07]  /*e2a0*/  FMUL.FTZ R15, R3, 0.5 ;  /* 0x3f000000030f7820 */ /* 0x001fce0000410000 */
.L_x_5868:
[----:B------:R-:W-:Y:S05]  /*e2b0*/  BSYNC.RECONVERGENT B4 ;  /* 0x0000000000047941 */ /* 0x000fea0003800200 */
.L_x_5866:
[----:B------:R-:W-:Y:S01]  /*e2c0*/  FADD.FTZ R0, R15, R0 ;  /* 0x000000000f007221 */ /* 0x000fe20000010000 */
[----:B------:R-:W-:-:S04]  /*e2d0*/  FADD.FTZ R19, R4, R19 ;  /* 0x0000001304137221 */ /* 0x000fc80000010000 */
[----:B------:R-:W-:-:S04]  /*e2e0*/  FMUL.FTZ R0, R0, R19 ;  /* 0x0000001300007220 */ /* 0x000fc80000410000 */
[----:B------:R2:W3:Y:S01]  /*e2f0*/  MUFU.SQRT R3, R0 ;  /* 0x0000000000037308 */ /* 0x0004e20000002000 */
[----:B------:R-:W-:Y:S05]  /*e300*/  BRA `(.L_x_5869) ;  /* 0x0000000000487947 */ /* 0x000fea0003800000 */
.L_x_5865:
        /* <DEDUP_REMOVED lines=12> */
.L_x_5864:
[----:B------:R-:W-:Y:S01]  /*e3d0*/  FADD.FTZ R0, R19, 1 ;  /* 0x3f80000013007421 */ /* 0x000fe20000010000 */
[----:B------:R-:W-:Y:S01]  /*e3e0*/  MUFU.SQRT R3, R15 ;  /* 0x0000000f00037308 */ /* 0x000fe20000002000 */
[----:B------:R-:W-:Y:S02]  /*e3f0*/  MOV R4, 0x3f800000 ;  /* 0x3f80000000047802 */ /* 0x000fe40000000f00 */
[----:B------:R-:W-:-:S06]  /*e400*/  FMUL.FTZ R0, R0, 0.5 ;  /* 0x3f00000000007820 */ /* 0x000fcc0000410000 */
[----:B------:R-:W2:Y:S02]  /*e410*/  MUFU.SQRT R0, R0 ;  /* 0x0000000000007308 */ /* 0x000ea40000002000 */
[----:B--2---:R-:W-:-:S07]  /*e420*/  FMUL.FTZ R3, R3, R0 ;  /* 0x0000000003037220 */ /* 0x004fce0000410000 */
.L_x_5869:
[----:B------:R-:W-:Y:S05]  /*e430*/  BSYNC.RECONVERGENT B1 ;  /* 0x0000000000017941 */ /* 0x000fea0003800200 */
.L_x_5863:
[----:B------:R-:W-:Y:S05]  /*e440*/  BRA `(.L_x_5870) ;  /* 0x0000000000087947 */ /* 0x000fea0003800000 */
.L_x_5860:
[----:B------:R-:W-:Y:S01]  /*e450*/  FMUL.FTZ R3, R19, 16777216 ;  /* 0x4b80000013037820 */ /* 0x000fe20000410000 */
[----:B------:R-:W-:-:S07]  /*e460*/  FMUL.FTZ R4, R4, 16777216 ;  /* 0x4b80000004047820 */ /* 0x000fce0000410000 */
.L_x_5870:
[----:B------:R-:W-:Y:S05]  /*e470*/  BSYNC.RELIABLE B0 ;  /* 0x0000000000007941 */ /* 0x000fea0003800100 */
.L_x_5859:
        /* <DEDUP_REMOVED lines=17> */
.L_x_5872:
[----:B------:R-:W-:Y:S05]  /*e590*/  BSYNC.RECONVERGENT B4 ;  /* 0x0000000000047941 */ /* 0x000fea0003800200 */
.L_x_5871:
        /* <DEDUP_REMOVED lines=28> */
.L_x_5862:
[----:B------:R-:W-:Y:S05]  /*e760*/  BSYNC.RECONVERGENT B3 ;  /* 0x0000000000037941 */ /* 0x000fea0003800200 */
.L_x_5858:
[----:B-1----:R-:W-:Y:S02]  /*e770*/  LOP3.LUT R8, R5, 0x80000000, R8, 0xb8, !PT ;  /* 0x8000000005087812 */ /* 0x002fe400078eb808 */
[----:B------:R-:W-:Y:S01]  /*e780*/  LOP3.LUT R11, R14, 0x80000000, R11, 0xb8, !PT ;  /* 0x800000000e0b7812 */ /* 0x000fe200078eb80b */
[----:B------:R-:W-:Y:S06]  /*e790*/  BRA `(.L_x_5844) ;  /* 0x0000001400107947 */ /* 0x000fec0003800000 */
.L_x_5846:
        /* <DEDUP_REMOVED lines=33> */
.L_x_5878:
[----:B------:R-:W-:Y:S05]  /*e9b0*/  BSYNC.RECONVERGENT B4 ;  /* 0x0000000000047941 */ /* 0x000fea0003800200 */
.L_x_5877:
        /* <DEDUP_REMOVED lines=22> */
.L_x_5876:
        /* <DEDUP_REMOVED lines=29> */
.L_x_5881:
[----:B------:R-:W-:Y:S05]  /*ecf0*/  BSYNC.RECONVERGENT B4 ;  /* 0x0000000000047941 */ /* 0x000fea0003800200 */
.L_x_5880:
        /* <DEDUP_REMOVED lines=22> */
.L_x_5875:
        /* <DEDUP_REMOVED lines=33> */
.L_x_5883:
[----:B------:R-:W-:Y:S05]  /*f070*/  BSYNC.RECONVERGENT B4 ;  /* 0x0000000000047941 */ /* 0x000fea0003800200 */
.L_x_5882:
        /* <DEDUP_REMOVED lines=22> */
.L_x_5874:
        /* <DEDUP_REMOVED lines=26> */
.L_x_5887:
[----:B------:R-:W-:Y:S05]  /*f380*/  BSYNC.RECONVERGENT B4 ;  /* 0x0000000000047941 */ /* 0x000fea0003800200 */
.L_x_5886:
        /* <DEDUP_REMOVED lines=22> */
.L_x_5885:
        /* <DEDUP_REMOVED lines=29> */
.L_x_5889:
[----:B------:R-:W-:Y:S05]  /*f6c0*/  BSYNC.RECONVERGENT B4 ;  /* 0x0000000000047941 */ /* 0x000fea0003800200 */
.L_x_5888:
        /* <DEDUP_REMOVED lines=22> */
.L_x_5884:
        /* <DEDUP_REMOVED lines=33> */
.L_x_5891:
[----:B------:R-:W-:Y:S05]  /*fa40*/  BSYNC.RECONVERGENT B4 ;  /* 0x0000000000047941 */ /* 0x000fea0003800200 */
.L_x_5890:
        /* <DEDUP_REMOVED lines=21> */
.L_x_5879:
[----:B------:R-:W-:Y:S05]  /*fba0*/  BSYNC.RECONVERGENT B3 ;  /* 0x0000000000037941 */ /* 0x000fea0003800200 */
.L_x_5873:
[----:B------:R-:W-:Y:S01]  /*fbb0*/  FADD.FTZ R3, R3, 0.69314718246459960938 ;  /* 0x3f31721803037421 */ /* 0x000fe20000010000 */
[----:B------:R-:W-:-:S04]  /*fbc0*/  LOP3.LUT R11, R4, 0x80000000, R11, 0xb8, !PT ;  /* 0x80000000040b7812 */ /* 0x000fc800078eb80b */
[----:B------:R-:W-:-:S07]  /*fbd0*/  LOP3.LUT R8, R3, 0x80000000, R8, 0xb8, !PT ;  /* 0x8000000003087812 */ /* 0x000fce00078eb808 */
.L_x_5844:
[----:B------:R-:W-:Y:S05]  /*fbe0*/  BSYNC.RECONVERGENT B2 ;  /* 0x0000000000027941 */ /* 0x000fea0003800200 */
.L_x_5843:
        /* <DEDUP_REMOVED lines=31> */
.L_x_5894:
        /* <DEDUP_REMOVED lines=70> */
.L_x_5901:
[----:B------:R-:W-:-:S04]  /*10240*/  FADD.FTZ R5, -R0, R17 ;  /* 0x0000001100057221 */ /* 0x000fc80000010100 */
[----:B------:R-:W-:-:S07]  /*10250*/  FMUL.FTZ R5, R5, 0.5 ;  /* 0x3f00000005057820 */ /* 0x000fce0000410000 */
.L_x_5902:
[----:B------:R-:W-:Y:S05]  /*10260*/  BSYNC.RECONVERGENT B1 ;  /* 0x0000000000017941 */ /* 0x000fea0003800200 */
.L_x_5900:
        /* <DEDUP_REMOVED lines=11> */
.L_x_5904:
[----:B------:R-:W-:-:S04]  /*10320*/  FADD.FTZ R16, R14, -R21 ;  /* 0x800000150e107221 */ /* 0x000fc80000010000 */
[----:B------:R-:W-:-:S07]  /*10330*/  FMUL.FTZ R16, R16, 0.5 ;  /* 0x3f00000010107820 */ /* 0x000fce0000410000 */
.L_x_5905:
[----:B------:R-:W-:Y:S05]  /*10340*/  BSYNC.RECONVERGENT B1 ;  /* 0x0000000000017941 */ /* 0x000fea0003800200 */
.L_x_5903:
        /* <DEDUP_REMOVED lines=35> */
.L_x_5899:
        /* <DEDUP_REMOVED lines=35> */
.L_x_5906:
[----:B------:R-:W-:-:S04]  /*107b0*/  FADD.FTZ R5, -R4, 1 ;  /* 0x3f80000004057421 */ /* 0x000fc80000010100 */
[----:B------:R-:W-:-:S06]  /*107c0*/  FMUL.FTZ R16, R0, R5 ;  /* 0x0000000500107220 */ /* 0x000fcc0000410000 */
[----:B------:R-:W0:Y:S08]  /*107d0*/  MUFU.SQRT R16, R16 ;  /* 0x0000001000107308 */ /* 0x000e300000002000 */
[----:B0-----:R-:W0:Y:S02]  /*107e0*/  MUFU.RCP R20, R16 ;  /* 0x0000001000147308 */ /* 0x001e240000001000 */
[----:B0-----:R-:W-:Y:S01]  /*107f0*/  FMUL.FTZ R5, |R7|, R20 ;  /* 0x0000001407057220 */ /* 0x001fe20000410200 */
[----:B------:R-:W-:Y:S06]  /*10800*/  BRA `(.L_x_5897) ;  /* 0x0000000000047947 */ /* 0x000fec0003800000 */
.L_x_5898:
[----:B------:R0:W1:Y:S02]  /*10810*/  MUFU.SQRT R5, R15 ;  /* 0x0000000f00057308 */ /* 0x0000640000002000 */
.L_x_5897:
[----:B------:R-:W-:Y:S05]  /*10820*/  BSYNC.RECONVERGENT B0 ;  /* 0x0000000000007941 */ /* 0x000fea0003800200 */
.L_x_5896:
        /* <DEDUP_REMOVED lines=35> */
.L_x_5910:
        /* <DEDUP_REMOVED lines=23> */
.L_x_5916:
[----:B------:R-:W-:-:S04]  /*10bd0*/  FADD.FTZ R0, R14, -R3 ;  /* 0x800000030e007221 */ /* 0x000fc80000010000 */
[----:B------:R-:W-:-:S07]  /*10be0*/  FMUL.FTZ R0, R0, 0.5 ;  /* 0x3f00000000007820 */ /* 0x000fce0000410000 */
.L_x_5917:
[----:B------:R-:W-:Y:S05]  /*10bf0*/  BSYNC.RECONVERGENT B4 ;  /* 0x0000000000047941 */ /* 0x000fea0003800200 */
.L_x_5915:
[----:B------:R-:W-:Y:S01]  /*10c00*/  FADD.FTZ R0, R0, R15 ;  /* 0x0000000f00007221 */ /* 0x000fe20000010000 */
[----:B------:R-:W-:-:S04]  /*10c10*/  FADD.FTZ R19, R4, R19 ;  /* 0x0000001304137221 */ /* 0x000fc80000010000 */
[----:B------:R-:W-:-:S04]  /*10c20*/  FMUL.FTZ R0, R0, R19 ;  /* 0x0000001300007220 */ /* 0x000fc80000410000 */
[----:B------:R2:W3:Y:S01]  /*10c30*/  MUFU.SQRT R3, R0 ;  /* 0x0000000000037308 */ /* 0x0004e20000002000 */
[----:B------:R-:W-:Y:S05]  /*10c40*/  BRA `(.L_x_5918) ;  /* 0x0000000000487947 */ /* 0x000fea0003800000 */
.L_x_5914:
        /* <DEDUP_REMOVED lines=12> */
.L_x_5913:
[----:B------:R-:W-:Y:S01]  /*10d10*/  FADD.FTZ R0, R19, 1 ;  /* 0x3f80000013007421 */ /* 0x000fe20000010000 */
[----:B------:R-:W-:Y:S01]  /*10d20*/  MUFU.SQRT R3, R15 ;  /* 0x0000000f00037308 */ /* 0x000fe20000002000 */
[----:B------:R-:W-:Y:S02]  /*10d30*/  MOV R4, 0x3f800000 ;  /* 0x3f80000000047802 */ /* 0x000fe40000000f00 */
[----:B------:R-:W-:-:S06]  /*10d40*/  FMUL.FTZ R0, R0, 0.5 ;  /* 0x3f00000000007820 */ /* 0x000fcc0000410000 */
[----:B------:R-:W2:Y:S02]  /*10d50*/  MUFU.SQRT R0, R0 ;  /* 0x0000000000007308 */ /* 0x000ea40000002000 */
[----:B--2---:R-:W-:-:S07]  /*10d60*/  FMUL.FTZ R3, R3, R0 ;  /* 0x0000000003037220 */ /* 0x004fce0000410000 */
.L_x_5918:
[----:B------:R-:W-:Y:S05]  /*10d70*/  BSYNC.RECONVERGENT B1 ;  /* 0x0000000000017941 */ /* 0x000fea0003800200 */
.L_x_5912:
[----:B------:R-:W-:Y:S05]  /*10d80*/  BRA `(.L_x_5919) ;  /* 0x0000000000087947 */ /* 0x000fea0003800000 */
.L_x_5909:
[----:B------:R-:W-:Y:S01]  /*10d90*/  FMUL.FTZ R3, R19, 16777216 ;  /* 0x4b80000013037820 */ /* 0x000fe20000410000 */
[----:B------:R-:W-:-:S07]  /*10da0*/  FMUL.FTZ R4, R4, 16777216 ;  /* 0x4b80000004047820 */ /* 0x000fce0000410000 */
.L_x_5919:
[----:B------:R-:W-:Y:S05]  /*10db0*/  BSYNC.RELIABLE B0 ;  /* 0x0000000000007941 */ /* 0x000fea0003800100 */
.L_x_5908:
[----:B---3--:R-:W-:Y:S01]  /*10dc0*/  FADD.FTZ R21, |R3|, -RZ ;  /* 0x800000ff03157221 */ /* 0x008fe20000010200 */
        /* <DEDUP_REMOVED lines=16> */
.L_x_5921:
[----:B------:R-:W-:Y:S05]  /*10ed0*/  BSYNC.RECONVERGENT B4 ;  /* 0x0000000000047941 */ /* 0x000fea0003800200 */
.L_x_5920:
        /* <DEDUP_REMOVED lines=28> */
.L_x_5911:
[----:B------:R-:W-:Y:S05]  /*110a0*/  BSYNC.RECONVERGENT B3 ;  /* 0x0000000000037941 */ /* 0x000fea0003800200 */
.L_x_5907:
[----:B-1----:R-:W-:Y:S02]  /*110b0*/  LOP3.LUT R6, R5, 0x80000000, R6, 0xb8, !PT ;  /* 0x8000000005067812 */ /* 0x002fe400078eb806 */
[----:B------:R-:W-:Y:S01]  /*110c0*/  LOP3.LUT R9, R16, 0x80000000, R9, 0xb8, !PT ;  /* 0x8000000010097812 */ /* 0x000fe200078eb809 */
[----:B------:R-:W-:Y:S06]  /*110d0*/  BRA `(.L_x_5893) ;  /* 0x0000001400107947 */ /* 0x000fec0003800000 */
.L_x_5895:
        /* <DEDUP_REMOVED lines=33> */
.L_x_5927:
[----:B------:R-:W-:Y:S05]  /*112f0*/  BSYNC.RECONVERGENT B4 ;  /* 0x0000000000047941 */ /* 0x000fea0003800200 */
.L_x_5926:
        /* <DEDUP_REMOVED lines=22> */
.L_x_5925:
        /* <DEDUP_REMOVED lines=29> */
.L_x_5930:
[----:B------:R-:W-:Y:S05]  /*11630*/  BSYNC.RECONVERGENT B4 ;  /* 0x0000000000047941 */ /* 0x000fea0003800200 */
.L_x_5929:
[----:B------:R-:W-:Y:S02]  /*11640*/  HFMA2 R15, -RZ, RZ, 0.89990234375, 10328 ;  /* 0x3b33710bff0f7431 */ /* 0x000fe400000001ff */
[----:B------:R-:W-:Y:S01]  /*11650*/  FMUL.FTZ R14, R0, R0 ;  /* 0x00000000000e7220 */ /* 0x000fe20000410000 */
[----:B------:R-:W-:Y:S02]  /*11660*/  MOV R17, 0x3fd774eb ;  /* 0x3fd774eb00117802 */ /* 0x000fe40000000f00 */
[----:B------:R-:W-:Y:S02]  /*11670*/  FSETP.NEU.FTZ.AND P1, PT, |R5|, |R4|, PT ;  /* 0x400000040500720b */ /* 0x000fe40003f3d200 */
[----:B------:R-:W-:Y:S01]  /*11680*/  FSETP.NEU.FTZ.AND P0, PT, R7, RZ, PT ;  /* 0x000000ff0700720b */ /* 0x000fe20003f1d000 */
[----:B------:R-:W-:Y:S01]  /*11690*/  FADD.FTZ R7, |R5|, |R4| ;  /* 0x4000000405077221 */ /* 0x000fe20000010200 */
        /* <DEDUP_REMOVED lines=16> */
.L_x_5924:
        /* <DEDUP_REMOVED lines=21> */
[----:B------:R-:W-:Y:S02]  /*118f0*/  HFMA2 R15, -RZ, RZ, 1.875, 0 ;  /* 0x3f800000ff0f7431 */ /* 0x000fe400000001ff */
[----:B------:R-:W-:Y:S01]  /*11900*/  FFMA R0, R21, R17, RZ ;  /* 0x0000001115007223 */ /* 0x000fe200000000ff */
[----:B------:R-:W-:-:S03]  /*11910*/  FSEL R14, R14, +INF , P0 ;  /* 0x7f8000000e0e7808 */ /* 0x000fc60000000000 */
[----:B------:R-:W-:-:S03]  /*11920*/  FFMA R3, -R7, R0, R21 ;  /* 0x0000000007037223 */ /* 0x000fc60000000115 */
[----:B------:R-:W0:Y:S01]  /*11930*/  MUFU.LG2 R14, R14 ;  /* 0x0000000e000e7308 */ /* 0x000e220000000c00 */
[----:B------:R-:W-:-:S07]  /*11940*/  FFMA R0, R17, R3, R0 ;  /* 0x0000000311007223 */ /* 0x000fce0000000000 */
[----:B------:R-:W1:Y:S01]  /*11950*/  FCHK P0, R21, R7 ;  /* 0x0000000715007302 */ /* 0x000e620000000000 */
[----:B0-----:R-:W-:Y:S01]  /*11960*/  FFMA.FTZ R3, R14, 0.69314718246459960938, R15 ;  /* 0x3f3172180e037823 */ /* 0x001fe2000001000f */
[----:B-1----:R-:W-:Y:S06]  /*11970*/  @!P0 BRA `(.L_x_5932) ;  /* 0x00000000000c8947 */ /* 0x002fec0003800000 */
[----:B------:R-:W-:Y:S02]  /*11980*/  MOV R20, R7 ;  /* 0x0000000700147202 */ /* 0x000fe40000000f00 */
[----:B------:R-:W-:-:S07]  /*11990*/  MOV R14, 0x119b0 ;  /* 0x000119b0000e7802 */ /* 0x000fce0000000f00 */
[----:B------:R-:W-:Y:S05]  /*119a0*/  CALL.REL.NOINC `($__internal_6_$__cuda_sm3x_div_rn_ftz_f32_slowpath) ;  /* 0x0000018000487944 */ /* 0x000fea0003c00000 */
.L_x_5932:
[----:B------:R-:W-:Y:S05]  /*119b0*/  BSYNC.RECONVERGENT B4 ;  /* 0x0000000000047941 */ /* 0x000fea0003800200 */
.L_x_5931:
[----:B------:R-:W-:Y:S01]  /*119c0*/  MOV R15, 0x3b33710b ;  /* 0x3b33710b000f7802 */ /* 0x000fe20000000f00 */
[----:B------:R-:W-:Y:S01]  /*119d0*/  FMUL.FTZ R14, R0, R0 ;  /* 0x00000000000e7220 */ /* 0x000fe20000410000 */
[----:B------:R-:W-:Y:S01]  /*119e0*/  HFMA2 R17, -RZ, RZ, 1.9599609375, 20144 ;  /* 0x3fd774ebff117431 */ /* 0x000fe200000001ff */
[----:B------:R-:W-:Y:S02]  /*119f0*/  FSETP.NEU.FTZ.AND P1, PT, |R5|, |R4|, PT ;  /* 0x400000040500720b */ /* 0x000fe40003f3d200 */
[C---:B------:R-:W-:Y:S01]  /*11a00*/  FFMA.FTZ R15, R14.reuse, R15, -0.015681877732276916504 ;  /* 0xbc8077480e0f7423 */ /* 0x040fe2000001000f */
[----:B------:R-:W-:Y:S01]  /*11a10*/  FSETP.NEU.FTZ.AND P0, PT, R7, RZ, PT ;  /* 0x000000ff0700720b */ /* 0x000fe20003f1d000 */
[----:B------:R-:W-:Y:S02]  /*11a20*/  FADD.FTZ R7, |R5|, |R4| ;  /* 0x4000000405077221 */ /* 0x000fe40000010200 */
        /* <DEDUP_REMOVED lines=15> */
.L_x_5923:
        /* <DEDUP_REMOVED lines=26> */
.L_x_5936:
[----:B------:R-:W-:Y:S05]  /*11cc0*/  BSYNC.RECONVERGENT B4 ;  /* 0x0000000000047941 */ /* 0x000fea0003800200 */
.L_x_5935:
        /* <DEDUP_REMOVED lines=22> */
.L_x_5934:
        /* <DEDUP_REMOVED lines=29> */
.L_x_5938:
[----:B------:R-:W-:Y:S05]  /*12000*/  BSYNC.RECONVERGENT B4 ;  /* 0x0000000000047941 */ /* 0x000fea0003800200 */
.L_x_5937:
        /* <DEDUP_REMOVED lines=22> */
.L_x_5933:
        /* <DEDUP_REMOVED lines=33> */
.L_x_5940:
[----:B------:R-:W-:Y:S05]  /*12380*/  BSYNC.RECONVERGENT B4 ;  /* 0x0000000000047941 */ /* 0x000fea0003800200 */
.L_x_5939:
        /* <DEDUP_REMOVED lines=21> */
.L_x_5928:
[----:B------:R-:W-:Y:S05]  /*124e0*/  BSYNC.RECONVERGENT B3 ;  /* 0x0000000000037941 */ /* 0x000fea0003800200 */
.L_x_5922:
[----:B------:R-:W-:Y:S01]  /*124f0*/  FADD.FTZ R3, R3, 0.69314718246459960938 ;  /* 0x3f31721803037421 */ /* 0x000fe20000010000 */
[----:B------:R-:W-:-:S04]  /*12500*/  LOP3.LUT R9, R4, 0x80000000, R9, 0xb8, !PT ;  /* 0x8000000004097812 */ /* 0x000fc800078eb809 */
[----:B------:R-:W-:-:S07]  /*12510*/  LOP3.LUT R6, R3, 0x80000000, R6, 0xb8, !PT ;  /* 0x8000000003067812 */ /* 0x000fce00078eb806 */
.L_x_5893:
[----:B------:R-:W-:Y:S05]  /*12520*/  BSYNC.RECONVERGENT B2 ;  /* 0x0000000000027941 */ /* 0x000fea0003800200 */
.L_x_5892:
[----:B------:R-:W-:Y:S05]  /*12530*/  WARPSYNC.ALL ;  /* 0x0000000000007948 */ /* 0x000fea0003800000 */
        /* <DEDUP_REMOVED lines=10> */
[C---:B------:R-:W-:Y:S01]  /*125e0*/  FSETP.NAN.FTZ.AND P1, PT, |R3|.reuse, |R3|, PT ;  /* 0x400000030300720b */ /* 0x040fe20003f38200 */
[----:B0-----:R-:W-:-:S12]  /*125f0*/  FADD.FTZ R15, |R3|, -RZ ;  /* 0x800000ff030f7221 */ /* 0x001fd80000010200 */
        /* <DEDUP_REMOVED lines=16> */
.L_x_5943:
        /* <DEDUP_REMOVED lines=70> */
.L_x_5950:
[----:B------:R-:W-:-:S04]  /*12b60*/  FADD.FTZ R5, -R7, R14 ;  /* 0x0000000e07057221 */ /* 0x000fc80000010100 */
[----:B------:R-:W-:-:S07]  /*12b70*/  FMUL.FTZ R5, R5, 0.5 ;  /* 0x3f00000005057820 */ /* 0x000fce0000410000 */
.L_x_5951:
[----:B------:R-:W-:Y:S05]  /*12b80*/  BSYNC.RECONVERGENT B1 ;  /* 0x0000000000017941 */ /* 0x000fea0003800200 */
.L_x_5949:
        /* <DEDUP_REMOVED lines=11> */
.L_x_5953:
[----:B------:R-:W-:-:S04]  /*12c40*/  FADD.FTZ R20, R17, -R16 ;  /* 0x8000001011147221 */ /* 0x000fc80000010000 */
[----:B------:R-:W-:-:S07]  /*12c50*/  FMUL.FTZ R20, R20, 0.5 ;  /* 0x3f00000014147820 */ /* 0x000fce0000410000 */
.L_x_5954:
[----:B------:R-:W-:Y:S05]  /*12c60*/  BSYNC.RECONVERGENT B1 ;  /* 0x0000000000017941 */ /* 0x000fea0003800200 */
.L_x_5952:
        /* <DEDUP_REMOVED lines=35> */
.L_x_5948:
        /* <DEDUP_REMOVED lines=35> */
.L_x_5955:
[----:B------:R-:W-:-:S04]  /*130d0*/  FADD.FTZ R16, -R4, 1 ;  /* 0x3f80000004107421 */ /* 0x000fc80000010100 */
[----:B------:R-:W-:-:S06]  /*130e0*/  FMUL.FTZ R16, R7, R16 ;  /* 0x0000001007107220 */ /* 0x000fcc0000410000 */
[----:B------:R-:W0:Y:S08]  /*130f0*/  MUFU.SQRT R16, R16 ;  /* 0x0000001000107308 */ /* 0x000e300000002000 */
[----:B0-----:R-:W0:Y:S02]  /*13100*/  MUFU.RCP R20, R16 ;  /* 0x0000001000147308 */ /* 0x001e240000001000 */
[----:B0-----:R-:W-:Y:S01]  /*13110*/  FMUL.FTZ R5, |R3|, R20 ;  /* 0x0000001403057220 */ /* 0x001fe20000410200 */
[----:B------:R-:W-:Y:S06]  /*13120*/  BRA `(.L_x_5946) ;  /* 0x0000000000047947 */ /* 0x000fec0003800000 */
.L_x_5947:
[----:B------:R0:W1:Y:S02]  /*13130*/  MUFU.SQRT R5, R15 ;  /* 0x0000000f00057308 */ /* 0x0000640000002000 */
.L_x_5946:
[----:B------:R-:W-:Y:S05]  /*13140*/  BSYNC.RECONVERGENT B0 ;  /* 0x0000000000007941 */ /* 0x000fea0003800200 */
.L_x_5945:
        /* <DEDUP_REMOVED lines=13> */
[----:B0-----:R-:W-:Y:S02]  /*13220*/  HFMA2 R15, -RZ, RZ, 1.9599609375, 20144 ;  /* 0x3fd774ebff0f7431 */ /* 0x001fe400000001ff */
        /* <DEDUP_REMOVED lines=21> */
.L_x_5959:
        /* <DEDUP_REMOVED lines=23> */
.L_x_5965:
[----:B------:R-:W-:-:S04]  /*134f0*/  FADD.FTZ R0, -R0, R17 ;  /* 0x0000001100007221 */ /* 0x000fc80000010100 */
[----:B------:R-:W-:-:S07]  /*13500*/  FMUL.FTZ R14, R0, 0.5 ;  /* 0x3f000000000e7820 */ /* 0x000fce0000410000 */
.L_x_5966:
[----:B------:R-:W-:Y:S05]  /*13510*/  BSYNC.RECONVERGENT B4 ;  /* 0x0000000000047941 */ /* 0x000fea0003800200 */
.L_x_5964:
[----:B------:R-:W-:Y:S01]  /*13520*/  FADD.FTZ R7, R14, R7 ;  /* 0x000000070e077221 */ /* 0x000fe20000010000 */
[----:B------:R-:W-:-:S04]  /*13530*/  FADD.FTZ R0, R4, R19 ;  /* 0x0000001304007221 */ /* 0x000fc80000010000 */
[----:B------:R-:W-:-:S06]  /*13540*/  FMUL.FTZ R7, R7, R0 ;  /* 0x0000000007077220 */ /* 0x000fcc0000410000 */
[----:B------:R-:W2:Y:S01]  /*13550*/  MUFU.SQRT R7, R7 ;  /* 0x0000000700077308 */ /* 0x000ea20000002000 */
[----:B------:R-:W-:Y:S05]  /*13560*/  BRA `(.L_x_5967) ;  /* 0x0000000000487947 */ /* 0x000fea0003800000 */
.L_x_5963:
        /* <DEDUP_REMOVED lines=12> */
.L_x_5962:
[----:B------:R-:W-:Y:S01]  /*13630*/  FADD.FTZ R0, R19, 1 ;  /* 0x3f80000013007421 */ /* 0x000fe20000010000 */
[----:B------:R-:W-:Y:S01]  /*13640*/  MUFU.SQRT R7, R15 ;  /* 0x0000000f00077308 */ /* 0x000fe20000002000 */
[----:B------:R-:W-:Y:S02]  /*13650*/  MOV R4, 0x3f800000 ;  /* 0x3f80000000047802 */ /* 0x000fe40000000f00 */
[----:B------:R-:W-:-:S06]  /*13660*/  FMUL.FTZ R0, R0, 0.5 ;  /* 0x3f00000000007820 */ /* 0x000fcc0000410000 */
[----:B------:R-:W2:Y:S02]  /*13670*/  MUFU.SQRT R0, R0 ;  /* 0x0000000000007308 */ /* 0x000ea40000002000 */
[----:B--2---:R-:W-:-:S07]  /*13680*/  FMUL.FTZ R7, R7, R0 ;  /* 0x0000000007077220 */ /* 0x004fce0000410000 */
.L_x_5967:
[----:B------:R-:W-:Y:S05]  /*13690*/  BSYNC.RECONVERGENT B1 ;  /* 0x0000000000017941 */ /* 0x000fea0003800200 */
.L_x_5961:
[----:B------:R-:W-:Y:S05]  /*136a0*/  BRA `(.L_x_5968) ;  /* 0x0000000000087947 */ /* 0x000fea0003800000 */
.L_x_5958:
[----:B------:R-:W-:Y:S01]  /*136b0*/  FMUL.FTZ R7, R19, 16777216 ;  /* 0x4b80000013077820 */ /* 0x000fe20000410000 */
[----:B------:R-:W-:-:S07]  /*136c0*/  FMUL.FTZ R4, R4, 16777216 ;  /* 0x4b80000004047820 */ /* 0x000fce0000410000 */
.L_x_5968:
[----:B------:R-:W-:Y:S05]  /*136d0*/  BSYNC.RELIABLE B0 ;  /* 0x0000000000007941 */ /* 0x000fea0003800100 */
.L_x_5957:
        /* <DEDUP_REMOVED lines=17> */
.L_x_5970:
[----:B------:R-:W-:Y:S05]  /*137f0*/  BSYNC.RECONVERGENT B4 ;  /* 0x0000000000047941 */ /* 0x000fea0003800200 */
.L_x_5969:
        /* <DEDUP_REMOVED lines=28> */
.L_x_5960:
[----:B------:R-:W-:Y:S05]  /*139c0*/  BSYNC.RECONVERGENT B3 ;  /* 0x0000000000037941 */ /* 0x000fea0003800200 */
.L_x_5956:
[----:B-1----:R-:W-:Y:S02]  /*139d0*/  LOP3.LUT R3, R5, 0x80000000, R3, 0xb8, !PT ;  /* 0x8000000005037812 */ /* 0x002fe400078eb803 */
[----:B------:R-:W-:Y:S01]  /*139e0*/  LOP3.LUT R2, R7, 0x80000000, R2, 0xb8, !PT ;  /* 0x8000000007027812 */ /* 0x000fe200078eb802 */
[----:B------:R-:W-:Y:S06]  /*139f0*/  BRA `(.L_x_5942) ;  /* 0x0000001400087947 */ /* 0x000fec0003800000 */
.L_x_5944:
        /* <DEDUP_REMOVED lines=32> */
.L_x_5976:
[----:B------:R-:W-:Y:S05]  /*13c00*/  BSYNC.RECONVERGENT B4 ;  /* 0x0000000000047941 */ /* 0x000fea0003800200 */
.L_x_5975:
        /* <DEDUP_REMOVED lines=22> */
.L_x_5974:
        /* <DEDUP_REMOVED lines=29> */
.L_x_5979:
[----:B------:R-:W-:Y:S05]  /*13f40*/  BSYNC.RECONVERGENT B4 ;  /* 0x0000000000047941 */ /* 0x000fea0003800200 */
.L_x_5978:
        /* <DEDUP_REMOVED lines=22> */
.L_x_5973:
        /* <DEDUP_REMOVED lines=33> */
.L_x_5981:
[----:B------:R-:W-:Y:S05]  /*142c0*/  BSYNC.RECONVERGENT B4 ;  /* 0x0000000000047941 */ /* 0x000fea0003800200 */
.L_x_5980:
        /* <DEDUP_REMOVED lines=22> */
.L_x_5972:
        /* <DEDUP_REMOVED lines=25> */
.L_x_5985:
[----:B------:R-:W-:Y:S05]  /*145c0*/  BSYNC.RECONVERGENT B4 ;  /* 0x0000000000047941 */ /* 0x000fea0003800200 */
.L_x_5984:
        /* <DEDUP_REMOVED lines=22> */
.L_x_5983:
        /* <DEDUP_REMOVED lines=9> */
[----:B------:R-:W0:Y:S02]  /*147c0*/  MUFU.RCP R16, R7 ;  /* 0x0000000700107308 */ /* 0x000e240000001000 */
[----:B------:R-:W-:Y:S01]  /*147d0*/  FFMA.FTZ R17, R14, R14, R17 ;  /* 0x0000000e0e117223 */ /* 0x000fe20000010011 */
[----:B------:R-:W-:-:S05]  /*147e0*/  LOP3.LUT R14, R5, 0x800000, RZ, 0xfc, !PT ;  /* 0x00800000050e7812 */ /* 0x000fca00078efcff */
[----:B------:R-:W1:Y:S01]  /*147f0*/  MUFU.SQRT R17, R17 ;  /* 0x0000001100117308 */ /* 0x000e620000002000 */
[----:B0-----:R-:W-:Y:S01]  /*14800*/  FFMA R5, -R7, R16, 1 ;  /* 0x3f80000007057423 */ /* 0x001fe20000000110 */
[----:B-1----:R-:W-:Y:S01]  /*14810*/  @P0 FMUL.FTZ R0, R17, R14 ;  /* 0x0000000e11000220 */ /* 0x002fe20000410000 */
[----:B------:R-:W-:Y:S02]  /*14820*/  FSETP.NEU.FTZ.AND P0, PT, R15, +INF , PT ;  /* 0x7f8000000f00780b */ /* 0x000fe40003f1d000 */
[----:B------:R-:W-:Y:S02]  /*14830*/  FFMA R14, R16, R5, R16 ;  /* 0x00000005100e7223 */ /* 0x000fe40000000010 */
[----:B------:R-:W-:Y:S02]  /*14840*/  FSEL R0, R0, +INF , P0 ;  /* 0x7f80000000007808 */ /* 0x000fe40000000000 */
[----:B------:R-:W-:-:S04]  /*14850*/  FFMA R5, R21, R14, RZ ;  /* 0x0000000e15057223 */ /* 0x000fc800000000ff */
[----:B------:R-:W-:Y:S01]  /*14860*/  FFMA R15, -R7, R5, R21 ;  /* 0x00000005070f7223 */ /* 0x000fe20000000115 */
[----:B------:R-:W0:Y:S03]  /*14870*/  MUFU.LG2 R0, R0 ;  /* 0x0000000000007308 */ /* 0x000e260000000c00 */
[----:B------:R-:W-:-:S05]  /*14880*/  FFMA R14, R14, R15, R5 ;  /* 0x0000000f0e0e7223 */ /* 0x000fca0000000005 */
[----:B------:R-:W1:Y:S01]  /*14890*/  FCHK P0, R21, R7 ;  /* 0x0000000715007302 */ /* 0x000e620000000000 */
[----:B0-----:R-:W-:Y:S01]  /*148a0*/  FMUL.FTZ R5, R0, 0.69314718246459960938 ;  /* 0x3f31721800057820 */ /* 0x001fe20000410000 */
[----:B-1----:R-:W-:Y:S06]  /*148b0*/  @!P0 BRA `(.L_x_5987) ;  /* 0x0000000000108947 */ /* 0x002fec0003800000 */
[----:B------:R-:W-:Y:S02]  /*148c0*/  MOV R20, R7 ;  /* 0x0000000700147202 */ /* 0x000fe40000000f00 */
[----:B------:R-:W-:-:S07]  /*148d0*/  MOV R14, 0x148f0 ;  /* 0x000148f0000e7802 */ /* 0x000fce0000000f00 */
[----:B------:R-:W-:Y:S05]  /*148e0*/  CALL.REL.NOINC `($__internal_6_$__cuda_sm3x_div_rn_ftz_f32_slowpath) ;  /* 0x0000015000787944 */ /* 0x000fea0003c00000 */
[----:B------:R-:W-:-:S07]  /*148f0*/  MOV R14, R0 ;  /* 0x00000000000e7202 */ /* 0x000fce0000000f00 */
.L_x_5987:
[----:B------:R-:W-:Y:S05]  /*14900*/  BSYNC.RECONVERGENT B4 ;  /* 0x0000000000047941 */ /* 0x000fea0003800200 */
.L_x_5986:
        /* <DEDUP_REMOVED lines=22> */
.L_x_5982:
        /* <DEDUP_REMOVED lines=32> */
[----:B------:R-:W-:Y:S05]  /*14c70*/  CALL.REL.NOINC `($__internal_6_$__cuda_sm3x_div_rn_ftz_f32_slowpath) ;  /* 0x0000014c00947944 */ /* 0x000fea0003c00000 */
.L_x_5989:
[----:B------:R-:W-:Y:S05]  /*14c80*/  BSYNC.RECONVERGENT B4 ;  /* 0x0000000000047941 */ /* 0x000fea0003800200 */
.L_x_5988:
        /* <DEDUP_REMOVED lines=21> */
.L_x_5977:
[----:B------:R-:W-:Y:S05]  /*14de0*/  BSYNC.RECONVERGENT B3 ;  /* 0x0000000000037941 */ /* 0x000fea0003800200 */
.L_x_5971:
[----:B------:R-:W-:Y:S01]  /*14df0*/  FADD.FTZ R0, R5, 0.69314718246459960938 ;  /* 0x3f31721805007421 */ /* 0x000fe20000010000 */
[----:B------:R-:W-:-:S04]  /*14e00*/  LOP3.LUT R2, R7, 0x80000000, R2, 0xb8, !PT ;  /* 0x8000000007027812 */ /* 0x000fc800078eb802 */
[----:B------:R-:W-:-:S07]  /*14e10*/  LOP3.LUT R3, R0, 0x80000000, R3, 0xb8, !PT ;  /* 0x8000000000037812 */ /* 0x000fce00078eb803 */
.L_x_5942:
[----:B------:R-:W-:Y:S05]  /*14e20*/  BSYNC.RECONVERGENT B2 ;  /* 0x0000000000027941 */ /* 0x000fea0003800200 */
.L_x_5941:
[----:B------:R-:W-:Y:S05]  /*14e30*/  WARPSYNC.ALL ;  /* 0x0000000000007948 */ /* 0x000fea0003800000 */
[----:B------:R-:W1:Y:S01]  /*14e40*/  S2R R0, SR_CTAID.X ;  /* 0x0000000000007919 */ /* 0x000e620000002500 */
[----:B------:R-:W1:Y:S01]  /*14e50*/  LDC R7, c[0x0][0x380] ;  /* 0x0000e000ff077b82 */ /* 0x000e620000000800 */
[----:B------:R-:W-:Y:S04]  /*14e60*/  BSSY.RECONVERGENT B0, `(.L_x_5990) ;  /* 0x000003d000007945 */ /* 0x000fe80003800200 */
[----:B------:R-:W-:Y:S01]  /*14e70*/  BSSY.RELIABLE B1, `(.L_x_5991) ;  /* 0x0000034000017945 */ /* 0x000fe20003800100 */
[----:B------:R-:W2:Y:S01]  /*14e80*/  S2R R14, SR_TID.X ;  /* 0x00000000000e7919 */ /* 0x000ea20000002100 */
[----:B-1----:R-:W-:-:S05]  /*14e90*/  IMAD R7, R0, -0x400, R7 ;  /* 0xfffffc0000077824 */ /* 0x002fca00078e0207 */
[----:B--2---:R-:W-:-:S13]  /*14ea0*/  ISETP.GE.U32.AND P0, PT, R14, R7, PT ;  /* 0x000000070e00720c */ /* 0x004fda0003f06070 */
[----:B------:R-:W1:Y:S01]  /*14eb0*/  @!P0 LDC.64 R4, c[0x0][0x388] ;  /* 0x0000e200ff048b82 */ /* 0x000e620000000a00 */
[----:B0-----:R-:W-:Y:S02]  /*14ec0*/  @!P0 LEA R15, R0, R14, 0xa ;  /* 0x0000000e000f8211 */ /* 0x001fe400078e50ff */
[----:B------:R-:W-:-:S03]  /*14ed0*/  @!P0 F2FP.F16.F32.PACK_AB R29, R24, R29 ;  /* 0x0000001d181d823e */ /* 0x000fc600000000ff */
[----:B-1----:R-:W-:Y:S01]  /*14ee0*/  @!P0 IMAD.WIDE.U32 R4, R15, 0x4, R4 ;  /* 0x000000040f048825 */ /* 0x002fe200078e0004 */
[----:B------:R-:W-:-:S04]  /*14ef0*/  @!P0 IADD3 R15, PT, PT, R14, 0x80, RZ ;  /* 0x000000800e0f8810 */ /* 0x000fc80007ffe0ff */
[----:B------:R-:W-:Y:S01]  /*14f00*/  @!P0 MOV R14, R15 ;  /* 0x0000000f000e8202 */ /* 0x000fe20000000f00 */
[----:B------:R0:W-:Y:S03]  /*14f10*/  @!P0 STG.E desc[UR6][R4.64], R29 ;  /* 0x0000001d04008986 */ /* 0x0001e6000c101906 */
        /* <DEDUP_REMOVED lines=16> */
.L_x_5992:
        /* <DEDUP_REMOVED lines=8> */
.L_x_5993:
        /* <DEDUP_REMOVED lines=8> */
.L_x_5994:
        /* <DEDUP_REMOVED lines=9> */
.L_x_5995:
[----:B------:R-:W-:Y:S05]  /*151b0*/  BSYNC.RELIABLE B1 ;  /* 0x0000000000017941 */ /* 0x000fea0003800100 */
.L_x_5991:
[----:B------:R-:W-:-:S13]  /*151c0*/  ISETP.GE.AND P0, PT, R14, R7, PT ;  /* 0x000000070e00720c */ /* 0x000fda0003f06270 */
[----:B012---:R-:W0:Y:S01]  /*151d0*/  @!P0 LDC.64 R4, c[0x0][0x388] ;  /* 0x0000e200ff048b82 */ /* 0x007e220000000a00 */
[----:B------:R-:W-:Y:S02]  /*151e0*/  @!P0 LEA R11, R0, R14, 0xa ;  /* 0x0000000e000b8211 */ /* 0x000fe400078e50ff */
[----:B------:R-:W-:Y:S02]  /*151f0*/  @!P0 F2FP.F16.F32.PACK_AB R9, R6, R9 ;  /* 0x000000090609823e */ /* 0x000fe400000000ff */
[----:B------:R-:W-:Y:S01]  /*15200*/  @!P0 IADD3 R14, PT, PT, R14, 0x80, RZ ;  /* 0x000000800e0e8810 */ /* 0x000fe20007ffe0ff */
[----:B0-----:R-:W-:-:S05]  /*15210*/  @!P0 IMAD.WIDE.U32 R4, R11, 0x4, R4 ;  /* 0x000000040b048825 */ /* 0x001fca00078e0004 */
[----:B------:R2:W-:Y:S02]  /*15220*/  @!P0 STG.E desc[UR6][R4.64], R9 ;  /* 0x0000000904008986 */ /* 0x0005e4000c101906 */
.L_x_5996:
[----:B------:R-:W-:Y:S05]  /*15230*/  BSYNC.RECONVERGENT B0 ;  /* 0x0000000000007941 */ /* 0x000fea0003800200 */
.L_x_5990:
        /* <DEDUP_REMOVED lines=9> */
.L_x_5604:
[----:B------:R-:W0:Y:S01]  /*152d0*/  S2R R5, SR_TID.X ;  /* 0x0000000000057919 */ /* 0x000e220000002100 */
[----:B------:R-:W1:Y:S02]  /*152e0*/  LDC.64 R2, c[0x0][0x390] ;  /* 0x0000e400ff027b82 */ /* 0x000e640000000a00 */
[----:B-1----:R-:W-:-:S04]  /*152f0*/  IMAD.WIDE.U32 R2, R7, 0x4, R2 ;  /* 0x0000000407027825 */ /* 0x002fc800078e0002 */
[----:B0-----:R-:W-:-:S06]  /*15300*/  IMAD.WIDE.U32 R4, R5, 0x20, R2 ;  /* 0x0000002005047825 */ /* 0x001fcc00078e0002 */
[----:B------:R-:W2:Y:S01]  /*15310*/  LDG.E.ENL2.256 R8, R4, desc[UR6][R4.64] ;  /* 0xfe0000060404797e */ /* 0x000ea20008121908 */
        /* <DEDUP_REMOVED lines=24> */
.L_x_5998:
        /* <DEDUP_REMOVED lines=33> */
[----:B------:R-:W0:Y:S01]  /*156b0*/  MUFU.LG2 R0, R0 ;  /* 0x0000000000007308 */ /* 0x000e220000000c00 */
[----:B------:R-:W-:Y:S02]  /*156c0*/  HFMA2 R17, -RZ, RZ, 1.875, 0 ;  /* 0x3f800000ff117431 */ /* 0x000fe400000001ff */
[----:B------:R-:W-:-:S04]  /*156d0*/  FFMA R15, R21, R4, RZ ;  /* 0x00000004150f7223 */ /* 0x000fc800000000ff */
[----:B------:R-:W-:Y:S01]  /*156e0*/  FFMA R14, -R12, R15, R21 ;  /* 0x0000000f0c0e7223 */ /* 0x000fe20000000115 */
[----:B------:R-:W1:Y:S03]  /*156f0*/  FCHK P0, R21, R12 ;  /* 0x0000000c15007302 */ /* 0x000e660000000000 */
[----:B------:R-:W-:Y:S01]  /*15700*/  FFMA R14, R4, R14, R15 ;  /* 0x0000000e040e7223 */ /* 0x000fe2000000000f */
[----:B0-----:R-:W-:Y:S01]  /*15710*/  FFMA.FTZ R4, R0, 0.69314718246459960938, R17 ;  /* 0x3f31721800047823 */ /* 0x001fe20000010011 */
[----:B-1----:R-:W-:Y:S06]  /*15720*/  @!P0 BRA `(.L_x_6005) ;  /* 0x0000000000108947 */ /* 0x002fec0003800000 */
[----:B------:R-:W-:Y:S02]  /*15730*/  MOV R20, R12 ;  /* 0x0000000c00147202 */ /* 0x000fe40000000f00 */
[----:B------:R-:W-:-:S07]  /*15740*/  MOV R14, 0x15760 ;  /* 0x00015760000e7802 */ /* 0x000fce0000000f00 */
[----:B------:R-:W-:Y:S05]  /*15750*/  CALL.REL.NOINC `($__internal_6_$__cuda_sm3x_div_rn_ftz_f32_slowpath) ;  /* 0x0000014000dc7944 */ /* 0x000fea0003c00000 */
[----:B------:R-:W-:-:S07]  /*15760*/  MOV R14, R0 ;  /* 0x00000000000e7202 */ /* 0x000fce0000000f00 */
.L_x_6005:
[----:B------:R-:W-:Y:S05]  /*15770*/  BSYNC.RECONVERGENT B4 ;  /* 0x0000000000047941 */ /* 0x000fea0003800200 */
.L_x_6004:
        /* <DEDUP_REMOVED lines=22> */
.L_x_6003:
        /* <DEDUP_REMOVED lines=32> */
.L_x_6009:
[----:B------:R-:W-:Y:S05]  /*15ae0*/  BSYNC.RECONVERGENT B4 ;  /* 0x0000000000047941 */ /* 0x000fea0003800200 */
.L_x_6008:
        /* <DEDUP_REMOVED lines=22> */
.L_x_6007:
        /* <DEDUP_REMOVED lines=17> */
.L_x_6011:
[----:B------:R-:W-:Y:S05]  /*15d60*/  BSYNC.RECONVERGENT B4 ;  /* 0x0000000000047941 */ /* 0x000fea0003800200 */
.L_x_6010:
        /* <DEDUP_REMOVED lines=22> */
.L_x_6002:
        /* <DEDUP_REMOVED lines=43> */
.L_x_6014:
[----:B------:R-:W-:Y:S05]  /*16180*/  BSYNC.RECONVERGENT B4 ;  /* 0x0000000000047941 */ /* 0x000fea0003800200 */
.L_x_6013:
        /* <DEDUP_REMOVED lines=22> */
.L_x_6012:
        /* <DEDUP_REMOVED lines=32> */
.L_x_6017:
[----:B------:R-:W-:Y:S05]  /*164f0*/  BSYNC.RECONVERGENT B4 ;  /* 0x0000000000047941 */ /* 0x000fea0003800200 */
.L_x_6016:
        /* <DEDUP_REMOVED lines=22> */
.L_x_6015:
        /* <DEDUP_REMOVED lines=17> */
.L_x_6019:
[----:B------:R-:W-:Y:S05]  /*16770*/  BSYNC.RECONVERGENT B4 ;  /* 0x0000000000047941 */ /* 0x000fea0003800200 */
.L_x_6018:
        /* <DEDUP_REMOVED lines=21> */
.L_x_6006:
[----:B------:R-:W-:Y:S05]  /*168d0*/  BSYNC.RECONVERGENT B3 ;  /* 0x0000000000037941 */ /* 0x000fea0003800200 */
.L_x_6001:
[----:B------:R-:W-:Y:S01]  /*168e0*/  FADD.FTZ R4, R4, 0.69314718246459960938 ;  /* 0x3f31721804047421 */ /* 0x000fe20000010000 */
[----:B------:R-:W-:-:S04]  /*168f0*/  LOP3.LUT R2, R13, 0x80000000, R2, 0xb8, !PT ;  /* 0x800000000d027812 */ /* 0x000fc800078eb802 */
[----:B------:R-:W-:Y:S01]  /*16900*/  LOP3.LUT R3, R4, 0x80000000, R3, 0xb8, !PT ;  /* 0x8000000004037812 */ /* 0x000fe200078eb803 */
[----:B------:R-:W-:Y:S06]  /*16910*/  BRA `(.L_x_5999) ;  /* 0x00000010009c7947 */ /* 0x000fec0003800000 */
.L_x_6000:
        /* <DEDUP_REMOVED lines=70> */
.L_x_6025:
[----:B------:R-:W-:Y:S05]  /*16d80*/  BSYNC.RECONVERGENT B1 ;  /* 0x0000000000017941 */ /* 0x000fea0003800200 */
.L_x_6024:
        /* <DEDUP_REMOVED lines=8> */
.L_x_6027:
[----:B------:R-:W-:Y:S05]  /*16e10*/  BSYNC.RECONVERGENT B1 ;  /* 0x0000000000017941 */ /* 0x000fea0003800200 */
.L_x_6026:
        /* <DEDUP_REMOVED lines=34> */
.L_x_6023:
        /* <DEDUP_REMOVED lines=40> */
.L_x_6021:
[----:B------:R-:W-:-:S04]  /*172c0*/  FFMA.FTZ R4, R20, R20, -1 ;  /* 0xbf80000014047423 */ /* 0x000fc80000010014 */
[----:B------:R-:W0:Y:S02]  /*172d0*/  MUFU.SQRT R19, R4 ;  /* 0x0000000400137308 */ /* 0x000e240000002000 */
[----:B0-----:R-:W-:-:S06]  /*172e0*/  FADD.FTZ R19, R20, R19 ;  /* 0x0000001314137221 */ /* 0x001fcc0000010000 */
[----:B------:R-:W0:Y:S02]  /*172f0*/  MUFU.LG2 R19, R19 ;  /* 0x0000001300137308 */ /* 0x000e240000000c00 */
[----:B0-----:R-:W-:-:S07]  /*17300*/  FMUL.FTZ R12, R19, 0.69314718246459960938 ;  /* 0x3f317218130c7820 */ /* 0x001fce0000410000 */
.L_x_6022:
[----:B------:R-:W-:Y:S05]  /*17310*/  BSYNC.RECONVERGENT B0 ;  /* 0x0000000000007941 */ /* 0x000fea0003800200 */
.L_x_6020:
        /* <DEDUP_REMOVED lines=43> */
.L_x_6035:
[----:B------:R-:W-:Y:S05]  /*175d0*/  BSYNC.RECONVERGENT B4 ;  /* 0x0000000000047941 */ /* 0x000fea0003800200 */
.L_x_6034:
[----:B------:R-:W-:-:S04]  /*175e0*/  FADD.FTZ R0, R17, R0 ;  /* 0x0000000011007221 */ /* 0x000fc80000010000 */
[----:B------:R-:W-:-:S04]  /*175f0*/  FMUL.FTZ R0, R0, R19 ;  /* 0x0000001300007220 */ /* 0x000fc80000410000 */
[----:B------:R3:W4:Y:S01]  /*17600*/  MUFU.SQRT R4, R0 ;  /* 0x0000000000047308 */ /* 0x0007220000002000 */
[----:B------:R-:W-:Y:S05]  /*17610*/  BRA `(.L_x_6032) ;  /* 0x00000000002c7947 */ /* 0x000fea0003800000 */
.L_x_6033:
        /* <DEDUP_REMOVED lines=10> */
[----:B------:R0:W2:Y:S02]  /*176c0*/  @!P0 MUFU.SQRT R4, R19 ;  /* 0x0000001300048308 */ /* 0x0000a40000002000 */
.L_x_6032:
[----:B------:R-:W-:Y:S05]  /*176d0*/  BSYNC.RECONVERGENT B1 ;  /* 0x0000000000017941 */ /* 0x000fea0003800200 */
.L_x_6030:
[----:B------:R-:W-:Y:S05]  /*176e0*/  BSYNC.RELIABLE B0 ;  /* 0x0000000000007941 */ /* 0x000fea0003800100 */
.L_x_6029:
[----:B--2-4-:R-:W-:Y:S01]  /*176f0*/  FADD.FTZ R21, |R4|, -RZ ;  /* 0x800000ff04157221 */ /* 0x014fe20000010200 */
[C---:B0--3--:R-:W-:Y:S01]  /*17700*/  FADD.FTZ R0, |R13|.reuse, -RZ ;  /* 0x800000ff0d007221 */ /* 0x049fe20000010200 */
        /* <DEDUP_REMOVED lines=15> */
.L_x_6037:
[----:B------:R-:W-:Y:S05]  /*17800*/  BSYNC.RECONVERGENT B4 ;  /* 0x0000000000047941 */ /* 0x000fea0003800200 */
.L_x_6036:
        /* <DEDUP_REMOVED lines=28> */
.L_x_6031:
        /* <DEDUP_REMOVED lines=25> */
.L_x_6038:
[----:B------:R-:W-:Y:S05]  /*17b60*/  BSYNC.RECONVERGENT B3 ;  /* 0x0000000000037941 */ /* 0x000fea0003800200 */
.L_x_6028:
[----:B-1----:R-:W-:Y:S02]  /*17b70*/  LOP3.LUT R3, R12, 0x80000000, R3, 0xb8, !PT ;  /* 0x800000000c037812 */ /* 0x002fe400078eb803 */
[----:B------:R-:W-:-:S07]  /*17b80*/  LOP3.LUT R2, R13, 0x80000000, R2, 0xb8, !PT ;  /* 0x800000000d027812 */ /* 0x000fce00078eb802 */
.L_x_5999:
[----:B------:R-:W-:Y:S05]  /*17b90*/  BSYNC.RECONVERGENT B2 ;  /* 0x0000000000027941 */ /* 0x000fea0003800200 */
.L_x_5997:
        /* <DEDUP_REMOVED lines=24> */
.L_x_6040:
        /* <DEDUP_REMOVED lines=70> */
.L_x_6048:
[----:B------:R-:W-:-:S04]  /*18180*/  FADD.FTZ R13, -R12, R17 ;  /* 0x000000110c0d7221 */ /* 0x000fc80000010100 */
[----:B------:R-:W-:-:S07]  /*18190*/  FMUL.FTZ R13, R13, 0.5 ;  /* 0x3f0000000d0d7820 */ /* 0x000fce0000410000 */
.L_x_6049:
[----:B------:R-:W-:Y:S05]  /*181a0*/  BSYNC.RECONVERGENT B1 ;  /* 0x0000000000017941 */ /* 0x000fea0003800200 */
.L_x_6047:
        /* <DEDUP_REMOVED lines=11> */
.L_x_6051:
[----:B------:R-:W-:-:S04]  /*18260*/  FADD.FTZ R18, R14, -R19 ;  /* 0x800000130e127221 */ /* 0x000fc80000010000 */
[----:B------:R-:W-:-:S07]  /*18270*/  FMUL.FTZ R18, R18, 0.5 ;  /* 0x3f00000012127820 */ /* 0x000fce0000410000 */
.L_x_6052:
[----:B------:R-:W-:Y:S05]  /*18280*/  BSYNC.RECONVERGENT B1 ;  /* 0x0000000000017941 */ /* 0x000fea0003800200 */
.L_x_6050:
        /* <DEDUP_REMOVED lines=35> */
.L_x_6046:
        /* <DEDUP_REMOVED lines=35> */
.L_x_6053:
[----:B------:R-:W-:-:S04]  /*186f0*/  FADD.FTZ R13, -R23, 1 ;  /* 0x3f800000170d7421 */ /* 0x000fc80000010100 */
[----:B------:R-:W-:-:S06]  /*18700*/  FMUL.FTZ R18, R12, R13 ;  /* 0x0000000d0c127220 */ /* 0x000fcc0000410000 */
[----:B------:R-:W0:Y:S08]  /*18710*/  MUFU.SQRT R18, R18 ;  /* 0x0000001200127308 */ /* 0x000e300000002000 */
[----:B0-----:R-:W0:Y:S02]  /*18720*/  MUFU.RCP R13, R18 ;  /* 0x00000012000d7308 */ /* 0x001e240000001000 */
[----:B0-----:R-:W-:Y:S01]  /*18730*/  FMUL.FTZ R13, |R4|, R13 ;  /* 0x0000000d040d7220 */ /* 0x001fe20000410200 */
[----:B------:R-:W-:Y:S06]  /*18740*/  BRA `(.L_x_6044) ;  /* 0x0000000000047947 */ /* 0x000fec0003800000 */
.L_x_6045:
[----:B------:R0:W1:Y:S02]  /*18750*/  MUFU.SQRT R13, R0 ;  /* 0x00000000000d7308 */ /* 0x0000640000002000 */
.L_x_6044:
[----:B------:R-:W-:Y:S05]  /*18760*/  BSYNC.RECONVERGENT B0 ;  /* 0x0000000000007941 */ /* 0x000fea0003800200 */
.L_x_6043:
        /* <DEDUP_REMOVED lines=35> */
.L_x_6057:
        /* <DEDUP_REMOVED lines=23> */
.L_x_6063:
[----:B------:R-:W-:-:S04]  /*18b10*/  FADD.FTZ R15, -R15, R14 ;  /* 0x0000000e0f0f7221 */ /* 0x000fc80000010100 */
[----:B------:R-:W-:-:S07]  /*18b20*/  FMUL.FTZ R15, R15, 0.5 ;  /* 0x3f0000000f0f7820 */ /* 0x000fce0000410000 */
.L_x_6064:
[----:B------:R-:W-:Y:S05]  /*18b30*/  BSYNC.RECONVERGENT B4 ;  /* 0x0000000000047941 */ /* 0x000fea0003800200 */
.L_x_6062:
[----:B------:R-:W-:Y:S01]  /*18b40*/  FADD.FTZ R0, R15, R0 ;  /* 0x000000000f007221 */ /* 0x000fe20000010000 */
[----:B------:R-:W-:-:S04]  /*18b50*/  FADD.FTZ R15, R23, R16 ;  /* 0x00000010170f7221 */ /* 0x000fc80000010000 */
[----:B------:R-:W-:-:S04]  /*18b60*/  FMUL.FTZ R0, R0, R15 ;  /* 0x0000000f00007220 */ /* 0x000fc80000410000 */
[----:B------:R0:W2:Y:S01]  /*18b70*/  MUFU.SQRT R12, R0 ;  /* 0x00000000000c7308 */ /* 0x0000a20000002000 */
[----:B------:R-:W-:Y:S05]  /*18b80*/  BRA `(.L_x_6065) ;  /* 0x0000000000487947 */ /* 0x000fea0003800000 */
.L_x_6061:
        /* <DEDUP_REMOVED lines=12> */
.L_x_6060:
[----:B------:R-:W-:Y:S01]  /*18c50*/  FADD.FTZ R14, R16, 1 ;  /* 0x3f800000100e7421 */ /* 0x000fe20000010000 */
[----:B------:R-:W-:Y:S01]  /*18c60*/  MUFU.SQRT R15, R0 ;  /* 0x00000000000f7308 */ /* 0x000fe20000002000 */
[----:B------:R-:W-:Y:S02]  /*18c70*/  MOV R23, 0x3f800000 ;  /* 0x3f80000000177802 */ /* 0x000fe40000000f00 */
[----:B------:R-:W-:-:S06]  /*18c80*/  FMUL.FTZ R14, R14, 0.5 ;  /* 0x3f0000000e0e7820 */ /* 0x000fcc0000410000 */
[----:B------:R-:W2:Y:S02]  /*18c90*/  MUFU.SQRT R14, R14 ;  /* 0x0000000e000e7308 */ /* 0x000ea40000002000 */
[----:B--2---:R-:W-:-:S07]  /*18ca0*/  FMUL.FTZ R12, R15, R14 ;  /* 0x0000000e0f0c7220 */ /* 0x004fce0000410000 */
.L_x_6065:
[----:B------:R-:W-:Y:S05]  /*18cb0*/  BSYNC.RECONVERGENT B1 ;  /* 0x0000000000017941 */ /* 0x000fea0003800200 */
.L_x_6059:
[----:B------:R-:W-:Y:S05]  /*18cc0*/  BRA `(.L_x_6066) ;  /* 0x0000000000087947 */ /* 0x000fea0003800000 */
.L_x_6056:
[----:B------:R-:W-:Y:S01]  /*18cd0*/  FMUL.FTZ R12, R16, 16777216 ;  /* 0x4b800000100c7820 */ /* 0x000fe20000410000 */
[----:B------:R-:W-:-:S07]  /*18ce0*/  FMUL.FTZ R23, R23, 16777216 ;  /* 0x4b80000017177820 */ /* 0x000fce0000410000 */
.L_x_6066:
[----:B------:R-:W-:Y:S05]  /*18cf0*/  BSYNC.RELIABLE B0 ;  /* 0x0000000000007941 */ /* 0x000fea0003800100 */
.L_x_6055:
        /* <DEDUP_REMOVED lines=17> */
.L_x_6068:
[----:B------:R-:W-:Y:S05]  /*18e10*/  BSYNC.RECONVERGENT B4 ;  /* 0x0000000000047941 */ /* 0x000fea0003800200 */
.L_x_6067:
        /* <DEDUP_REMOVED lines=28> */
.L_x_6058:
[----:B------:R-:W-:Y:S05]  /*18fe0*/  BSYNC.RECONVERGENT B3 ;  /* 0x0000000000037941 */ /* 0x000fea0003800200 */
.L_x_6054:
[----:B-1----:R-:W-:Y:S02]  /*18ff0*/  LOP3.LUT R4, R13, 0x80000000, R4, 0xb8, !PT ;  /* 0x800000000d047812 */ /* 0x002fe400078eb804 */
[----:B------:R-:W-:Y:S01]  /*19000*/  LOP3.LUT R5, R18, 0x80000000, R5, 0xb8, !PT ;  /* 0x8000000012057812 */ /* 0x000fe200078eb805 */
[----:B------:R-:W-:Y:S06]  /*19010*/  BRA `(.L_x_6041) ;  /* 0x0000001400187947 */ /* 0x000fec0003800000 */
.L_x_6042:
        /* <DEDUP_REMOVED lines=33> */
.L_x_6074:
[----:B------:R-:W-:Y:S05]  /*19230*/  BSYNC.RECONVERGENT B4 ;  /* 0x0000000000047941 */ /* 0x000fea0003800200 */
.L_x_6073:
        /* <DEDUP_REMOVED lines=22> */
.L_x_6072:
        /* <DEDUP_REMOVED lines=29> */
.L_x_6077:
[----:B------:R-:W-:Y:S05]  /*19570*/  BSYNC.RECONVERGENT B4 ;  /* 0x0000000000047941 */ /* 0x000fea0003800200 */
.L_x_6076:
        /* <DEDUP_REMOVED lines=22> */
.L_x_6071:
        /* <DEDUP_REMOVED lines=34> */
.L_x_6079:
[----:B------:R-:W-:Y:S05]  /*19900*/  BSYNC.RECONVERGENT B4 ;  /* 0x0000000000047941 */ /* 0x000fea0003800200 */
.L_x_6078:
        /* <DEDUP_REMOVED lines=22> */
.L_x_6070:
        /* <DEDUP_REMOVED lines=26> */
.L_x_6083:
[----:B------:R-:W-:Y:S05]  /*19c10*/  BSYNC.RECONVERGENT B4 ;  /* 0x0000000000047941 */ /* 0x000fea0003800200 */
.L_x_6082:
[----:B------:R-:W-:Y:S02]  /*19c20*/  HFMA2 R15, -RZ, RZ, 0.89990234375, 10328 ;  /* 0x3b33710bff0f7431 */ /* 0x000fe400000001ff */
[----:B------:R-:W-:Y:S01]  /*19c30*/  FMUL.FTZ R14, R0, R0 ;  /* 0x00000000000e7220 */ /* 0x000fe20000410000 */
[----:B------:R-:W-:Y:S01]  /*19c40*/  MOV R17, 0x3fd774eb ;  /* 0x3fd774eb00117802 */ /* 0x000fe20000000f00 */
[C---:B------:R-:W-:Y:S01]  /*19c50*/  FADD.FTZ R18, |R4|.reuse, R23 ;  /* 0x0000001704127221 */ /* 0x040fe20000010200 */
        /* <DEDUP_REMOVED lines=18> */
.L_x_6081:
        /* <DEDUP_REMOVED lines=29> */
.L_x_6085:
[----:B------:R-:W-:Y:S05]  /*19f50*/  BSYNC.RECONVERGENT B4 ;  /* 0x0000000000047941 */ /* 0x000fea0003800200 */
.L_x_6084:
        /* <DEDUP_REMOVED lines=22> */
.L_x_6080:
        /* <DEDUP_REMOVED lines=33> */
[----:B------:R-:W-:-:S07]  /*1a2d0*/  MOV R15, R0 ;  /* 0x00000000000f7202 */ /* 0x000fce0000000f00 */
.L_x_6087:
[----:B------:R-:W-:Y:S05]  /*1a2e0*/  BSYNC.RECONVERGENT B4 ;  /* 0x0000000000047941 */ /* 0x000fea0003800200 */
.L_x_6086:
        /* <DEDUP_REMOVED lines=20> */
[----:B------:R-:W-:-:S07]  /*1a430*/  FSEL R18, R23, R0, P0 ;  /* 0x0000000017127208 */ /* 0x000fce0000000000 */
.L_x_6075:
[----:B------:R-:W-:Y:S05]  /*1a440*/  BSYNC.RECONVERGENT B3 ;  /* 0x0000000000037941 */ /* 0x000fea0003800200 */
.L_x_6069:
[----:B------:R-:W-:Y:S01]  /*1a450*/  FADD.FTZ R13, R12, 0.69314718246459960938 ;  /* 0x3f3172180c0d7421 */ /* 0x000fe20000010000 */
[----:B------:R-:W-:-:S04]  /*1a460*/  LOP3.LUT R5, R18, 0x80000000, R5, 0xb8, !PT ;  /* 0x8000000012057812 */ /* 0x000fc800078eb805 */
[----:B------:R-:W-:-:S07]  /*1a470*/  LOP3.LUT R4, R13, 0x80000000, R4, 0xb8, !PT ;  /* 0x800000000d047812 */ /* 0x000fce00078eb804 */
.L_x_6041:
[----:B------:R-:W-:Y:S05]  /*1a480*/  BSYNC.RECONVERGENT B2 ;  /* 0x0000000000027941 */ /* 0x000fea0003800200 */
.L_x_6039:
        /* <DEDUP_REMOVED lines=25> */
.L_x_6089:
        /* <DEDUP_REMOVED lines=70> */
.L_x_6097:
[----:B------:R-:W-:-:S04]  /*1aa80*/  FADD.FTZ R19, -R12, R17 ;  /* 0x000000110c137221 */ /* 0x000fc80000010100 */
[----:B------:R-:W-:-:S07]  /*1aa90*/  FMUL.FTZ R19, R19, 0.5 ;  /* 0x3f00000013137820 */ /* 0x000fce0000410000 */
.L_x_6098:
[----:B------:R-:W-:Y:S05]  /*1aaa0*/  BSYNC.RECONVERGENT B1 ;  /* 0x0000000000017941 */ /* 0x000fea0003800200 */
.L_x_6096:
        /* <DEDUP_REMOVED lines=11> */
.L_x_6100:
[----:B------:R-:W-:-:S04]  /*1ab60*/  FADD.FTZ R20, R14, -R21 ;  /* 0x800000150e147221 */ /* 0x000fc80000010000 */
[----:B------:R-:W-:-:S07]  /*1ab70*/  FMUL.FTZ R20, R20, 0.5 ;  /* 0x3f00000014147820 */ /* 0x000fce0000410000 */
.L_x_6101:
[----:B------:R-:W-:Y:S05]  /*1ab80*/  BSYNC.RECONVERGENT B1 ;  /* 0x0000000000017941 */ /* 0x000fea0003800200 */
.L_x_6099:
        /* <DEDUP_REMOVED lines=35> */
.L_x_6095:
        /* <DEDUP_REMOVED lines=35> */
.L_x_6102:
[----:B------:R-:W-:-:S04]  /*1aff0*/  FADD.FTZ R19, -R25, 1 ;  /* 0x3f80000019137421 */ /* 0x000fc80000010100 */
[----:B------:R-:W-:-:S06]  /*1b000*/  FMUL.FTZ R19, R12, R19 ;  /* 0x000000130c137220 */ /* 0x000fcc0000410000 */
[----:B------:R-:W0:Y:S08]  /*1b010*/  MUFU.SQRT R19, R19 ;  /* 0x0000001300137308 */ /* 0x000e300000002000 */
[----:B0-----:R-:W0:Y:S02]  /*1b020*/  MUFU.RCP R23, R19 ;  /* 0x0000001300177308 */ /* 0x001e240000001000 */
[----:B0-----:R-:W-:Y:S01]  /*1b030*/  FMUL.FTZ R23, |R18|, R23 ;  /* 0x0000001712177220 */ /* 0x001fe20000410200 */
[----:B------:R-:W-:Y:S06]  /*1b040*/  BRA `(.L_x_6093) ;  /* 0x0000000000047947 */ /* 0x000fec0003800000 */
.L_x_6094:
[----:B------:R0:W1:Y:S02]  /*1b050*/  MUFU.SQRT R23, R0 ;  /* 0x0000000000177308 */ /* 0x0000640000002000 */
.L_x_6093:
[----:B------:R-:W-:Y:S05]  /*1b060*/  BSYNC.RECONVERGENT B0 ;  /* 0x0000000000007941 */ /* 0x000fea0003800200 */
.L_x_6092:
        /* <DEDUP_REMOVED lines=35> */
.L_x_6106:
        /* <DEDUP_REMOVED lines=23> */
.L_x_6112:
[----:B------:R-:W-:-:S04]  /*1b410*/  FADD.FTZ R15, -R15, R14 ;  /* 0x0000000e0f0f7221 */ /* 0x000fc80000010100 */
[----:B------:R-:W-:-:S07]  /*1b420*/  FMUL.FTZ R15, R15, 0.5 ;  /* 0x3f0000000f0f7820 */ /* 0x000fce0000410000 */
.L_x_6113:
[----:B------:R-:W-:Y:S05]  /*1b430*/  BSYNC.RECONVERGENT B4 ;  /* 0x0000000000047941 */ /* 0x000fea0003800200 */
.L_x_6111:
[----:B------:R-:W-:Y:S01]  /*1b440*/  FADD.FTZ R0, R15, R0 ;  /* 0x000000000f007221 */ /* 0x000fe20000010000 */
[----:B------:R-:W-:-:S04]  /*1b450*/  FADD.FTZ R15, R25, R16 ;  /* 0x00000010190f7221 */ /* 0x000fc80000010000 */
[----:B------:R-:W-:-:S04]  /*1b460*/  FMUL.FTZ R0, R0, R15 ;  /* 0x0000000f00007220 */ /* 0x000fc80000410000 */
[----:B------:R0:W2:Y:S01]  /*1b470*/  MUFU.SQRT R12, R0 ;  /* 0x00000000000c7308 */ /* 0x0000a20000002000 */
[----:B------:R-:W-:Y:S05]  /*1b480*/  BRA `(.L_x_6114) ;  /* 0x0000000000487947 */ /* 0x000fea0003800000 */
.L_x_6110:
        /* <DEDUP_REMOVED lines=12> */
.L_x_6109:
[----:B------:R-:W-:Y:S01]  /*1b550*/  FADD.FTZ R14, R16, 1 ;  /* 0x3f800000100e7421 */ /* 0x000fe20000010000 */
[----:B------:R-:W-:Y:S01]  /*1b560*/  MUFU.SQRT R15, R0 ;  /* 0x00000000000f7308 */ /* 0x000fe20000002000 */
[----:B------:R-:W-:Y:S02]  /*1b570*/  MOV R25, 0x3f800000 ;  /* 0x3f80000000197802 */ /* 0x000fe40000000f00 */
[----:B------:R-:W-:-:S06]  /*1b580*/  FMUL.FTZ R14, R14, 0.5 ;  /* 0x3f0000000e0e7820 */ /* 0x000fcc0000410000 */
[----:B------:R-:W2:Y:S02]  /*1b590*/  MUFU.SQRT R14, R14 ;  /* 0x0000000e000e7308 */ /* 0x000ea40000002000 */
[----:B--2---:R-:W-:-:S07]  /*1b5a0*/  FMUL.FTZ R12, R15, R14 ;  /* 0x0000000e0f0c7220 */ /* 0x004fce0000410000 */
.L_x_6114:
[----:B------:R-:W-:Y:S05]  /*1b5b0*/  BSYNC.RECONVERGENT B1 ;  /* 0x0000000000017941 */ /* 0x000fea0003800200 */
.L_x_6108:
[----:B------:R-:W-:Y:S05]  /*1b5c0*/  BRA `(.L_x_6115) ;  /* 0x0000000000087947 */ /* 0x000fea0003800000 */
.L_x_6105:
[----:B------:R-:W-:Y:S01]  /*1b5d0*/  FMUL.FTZ R12, R16, 16777216 ;  /* 0x4b800000100c7820 */ /* 0x000fe20000410000 */
[----:B------:R-:W-:-:S07]  /*1b5e0*/  FMUL.FTZ R25, R25, 16777216 ;  /* 0x4b80000019197820 */ /* 0x000fce0000410000 */
.L_x_6115:
[----:B------:R-:W-:Y:S05]  /*1b5f0*/  BSYNC.RELIABLE B0 ;  /* 0x0000000000007941 */ /* 0x000fea0003800100 */
.L_x_6104:
        /* <DEDUP_REMOVED lines=17> */
.L_x_6117:
[----:B------:R-:W-:Y:S05]  /*1b710*/  BSYNC.RECONVERGENT B4 ;  /* 0x0000000000047941 */ /* 0x000fea0003800200 */
.L_x_6116:
        /* <DEDUP_REMOVED lines=28> */
.L_x_6107:
[----:B------:R-:W-:Y:S05]  /*1b8e0*/  BSYNC.RECONVERGENT B3 ;  /* 0x0000000000037941 */ /* 0x000fea0003800200 */
.L_x_6103:
[----:B-1----:R-:W-:Y:S02]  /*1b8f0*/  LOP3.LUT R6, R23, 0x80000000, R6, 0xb8, !PT ;  /* 0x8000000017067812 */ /* 0x002fe400078eb806 */
[----:B------:R-:W-:Y:S01]  /*1b900*/  LOP3.LUT R13, R14, 0x80000000, R13, 0xb8, !PT ;  /* 0x800000000e0d7812 */ /* 0x000fe200078eb80d */
[----:B------:R-:W-:Y:S06]  /*1b910*/  BRA `(.L_x_6090) ;  /* 0x0000001400187947 */ /* 0x000fec0003800000 */
.L_x_6091:
        /* <DEDUP_REMOVED lines=33> */
.L_x_6123:
[----:B------:R-:W-:Y:S05]  /*1bb30*/  BSYNC.RECONVERGENT B4 ;  /* 0x0000000000047941 */ /* 0x000fea0003800200 */
.L_x_6122:
        /* <DEDUP_REMOVED lines=22> */
.L_x_6121:
        /* <DEDUP_REMOVED lines=29> */
.L_x_6126:
[----:B------:R-:W-:Y:S05]  /*1be70*/  BSYNC.RECONVERGENT B4 ;  /* 0x0000000000047941 */ /* 0x000fea0003800200 */
.L_x_6125:
        /* <DEDUP_REMOVED lines=22> */
.L_x_6120:
        /* <DEDUP_REMOVED lines=34> */
.L_x_6128:
[----:B------:R-:W-:Y:S05]  /*1c200*/  BSYNC.RECONVERGENT B4 ;  /* 0x0000000000047941 */ /* 0x000fea0003800200 */
.L_x_6127:
        /* <DEDUP_REMOVED lines=22> */
.L_x_6119:
        /* <DEDUP_REMOVED lines=26> */
.L_x_6132:
[----:B------:R-:W-:Y:S05]  /*1c510*/  BSYNC.RECONVERGENT B4 ;  /* 0x0000000000047941 */ /* 0x000fea0003800200 */
.L_x_6131:
        /* <DEDUP_REMOVED lines=22> */
.L_x_6130:
        /* <DEDUP_REMOVED lines=29> */
.L_x_6134:
[----:B------:R-:W-:Y:S05]  /*1c850*/  BSYNC.RECONVERGENT B4 ;  /* 0x0000000000047941 */ /* 0x000fea0003800200 */
.L_x_6133:
        /* <DEDUP_REMOVED lines=22> */
.L_x_6129:
        /* <DEDUP_REMOVED lines=34> */
.L_x_6136:
[----:B------:R-:W-:Y:S05]  /*1cbe0*/  BSYNC.RECONVERGENT B4 ;  /* 0x0000000000047941 */ /* 0x000fea0003800200 */
.L_x_6135:
        /* <DEDUP_REMOVED lines=21> */
.L_x_6124:
[----:B------:R-:W-:Y:S05]  /*1cd40*/  BSYNC.RECONVERGENT B3 ;  /* 0x0000000000037941 */ /* 0x000fea0003800200 */
.L_x_6118:
[----:B------:R-:W-:Y:S01]  /*1cd50*/  FADD.FTZ R15, R12, 0.69314718246459960938 ;  /* 0x3f3172180c0f7421 */ /* 0x000fe20000010000 */
[----:B------:R-:W-:-:S04]  /*1cd60*/  LOP3.LUT R13, R18, 0x80000000, R13, 0xb8, !PT ;  /* 0x80000000120d7812 */ /* 0x000fc800078eb80d */
[----:B------:R-:W-:-:S07]  /*1cd70*/  LOP3.LUT R6, R15, 0x80000000, R6, 0xb8, !PT ;  /* 0x800000000f067812 */ /* 0x000fce00078eb806 */
.L_x_6090:
[----:B------:R-:W-:Y:S05]  /*1cd80*/  BSYNC.RECONVERGENT B2 ;  /* 0x0000000000027941 */ /* 0x000fea0003800200 */
.L_x_6088:
        /* <DEDUP_REMOVED lines=25> */
.L_x_6138:
        /* <DEDUP_REMOVED lines=70> */
.L_x_6146:
[----:B------:R-:W-:-:S04]  /*1d380*/  FADD.FTZ R19, -R14, R17 ;  /* 0x000000110e137221 */ /* 0x000fc80000010100 */
[----:B------:R-:W-:-:S07]  /*1d390*/  FMUL.FTZ R19, R19, 0.5 ;  /* 0x3f00000013137820 */ /* 0x000fce0000410000 */
.L_x_6147:
[----:B------:R-:W-:Y:S05]  /*1d3a0*/  BSYNC.RECONVERGENT B1 ;  /* 0x0000000000017941 */ /* 0x000fea0003800200 */
.L_x_6145:
        /* <DEDUP_REMOVED lines=11> */
.L_x_6149:
[----:B------:R-:W-:-:S04]  /*1d460*/  FADD.FTZ R20, R16, -R21 ;  /* 0x8000001510147221 */ /* 0x000fc80000010000 */
[----:B------:R-:W-:-:S07]  /*1d470*/  FMUL.FTZ R20, R20, 0.5 ;  /* 0x3f00000014147820 */ /* 0x000fce0000410000 */
.L_x_6150:
[----:B------:R-:W-:Y:S05]  /*1d480*/  BSYNC.RECONVERGENT B1 ;  /* 0x0000000000017941 */ /* 0x000fea0003800200 */
.L_x_6148:
        /* <DEDUP_REMOVED lines=35> */
.L_x_6144:
        /* <DEDUP_REMOVED lines=35> */
.L_x_6151:
[----:B------:R-:W-:-:S04]  /*1d8f0*/  FADD.FTZ R19, -R23, 1 ;  /* 0x3f80000017137421 */ /* 0x000fc80000010100 */
[----:B------:R-:W-:-:S06]  /*1d900*/  FMUL.FTZ R19, R14, R19 ;  /* 0x000000130e137220 */ /* 0x000fcc0000410000 */
[----:B------:R-:W0:Y:S08]  /*1d910*/  MUFU.SQRT R19, R19 ;  /* 0x0000001300137308 */ /* 0x000e300000002000 */
[----:B0-----:R-:W0:Y:S02]  /*1d920*/  MUFU.RCP R21, R19 ;  /* 0x0000001300157308 */ /* 0x001e240000001000 */
[----:B0-----:R-:W-:Y:S01]  /*1d930*/  FMUL.FTZ R22, |R24|, R21 ;  /* 0x0000001518167220 */ /* 0x001fe20000410200 */
[----:B------:R-:W-:Y:S06]  /*1d940*/  BRA `(.L_x_6142) ;  /* 0x0000000000047947 */ /* 0x000fec0003800000 */
.L_x_6143:
[----:B------:R0:W1:Y:S02]  /*1d950*/  MUFU.SQRT R22, R0 ;  /* 0x0000000000167308 */ /* 0x0000640000002000 */
.L_x_6142:
[----:B------:R-:W-:Y:S05]  /*1d960*/  BSYNC.RECONVERGENT B0 ;  /* 0x0000000000007941 */ /* 0x000fea0003800200 */
.L_x_6141:
        /* <DEDUP_REMOVED lines=35> */
.L_x_6155:
        /* <DEDUP_REMOVED lines=23> */
.L_x_6161:
[----:B------:R-:W-:-:S04]  /*1dd10*/  FADD.FTZ R15, -R15, R16 ;  /* 0x000000100f0f7221 */ /* 0x000fc80000010100 */
[----:B------:R-:W-:-:S07]  /*1dd20*/  FMUL.FTZ R17, R15, 0.5 ;  /* 0x3f0000000f117820 */ /* 0x000fce0000410000 */
.L_x_6162:
[----:B------:R-:W-:Y:S05]  /*1dd30*/  BSYNC.RECONVERGENT B4 ;  /* 0x0000000000047941 */ /* 0x000fea0003800200 */
.L_x_6160:
[----:B------:R-:W-:Y:S01]  /*1dd40*/  FADD.FTZ R0, R17, R0 ;  /* 0x0000000011007221 */ /* 0x000fe20000010000 */
[----:B------:R-:W-:-:S04]  /*1dd50*/  FADD.FTZ R15, R23, R18 ;  /* 0x00000012170f7221 */ /* 0x000fc80000010000 */
[----:B------:R-:W-:-:S04]  /*1dd60*/  FMUL.FTZ R0, R0, R15 ;  /* 0x0000000f00007220 */ /* 0x000fc80000410000 */
[----:B------:R0:W2:Y:S01]  /*1dd70*/  MUFU.SQRT R18, R0 ;  /* 0x0000000000127308 */ /* 0x0000a20000002000 */
[----:B------:R-:W-:Y:S05]  /*1dd80*/  BRA `(.L_x_6163) ;  /* 0x0000000000487947 */ /* 0x000fea0003800000 */
.L_x_6159:
        /* <DEDUP_REMOVED lines=12> */
.L_x_6158:
[----:B------:R-:W-:Y:S01]  /*1de50*/  FADD.FTZ R14, R18, 1 ;  /* 0x3f800000120e7421 */ /* 0x000fe20000010000 */
[----:B------:R-:W-:Y:S01]  /*1de60*/  MUFU.SQRT R15, R0 ;  /* 0x00000000000f7308 */ /* 0x000fe20000002000 */
[----:B------:R-:W-:Y:S02]  /*1de70*/  MOV R23, 0x3f800000 ;  /* 0x3f80000000177802 */ /* 0x000fe40000000f00 */
[----:B------:R-:W-:-:S06]  /*1de80*/  FMUL.FTZ R14, R14, 0.5 ;  /* 0x3f0000000e0e7820 */ /* 0x000fcc0000410000 */
[----:B------:R-:W2:Y:S02]  /*1de90*/  MUFU.SQRT R14, R14 ;  /* 0x0000000e000e7308 */ /* 0x000ea40000002000 */
[----:B--2---:R-:W-:-:S07]  /*1dea0*/  FMUL.FTZ R18, R15, R14 ;  /* 0x0000000e0f127220 */ /* 0x004fce0000410000 */
.L_x_6163:
[----:B------:R-:W-:Y:S05]  /*1deb0*/  BSYNC.RECONVERGENT B1 ;  /* 0x0000000000017941 */ /* 0x000fea0003800200 */
.L_x_6157:
[----:B------:R-:W-:Y:S05]  /*1dec0*/  BRA `(.L_x_6164) ;  /* 0x0000000000087947 */ /* 0x000fea0003800000 */
.L_x_6154:
[----:B------:R-:W-:Y:S01]  /*1ded0*/  FMUL.FTZ R18, R18, 16777216 ;  /* 0x4b80000012127820 */ /* 0x000fe20000410000 */
[----:B------:R-:W-:-:S07]  /*1dee0*/  FMUL.FTZ R23, R23, 16777216 ;  /* 0x4b80000017177820 */ /* 0x000fce0000410000 */
.L_x_6164:
[----:B------:R-:W-:Y:S05]  /*1def0*/  BSYNC.RELIABLE B0 ;  /* 0x0000000000007941 */ /* 0x000fea0003800100 */
.L_x_6153:
        /* <DEDUP_REMOVED lines=17> */
.L_x_6166:
[----:B------:R-:W-:Y:S05]  /*1e010*/  BSYNC.RECONVERGENT B4 ;  /* 0x0000000000047941 */ /* 0x000fea0003800200 */
.L_x_6165:
        /* <DEDUP_REMOVED lines=28> */
.L_x_6156:
[----:B------:R-:W-:Y:S05]  /*1e1e0*/  BSYNC.RECONVERGENT B3 ;  /* 0x0000000000037941 */ /* 0x000fea0003800200 */
.L_x_6152:
[----:B-1----:R-:W-:Y:S02]  /*1e1f0*/  LOP3.LUT R7, R22, 0x80000000, R7, 0xb8, !PT ;  /* 0x8000000016077812 */ /* 0x002fe400078eb807 */
[----:B------:R-:W-:Y:S01]  /*1e200*/  LOP3.LUT R12, R19, 0x80000000, R12, 0xb8, !PT ;  /* 0x80000000130c7812 */ /* 0x000fe200078eb80c */
[----:B------:R-:W-:Y:S06]  /*1e210*/  BRA `(.L_x_6139) ;  /* 0x0000001400107947 */ /* 0x000fec0003800000 */
.L_x_6140:
        /* <DEDUP_REMOVED lines=33> */
.L_x_6172:
[----:B------:R-:W-:Y:S05]  /*1e430*/  BSYNC.RECONVERGENT B4 ;  /* 0x0000000000047941 */ /* 0x000fea0003800200 */
.L_x_6171:
        /* <DEDUP_REMOVED lines=22> */
.L_x_6170:
        /* <DEDUP_REMOVED lines=29> */
.L_x_6175:
[----:B------:R-:W-:Y:S05]  /*1e770*/  BSYNC.RECONVERGENT B4 ;  /* 0x0000000000047941 */ /* 0x000fea0003800200 */
.L_x_6174:
        /* <DEDUP_REMOVED lines=22> */
.L_x_6169:
        /* <DEDUP_REMOVED lines=33> */
.L_x_6177:
[----:B------:R-:W-:Y:S05]  /*1eaf0*/  BSYNC.RECONVERGENT B4 ;  /* 0x0000000000047941 */ /* 0x000fea0003800200 */
.L_x_6176:
        /* <DEDUP_REMOVED lines=22> */
.L_x_6168:
        /* <DEDUP_REMOVED lines=26> */
.L_x_6181:
[----:B------:R-:W-:Y:S05]  /*1ee00*/  BSYNC.RECONVERGENT B4 ;  /* 0x0000000000047941 */ /* 0x000fea0003800200 */
.L_x_6180:
        /* <DEDUP_REMOVED lines=22> */
.L_x_6179:
        /* <DEDUP_REMOVED lines=29> */
.L_x_6183:
[----:B------:R-:W-:Y:S05]  /*1f140*/  BSYNC.RECONVERGENT B4 ;  /* 0x0000000000047941 */ /* 0x000fea0003800200 */
.L_x_6182:
        /* <DEDUP_REMOVED lines=22> */
.L_x_6178:
        /* <DEDUP_REMOVED lines=33> */
.L_x_6185:
[----:B------:R-:W-:Y:S05]  /*1f4c0*/  BSYNC.RECONVERGENT B4 ;  /* 0x0000000000047941 */ /* 0x000fea0003800200 */
.L_x_6184:
        /* <DEDUP_REMOVED lines=21> */
.L_x_6173:
[----:B------:R-:W-:Y:S05]  /*1f620*/  BSYNC.RECONVERGENT B3 ;  /* 0x0000000000037941 */ /* 0x000fea0003800200 */
.L_x_6167:
[----:B------:R-:W-:Y:S01]  /*1f630*/  FADD.FTZ R18, R18, 0.69314718246459960938 ;  /* 0x3f31721812127421 */ /* 0x000fe20000010000 */
[----:B------:R-:W-:-:S04]  /*1f640*/  LOP3.LUT R12, R23, 0x80000000, R12, 0xb8, !PT ;  /* 0x80000000170c7812 */ /* 0x000fc800078eb80c */
[----:B------:R-:W-:-:S07]  /*1f650*/  LOP3.LUT R7, R18, 0x80000000, R7, 0xb8, !PT ;  /* 0x8000000012077812 */ /* 0x000fce00078eb807 */
.L_x_6139:
[----:B------:R-:W-:Y:S05]  /*1f660*/  BSYNC.RECONVERGENT B2 ;  /* 0x0000000000027941 */ /* 0x000fea0003800200 */
.L_x_6137:
        /* <DEDUP_REMOVED lines=25> */
.L_x_6187:
        /* <DEDUP_REMOVED lines=70> */
.L_x_6195:
[----:B------:R-:W-:-:S04]  /*1fc60*/  FADD.FTZ R19, -R14, R17 ;  /* 0x000000110e137221 */ /* 0x000fc80000010100 */
[----:B------:R-:W-:-:S07]  /*1fc70*/  FMUL.FTZ R19, R19, 0.5 ;  /* 0x3f00000013137820 */ /* 0x000fce0000410000 */
.L_x_6196:
[----:B------:R-:W-:Y:S05]  /*1fc80*/  BSYNC.RECONVERGENT B1 ;  /* 0x0000000000017941 */ /* 0x000fea0003800200 */
.L_x_6194:
        /* <DEDUP_REMOVED lines=11> */
.L_x_6198:
[----:B------:R-:W-:-:S04]  /*1fd40*/  FADD.FTZ R20, R16, -R21 ;  /* 0x8000001510147221 */ /* 0x000fc80000010000 */
[----:B------:R-:W-:-:S07]  /*1fd50*/  FMUL.FTZ R20, R20, 0.5 ;  /* 0x3f00000014147820 */ /* 0x000fce0000410000 */
.L_x_6199:
[----:B------:R-:W-:Y:S05]  /*1fd60*/  BSYNC.RECONVERGENT B1 ;  /* 0x0000000000017941 */ /* 0x000fea0003800200 */
.L_x_6197:
        /* <DEDUP_REMOVED lines=35> */
.L_x_6193:
        /* <DEDUP_REMOVED lines=35> */
.L_x_6200:
[----:B------:R-:W-:-:S04]  /*201d0*/  FADD.FTZ R19, -R27, 1 ;  /* 0x3f8000001b137421 */ /* 0x000fc80000010100 */
[----:B------:R-:W-:-:S06]  /*201e0*/  FMUL.FTZ R19, R14, R19 ;  /* 0x000000130e137220 */ /* 0x000fcc0000410000 */
[----:B------:R-:W0:Y:S08]  /*201f0*/  MUFU.SQRT R19, R19 ;  /* 0x0000001300137308 */ /* 0x000e300000002000 */
[----:B0-----:R-:W0:Y:S02]  /*20200*/  MUFU.RCP R25, R19 ;  /* 0x0000001300197308 */ /* 0x001e240000001000 */
[----:B0-----:R-:W-:Y:S01]  /*20210*/  FMUL.FTZ R25, |R22|, R25 ;  /* 0x0000001916197220 */ /* 0x001fe20000410200 */
[----:B------:R-:W-:Y:S06]  /*20220*/  BRA `(.L_x_6191) ;  /* 0x0000000000047947 */ /* 0x000fec0003800000 */
.L_x_6192:
[----:B------:R0:W1:Y:S02]  /*20230*/  MUFU.SQRT R25, R0 ;  /* 0x0000000000197308 */ /* 0x0000640000002000 */
.L_x_6191:
[----:B------:R-:W-:Y:S05]  /*20240*/  BSYNC.RECONVERGENT B0 ;  /* 0x0000000000007941 */ /* 0x000fea0003800200 */
.L_x_6190:
        /* <DEDUP_REMOVED lines=35> */
.L_x_6204:
        /* <DEDUP_REMOVED lines=23> */
.L_x_6210:
[----:B------:R-:W-:-:S04]  /*205f0*/  FADD.FTZ R15, -R15, R16 ;  /* 0x000000100f0f7221 */ /* 0x000fc80000010100 */
[----:B------:R-:W-:-:S07]  /*20600*/  FMUL.FTZ R17, R15, 0.5 ;  /* 0x3f0000000f117820 */ /* 0x000fce0000410000 */
.L_x_6211:
[----:B------:R-:W-:Y:S05]  /*20610*/  BSYNC.RECONVERGENT B4 ;  /* 0x0000000000047941 */ /* 0x000fea0003800200 */
.L_x_6209:
[----:B------:R-:W-:Y:S01]  /*20620*/  FADD.FTZ R0, R17, R0 ;  /* 0x0000000011007221 */ /* 0x000fe20000010000 */
[----:B------:R-:W-:-:S04]  /*20630*/  FADD.FTZ R15, R27, R18 ;  /* 0x000000121b0f7221 */ /* 0x000fc80000010000 */
[----:B------:R-:W-:-:S04]  /*20640*/  FMUL.FTZ R0, R0, R15 ;  /* 0x0000000f00007220 */ /* 0x000fc80000410000 */
[----:B------:R2:W3:Y:S01]  /*20650*/  MUFU.SQRT R18, R0 ;  /* 0x0000000000127308 */ /* 0x0004e20000002000 */
[----:B------:R-:W-:Y:S05]  /*20660*/  BRA `(.L_x_6212) ;  /* 0x0000000000487947 */ /* 0x000fea0003800000 */
.L_x_6208:
        /* <DEDUP_REMOVED lines=12> */
.L_x_6207:
[----:B------:R-:W-:Y:S01]  /*20730*/  FADD.FTZ R14, R18, 1 ;  /* 0x3f800000120e7421 */ /* 0x000fe20000010000 */
[----:B------:R-:W-:Y:S01]  /*20740*/  MUFU.SQRT R15, R0 ;  /* 0x00000000000f7308 */ /* 0x000fe20000002000 */
[----:B------:R-:W-:Y:S02]  /*20750*/  MOV R27, 0x3f800000 ;  /* 0x3f800000001b7802 */ /* 0x000fe40000000f00 */
[----:B------:R-:W-:-:S06]  /*20760*/  FMUL.FTZ R14, R14, 0.5 ;  /* 0x3f0000000e0e7820 */ /* 0x000fcc0000410000 */
[----:B------:R-:W2:Y:S02]  /*20770*/  MUFU.SQRT R14, R14 ;  /* 0x0000000e000e7308 */ /* 0x000ea40000002000 */
[----:B--2---:R-:W-:-:S07]  /*20780*/  FMUL.FTZ R18, R15, R14 ;  /* 0x0000000e0f127220 */ /* 0x004fce0000410000 */
.L_x_6212:
[----:B------:R-:W-:Y:S05]  /*20790*/  BSYNC.RECONVERGENT B1 ;  /* 0x0000000000017941 */ /* 0x000fea0003800200 */
.L_x_6206:
[----:B------:R-:W-:Y:S05]  /*207a0*/  BRA `(.L_x_6213) ;  /* 0x0000000000087947 */ /* 0x000fea0003800000 */
.L_x_6203:
[----:B------:R-:W-:Y:S01]  /*207b0*/  FMUL.FTZ R18, R18, 16777216 ;  /* 0x4b80000012127820 */ /* 0x000fe20000410000 */
[----:B------:R-:W-:-:S07]  /*207c0*/  FMUL.FTZ R27, R27, 16777216 ;  /* 0x4b8000001b1b7820 */ /* 0x000fce0000410000 */
.L_x_6213:
[----:B------:R-:W-:Y:S05]  /*207d0*/  BSYNC.RELIABLE B0 ;  /* 0x0000000000007941 */ /* 0x000fea0003800100 */
.L_x_6202:
        /* <DEDUP_REMOVED lines=17> */
.L_x_6215:
[----:B------:R-:W-:Y:S05]  /*208f0*/  BSYNC.RECONVERGENT B4 ;  /* 0x0000000000047941 */ /* 0x000fea0003800200 */
.L_x_6214:
        /* <DEDUP_REMOVED lines=28> */
.L_x_6205:
[----:B------:R-:W-:Y:S05]  /*20ac0*/  BSYNC.RECONVERGENT B3 ;  /* 0x0000000000037941 */ /* 0x000fea0003800200 */
.L_x_6201:
[----:B-1----:R-:W-:Y:S02]  /*20ad0*/  LOP3.LUT R8, R25, 0x80000000, R8, 0xb8, !PT ;  /* 0x8000000019087812 */ /* 0x002fe400078eb808 */
[----:B------:R-:W-:Y:S01]  /*20ae0*/  LOP3.LUT R23, R16, 0x80000000, R23, 0xb8, !PT ;  /* 0x8000000010177812 */ /* 0x000fe200078eb817 */
[----:B------:R-:W-:Y:S06]  /*20af0*/  BRA `(.L_x_6188) ;  /* 0x0000001400107947 */ /* 0x000fec0003800000 */
.L_x_6189:
        /* <DEDUP_REMOVED lines=33> */
.L_x_6221:
[----:B------:R-:W-:Y:S05]  /*20d10*/  BSYNC.RECONVERGENT B4 ;  /* 0x0000000000047941 */ /* 0x000fea0003800200 */
.L_x_6220:
        /* <DEDUP_REMOVED lines=22> */
.L_x_6219:
        /* <DEDUP_REMOVED lines=29> */
.L_x_6224:
[----:B------:R-:W-:Y:S05]  /*21050*/  BSYNC.RECONVERGENT B4 ;  /* 0x0000000000047941 */ /* 0x000fea0003800200 */
.L_x_6223:
        /* <DEDUP_REMOVED lines=22> */
.L_x_6218:
        /* <DEDUP_REMOVED lines=33> */
.L_x_6226:
[----:B------:R-:W-:Y:S05]  /*213d0*/  BSYNC.RECONVERGENT B4 ;  /* 0x0000000000047941 */ /* 0x000fea0003800200 */
.L_x_6225:
        /* <DEDUP_REMOVED lines=22> */
.L_x_6217:
        /* <DEDUP_REMOVED lines=26> */
.L_x_6230:
[----:B------:R-:W-:Y:S05]  /*216e0*/  BSYNC.RECONVERGENT B4 ;  /* 0x0000000000047941 */ /* 0x000fea0003800200 */
.L_x_6229:
        /* <DEDUP_REMOVED lines=22> */
.L_x_6228:
        /* <DEDUP_REMOVED lines=29> */
.L_x_6232:
[----:B------:R-:W-:Y:S05]  /*21a20*/  BSYNC.RECONVERGENT B4 ;  /* 0x0000000000047941 */ /* 0x000fea0003800200 */
.L_x_6231:
        /* <DEDUP_REMOVED lines=22> */
.L_x_6227:
        /* <DEDUP_REMOVED lines=33> */
.L_x_6234:
[----:B------:R-:W-:Y:S05]  /*21da0*/  BSYNC.RECONVERGENT B4 ;  /* 0x0000000000047941 */ /* 0x000fea0003800200 */
.L_x_6233:
        /* <DEDUP_REMOVED lines=21> */
.L_x_6222:
[----:B------:R-:W-:Y:S05]  /*21f00*/  BSYNC.RECONVERGENT B3 ;  /* 0x0000000000037941 */ /* 0x000fea0003800200 */
.L_x_6216:
[----:B------:R-:W-:Y:S01]  /*21f10*/  FADD.FTZ R15, R18, 0.69314718246459960938 ;  /* 0x3f317218120f7421 */ /* 0x000fe20000010000 */
[----:B------:R-:W-:-:S04]  /*21f20*/  LOP3.LUT R23, R22, 0x80000000, R23, 0xb8, !PT ;  /* 0x8000000016177812 */ /* 0x000fc800078eb817 */
[----:B------:R-:W-:-:S07]  /*21f30*/  LOP3.LUT R8, R15, 0x80000000, R8, 0xb8, !PT ;  /* 0x800000000f087812 */ /* 0x000fce00078eb808 */
.L_x_6188:
[----:B------:R-:W-:Y:S05]  /*21f40*/  BSYNC.RECONVERGENT B2 ;  /* 0x0000000000027941 */ /* 0x000fea0003800200 */
.L_x_6186:
        /* <DEDUP_REMOVED lines=25> */
.L_x_6236:
        /* <DEDUP_REMOVED lines=70> */
.L_x_6244:
[----:B------:R-:W-:-:S04]  /*22540*/  FADD.FTZ R19, -R14, R17 ;  /* 0x000000110e137221 */ /* 0x000fc80000010100 */
[----:B------:R-:W-:-:S07]  /*22550*/  FMUL.FTZ R19, R19, 0.5 ;  /* 0x3f00000013137820 */ /* 0x000fce0000410000 */
.L_x_6245:
[----:B------:R-:W-:Y:S05]  /*22560*/  BSYNC.RECONVERGENT B1 ;  /* 0x0000000000017941 */ /* 0x000fea0003800200 */
.L_x_6243:
        /* <DEDUP_REMOVED lines=11> */
.L_x_6247:
[----:B------:R-:W-:-:S04]  /*22620*/  FADD.FTZ R20, R16, -R21 ;  /* 0x8000001510147221 */ /* 0x000fc80000010000 */
[----:B------:R-:W-:-:S07]  /*22630*/  FMUL.FTZ R20, R20, 0.5 ;  /* 0x3f00000014147820 */ /* 0x000fce0000410000 */
.L_x_6248:
[----:B------:R-:W-:Y:S05]  /*22640*/  BSYNC.RECONVERGENT B1 ;  /* 0x0000000000017941 */ /* 0x000fea0003800200 */
.L_x_6246:
        /* <DEDUP_REMOVED lines=35> */
.L_x_6242:
        /* <DEDUP_REMOVED lines=35> */
.L_x_6249:
[----:B------:R-:W-:-:S04]  /*22ab0*/  FADD.FTZ R19, -R25, 1 ;  /* 0x3f80000019137421 */ /* 0x000fc80000010100 */
[----:B------:R-:W-:-:S06]  /*22ac0*/  FMUL.FTZ R19, R14, R19 ;  /* 0x000000130e137220 */ /* 0x000fcc0000410000 */
[----:B------:R-:W0:Y:S08]  /*22ad0*/  MUFU.SQRT R19, R19 ;  /* 0x0000001300137308 */ /* 0x000e300000002000 */
[----:B0-----:R-:W0:Y:S02]  /*22ae0*/  MUFU.RCP R21, R19 ;  /* 0x0000001300157308 */ /* 0x001e240000001000 */
[----:B0-----:R-:W-:Y:S01]  /*22af0*/  FMUL.FTZ R24, |R28|, R21 ;  /* 0x000000151c187220 */ /* 0x001fe20000410200 */
[----:B------:R-:W-:Y:S06]  /*22b00*/  BRA `(.L_x_6240) ;  /* 0x0000000000047947 */ /* 0x000fec0003800000 */
.L_x_6241:
[----:B------:R0:W1:Y:S02]  /*22b10*/  MUFU.SQRT R24, R0 ;  /* 0x0000000000187308 */ /* 0x0000640000002000 */
.L_x_6240:
[----:B------:R-:W-:Y:S05]  /*22b20*/  BSYNC.RECONVERGENT B0 ;  /* 0x0000000000007941 */ /* 0x000fea0003800200 */
.L_x_6239:
        /* <DEDUP_REMOVED lines=35> */
.L_x_6253:
        /* <DEDUP_REMOVED lines=23> */
.L_x_6259:
[----:B------:R-:W-:-:S04]  /*22ed0*/  FADD.FTZ R15, -R15, R16 ;  /* 0x000000100f0f7221 */ /* 0x000fc80000010100 */
[----:B------:R-:W-:-:S07]  /*22ee0*/  FMUL.FTZ R17, R15, 0.5 ;  /* 0x3f0000000f117820 */ /* 0x000fce0000410000 */
.L_x_6260:
[----:B------:R-:W-:Y:S05]  /*22ef0*/  BSYNC.RECONVERGENT B4 ;  /* 0x0000000000047941 */ /* 0x000fea0003800200 */
.L_x_6258:
[----:B------:R-:W-:Y:S01]  /*22f00*/  FADD.FTZ R0, R17, R0 ;  /* 0x0000000011007221 */ /* 0x000fe20000010000 */
[----:B------:R-:W-:-:S04]  /*22f10*/  FADD.FTZ R15, R25, R18 ;  /* 0x00000012190f7221 */ /* 0x000fc80000010000 */
[----:B------:R-:W-:-:S04]  /*22f20*/  FMUL.FTZ R0, R0, R15 ;  /* 0x0000000f00007220 */ /* 0x000fc80000410000 */
[----:B------:R2:W3:Y:S01]  /*22f30*/  MUFU.SQRT R18, R0 ;  /* 0x0000000000127308 */ /* 0x0004e20000002000 */
[----:B------:R-:W-:Y:S05]  /*22f40*/  BRA `(.L_x_6261) ;  /* 0x0000000000487947 */ /* 0x000fea0003800000 */
.L_x_6257:
        /* <DEDUP_REMOVED lines=12> */
.L_x_6256:
[----:B------:R-:W-:Y:S01]  /*23010*/  FADD.FTZ R14, R18, 1 ;  /* 0x3f800000120e7421 */ /* 0x000fe20000010000 */
[----:B------:R-:W-:Y:S01]  /*23020*/  MUFU.SQRT R15, R0 ;  /* 0x00000000000f7308 */ /* 0x000fe20000002000 */
[----:B------:R-:W-:Y:S02]  /*23030*/  MOV R25, 0x3f800000 ;  /* 0x3f80000000197802 */ /* 0x000fe40000000f00 */
[----:B------:R-:W-:-:S06]  /*23040*/  FMUL.FTZ R14, R14, 0.5 ;  /* 0x3f0000000e0e7820 */ /* 0x000fcc0000410000 */
[----:B------:R-:W2:Y:S02]  /*23050*/  MUFU.SQRT R14, R14 ;  /* 0x0000000e000e7308 */ /* 0x000ea40000002000 */
[----:B--2---:R-:W-:-:S07]  /*23060*/  FMUL.FTZ R18, R15, R14 ;  /* 0x0000000e0f127220 */ /* 0x004fce0000410000 */
.L_x_6261:
[----:B------:R-:W-:Y:S05]  /*23070*/  BSYNC.RECONVERGENT B1 ;  /* 0x0000000000017941 */ /* 0x000fea0003800200 */
.L_x_6255:
[----:B------:R-:W-:Y:S05]  /*23080*/  BRA `(.L_x_6262) ;  /* 0x0000000000087947 */ /* 0x000fea0003800000 */
.L_x_6252:
[----:B------:R-:W-:Y:S01]  /*23090*/  FMUL.FTZ R18, R18, 16777216 ;  /* 0x4b80000012127820 */ /* 0x000fe20000410000 */
[----:B------:R-:W-:-:S07]  /*230a0*/  FMUL.FTZ R25, R25, 16777216 ;  /* 0x4b80000019197820 */ /* 0x000fce0000410000 */
.L_x_6262:
[----:B------:R-:W-:Y:S05]  /*230b0*/  BSYNC.RELIABLE B0 ;  /* 0x0000000000007941 */ /* 0x000fea0003800100 */
.L_x_6251:
        /* <DEDUP_REMOVED lines=17> */
.L_x_6264:
[----:B------:R-:W-:Y:S05]  /*231d0*/  BSYNC.RECONVERGENT B4 ;  /* 0x0000000000047941 */ /* 0x000fea0003800200 */
.L_x_6263:
        /* <DEDUP_REMOVED lines=28> */
.L_x_6254:
[----:B------:R-:W-:Y:S05]  /*233a0*/  BSYNC.RECONVERGENT B3 ;  /* 0x0000000000037941 */ /* 0x000fea0003800200 */
.L_x_6250:
[----:B-1----:R-:W-:Y:S02]  /*233b0*/  LOP3.LUT R9, R24, 0x80000000, R9, 0xb8, !PT ;  /* 0x8000000018097812 */ /* 0x002fe400078eb809 */
[----:B------:R-:W-:Y:S01]  /*233c0*/  LOP3.LUT R22, R19, 0x80000000, R22, 0xb8, !PT ;  /* 0x8000000013167812 */ /* 0x000fe200078eb816 */
[----:B------:R-:W-:Y:S06]  /*233d0*/  BRA `(.L_x_6237) ;  /* 0x0000001400107947 */ /* 0x000fec0003800000 */
.L_x_6238:
        /* <DEDUP_REMOVED lines=33> */
.L_x_6270:
[----:B------:R-:W-:Y:S05]  /*235f0*/  BSYNC.RECONVERGENT B4 ;  /* 0x0000000000047941 */ /* 0x000fea0003800200 */
.L_x_6269:
        /* <DEDUP_REMOVED lines=22> */
.L_x_6268:
        /* <DEDUP_REMOVED lines=29> */
.L_x_6273:
[----:B------:R-:W-:Y:S05]  /*23930*/  BSYNC.RECONVERGENT B4 ;  /* 0x0000000000047941 */ /* 0x000fea0003800200 */
.L_x_6272:
        /* <DEDUP_REMOVED lines=22> */
.L_x_6267:
        /* <DEDUP_REMOVED lines=33> */
.L_x_6275:
[----:B------:R-:W-:Y:S05]  /*23cb0*/  BSYNC.RECONVERGENT B4 ;  /* 0x0000000000047941 */ /* 0x000fea0003800200 */
.L_x_6274:
        /* <DEDUP_REMOVED lines=22> */
.L_x_6266:
        /* <DEDUP_REMOVED lines=26> */
.L_x_6279:
[----:B------:R-:W-:Y:S05]  /*23fc0*/  BSYNC.RECONVERGENT B4 ;  /* 0x0000000000047941 */ /* 0x000fea0003800200 */
.L_x_6278:
        /* <DEDUP_REMOVED lines=22> */
.L_x_6277:
        /* <DEDUP_REMOVED lines=29> */
.L_x_6281:
[----:B------:R-:W-:Y:S05]  /*24300*/  BSYNC.RECONVERGENT B4 ;  /* 0x0000000000047941 */ /* 0x000fea0003800200 */
.L_x_6280:
        /* <DEDUP_REMOVED lines=22> */
.L_x_6276:
        /* <DEDUP_REMOVED lines=33> */
.L_x_6283:
[----:B------:R-:W-:Y:S05]  /*24680*/  BSYNC.RECONVERGENT B4 ;  /* 0x0000000000047941 */ /* 0x000fea0003800200 */
.L_x_6282:
        /* <DEDUP_REMOVED lines=21> */
.L_x_6271:
[----:B------:R-:W-:Y:S05]  /*247e0*/  BSYNC.RECONVERGENT B3 ;  /* 0x0000000000037941 */ /* 0x000fea0003800200 */
.L_x_6265:
[----:B------:R-:W-:Y:S01]  /*247f0*/  FADD.FTZ R18, R18, 0.69314718246459960938 ;  /* 0x3f31721812127421 */ /* 0x000fe20000010000 */
[----:B------:R-:W-:-:S04]  /*24800*/  LOP3.LUT R22, R25, 0x80000000, R22, 0xb8, !PT ;  /* 0x8000000019167812 */ /* 0x000fc800078eb816 */
[----:B------:R-:W-:-:S07]  /*24810*/  LOP3.LUT R9, R18, 0x80000000, R9, 0xb8, !PT ;  /* 0x8000000012097812 */ /* 0x000fce00078eb809 */
.L_x_6237:
[----:B------:R-:W-:Y:S05]  /*24820*/  BSYNC.RECONVERGENT B2 ;  /* 0x0000000000027941 */ /* 0x000fea0003800200 */
.L_x_6235:
        /* <DEDUP_REMOVED lines=25> */
.L_x_6285:
        /* <DEDUP_REMOVED lines=19> */
[----:B------:R-:W-:Y:S02]  /*24af0*/  VIMNMX R19, PT, PT, R21, R20, PT ;  /* 0x0000001415137248 */ /* 0x000fe40003fe0100 */
        /* <DEDUP_REMOVED lines=50> */
.L_x_6293:
[----:B------:R-:W-:-:S04]  /*24e20*/  FADD.FTZ R19, -R15, R18 ;  /* 0x000000120f137221 */ /* 0x000fc80000010100 */
[----:B------:R-:W-:-:S07]  /*24e30*/  FMUL.FTZ R19, R19, 0.5 ;  /* 0x3f00000013137820 */ /* 0x000fce0000410000 */
.L_x_6294:
[----:B------:R-:W-:Y:S05]  /*24e40*/  BSYNC.RECONVERGENT B1 ;  /* 0x0000000000017941 */ /* 0x000fea0003800200 */
.L_x_6292:
        /* <DEDUP_REMOVED lines=11> */
.L_x_6296:
[----:B------:R-:W-:-:S04]  /*24f00*/  FADD.FTZ R20, R17, -R20 ;  /* 0x8000001411147221 */ /* 0x000fc80000010000 */
[----:B------:R-:W-:-:S07]  /*24f10*/  FMUL.FTZ R26, R20, 0.5 ;  /* 0x3f000000141a7820 */ /* 0x000fce0000410000 */
.L_x_6297:
[----:B------:R-:W-:Y:S05]  /*24f20*/  BSYNC.RECONVERGENT B1 ;  /* 0x0000000000017941 */ /* 0x000fea0003800200 */
.L_x_6295:
        /* <DEDUP_REMOVED lines=35> */
.L_x_6291:
        /* <DEDUP_REMOVED lines=35> */
.L_x_6298:
[----:B------:R-:W-:-:S04]  /*25390*/  FADD.FTZ R20, -R29, 1 ;  /* 0x3f8000001d147421 */ /* 0x000fc80000010100 */
[----:B------:R-:W-:-:S06]  /*253a0*/  FMUL.FTZ R19, R15, R20 ;  /* 0x000000140f137220 */ /* 0x000fcc0000410000 */
[----:B------:R-:W0:Y:S08]  /*253b0*/  MUFU.SQRT R19, R19 ;  /* 0x0000001300137308 */ /* 0x000e300000002000 */
[----:B0-----:R-:W0:Y:S02]  /*253c0*/  MUFU.RCP R27, R19 ;  /* 0x00000013001b7308 */ /* 0x001e240000001000 */
[----:B0-----:R-:W-:Y:S01]  /*253d0*/  FMUL.FTZ R27, |R24|, R27 ;  /* 0x0000001b181b7220 */ /* 0x001fe20000410200 */
[----:B------:R-:W-:Y:S06]  /*253e0*/  BRA `(.L_x_6289) ;  /* 0x0000000000047947 */ /* 0x000fec0003800000 */
.L_x_6290:
[----:B------:R0:W1:Y:S02]  /*253f0*/  MUFU.SQRT R27, R0 ;  /* 0x00000000001b7308 */ /* 0x0000640000002000 */
.L_x_6289:
[----:B------:R-:W-:Y:S05]  /*25400*/  BSYNC.RECONVERGENT B0 ;  /* 0x0000000000007941 */ /* 0x000fea0003800200 */
.L_x_6288:
        /* <DEDUP_REMOVED lines=35> */
.L_x_6302:
        /* <DEDUP_REMOVED lines=23> */
.L_x_6308:
[----:B------:R-:W-:-:S04]  /*257b0*/  FADD.FTZ R14, -R14, R17 ;  /* 0x000000110e0e7221 */ /* 0x000fc80000010100 */
[----:B------:R-:W-:-:S07]  /*257c0*/  FMUL.FTZ R15, R14, 0.5 ;  /* 0x3f0000000e0f7820 */ /* 0x000fce0000410000 */
.L_x_6309:
[----:B------:R-:W-:Y:S05]  /*257d0*/  BSYNC.RECONVERGENT B4 ;  /* 0x0000000000047941 */ /* 0x000fea0003800200 */
.L_x_6307:
[----:B------:R-:W-:Y:S01]  /*257e0*/  FADD.FTZ R0, R15, R0 ;  /* 0x000000000f007221 */ /* 0x000fe20000010000 */
[----:B------:R-:W-:-:S04]  /*257f0*/  FADD.FTZ R15, R29, R16 ;  /* 0x000000101d0f7221 */ /* 0x000fc80000010000 */
[----:B------:R-:W-:-:S04]  /*25800*/  FMUL.FTZ R0, R0, R15 ;  /* 0x0000000f00007220 */ /* 0x000fc80000410000 */
[----:B------:R2:W3:Y:S01]  /*25810*/  MUFU.SQRT R18, R0 ;  /* 0x0000000000127308 */ /* 0x0004e20000002000 */
[----:B------:R-:W-:Y:S05]  /*25820*/  BRA `(.L_x_6310) ;  /* 0x0000000000487947 */ /* 0x000fea0003800000 */
.L_x_6306:
        /* <DEDUP_REMOVED lines=12> */
.L_x_6305:
[----:B------:R-:W-:Y:S01]  /*258f0*/  FADD.FTZ R14, R16, 1 ;  /* 0x3f800000100e7421 */ /* 0x000fe20000010000 */
[----:B------:R-:W-:Y:S01]  /*25900*/  MUFU.SQRT R15, R0 ;  /* 0x00000000000f7308 */ /* 0x000fe20000002000 */
[----:B------:R-:W-:Y:S02]  /*25910*/  MOV R29, 0x3f800000 ;  /* 0x3f800000001d7802 */ /* 0x000fe40000000f00 */
[----:B------:R-:W-:-:S06]  /*25920*/  FMUL.FTZ R14, R14, 0.5 ;  /* 0x3f0000000e0e7820 */ /* 0x000fcc0000410000 */
[----:B------:R-:W2:Y:S02]  /*25930*/  MUFU.SQRT R14, R14 ;  /* 0x0000000e000e7308 */ /* 0x000ea40000002000 */
[----:B--2---:R-:W-:-:S07]  /*25940*/  FMUL.FTZ R18, R15, R14 ;  /* 0x0000000e0f127220 */ /* 0x004fce0000410000 */
.L_x_6310:
[----:B------:R-:W-:Y:S05]  /*25950*/  BSYNC.RECONVERGENT B1 ;  /* 0x0000000000017941 */ /* 0x000fea0003800200 */
.L_x_6304:
[----:B------:R-:W-:Y:S05]  /*25960*/  BRA `(.L_x_6311) ;  /* 0x0000000000087947 */ /* 0x000fea0003800000 */
.L_x_6301:
[----:B------:R-:W-:Y:S01]  /*25970*/  FMUL.FTZ R18, R16, 16777216 ;  /* 0x4b80000010127820 */ /* 0x000fe20000410000 */
[----:B------:R-:W-:-:S07]  /*25980*/  FMUL.FTZ R29, R29, 16777216 ;  /* 0x4b8000001d1d7820 */ /* 0x000fce0000410000 */
.L_x_6311:
[----:B------:R-:W-:Y:S05]  /*25990*/  BSYNC.RELIABLE B0 ;  /* 0x0000000000007941 */ /* 0x000fea0003800100 */
.L_x_6300:
        /* <DEDUP_REMOVED lines=17> */
.L_x_6313:
[----:B------:R-:W-:Y:S05]  /*25ab0*/  BSYNC.RECONVERGENT B4 ;  /* 0x0000000000047941 */ /* 0x000fea0003800200 */
.L_x_6312:
        /* <DEDUP_REMOVED lines=28> */
.L_x_6303:
[----:B------:R-:W-:Y:S05]  /*25c80*/  BSYNC.RECONVERGENT B3 ;  /* 0x0000000000037941 */ /* 0x000fea0003800200 */
.L_x_6299:
[----:B-1----:R-:W-:Y:S02]  /*25c90*/  LOP3.LUT R10, R27, 0x80000000, R10, 0xb8, !PT ;  /* 0x800000001b0a7812 */ /* 0x002fe400078eb80a */
[----:B------:R-:W-:Y:S01]  /*25ca0*/  LOP3.LUT R25, R16, 0x80000000, R25, 0xb8, !PT ;  /* 0x8000000010197812 */ /* 0x000fe200078eb819 */
[----:B------:R-:W-:Y:S06]  /*25cb0*/  BRA `(.L_x_6286) ;  /* 0x0000001400107947 */ /* 0x000fec0003800000 */
.L_x_6287:
        /* <DEDUP_REMOVED lines=33> */
.L_x_6319:
[----:B------:R-:W-:Y:S05]  /*25ed0*/  BSYNC.RECONVERGENT B4 ;  /* 0x0000000000047941 */ /* 0x000fea0003800200 */
.L_x_6318:
        /* <DEDUP_REMOVED lines=22> */
.L_x_6317:
        /* <DEDUP_REMOVED lines=29> */
.L_x_6322:
[----:B------:R-:W-:Y:S05]  /*26210*/  BSYNC.RECONVERGENT B4 ;  /* 0x0000000000047941 */ /* 0x000fea0003800200 */
.L_x_6321:
        /* <DEDUP_REMOVED lines=22> */
.L_x_6316:
        /* <DEDUP_REMOVED lines=33> */
.L_x_6324:
[----:B------:R-:W-:Y:S05]  /*26590*/  BSYNC.RECONVERGENT B4 ;  /* 0x0000000000047941 */ /* 0x000fea0003800200 */
.L_x_6323:
        /* <DEDUP_REMOVED lines=22> */
.L_x_6315:
        /* <DEDUP_REMOVED lines=26> */
.L_x_6328:
[----:B------:R-:W-:Y:S05]  /*268a0*/  BSYNC.RECONVERGENT B4 ;  /* 0x0000000000047941 */ /* 0x000fea0003800200 */
.L_x_6327:
        /* <DEDUP_REMOVED lines=22> */
.L_x_6326:
        /* <DEDUP_REMOVED lines=29> */
.L_x_6330:
[----:B------:R-:W-:Y:S05]  /*26be0*/  BSYNC.RECONVERGENT B4 ;  /* 0x0000000000047941 */ /* 0x000fea0003800200 */
.L_x_6329:
        /* <DEDUP_REMOVED lines=22> */
.L_x_6325:
        /* <DEDUP_REMOVED lines=33> */
.L_x_6332:
[----:B------:R-:W-:Y:S05]  /*26f60*/  BSYNC.RECONVERGENT B4 ;  /* 0x0000000000047941 */ /* 0x000fea0003800200 */
.L_x_6331:
        /* <DEDUP_REMOVED lines=21> */
.L_x_6320:
[----:B------:R-:W-:Y:S05]  /*270c0*/  BSYNC.RECONVERGENT B3 ;  /* 0x0000000000037941 */ /* 0x000fea0003800200 */
.L_x_6314:
[----:B------:R-:W-:Y:S01]  /*270d0*/  FADD.FTZ R15, R18, 0.69314718246459960938 ;  /* 0x3f317218120f7421 */ /* 0x000fe20000010000 */
[----:B------:R-:W-:-:S04]  /*270e0*/  LOP3.LUT R25, R24, 0x80000000, R25, 0xb8, !PT ;  /* 0x8000000018197812 */ /* 0x000fc800078eb819 */
[----:B------:R-:W-:-:S07]  /*270f0*/  LOP3.LUT R10, R15, 0x80000000, R10, 0xb8, !PT ;  /* 0x800000000f0a7812 */ /* 0x000fce00078eb80a */
.L_x_6286:
[----:B------:R-:W-:Y:S05]  /*27100*/  BSYNC.RECONVERGENT B2 ;  /* 0x0000000000027941 */ /* 0x000fea0003800200 */
.L_x_6284:
        /* <DEDUP_REMOVED lines=25> */
.L_x_6334:
        /* <DEDUP_REMOVED lines=70> */
.L_x_6342:
[----:B------:R-:W-:-:S04]  /*27700*/  FADD.FTZ R14, -R17, R16 ;  /* 0x00000010110e7221 */ /* 0x000fc80000010100 */
[----:B------:R-:W-:-:S07]  /*27710*/  FMUL.FTZ R14, R14, 0.5 ;  /* 0x3f0000000e0e7820 */ /* 0x000fce0000410000 */
.L_x_6343:
[----:B------:R-:W-:Y:S05]  /*27720*/  BSYNC.RECONVERGENT B1 ;  /* 0x0000000000017941 */ /* 0x000fea0003800200 */
.L_x_6341:
        /* <DEDUP_REMOVED lines=11> */
.L_x_6345:
[----:B------:R-:W-:-:S04]  /*277e0*/  FADD.FTZ R21, R19, -R20 ;  /* 0x8000001413157221 */ /* 0x000fc80000010000 */
[----:B------:R-:W-:-:S07]  /*277f0*/  FMUL.FTZ R21, R21, 0.5 ;  /* 0x3f00000015157820 */ /* 0x000fce0000410000 */
.L_x_6346:
[----:B------:R-:W-:Y:S05]  /*27800*/  BSYNC.RECONVERGENT B1 ;  /* 0x0000000000017941 */ /* 0x000fea0003800200 */
.L_x_6344:
        /* <DEDUP_REMOVED lines=35> */
.L_x_6340:
        /* <DEDUP_REMOVED lines=35> */
.L_x_6347:
[----:B------:R-:W-:-:S04]  /*27c70*/  FADD.FTZ R14, -R24, 1 ;  /* 0x3f800000180e7421 */ /* 0x000fc80000010100 */
[----:B------:R-:W-:-:S06]  /*27c80*/  FMUL.FTZ R14, R17, R14 ;  /* 0x0000000e110e7220 */ /* 0x000fcc0000410000 */
[----:B------:R-:W0:Y:S08]  /*27c90*/  MUFU.SQRT R14, R14 ;  /* 0x0000000e000e7308 */ /* 0x000e300000002000 */
[----:B0-----:R-:W0:Y:S02]  /*27ca0*/  MUFU.RCP R20, R14 ;  /* 0x0000000e00147308 */ /* 0x001e240000001000 */
[----:B0-----:R-:W-:Y:S01]  /*27cb0*/  FMUL.FTZ R29, |R27|, R20 ;  /* 0x000000141b1d7220 */ /* 0x001fe20000410200 */
[----:B------:R-:W-:Y:S06]  /*27cc0*/  BRA `(.L_x_6338) ;  /* 0x0000000000047947 */ /* 0x000fec0003800000 */
.L_x_6339:
[----:B------:R0:W1:Y:S02]  /*27cd0*/  MUFU.SQRT R29, R15 ;  /* 0x0000000f001d7308 */ /* 0x0000640000002000 */
.L_x_6338:
[----:B------:R-:W-:Y:S05]  /*27ce0*/  BSYNC.RECONVERGENT B0 ;  /* 0x0000000000007941 */ /* 0x000fea0003800200 */
.L_x_6337:
        /* <DEDUP_REMOVED lines=35> */
.L_x_6351:
        /* <DEDUP_REMOVED lines=23> */
.L_x_6357:
[----:B------:R-:W-:-:S04]  /*28090*/  FADD.FTZ R0, -R0, R19 ;  /* 0x0000001300007221 */ /* 0x000fc80000010100 */
[----:B------:R-:W-:-:S07]  /*280a0*/  FMUL.FTZ R15, R0, 0.5 ;  /* 0x3f000000000f7820 */ /* 0x000fce0000410000 */
.L_x_6358:
[----:B------:R-:W-:Y:S05]  /*280b0*/  BSYNC.RECONVERGENT B4 ;  /* 0x0000000000047941 */ /* 0x000fea0003800200 */
.L_x_6356:
[----:B------:R-:W-:Y:S01]  /*280c0*/  FADD.FTZ R14, R15, R14 ;  /* 0x0000000e0f0e7221 */ /* 0x000fe20000010000 */
[----:B------:R-:W-:-:S04]  /*280d0*/  FADD.FTZ R31, R24, R31 ;  /* 0x0000001f181f7221 */ /* 0x000fc80000010000 */
[----:B------:R-:W-:-:S06]  /*280e0*/  FMUL.FTZ R31, R14, R31 ;  /* 0x0000001f0e1f7220 */ /* 0x000fcc0000410000 */
[----:B------:R-:W0:Y:S01]  /*280f0*/  MUFU.SQRT R31, R31 ;  /* 0x0000001f001f7308 */ /* 0x000e220000002000 */
[----:B------:R-:W-:Y:S05]  /*28100*/  BRA `(.L_x_6359) ;  /* 0x0000000000487947 */ /* 0x000fea0003800000 */
.L_x_6355:
        /* <DEDUP_REMOVED lines=12> */
.L_x_6354:
[----:B------:R-:W-:Y:S01]  /*281d0*/  FADD.FTZ R0, R31, 1 ;  /* 0x3f8000001f007421 */ /* 0x000fe20000010000 */
[----:B0-----:R-:W-:Y:S01]  /*281e0*/  MUFU.SQRT R15, R15 ;  /* 0x0000000f000f7308 */ /* 0x001fe20000002000 */
[----:B------:R-:W-:Y:S02]  /*281f0*/  MOV R24, 0x3f800000 ;  /* 0x3f80000000187802 */ /* 0x000fe40000000f00 */
[----:B------:R-:W-:-:S06]  /*28200*/  FMUL.FTZ R0, R0, 0.5 ;  /* 0x3f00000000007820 */ /* 0x000fcc0000410000 */
[----:B------:R-:W0:Y:S02]  /*28210*/  MUFU.SQRT R0, R0 ;  /* 0x0000000000007308 */ /* 0x000e240000002000 */
[----:B0-----:R-:W-:-:S07]  /*28220*/  FMUL.FTZ R31, R15, R0 ;  /* 0x000000000f1f7220 */ /* 0x001fce0000410000 */
.L_x_6359:
[----:B------:R-:W-:Y:S05]  /*28230*/  BSYNC.RECONVERGENT B1 ;  /* 0x0000000000017941 */ /* 0x000fea0003800200 */
.L_x_6353:
[----:B------:R-:W-:Y:S05]  /*28240*/  BRA `(.L_x_6360) ;  /* 0x0000000000087947 */ /* 0x000fea0003800000 */
.L_x_6350:
[----:B------:R-:W-:Y:S01]  /*28250*/  FMUL.FTZ R31, R31, 16777216 ;  /* 0x4b8000001f1f7820 */ /* 0x000fe20000410000 */
[----:B------:R-:W-:-:S07]  /*28260*/  FMUL.FTZ R24, R24, 16777216 ;  /* 0x4b80000018187820 */ /* 0x000fce0000410000 */
.L_x_6360:
[----:B------:R-:W-:Y:S05]  /*28270*/  BSYNC.RELIABLE B0 ;  /* 0x0000000000007941 */ /* 0x000fea0003800100 */
.L_x_6349:
        /* <DEDUP_REMOVED lines=17> */
.L_x_6362:
[----:B------:R-:W-:Y:S05]  /*28390*/  BSYNC.RECONVERGENT B4 ;  /* 0x0000000000047941 */ /* 0x000fea0003800200 */
.L_x_6361:
        /* <DEDUP_REMOVED lines=28> */
.L_x_6352:
[----:B------:R-:W-:Y:S05]  /*28560*/  BSYNC.RECONVERGENT B3 ;  /* 0x0000000000037941 */ /* 0x000fea0003800200 */
.L_x_6348:
[----:B-1----:R-:W-:Y:S02]  /*28570*/  LOP3.LUT R18, R29, 0x80000000, R18, 0xb8, !PT ;  /* 0x800000001d127812 */ /* 0x002fe400078eb812 */
[----:B------:R-:W-:Y:S01]  /*28580*/  LOP3.LUT R11, R14, 0x80000000, R11, 0xb8, !PT ;  /* 0x800000000e0b7812 */ /* 0x000fe200078eb80b */
[----:B------:R-:W-:Y:S06]  /*28590*/  BRA `(.L_x_6335) ;  /* 0x0000001400047947 */ /* 0x000fec0003800000 */
.L_x_6336:
        /* <DEDUP_REMOVED lines=32> */
.L_x_6368:
[----:B------:R-:W-:Y:S05]  /*287a0*/  BSYNC.RECONVERGENT B4 ;  /* 0x0000000000047941 */ /* 0x000fea0003800200 */
.L_x_6367:
        /* <DEDUP_REMOVED lines=22> */
.L_x_6366:
        /* <DEDUP_REMOVED lines=28> */
.L_x_6371:
[----:B------:R-:W-:Y:S05]  /*28ad0*/  BSYNC.RECONVERGENT B4 ;  /* 0x0000000000047941 */ /* 0x000fea0003800200 */
.L_x_6370:
        /* <DEDUP_REMOVED lines=22> */
.L_x_6365:
        /* <DEDUP_REMOVED lines=33> */
.L_x_6373:
[----:B------:R-:W-:Y:S05]  /*28e50*/  BSYNC.RECONVERGENT B4 ;  /* 0x0000000000047941 */ /* 0x000fea0003800200 */
.L_x_6372:
        /* <DEDUP_REMOVED lines=22> */
.L_x_6364:
        /* <DEDUP_REMOVED lines=25> */
.L_x_6377:
[----:B------:R-:W-:Y:S05]  /*29150*/  BSYNC.RECONVERGENT B4 ;  /* 0x0000000000047941 */ /* 0x000fea0003800200 */
.L_x_6376:
        /* <DEDUP_REMOVED lines=22> */
.L_x_6375:
        /* <DEDUP_REMOVED lines=28> */
[----:B------:R-:W-:-:S07]  /*29480*/  MOV R14, R0 ;  /* 0x00000000000e7202 */ /* 0x000fce0000000f00 */
.L_x_6379:
[----:B------:R-:W-:Y:S05]  /*29490*/  BSYNC.RECONVERGENT B4 ;  /* 0x0000000000047941 */ /* 0x000fea0003800200 */
.L_x_6378:
        /* <DEDUP_REMOVED lines=22> */
.L_x_6374:
        /* <DEDUP_REMOVED lines=33> */
.L_x_6381:
[----:B------:R-:W-:Y:S05]  /*29810*/  BSYNC.RECONVERGENT B4 ;  /* 0x0000000000047941 */ /* 0x000fea0003800200 */
.L_x_6380:
        /* <DEDUP_REMOVED lines=21> */
.L_x_6369:
[----:B------:R-:W-:Y:S05]  /*29970*/  BSYNC.RECONVERGENT B3 ;  /* 0x0000000000037941 */ /* 0x000fea0003800200 */
.L_x_6363:
[----:B------:R-:W-:Y:S01]  /*29980*/  FADD.FTZ R15, R28, 0.69314718246459960938 ;  /* 0x3f3172181c0f7421 */ /* 0x000fe20000010000 */
[----:B------:R-:W-:-:S04]  /*29990*/  LOP3.LUT R11, R24, 0x80000000, R11, 0xb8, !PT ;  /* 0x80000000180b7812 */ /* 0x000fc800078eb80b */
[----:B------:R-:W-:-:S07]  /*299a0*/  LOP3.LUT R18, R15, 0x80000000, R18, 0xb8, !PT ;  /* 0x800000000f127812 */ /* 0x000fce00078eb812 */
.L_x_6335:
[----:B------:R-:W-:Y:S05]  /*299b0*/  BSYNC.RECONVERGENT B2 ;  /* 0x0000000000027941 */ /* 0x000fea0003800200 */
.L_x_6333:
[----:B------:R-:W-:Y:S05]  /*299c0*/  WARPSYNC.ALL ;  /* 0x0000000000007948 */ /* 0x000fea0003800000 */
[----:B------:R-:W0:Y:S01]  /*299d0*/  S2R R0, SR_CTAID.X ;  /* 0x0000000000007919 */ /* 0x000e220000002500 */
[----:B------:R-:W1:Y:S01]  /*299e0*/  LDC.64 R14, c[0x0][0x388] ;  /* 0x0000e200ff0e7b82 */ /* 0x000e620000000a00 */
[----:B------:R-:W-:Y:S01]  /*299f0*/  F2FP.F16.F32.PACK_AB R5, R4, R5 ;  /* 0x000000050405723e */ /* 0x000fe200000000ff */
[----:B------:R-:W2:Y:S01]  /*29a00*/  S2R R17, SR_TID.X ;  /* 0x0000000000117919 */ /* 0x000ea20000002100 */
[----:B------:R-:W-:Y:S02]  /*29a10*/  F2FP.F16.F32.PACK_AB R10, R10, R25 ;  /* 0x000000190a0a723e */ /* 0x000fe400000000ff */
[----:B------:R-:W-:-:S02]  /*29a20*/  F2FP.F16.F32.PACK_AB R9, R9, R22 ;  /* 0x000000160909723e */ /* 0x000fc400000000ff */
[----:B------:R-:W-:Y:S02]  /*29a30*/  F2FP.F16.F32.PACK_AB R8, R8, R23 ;  /* 0x000000170808723e */ /* 0x000fe400000000ff */
[----:B------:R-:W-:Y:S02]  /*29a40*/  F2FP.F16.F32.PACK_AB R7, R7, R12 ;  /* 0x0000000c0707723e */ /* 0x000fe400000000ff */
[----:B------:R-:W-:Y:S02]  /*29a50*/  F2FP.F16.F32.PACK_AB R6, R6, R13 ;  /* 0x0000000d0606723e */ /* 0x000fe400000000ff */
[----:B------:R-:W-:Y:S02]  /*29a60*/  F2FP.F16.F32.PACK_AB R4, R3, R2 ;  /* 0x000000020304723e */ /* 0x000fe400000000ff */
[----:B------:R-:W-:Y:S02]  /*29a70*/  F2FP.F16.F32.PACK_AB R11, R18, R11 ;  /* 0x0000000b120b723e */ /* 0x000fe400000000ff */
[----:B0-----:R-:W-:-:S05]  /*29a80*/  SHF.L.U32 R19, R0, 0xa, RZ ;  /* 0x0000000a00137819 */ /* 0x001fca00000006ff */
[----:B-1----:R-:W-:-:S04]  /*29a90*/  IMAD.WIDE.U32 R14, R19, 0x4, R14 ;  /* 0x00000004130e7825 */ /* 0x002fc800078e000e */
[----:B--2---:R-:W-:-:S05]  /*29aa0*/  IMAD.WIDE.U32 R14, R17, 0x20, R14 ;  /* 0x00000020110e7825 */ /* 0x004fca00078e000e */
[----:B------:R-:W-:Y:S01]  /*29ab0*/  STG.E.ENL2.256 desc[UR6][R14.64], R4, R8 ;  /* 0xf80000040e08797f */ /* 0x000fe2000f121806 */
[----:B------:R-:W-:Y:S05]  /*29ac0*/  EXIT ;  /* 0x000000000000794d */ /* 0x000fea0003800000 */
        .weak           $__internal_6_$__cuda_sm3x_div_rn_ftz_f32_slowpath
        .type           $__internal_6_$__cuda_sm3x_div_rn_ftz_f32_slowpath,@function
        .size           $__internal_6_$__cuda_sm3x_div_rn_ftz_f32_slowpath,(.L_x_18273 - $__internal_6_$__cuda_sm3x_div_rn_ftz_f32_slowpath)
$__internal_6_$__cuda_sm3x_div_rn_ftz_f32_slowpath:
        /* <DEDUP_REMOVED lines=32> */
.L_x_6384:
[----:B------:R-:W-:Y:S05]  /*29cd0*/  BSYNC.RELIABLE B1 ;  /* 0x0000000000017941 */ /* 0x000fea0003800100 */
.L_x_6383:
        /* <DEDUP_REMOVED lines=27> */
.L_x_6390:
[----:B------:R-:W-:-:S07]  /*29e90*/  LEA R0, R15, R0, 0x17 ;  /* 0x000000000f007211 */ /* 0x000fce00078eb8ff */
.L_x_6391:
[----:B------:R-:W-:Y:S05]  /*29ea0*/  BSYNC.RECONVERGENT B1 ;  /* 0x0000000000017941 */ /* 0x000fea0003800200 */
.L_x_6389:
[----:B------:R-:W-:Y:S05]  /*29eb0*/  BRA `(.L_x_6392) ;  /* 0x0000000000207947 */ /* 0x000fea0003800000 */
.L_x_6388:
[----:B------:R-:W-:-:S04]  /*29ec0*/  LOP3.LUT R0, R20, 0x80000000, R21, 0x48, !PT ;  /* 0x8000000014007812 */ /* 0x000fc800078e4815 */
[----:B------:R-:W-:Y:S01]  /*29ed0*/  LOP3.LUT R0, R0, 0x7f800000, RZ, 0xfc, !PT ;  /* 0x7f80000000007812 */ /* 0x000fe200078efcff */
[----:B------:R-:W-:Y:S06]  /*29ee0*/  BRA `(.L_x_6392) ;  /* 0x0000000000147947 */ /* 0x000fec0003800000 */
.L_x_6387:
[----:B------:R-:W-:Y:S01]  /*29ef0*/  LOP3.LUT R0, R20, 0x80000000, R21, 0x48, !PT ;  /* 0x8000000014007812 */ /* 0x000fe200078e4815 */
[----:B------:R-:W-:Y:S06]  /*29f00*/  BRA `(.L_x_6392) ;  /* 0x00000000000c7947 */ /* 0x000fec0003800000 */
.L_x_6386:
[----:B------:R-:W0:Y:S01]  /*29f10*/  MUFU.RSQ R0, -QNAN ;  /* 0xffc0000000007908 */ /* 0x000e220000001400 */
[----:B------:R-:W-:Y:S05]  /*29f20*/  BRA `(.L_x_6392) ;  /* 0x0000000000047947 */ /* 0x000fea0003800000 */
.L_x_6385:
[----:B------:R-:W-:-:S07]  /*29f30*/  FADD.FTZ R0, R21, R20 ;  /* 0x0000001415007221 */ /* 0x000fce0000010000 */
.L_x_6392:
[----:B------:R-:W-:Y:S05]  /*29f40*/  BSYNC.RECONVERGENT B0 ;  /* 0x0000000000007941 */ /* 0x000fea0003800200 */
.L_x_6382:
[----:B------:R-:W-:-:S04]  /*29f50*/  MOV R15, 0x0 ;  /* 0x00000000000f7802 */ /* 0x000fc80000000f00 */
[----:B0-----:R-:W-:Y:S05]  /*29f60*/  RET.REL.NODEC R14 `(_ZN2at6native29vectorized_elementwise_kernelILi8EZZZNS0_16asin_kernel_cudaERNS_18TensorIteratorBaseEENKUlvE_clEvENKUlvE1_clEvEUlN3c107complexINS6_4HalfEEEE_St5arrayIPcLm2EEEEviT0_T1_) ;  /* 0xfffffd600e247950 */ /* 0x001fea0003c3ffff */
.L_x_6393:
        /* <DEDUP_REMOVED lines=9> */
.L_x_18273:


//--------------------- .text._ZN2at6native18elementwise_kernelILi128ELi4EZNS0_15gpu_kernel_implIZZZNS0_16asin_kernel_cudaERNS_18TensorIteratorBaseEENKUlvE_clEvENKUlvE0_clEvEUlN3c107complexIfEEE_EEvS4_RKT_EUliE_EEviT1_ --------------------------
	.section	.text._ZN2at6native18elementwise_kernelILi128ELi4EZNS0_15gpu_kernel_implIZZZNS0_16asin_kernel_cudaERNS_18TensorIteratorBaseEENKUlvE_clEvENKUlvE0_clEvEUlN3c107complexIfEEE_EEvS4_RKT_EUliE_EEviT1_,"ax",@progbits
	.align	128
        .global         _ZN2at6native18elementwise_kernelILi128ELi4EZNS0_15gpu_kernel_implIZZZNS0_16asin_kernel_cudaERNS_18TensorIteratorBaseEENKUlvE_clEvENKUlvE0_clEvEUlN3c107complexIfEEE_EEvS4_RKT_EUliE_EEviT1_
        .type           _ZN2at6native18elementwise_kernelILi128ELi4EZNS0_15gpu_kernel_implIZZZNS0_16asin_kernel_cudaERNS_18TensorIteratorBaseEENKUlvE_clEvENKUlvE0_clEvEUlN3c107complexIfEEE_EEvS4_RKT_EUliE_EEviT1_,@function
        .size           _ZN2at6native18elementwise_kernelILi128ELi4EZNS0_15gpu_kernel_implIZZZNS0_16asin_kernel_cudaERNS_18TensorIteratorBaseEENKUlvE_clEvENKUlvE0_clEvEUlN3c107complexIfEEE_EEvS4_RKT_EUliE_EEviT1_,(.L_x_18274 - _ZN2at6native18elementwise_kernelILi128ELi4EZNS0_15gpu_kernel_implIZZZNS0_16asin_kernel_cudaERNS_18TensorIteratorBaseEENKUlvE_clEvENKUlvE0_clEvEUlN3c107complexIfEEE_EEvS4_RKT_EUliE_EEviT1_)
        .other          _ZN2at6native18elementwise_kernelILi128ELi4EZNS0_15gpu_kernel_implIZZZNS0_16asin_kernel_cudaERNS_18TensorIteratorBaseEENKUlvE_clEvENKUlvE0_clEvEUlN3c107complexIfEEE_EEvS4_RKT_EUliE_EEviT1_,@"STO_CUDA_ENTRY STV_DEFAULT"
_ZN2at6native18elementwise_kernelILi128ELi4EZNS0_15gpu_kernel_implIZZZNS0_16asin_kernel_cudaERNS_18TensorIteratorBaseEENKUlvE_clEvENKUlvE0_clEvEUlN3c107complexIfEEE_EEvS4_RKT_EUliE_EEviT1_:
.text._ZN2at6native18elementwise_kernelILi128ELi4EZNS0_15gpu_kernel_implIZZZNS0_16asin_kernel_cudaERNS_18TensorIteratorBaseEENKUlvE_clEvENKUlvE0_clEvEUlN3c107complexIfEEE_EEvS4_RKT_EUliE_EEviT1_:
        /* <DEDUP_REMOVED lines=319> */
.L_x_6396:
[----:B------:R-:W0:Y:S01]  /*13f0*/  LDCU.64 UR6, c[0x0][0x588] ;  /* 0x0000b100ff0677ac */ /* 0x000e220008000a00 */
[----:B------:R-:W-:Y:S01]  /*1400*/  BSSY.RECONVERGENT B7, `(.L_x_6397) ;  /* 0x00000f1000077945 */ /* 0x000fe20003800200 */
        /* <DEDUP_REMOVED lines=14> */
[----:B------:R-:W-:Y:S01]  /*14f0*/  IMAD.MOV.U32 R3, RZ, RZ, RZ ;  /* 0x000000ffff037224 */ /* 0x000fe200078e00ff */
[----:B--2---:R-:W0:Y:S01]  /*1500*/  I2F.S16 R2, R2 ;  /* 0x0000000200027306 */ /* 0x004e220000101400 */
[----:B------:R-:W-:Y:S05]  /*1510*/  BRA `(.L_x_6403) ;  /* 0x0000000c007c7947 */ /* 0x000fea0003800000 */
.L_x_6401:
[----:B------:R-:W2:Y:S01]  /*1520*/  LDG.E.U8 R2, desc[UR36][R4.64] ;  /* 0x0000002404027981 */ /* 0x000ea2000c1e1100 */
[----:B------:R-:W-:Y:S02]  /*1530*/  MOV R3, RZ ;  /* 0x000000ff00037202 */ /* 0x000fe40000000f00 */
[----:B--2---:R-:W-:Y:S01]  /*1540*/  I2FP.F32.U32 R2, R2 ;  /* 0x0000000200027245 */ /* 0x004fe20000201000 */
[----:B------:R-:W-:Y:S06]  /*1550*/  BRA `(.L_x_6403) ;  /* 0x0000000c006c7947 */ /* 0x000fec0003800000 */
.L_x_6400:
[----:B------:R-:W-:-:S09]  /*1560*/  UISETP.NE.AND UP0, UPT, UR4, 0x2, UPT ;  /* 0x000000020400788c */ /* 0x000fd2000bf05270 */
[----:B------:R-:W-:Y:S05]  /*1570*/  BRA.U !UP0, `(.L_x_6404) ;  /* 0x0000000108307547 */ /* 0x000fea000b800000 */
[----:B------:R-:W-:-:S09]  /*1580*/  UISETP.NE.AND UP0, UPT, UR4, 0x3, UPT ;  /* 0x000000030400788c */ /* 0x000fd2000bf05270 */
[----:B------:R-:W-:Y:S05]  /*1590*/  BRA.U !UP0, `(.L_x_6405) ;  /* 0x0000000108187547 */ /* 0x000fea000b800000 */
[----:B------:R-:W-:-:S09]  /*15a0*/  UISETP.NE.AND UP0, UPT, UR4, 0x4, UPT ;  /* 0x000000040400788c */ /* 0x000fd2000bf05270 */
[----:B------:R-:W-:Y:S05]  /*15b0*/  BRA.U UP0, `(.L_x_6402) ;  /* 0x0000000900cc7547 */ /* 0x000fea000b800000 */
[----:B------:R-:W2:Y:S01]  /*15c0*/  LDG.E.64 R4, desc[UR36][R4.64] ;  /* 0x0000002404047981 */ /* 0x000ea2000c1e1b00 */
[----:B------:R-:W-:Y:S01]  /*15d0*/  HFMA2 R3, -RZ, RZ, 0, 0 ;  /* 0x00000000ff037431 */ /* 0x000fe200000001ff */
[----:B--2---:R4:W0:Y:S01]  /*15e0*/  I2F.S64 R2, R4 ;  /* 0x0000000400027312 */ /* 0x0048220000301400 */
[----:B------:R-:W-:Y:S05]  /*15f0*/  BRA `(.L_x_6403) ;  /* 0x0000000c00447947 */ /* 0x000fea0003800000 */
.L_x_6405:
[----:B------:R-:W2:Y:S01]  /*1600*/  LDG.E R2, desc[UR36][R4.64] ;  /* 0x0000002404027981 */ /* 0x000ea2000c1e1900 */
[----:B------:R-:W-:Y:S01]  /*1610*/  IMAD.MOV.U32 R3, RZ, RZ, RZ ;  /* 0x000000ffff037224 */ /* 0x000fe200078e00ff */
[----:B--2---:R-:W-:Y:S01]  /*1620*/  I2FP.F32.S32 R2, R2 ;  /* 0x0000000200027245 */ /* 0x004fe20000201400 */
[----:B------:R-:W-:Y:S06]  /*1630*/  BRA `(.L_x_6403) ;  /* 0x0000000c00347947 */ /* 0x000fec0003800000 */
.L_x_6404:
[----:B------:R-:W2:Y:S01]  /*1640*/  LDG.E.U16 R2, desc[UR36][R4.64] ;  /* 0x0000002404027981 */ /* 0x000ea2000c1e1500 */
[----:B------:R-:W-:Y:S01]  /*1650*/  MOV R3, RZ ;  /* 0x000000ff00037202 */ /* 0x000fe20000000f00 */
[----:B--2---:R-:W0:Y:S01]  /*1660*/  I2F.S16 R2, R2 ;  /* 0x0000000200027306 */ /* 0x004e220000101400 */
[----:B------:R-:W-:Y:S05]  /*1670*/  BRA `(.L_x_6403) ;  /* 0x0000000c00247947 */ /* 0x000fea0003800000 */
.L_x_6399:
[----:B------:R-:W-:-:S09]  /*1680*/  UISETP.GT.AND UP0, UPT, UR4, 0x6, UPT ;  /* 0x000000060400788c */ /* 0x000fd2000bf04270 */
[----:B------:R-:W-:Y:S05]  /*1690*/  BRA.U UP0, `(.L_x_6406) ;  /* 0x00000001002c7547 */ /* 0x000fea000b800000 */
[----:B------:R-:W-:-:S09]  /*16a0*/  UISETP.NE.AND UP0, UPT, UR4, 0x5, UPT ;  /* 0x000000050400788c */ /* 0x000fd2000bf05270 */
[----:B------:R-:W-:Y:S05]  /*16b0*/  BRA.U !UP0, `(.L_x_6407) ;  /* 0x0000000108147547 */ /* 0x000fea000b800000 */
[----:B------:R-:W-:-:S09]  /*16c0*/  UISETP.NE.AND UP0, UPT, UR4, 0x6, UPT ;  /* 0x000000060400788c */ /* 0x000fd2000bf05270 */
[----:B------:R-:W-:Y:S05]  /*16d0*/  BRA.U UP0, `(.L_x_6402) ;  /* 0x0000000900847547 */ /* 0x000fea000b800000 */
[----:B------:R2:W5:Y:S01]  /*16e0*/  LDG.E R2, desc[UR36][R4.64] ;  /* 0x0000002404027981 */ /* 0x000562000c1e1900 */
[----:B------:R-:W-:Y:S01]  /*16f0*/  HFMA2 R3, -RZ, RZ, 0, 0 ;  /* 0x00000000ff037431 */ /* 0x000fe200000001ff */
[----:B------:R-:W-:Y:S06]  /*1700*/  BRA `(.L_x_6403) ;  /* 0x0000000c00007947 */ /* 0x000fec0003800000 */
.L_x_6407:
[----:B------:R-:W2:Y:S01]  /*1710*/  LDG.E.U16 R2, desc[UR36][R4.64] ;  /* 0x0000002404027981 */ /* 0x000ea2000c1e1500 */
[----:B------:R-:W-:Y:S02]  /*1720*/  IMAD.MOV.U32 R3, RZ, RZ, RZ ;  /* 0x000000ffff037224 */ /* 0x000fe400078e00ff */
[----:B--2---:R-:W-:Y:S01]  /*1730*/  HADD2.F32 R2, -RZ, R2.H0_H0 ;  /* 0x20000002ff027230 */ /* 0x004fe20000004100 */
[----:B------:R-:W-:Y:S06]  /*1740*/  BRA `(.L_x_6403) ;  /* 0x0000000800f07947 */ /* 0x000fec0003800000 */
.L_x_6406:
[----:B------:R-:W-:-:S09]  /*1750*/  UISETP.NE.AND UP0, UPT, UR4, 0x7, UPT ;  /* 0x000000070400788c */ /* 0x000fd2000bf05270 */
[----:B------:R-:W-:Y:S05]  /*1760*/  BRA.U !UP0, `(.L_x_6408) ;  /* 0x0000000108287547 */ /* 0x000fea000b800000 */
[----:B------:R-:W-:-:S09]  /*1770*/  UISETP.NE.AND UP0, UPT, UR4, 0x8, UPT ;  /* 0x000000080400788c */ /* 0x000fd2000bf05270 */
[----:B------:R-:W-:Y:S05]  /*1780*/  BRA.U !UP0, `(.L_x_6409) ;  /* 0x0000000108107547 */ /* 0x000fea000b800000 */
[----:B------:R-:W-:-:S09]  /*1790*/  UISETP.NE.AND UP0, UPT, UR4, 0x9, UPT ;  /* 0x000000090400788c */ /* 0x000fd2000bf05270 */
[----:B------:R-:W-:Y:S05]  /*17a0*/  BRA.U UP0, `(.L_x_6402) ;  /* 0x0000000900507547 */ /* 0x000fea000b800000 */
[----:B------:R3:W5:Y:S01]  /*17b0*/  LDG.E.64 R2, desc[UR36][R4.64] ;  /* 0x0000002404027981 */ /* 0x000762000c1e1b00 */
[----:B------:R-:W-:Y:S05]  /*17c0*/  BRA `(.L_x_6403) ;  /* 0x0000000800d07947 */ /* 0x000fea0003800000 */
.L_x_6409:
[----:B------:R-:W2:Y:S02]  /*17d0*/  LDG.E R3, desc[UR36][R4.64] ;  /* 0x0000002404037981 */ /* 0x000ea4000c1e1900 */
[--C-:B--2---:R-:W-:Y:S02]  /*17e0*/  HADD2.F32 R2, -RZ, R3.reuse.H0_H0 ;  /* 0x20000003ff027230 */ /* 0x104fe40000004100 */
[----:B------:R-:W-:Y:S01]  /*17f0*/  HADD2.F32 R3, -RZ, R3.H1_H1 ;  /* 0x30000003ff037230 */ /* 0x000fe20000004100 */
[----:B------:R-:W-:Y:S06]  /*1800*/  BRA `(.L_x_6403) ;  /* 0x0000000800c07947 */ /* 0x000fec0003800000 */
.L_x_6408:
[----:B------:R-:W2:Y:S01]  /*1810*/  LDG.E.64 R4, desc[UR36][R4.64] ;  /* 0x0000002404047981 */ /* 0x000ea2000c1e1b00 */
[----:B------:R-:W-:Y:S01]  /*1820*/  UMOV UR4, 0xf0000000 ;  /* 0xf000000000047882 */ /* 0x000fe20000000000 */
[----:B------:R-:W-:Y:S01]  /*1830*/  UMOV UR5, 0x380fffff ;  /* 0x380fffff00057882 */ /* 0x000fe20000000000 */
[----:B------:R-:W-:Y:S01]  /*1840*/  MOV R3, RZ ;  /* 0x000000ff00037202 */ /* 0x000fe20000000f00 */
[----:B--2---:R-:W0:Y:S01]  /*1850*/  F2F.F32.F64 R2, R4 ;  /* 0x0000000400027310 */ /* 0x004e220000301000 */
[----:B------:R-:W-:-:S14]  /*1860*/  DSETP.GEU.AND P0, PT, |R4|, UR4, PT ;  /* 0x0000000404007e2a */ /* 0x000fdc000bf0e200 */
[----:B0-----:R-:W-:Y:S01]  /*1870*/  @!P0 FMUL R2, R2, 1.175494350822287508e-38 ;  /* 0x0080000002028820 */ /* 0x001fe20000400000 */
[----:B------:R-:W-:Y:S06]  /*1880*/  BRA `(.L_x_6403) ;  /* 0x0000000800a07947 */ /* 0x000fec0003800000 */
.L_x_6398:
        /* <DEDUP_REMOVED lines=9> */
[----:B------:R-:W-:Y:S01]  /*1920*/  HFMA2 R3, -RZ, RZ, 0, 0 ;  /* 0x00000000ff037431 */ /* 0x000fe200000001ff */
[----:B--2---:R-:W-:-:S04]  /*1930*/  ISETP.NE.AND P0, PT, R4, RZ, PT ;  /* 0x000000ff0400720c */ /* 0x004fc80003f05270 */
[----:B------:R-:W-:Y:S01]  /*1940*/  FSEL R2, RZ, 1, !P0 ;  /* 0x3f800000ff027808 */ /* 0x000fe20004000000 */
[----:B------:R-:W-:Y:S08]  /*1950*/  BRA `(.L_x_6403) ;  /* 0x00000008006c7947 */ /* 0x000ff00003800000 */
.L_x_6412:
[----:B------:R-:W2:Y:S01]  /*1960*/  LDG.E.128 R4, desc[UR36][R4.64] ;  /* 0x0000002404047981 */ /* 0x000ea2000c1e1d00 */
[----:B------:R-:W-:Y:S01]  /*1970*/  UMOV UR4, 0xf0000000 ;  /* 0xf000000000047882 */ /* 0x000fe20000000000 */
[----:B------:R-:W-:Y:S01]  /*1980*/  UMOV UR5, 0x380fffff ;  /* 0x380fffff00057882 */ /* 0x000fe20000000000 */
[----:B--2---:R-:W0:Y:S01]  /*1990*/  F2F.F32.F64 R2, R4 ;  /* 0x0000000400027310 */ /* 0x004e220000301000 */
[----:B------:R-:W-:Y:S02]  /*19a0*/  DSETP.GEU.AND P0, PT, |R4|, UR4, PT ;  /* 0x0000000404007e2a */ /* 0x000fe4000bf0e200 */
[----:B------:R-:W-:-:S05]  /*19b0*/  DSETP.GEU.AND P1, PT, |R6|, UR4, PT ;  /* 0x0000000406007e2a */ /* 0x000fca000bf2e200 */
[----:B------:R-:W1:Y:S07]  /*19c0*/  F2F.F32.F64 R3, R6 ;  /* 0x0000000600037310 */ /* 0x000e6e0000301000 */
[----:B0-----:R-:W-:Y:S02]  /*19d0*/  @!P0 FMUL R2, R2, 1.175494350822287508e-38 ;  /* 0x0080000002028820 */ /* 0x001fe40000400000 */
[----:B-1----:R-:W-:Y:S01]  /*19e0*/  @!P1 FMUL R3, R3, 1.175494350822287508e-38 ;  /* 0x0080000003039820 */ /* 0x002fe20000400000 */
[----:B------:R-:W-:Y:S06]  /*19f0*/  BRA `(.L_x_6403) ;  /* 0x0000000800447947 */ /* 0x000fec0003800000 */
.L_x_6411:
        /* <DEDUP_REMOVED lines=22> */
[----:B------:R-:W-:Y:S01]  /*1b60*/  SEL R5, R3, RZ, P0 ;  /* 0x000000ff03057207 */ /* 0x000fe20000000000 */
[----:B------:R-:W-:-:S03]  /*1b70*/  HFMA2 R3, -RZ, RZ, 0, 0 ;  /* 0x00000000ff037431 */ /* 0x000fc600000001ff */
[----:B------:R-:W-:Y:S01]  /*1b80*/  LOP3.LUT R2, R5, 0x80000000, R2, 0xf8, !PT ;  /* 0x8000000005027812 */ /* 0x000fe200078ef802 */
[----:B------:R-:W-:Y:S06]  /*1b90*/  BRA `(.L_x_6403) ;  /* 0x0000000400dc7947 */ /* 0x000fec0003800000 */
.L_x_6414:
[----:B------:R-:W2:Y:S02]  /*1ba0*/  LDG.E.U8 R3, desc[UR36][R4.64] ;  /* 0x0000002404037981 */ /* 0x000ea4000c1e1100 */
[C---:B--2---:R-:W-:Y:S01]  /*1bb0*/  SHF.L.U32 R2, R3.reuse, 0x19, RZ ;  /* 0x0000001903027819 */ /* 0x044fe200000006ff */
[----:B------:R-:W-:-:S03]  /*1bc0*/  IMAD.SHL.U32 R3, R3, 0x100, RZ ;  /* 0x0000010003037824 */ /* 0x000fc600078e00ff */
[----:B------:R-:W-:Y:S02]  /*1bd0*/  ISETP.GT.U32.AND P0, PT, R2, 0x7ffffff, PT ;  /* 0x07ffffff0200780c */ /* 0x000fe40003f04070 */
[----:B------:R-:W-:-:S11]  /*1be0*/  PRMT R7, R3, 0x9910, RZ ;  /* 0x0000991003077816 */ /* 0x000fd600000000ff */
[----:B------:R-:W-:Y:S02]  /*1bf0*/  @!P0 LOP3.LUT R0, R3, 0x7f00, RZ, 0xc0, !PT ;  /* 0x00007f0003008812 */ /* 0x000fe400078ec0ff */
[----:B------:R-:W-:Y:S02]  /*1c00*/  @P0 LEA.HI R2, R2, 0x70000000, RZ, 0x1c ;  /* 0x7000000002020811 */ /* 0x000fe400078fe0ff */
[----:B------:R-:W-:Y:S02]  /*1c10*/  @!P0 LOP3.LUT R0, R0, 0x3f000000, RZ, 0xfc, !PT ;  /* 0x3f00000000008812 */ /* 0x000fe400078efcff */
[----:B------:R-:W-:-:S03]  /*1c20*/  MOV R3, RZ ;  /* 0x000000ff00037202 */ /* 0x000fc60000000f00 */
[----:B------:R-:W-:Y:S01]  /*1c30*/  @!P0 FADD.FTZ R0, R0, -0.5 ;  /* 0xbf00000000008421 */ /* 0x000fe20000010000 */
[----:B------:R-:W-:-:S05]  /*1c40*/  @P0 FMUL.FTZ R0, R2, 1.9259299443872358531e-34 ;  /* 0x0780000002000820 */ /* 0x000fca0000410000 */
[----:B------:R-:W-:Y:S01]  /*1c50*/  LOP3.LUT R2, R0, 0x80000000, R7, 0xf8, !PT ;  /* 0x8000000000027812 */ /* 0x000fe200078ef807 */
[----:B------:R-:W-:Y:S06]  /*1c60*/  BRA `(.L_x_6403) ;  /* 0x0000000400a87947 */ /* 0x000fec0003800000 */
.L_x_6413:
[----:B------:R-:W2:Y:S01]  /*1c70*/  LDG.E.U16 R2, desc[UR36][R4.64] ;  /* 0x0000002404027981 */ /* 0x000ea2000c1e1500 */
[----:B------:R-:W-:Y:S02]  /*1c80*/  HFMA2 R3, -RZ, RZ, 0, 0 ;  /* 0x00000000ff037431 */ /* 0x000fe400000001ff */
[----:B--2---:R-:W-:Y:S01]  /*1c90*/  IMAD.U32 R2, R2, 0x10000, RZ ;  /* 0x0001000002027824 */ /* 0x004fe200078e00ff */
[----:B------:R-:W-:Y:S06]  /*1ca0*/  BRA `(.L_x_6403) ;  /* 0x0000000400987947 */ /* 0x000fec0003800000 */
.L_x_6410:
        /* <DEDUP_REMOVED lines=9> */
[----:B------:R-:W-:Y:S02]  /*1d40*/  MOV R3, RZ ;  /* 0x000000ff00037202 */ /* 0x000fe40000000f00 */
[----:B--2---:R-:W-:Y:S01]  /*1d50*/  I2FP.F32.U32 R2, R2 ;  /* 0x0000000200027245 */ /* 0x004fe20000201000 */
[----:B------:R-:W-:Y:S06]  /*1d60*/  BRA `(.L_x_6403) ;  /* 0x0000000400687947 */ /* 0x000fec0003800000 */
.L_x_6417:
[----:B------:R-:W2:Y:S01]  /*1d70*/  LDG.E.U8 R4, desc[UR36][R4.64] ;  /* 0x0000002404047981 */ /* 0x000ea2000c1e1100 */
[----:B------:R-:W-:Y:S02]  /*1d80*/  CS2R R2, SRZ ;  /* 0x0000000000027805 */ /* 0x000fe4000001ff00 */
        /* <DEDUP_REMOVED lines=18> */
.L_x_6419:
[----:B------:R-:W-:Y:S05]  /*1eb0*/  BSYNC.RECONVERGENT B0 ;  /* 0x0000000000007941 */ /* 0x000fea0003800200 */
.L_x_6418:
[----:B------:R-:W-:Y:S02]  /*1ec0*/  SHF.L.U32 R0, R0, 0x14, RZ ;  /* 0x0000001400007819 */ /* 0x000fe400000006ff */
[----:B------:R-:W-:-:S04]  /*1ed0*/  LEA R2, R2, 0x3b800000, 0x17 ;  /* 0x3b80000002027811 */ /* 0x000fc800078eb8ff */
[----:B------:R-:W-:Y:S01]  /*1ee0*/  LOP3.LUT R2, R2, R0, R9, 0xfe, !PT ;  /* 0x0000000002027212 */ /* 0x000fe200078efe09 */
[----:B------:R-:W-:Y:S06]  /*1ef0*/  BRA `(.L_x_6403) ;  /* 0x0000000400047947 */ /* 0x000fec0003800000 */
.L_x_6416:
[----:B------:R-:W2:Y:S01]  /*1f00*/  LDG.E.U8 R4, desc[UR36][R4.64] ;  /* 0x0000002404047981 */ /* 0x000ea2000c1e1100 */
[----:B------:R-:W-:Y:S02]  /*1f10*/  CS2R R2, SRZ ;  /* 0x0000000000027805 */ /* 0x000fe4000001ff00 */
        /* <DEDUP_REMOVED lines=18> */
.L_x_6421:
[----:B------:R-:W-:Y:S05]  /*2040*/  BSYNC.RECONVERGENT B0 ;  /* 0x0000000000007941 */ /* 0x000fea0003800200 */
.L_x_6420:
[----:B------:R-:W-:Y:S01]  /*2050*/  IMAD.SHL.U32 R0, R0, 0x200000, RZ ;  /* 0x0020000000007824 */ /* 0x000fe200078e00ff */
[----:B------:R-:W-:-:S04]  /*2060*/  LEA R2, R2, 0x37800000, 0x17 ;  /* 0x3780000002027811 */ /* 0x000fc800078eb8ff */
[----:B------:R-:W-:Y:S01]  /*2070*/  LOP3.LUT R2, R2, R0, R9, 0xfe, !PT ;  /* 0x0000000002027212 */ /* 0x000fe200078efe09 */
[----:B------:R-:W-:Y:S06]  /*2080*/  BRA `(.L_x_6403) ;  /* 0x0000000000a07947 */ /* 0x000fec0003800000 */
.L_x_6415:
[----:B------:R-:W-:-:S09]  /*2090*/  UISETP.NE.AND UP0, UPT, UR4, 0x1c, UPT ;  /* 0x0000001c0400788c */ /* 0x000fd2000bf05270 */
[----:B------:R-:W-:Y:S05]  /*20a0*/  BRA.U !UP0, `(.L_x_6422) ;  /* 0x00000001088c7547 */ /* 0x000fea000b800000 */
[----:B------:R-:W-:-:S09]  /*20b0*/  UISETP.NE.AND UP0, UPT, UR4, 0x1d, UPT ;  /* 0x0000001d0400788c */ /* 0x000fd2000bf05270 */
[----:B------:R-:W-:Y:S05]  /*20c0*/  BRA.U !UP0, `(.L_x_6423) ;  /* 0x0000000108747547 */ /* 0x000fea000b800000 */
[----:B------:R-:W-:-:S09]  /*20d0*/  UISETP.NE.AND UP0, UPT, UR4, 0x2c, UPT ;  /* 0x0000002c0400788c */ /* 0x000fd2000bf05270 */
[----:B------:R-:W-:Y:S05]  /*20e0*/  BRA.U !UP0, `(.L_x_6424) ;  /* 0x0000000108487547 */ /* 0x000fea000b800000 */
.L_x_6402:
        /* <DEDUP_REMOVED lines=16> */
.L_x_6425:
[----:B------:R-:W-:Y:S01]  /*21f0*/  CS2R R2, SRZ ;  /* 0x0000000000027805 */ /* 0x000fe2000001ff00 */
[----:B------:R-:W-:Y:S06]  /*2200*/  BRA `(.L_x_6403) ;  /* 0x0000000000407947 */ /* 0x000fec0003800000 */
.L_x_6424:
[----:B------:R-:W2:Y:S01]  /*2210*/  LDG.E.U8 R4, desc[UR36][R4.64] ;  /* 0x0000002404047981 */ /* 0x000ea2000c1e1100 */
[----:B------:R-:W-:Y:S01]  /*2220*/  HFMA2 R2, -RZ, RZ, 3.814697265625e-06, 0 ;  /* 0x00400000ff027431 */ /* 0x000fe200000001ff */
[----:B------:R-:W-:Y:S02]  /*2230*/  MOV R3, RZ ;  /* 0x000000ff00037202 */ /* 0x000fe40000000f00 */
[----:B--2---:R-:W-:-:S13]  /*2240*/  ISETP.NE.AND P0, PT, R4, RZ, PT ;  /* 0x000000ff0400720c */ /* 0x004fda0003f05270 */
[----:B------:R-:W-:Y:S05]  /*2250*/  @!P0 BRA `(.L_x_6403) ;  /* 0x00000000002c8947 */ /* 0x000fea0003800000 */
[----:B------:R-:W-:-:S13]  /*2260*/  ISETP.NE.AND P0, PT, R4, 0xff, PT ;  /* 0x000000ff0400780c */ /* 0x000fda0003f05270 */
[----:B------:R-:W-:Y:S01]  /*2270*/  @!P0 IMAD.MOV.U32 R2, RZ, RZ, 0x7f800001 ;  /* 0x7f800001ff028424 */ /* 0x000fe200078e00ff */
[----:B------:R-:W-:Y:S01]  /*2280*/  @P0 SHF.L.U32 R2, R4, 0x17, RZ ;  /* 0x0000001704020819 */ /* 0x000fe200000006ff */
[----:B------:R-:W-:Y:S06]  /*2290*/  BRA `(.L_x_6403) ;  /* 0x00000000001c7947 */ /* 0x000fec0003800000 */
.L_x_6423:
[----:B------:R-:W2:Y:S01]  /*22a0*/  LDG.E.64 R4, desc[UR36][R4.64] ;  /* 0x0000002404047981 */ /* 0x000ea2000c1e1b00 */
[----:B------:R-:W-:Y:S01]  /*22b0*/  HFMA2 R3, -RZ, RZ, 0, 0 ;  /* 0x00000000ff037431 */ /* 0x000fe200000001ff */
[----:B--2---:R0:W1:Y:S01]  /*22c0*/  I2F.U64 R2, R4 ;  /* 0x0000000400027312 */ /* 0x0040620000301000 */
[----:B------:R-:W-:Y:S05]  /*22d0*/  BRA `(.L_x_6403) ;  /* 0x00000000000c7947 */ /* 0x000fea0003800000 */
.L_x_6422:
[----:B------:R-:W2:Y:S01]  /*22e0*/  LDG.E R2, desc[UR36][R4.64] ;  /* 0x0000002404027981 */ /* 0x000ea2000c1e1900 */
[----:B------:R-:W-:Y:S01]  /*22f0*/  IMAD.MOV.U32 R3, RZ, RZ, RZ ;  /* 0x000000ffff037224 */ /* 0x000fe200078e00ff */
[----:B--2---:R-:W-:-:S07]  /*2300*/  I2FP.F32.U32 R2, R2 ;  /* 0x0000000200027245 */ /* 0x004fce0000201000 */
.L_x_6403:
[----:B------:R-:W-:Y:S05]  /*2310*/  BSYNC.RECONVERGENT B7 ;  /* 0x0000000000077941 */ /* 0x000fea0003800200 */
.L_x_6397:
[C---:B-----5:R-:W-:Y:S01]  /*2320*/  FSETP.NAN.FTZ.AND P1, PT, |R3|.reuse, |R3|, PT ;  /* 0x400000030300720b */ /* 0x060fe20003f38200 */
[----:B------:R-:W-:Y:S01]  /*2330*/  BSSY.RECONVERGENT B2, `(.L_x_6426) ;  /* 0x000027d000027945 */ /* 0x000fe20003800200 */
[C---:B01----:R-:W-:Y:S01]  /*2340*/  FSETP.NAN.FTZ.AND P0, PT, |R2|.reuse, |R2|, PT ;  /* 0x400000020200720b */ /* 0x043fe20003f18200 */
[----:B------:R-:W-:Y:S01]  /*2350*/  FADD.FTZ R12, |R3|, -RZ ;  /* 0x800000ff030c7221 */ /* 0x000fe20000010200 */
[----:B------:R-:W-:-:S11]  /*2360*/  FADD.FTZ R11, |R2|, -RZ ;  /* 0x800000ff020b7221 */ /* 0x000fd60000010200 */
[----:B------:R-:W-:Y:S05]  /*2370*/  @!P0 BRA !P1, `(.L_x_6427) ;  /* 0x00000000003c8947 */ /* 0x000fea0004800000 */
[----:B------:R-:W-:-:S13]  /*2380*/  FSETP.NEU.FTZ.AND P0, PT, R12, +INF , PT ;  /* 0x7f8000000c00780b */ /* 0x000fda0003f1d000 */
        /* <DEDUP_REMOVED lines=9> */
[----:B--234-:R-:W-:-:S03]  /*2420*/  @P0 FADD.FTZ R5, RZ, R2 ;  /* 0x00000002ff050221 */ /* 0x01cfc60000010000 */
[----:B------:R-:W-:-:S04]  /*2430*/  @P0 FADD.FTZ R0, RZ, R3 ;  /* 0x00000003ff000221 */ /* 0x000fc80000010000 */
[----:B------:R-:W-:-:S04]  /*2440*/  @P0 FADD.FTZ R3, R0, R5 ;  /* 0x0000000500030221 */ /* 0x000fc80000010000 */
[----:B------:R-:W-:Y:S01]  /*2450*/  @P0 IMAD.MOV.U32 R2, RZ, RZ, R3 ;  /* 0x000000ffff020224 */ /* 0x000fe200078e0003 */
[----:B------:R-:W-:Y:S06]  /*2460*/  BRA `(.L_x_6428) ;  /* 0x0000002400a47947 */ /* 0x000fec0003800000 */
.L_x_6427:
[----:B------:R-:W-:-:S04]  /*2470*/  FMNMX.FTZ R0, R12, R11, !PT ;  /* 0x0000000b0c007209 */ /* 0x000fc80007810000 */
[----:B------:R-:W-:-:S13]  /*2480*/  FSETP.GT.FTZ.AND P0, PT, R0, 8388608, PT ;  /* 0x4b0000000000780b */ /* 0x000fda0003f14000 */
[----:B------:R-:W-:Y:S05]  /*2490*/  @!P0 BRA `(.L_x_6429) ;  /* 0x0000001000fc8947 */ /* 0x000fea0003800000 */
[----:B------:R-:W-:Y:S01]  /*24a0*/  ISETP.GE.AND P0, PT, R3, RZ, PT ;  /* 0x000000ff0300720c */ /* 0x000fe20003f06270 */
[----:B------:R-:W-:-:S12]  /*24b0*/  BSSY.RECONVERGENT B3, `(.L_x_6430) ;  /* 0x0000139000037945 */ /* 0x000fd80003800200 */
[----:B------:R-:W-:Y:S05]  /*24c0*/  @!P0 BRA `(.L_x_6431) ;  /* 0x0000000800688947 */ /* 0x000fea0003800000 */
[----:B------:R-:W-:-:S04]  /*24d0*/  FSETP.GEU.FTZ.AND P2, PT, R12, R11, PT ;  /* 0x0000000b0c00720b */ /* 0x000fc80003f5e000 */
[----:B------:R-:W-:Y:S02]  /*24e0*/  FSEL R13, R11, R12, !P2 ;  /* 0x0000000c0b0d7208 */ /* 0x000fe40005000000 */
[----:B------:R-:W-:Y:S02]  /*24f0*/  FSEL R0, R12, R11, !P2 ;  /* 0x0000000b0c007208 */ /* 0x000fe40005000000 */
[----:B------:R-:W-:-:S13]  /*2500*/  FSETP.GT.FTZ.AND P0, PT, R13, 1.70141173319264429906e+38, PT ;  /* 0x7effffff0d00780b */ /* 0x000fda0003f14000 */
[----:B------:R-:W-:Y:S05]  /*2510*/  @!P0 BRA `(.L_x_6432) ;  /* 0x0000000000e08947 */ /* 0x000fea0003800000 */
[----:B--234-:R-:W-:Y:S01]  /*2520*/  FMUL.FTZ R4, R3, 0.36787945032119750977 ;  /* 0x3ebc5ab203047820 */ /* 0x01cfe20000410000 */
        /* <DEDUP_REMOVED lines=29> */
[----:B------:R-:W-:-:S07]  /*2700*/  MOV R4, 0x2720 ;  /* 0x0000272000047802 */ /* 0x000fce0000000f00 */
[----:B------:R-:W-:Y:S05]  /*2710*/  CALL.REL.NOINC `($__internal_7_$__cuda_sm3x_div_rn_ftz_f32_slowpath) ;  /* 0x0000013c00247944 */ /* 0x000fea0003c00000 */
[----:B------:R-:W-:-:S07]  /*2720*/  MOV R4, R9 ;  /* 0x0000000900047202 */ /* 0x000fce0000000f00 */
.L_x_6434:
[----:B------:R-:W-:Y:S05]  /*2730*/  BSYNC.RECONVERGENT B4 ;  /* 0x0000000000047941 */ /* 0x000fea0003800200 */
.L_x_6433:
[----:B------:R-:W-:Y:S02]  /*2740*/  IMAD.MOV.U32 R5, RZ, RZ, 0x3b33710b ;  /* 0x3b33710bff057424 */ /* 0x000fe400078e00ff */
[----:B------:R-:W-:Y:S01]  /*2750*/  FMUL.FTZ R0, R4, R4 ;  /* 0x0000000404007220 */ /* 0x000fe20000410000 */
[----:B------:R-:W-:Y:S01]  /*2760*/  HFMA2 R7, -RZ, RZ, 1.9599609375, 20144 ;  /* 0x3fd774ebff077431 */ /* 0x000fe200000001ff */
[C---:B------:R-:W-:Y:S01]  /*2770*/  FSETP.NEU.FTZ.AND P1, PT, R12.reuse, R11, PT ;  /* 0x0000000b0c00720b */ /* 0x040fe20003f3d000 */
[----:B------:R-:W-:Y:S01]  /*2780*/  FADD.FTZ R11, R12, R11 ;  /* 0x0000000b0c0b7221 */ /* 0x000fe20000010000 */
        /* <DEDUP_REMOVED lines=17> */
.L_x_6432:
[----:B------:R-:W-:Y:S02]  /*28a0*/  FSETP.GT.FTZ.AND P1, PT, R13, 2.30584300921369395200e+18, PT ;  /* 0x5e0000000d00780b */ /* 0x000fe40003f34000 */
[----:B------:R-:W-:-:S13]  /*28b0*/  FSETP.GEU.FTZ.AND P0, PT, R0, 1.084202172485504434e-19, PT ;  /* 0x200000000000780b */ /* 0x000fda0003f1e000 */
[----:B------:R-:W-:Y:S05]  /*28c0*/  @P0 BRA !P1, `(.L_x_6436) ;  /* 0x0000000000cc0947 */ /* 0x000fea0004800000 */
[CC--:B--234-:R-:W-:Y:S01]  /*28d0*/  VIMNMX R5, PT, PT, R12.reuse, R11.reuse, !PT ;  /* 0x0000000b0c057248 */ /* 0x0dcfe20007fe0100 */
        /* <DEDUP_REMOVED lines=25> */
[----:B------:R-:W-:Y:S05]  /*2a70*/  CALL.REL.NOINC `($__internal_7_$__cuda_sm3x_div_rn_ftz_f32_slowpath) ;  /* 0x00000138004c7944 */ /* 0x000fea0003c00000 */
[----:B------:R-:W-:-:S07]  /*2a80*/  MOV R4, R9 ;  /* 0x0000000900047202 */ /* 0x000fce0000000f00 */
.L_x_6438:
[----:B------:R-:W-:Y:S05]  /*2a90*/  BSYNC.RECONVERGENT B4 ;  /* 0x0000000000047941 */ /* 0x000fea0003800200 */
.L_x_6437:
        /* <DEDUP_REMOVED lines=22> */
.L_x_6436:
[----:B------:R-:W0:Y:S01]  /*2c00*/  MUFU.RCP R6, R13 ;  /* 0x0000000d00067308 */ /* 0x000e220000001000 */
[----:B--234-:R-:W-:Y:S01]  /*2c10*/  FMUL.FTZ R4, R0, R0 ;  /* 0x0000000000047220 */ /* 0x01cfe20000410000 */
        /* <DEDUP_REMOVED lines=12> */
[----:B------:R-:W-:Y:S05]  /*2ce0*/  CALL.REL.NOINC `($__internal_7_$__cuda_sm3x_div_rn_ftz_f32_slowpath) ;  /* 0x0000013400b07944 */ /* 0x000fea0003c00000 */
[----:B------:R-:W-:-:S07]  /*2cf0*/  MOV R5, R9 ;  /* 0x0000000900057202 */ /* 0x000fce0000000f00 */
.L_x_6440:
[----:B------:R-:W-:Y:S05]  /*2d00*/  BSYNC.RECONVERGENT B4 ;  /* 0x0000000000047941 */ /* 0x000fea0003800200 */
.L_x_6439:
[----:B------:R-:W-:Y:S02]  /*2d10*/  IMAD.MOV.U32 R7, RZ, RZ, 0x3b33710b ;  /* 0x3b33710bff077424 */ /* 0x000fe400078e00ff */
[----:B------:R-:W-:Y:S01]  /*2d20*/  FMUL.FTZ R0, R5, R5 ;  /* 0x0000000505007220 */ /* 0x000fe20000410000 */
[C---:B------:R-:W-:Y:S01]  /*2d30*/  FSETP.NEU.FTZ.AND P1, PT, R12.reuse, R11, PT ;  /* 0x0000000b0c00720b */ /* 0x040fe20003f3d000 */
[----:B------:R-:W-:Y:S01]  /*2d40*/  FADD.FTZ R12, R12, R11 ;  /* 0x0000000b0c0c7221 */ /* 0x000fe20000010000 */
        /* <DEDUP_REMOVED lines=18> */
.L_x_6431:
[----:B------:R-:W-:Y:S01]  /*2e70*/  FADD.FTZ R12, -R3, -RZ ;  /* 0x800000ff030c7221 */ /* 0x000fe20000010100 */
[----:B------:R-:W-:-:S03]  /*2e80*/  FADD.FTZ R11, -R2, -RZ ;  /* 0x800000ff020b7221 */ /* 0x000fc60000010100 */
[C---:B--234-:R-:W-:Y:S01]  /*2e90*/  FADD.FTZ R4, |R12|.reuse, -RZ ;  /* 0x800000ff0c047221 */ /* 0x05cfe20000010200 */
        /* <DEDUP_REMOVED lines=9> */
[----:B------:R-:W-:Y:S01]  /*2f30*/  MOV R9, 0x3f800000 ;  /* 0x3f80000000097802 */ /* 0x000fe20000000f00 */
        /* <DEDUP_REMOVED lines=28> */
[----:B------:R-:W-:-:S07]  /*3100*/  IMAD.MOV.U32 R4, RZ, RZ, R9 ;  /* 0x000000ffff047224 */ /* 0x000fce00078e0009 */
.L_x_6443:
[----:B------:R-:W-:Y:S05]  /*3110*/  BSYNC.RECONVERGENT B4 ;  /* 0x0000000000047941 */ /* 0x000fea0003800200 */
.L_x_6442:
        /* <DEDUP_REMOVED lines=22> */
.L_x_6441:
        /* <DEDUP_REMOVED lines=30> */
[----:B------:R-:W-:-:S07]  /*3460*/  IMAD.MOV.U32 R4, RZ, RZ, R9 ;  /* 0x000000ffff047224 */ /* 0x000fce00078e0009 */
.L_x_6446:
[----:B------:R-:W-:Y:S05]  /*3470*/  BSYNC.RECONVERGENT B4 ;  /* 0x0000000000047941 */ /* 0x000fea0003800200 */
.L_x_6445:
        /* <DEDUP_REMOVED lines=22> */
.L_x_6444:
        /* <DEDUP_REMOVED lines=15> */
[----:B------:R-:W-:-:S07]  /*36d0*/  IMAD.MOV.U32 R5, RZ, RZ, R9 ;  /* 0x000000ffff057224 */ /* 0x000fce00078e0009 */
.L_x_6448:
[----:B------:R-:W-:Y:S05]  /*36e0*/  BSYNC.RECONVERGENT B4 ;  /* 0x0000000000047941 */ /* 0x000fea0003800200 */
.L_x_6447:
        /* <DEDUP_REMOVED lines=21> */
.L_x_6435:
[----:B------:R-:W-:Y:S05]  /*3840*/  BSYNC.RECONVERGENT B3 ;  /* 0x0000000000037941 */ /* 0x000fea0003800200 */
.L_x_6430:
[----:B------:R-:W-:Y:S01]  /*3850*/  FADD.FTZ R14, R14, 0.69314718246459960938 ;  /* 0x3f3172180e0e7421 */ /* 0x000fe20000010000 */
[----:B------:R-:W-:-:S04]  /*3860*/  LOP3.LUT R2, R11, 0x80000000, R2, 0xb8, !PT ;  /* 0x800000000b027812 */ /* 0x000fc800078eb802 */
[----:B------:R-:W-:Y:S01]  /*3870*/  LOP3.LUT R3, R14, 0x80000000, R3, 0xb8, !PT ;  /* 0x800000000e037812 */ /* 0x000fe200078eb803 */
[----:B------:R-:W-:Y:S06]  /*3880*/  BRA `(.L_x_6428) ;  /* 0x00000010009c7947 */ /* 0x000fec0003800000 */
.L_x_6429:
[----:B------:R-:W-:Y:S02]  /*3890*/  FSETP.NEU.FTZ.AND P0, PT, R3, RZ, PT ;  /* 0x000000ff0300720b */ /* 0x000fe40003f1d000 */
[----:B------:R-:W-:Y:S02]  /*38a0*/  FSETP.NEU.FTZ.AND P3, PT, R2, RZ, PT ;  /* 0x000000ff0200720b */ /* 0x000fe40003f7d000 */
[----:B------:R-:W-:Y:S02]  /*38b0*/  FSETP.GEU.FTZ.AND P1, PT, R12, 0.00021143197955098003149, PT ;  /* 0x395db3d70c00780b */ /* 0x000fe40003f3e000 */
[----:B------:R-:W-:Y:S02]  /*38c0*/  FSETP.GEU.FTZ.AND P2, PT, R11, 0.00021143197955098003149, PT ;  /* 0x395db3d70b00780b */ /* 0x000fe40003f5e000 */
[----:B------:R-:W-:-:S04]  /*38d0*/  PLOP3.LUT P0, PT, P0, P3, PT, 0x2, 0x20 ;  /* 0x000000000020781c */ /* 0x000fc80000706072 */
[----:B------:R-:W-:-:S13]  /*38e0*/  PLOP3.LUT P0, PT, P0, P1, P2, 0xf1, 0x0 ;  /* 0x000000000000781c */ /* 0x000fda0000703e21 */
[----:B------:R-:W-:Y:S05]  /*38f0*/  @P0 BRA `(.L_x_6428) ;  /* 0x0000001000800947 */ /* 0x000fea0003800000 */
[C---:B------:R-:W-:Y:S01]  /*3900*/  FADD.FTZ R0, R11.reuse, 1 ;  /* 0x3f8000000b007421 */ /* 0x040fe20000010000 */
[----:B--234-:R-:W-:Y:S01]  /*3910*/  FADD.FTZ R5, R11, -1 ;  /* 0xbf8000000b057421 */ /* 0x01cfe20000010000 */
        /* <DEDUP_REMOVED lines=38> */
[----:B------:R-:W-:-:S04]  /*3b80*/  FSETP.GEU.FTZ.AND P1, PT, R12, 1.1102230246251565404e-16, PT ;  /* 0x250000000c00780b */ /* 0x000fc80003f3e000 */
[----:B------:R-:W-:-:S13]  /*3b90*/  PLOP3.LUT P0, PT, P0, P1, PT, 0xf8, 0x8f ;  /* 0x00000000008f781c */ /* 0x000fda0000703f70 */
[----:B------:R0:W1:Y:S01]  /*3ba0*/  @!P0 MUFU.SQRT R14, R12 ;  /* 0x0000000c000e8308 */ /* 0x0000620000002000 */
[----:B------:R-:W-:Y:S05]  /*3bb0*/  @!P0 BRA `(.L_x_6451) ;  /* 0x0000000400b08947 */ /* 0x000fea0003800000 */
[----:B------:R-:W-:-:S05]  /*3bc0*/  FMUL.FTZ R9, |R5|, 1.1920928955078125e-07 ;  /* 0x3400000005097820 */ /* 0x000fca0000410200 */
[----:B------:R-:W-:-:S13]  /*3bd0*/  FSETP.GE.FTZ.AND P0, PT, R12, R9, PT ;  /* 0x000000090c00720b */ /* 0x000fda0003f16000 */
        /* <DEDUP_REMOVED lines=14> */
[----:B------:R-:W-:-:S04]  /*3cc0*/  @!P0 FMUL.FTZ R8, R12, 0.5 ;  /* 0x3f0000000c088820 */ /* 0x000fc80000410000 */
[----:B------:R-:W2:Y:S02]  /*3cd0*/  @P0 MUFU.RCP R10, R10 ;  /* 0x0000000a000a0308 */ /* 0x000ea40000001000 */
[----:B--2---:R-:W-:-:S07]  /*3ce0*/  @P0 FMUL.FTZ.D2 R8, R9, R10 ;  /* 0x0000000a09080220 */ /* 0x004fce0000310000 */
.L_x_6454:
[----:B------:R-:W-:Y:S05]  /*3cf0*/  BSYNC.RECONVERGENT B1 ;  /* 0x0000000000017941 */ /* 0x000fea0003800200 */
.L_x_6453:
[----:B------:R-:W-:Y:S04]  /*3d00*/  BSSY.RECONVERGENT B1, `(.L_x_6455) ;  /* 0x0000008000017945 */ /* 0x000fe80003800200 */
[----:B------:R-:W-:Y:S05]  /*3d10*/  @!P1 BRA `(.L_x_6456) ;  /* 0x0000000000189947 */ /* 0x000fea0003800000 */
[----:B------:R-:W-:-:S13]  /*3d20*/  FSETP.NEU.FTZ.AND P0, PT, R19, RZ, PT ;  /* 0x000000ff1300720b */ /* 0x000fda0003f1d000 */
[----:B------:R-:W-:Y:S01]  /*3d30*/  @P0 FADD.FTZ R9, R4, R19 ;  /* 0x0000001304090221 */ /* 0x000fe20000010000 */
[C---:B------:R-:W-:Y:S01]  /*3d40*/  @P0 FMUL.FTZ R10, R12.reuse, R12 ;  /* 0x0000000c0c0a0220 */ /* 0x040fe20000410000 */
[----:B------:R-:W-:-:S04]  /*3d50*/  @!P0 FMUL.FTZ R13, R12, 0.5 ;  /* 0x3f0000000c0d8820 */ /* 0x000fc80000410000 */
[----:B------:R-:W2:Y:S02]  /*3d60*/  @P0 MUFU.RCP R9, R9 ;  /* 0x0000000900090308 */ /* 0x000ea40000001000 */
[----:B--2---:R-:W-:-:S07]  /*3d70*/  @P0 FMUL.FTZ.D2 R13, R10, R9 ;  /* 0x000000090a0d0220 */ /* 0x004fce0000310000 */
.L_x_6456:
[----:B------:R-:W-:Y:S05]  /*3d80*/  BSYNC.RECONVERGENT B1 ;  /* 0x0000000000017941 */ /* 0x000fea0003800200 */
.L_x_6455:
[----:B------:R-:W-:Y:S01]  /*3d90*/  FADD.FTZ R8, R13, R8 ;  /* 0x000000080d087221 */ /* 0x000fe20000010000 */
[----:B------:R-:W-:Y:S02]  /*3da0*/  IMAD.MOV.U32 R19, RZ, RZ, 0x3f800000 ;  /* 0x3f800000ff137424 */ /* 0x000fe400078e00ff */
[----:B-1----:R-:W-:Y:S02]  /*3db0*/  HFMA2 R14, -RZ, RZ, 1.3056640625, -1.8671875 ;  /* 0x3d39bf78ff0e7431 */ /* 0x002fe400000001ff */
        /* <DEDUP_REMOVED lines=31> */
.L_x_6452:
[----:B------:R-:W-:-:S13]  /*3fb0*/  FSETP.GEU.FTZ.AND P0, PT, R11, 1, PT ;  /* 0x3f8000000b00780b */ /* 0x000fda0003f1e000 */
[----:B------:R-:W-:-:S04]  /*3fc0*/  @!P0 FADD.FTZ R9, -R11, 1 ;  /* 0x3f8000000b098421 */ /* 0x000fc80000010100 */
[----:B------:R-:W-:-:S06]  /*3fd0*/  @!P0 FMUL.FTZ R8, R0, R9 ;  /* 0x0000000900088220 */ /* 0x000fcc0000410000 */
[----:B------:R-:W2:Y:S08]  /*3fe0*/  @!P0 MUFU.SQRT R8, R8 ;  /* 0x0000000800088308 */ /* 0x000eb00000002000 */
[----:B--2---:R-:W1:Y:S02]  /*3ff0*/  @!P0 MUFU.RCP R9, R8 ;  /* 0x0000000800098308 */ /* 0x004e640000001000 */
[----:B-1----:R-:W-:Y:S01]  /*4000*/  @!P0 FMUL.FTZ R14, R12, R9 ;  /* 0x000000090c0e8220 */ /* 0x002fe20000410000 */
[----:B------:R-:W-:Y:S06]  /*4010*/  @!P0 BRA `(.L_x_6451) ;  /* 0x0000000000988947 */ /* 0x000fec0003800000 */
[----:B------:R-:W-:Y:S01]  /*4020*/  FMUL.FTZ R8, R0, R5 ;  /* 0x0000000500087220 */ /* 0x000fe20000410000 */
[----:B------:R-:W-:Y:S01]  /*4030*/  MOV R14, 0x3f800000 ;  /* 0x3f800000000e7802 */ /* 0x000fe20000000f00 */
[----:B------:R-:W-:-:S04]  /*4040*/  HFMA2 R15, -RZ, RZ, 1.3056640625, -1.8671875 ;  /* 0x3d39bf78ff0f7431 */ /* 0x000fc800000001ff */
        /* <DEDUP_REMOVED lines=30> */
.L_x_6450:
[----:B------:R-:W-:-:S04]  /*4230*/  FFMA.FTZ R8, R6, R6, -1 ;  /* 0xbf80000006087423 */ /* 0x000fc80000010006 */
[----:B------:R-:W0:Y:S02]  /*4240*/  MUFU.SQRT R9, R8 ;  /* 0x0000000800097308 */ /* 0x000e240000002000 */
[----:B0-----:R-:W-:-:S06]  /*4250*/  FADD.FTZ R9, R6, R9 ;  /* 0x0000000906097221 */ /* 0x001fcc0000010000 */
[----:B------:R-:W0:Y:S02]  /*4260*/  MUFU.LG2 R9, R9 ;  /* 0x0000000900097308 */ /* 0x000e240000000c00 */
[----:B0-----:R-:W-:-:S07]  /*4270*/  FMUL.FTZ R14, R9, 0.69314718246459960938 ;  /* 0x3f317218090e7820 */ /* 0x001fce0000410000 */
.L_x_6451:
[----:B------:R-:W-:Y:S05]  /*4280*/  BSYNC.RECONVERGENT B0 ;  /* 0x0000000000007941 */ /* 0x000fea0003800200 */
.L_x_6449:
        /* <DEDUP_REMOVED lines=13> */
[----:B------:R-:W-:-:S04]  /*4360*/  FSETP.GEU.FTZ.AND P0, PT, R12, 9.3132257461547851562e-10, PT ;  /* 0x308000000c00780b */ /* 0x000fc80003f1e000 */
        /* <DEDUP_REMOVED lines=9> */
[----:B------:R-:W-:-:S13]  /*4400*/  FSETP.GE.FTZ.AND P0, PT, R12, R9, PT ;  /* 0x000000090c00720b */ /* 0x000fda0003f16000 */
        /* <DEDUP_REMOVED lines=8> */
[----:B------:R-:W-:Y:S01]  /*4490*/  @!P1 FMUL.FTZ R0, R12, 0.5 ;  /* 0x3f0000000c009820 */ /* 0x000fe20000410000 */
[----:B------:R-:W2:Y:S02]  /*44a0*/  @P1 MUFU.RCP R13, R10 ;  /* 0x0000000a000d1308 */ /* 0x000ea40000001000 */
[----:B------:R-:W-:Y:S01]  /*44b0*/  @!P0 FMUL.FTZ R7, R7, 0.5 ;  /* 0x3f00000007078820 */ /* 0x000fe20000410000 */
[----:B--2---:R-:W-:Y:S01]  /*44c0*/  @P1 FMUL.FTZ.D2 R0, R8, R13 ;  /* 0x0000000d08001220 */ /* 0x004fe20000310000 */
[----:B------:R-:W-:Y:S06]  /*44d0*/  @!P0 BRA `(.L_x_6464) ;  /* 0x0000000000188947 */ /* 0x000fec0003800000 */
[----:B------:R-:W-:-:S13]  /*44e0*/  FSETP.NEU.FTZ.AND P0, PT, R5, RZ, PT ;  /* 0x000000ff0500720b */ /* 0x000fda0003f1d000 */
[----:B------:R-:W-:Y:S01]  /*44f0*/  @P0 FADD.FTZ R4, R5, R4 ;  /* 0x0000000405040221 */ /* 0x000fe20000010000 */
[C---:B------:R-:W-:Y:S01]  /*4500*/  @P0 FMUL.FTZ R5, R12.reuse, R12 ;  /* 0x0000000c0c050220 */ /* 0x040fe20000410000 */
[----:B------:R-:W-:-:S04]  /*4510*/  @!P0 FMUL.FTZ R7, R12, 0.5 ;  /* 0x3f0000000c078820 */ /* 0x000fc80000410000 */
[----:B------:R-:W2:Y:S02]  /*4520*/  @P0 MUFU.RCP R4, R4 ;  /* 0x0000000400040308 */ /* 0x000ea40000001000 */
[----:B--2---:R-:W-:-:S07]  /*4530*/  @P0 FMUL.FTZ.D2 R7, R5, R4 ;  /* 0x0000000405070220 */ /* 0x004fce0000310000 */
.L_x_6464:
[----:B------:R-:W-:Y:S05]  /*4540*/  BSYNC.RECONVERGENT B4 ;  /* 0x0000000000047941 */ /* 0x000fea0003800200 */
.L_x_6463:
[----:B------:R-:W-:-:S04]  /*4550*/  FADD.FTZ R0, R7, R0 ;  /* 0x0000000007007221 */ /* 0x000fc80000010000 */
[----:B------:R-:W-:-:S04]  /*4560*/  FMUL.FTZ R0, R0, R9 ;  /* 0x0000000900007220 */ /* 0x000fc80000410000 */
[----:B------:R2:W3:Y:S01]  /*4570*/  MUFU.SQRT R18, R0 ;  /* 0x0000000000127308 */ /* 0x0004e20000002000 */
[----:B------:R-:W-:Y:S05]  /*4580*/  BRA `(.L_x_6461) ;  /* 0x00000000002c7947 */ /* 0x000fea0003800000 */
.L_x_6462:
[----:B------:R-:W-:-:S13]  /*4590*/  FSETP.GT.FTZ.AND P0, PT, R11, 1, PT ;  /* 0x3f8000000b00780b */ /* 0x000fda0003f14000 */
[----:B------:R-:W-:Y:S01]  /*45a0*/  @P0 FMUL.FTZ R4, R0, R5 ;  /* 0x0000000500040220 */ /* 0x000fe20000410000 */
[----:B0-----:R-:W-:-:S04]  /*45b0*/  @P0 FMUL.FTZ R12, R12, 2.81474976710656000000e+14 ;  /* 0x578000000c0c0820 */ /* 0x001fc80000410000 */
        /* <DEDUP_REMOVED lines=8> */
.L_x_6461:
[----:B------:R-:W-:Y:S05]  /*4640*/  BSYNC.RECONVERGENT B1 ;  /* 0x0000000000017941 */ /* 0x000fea0003800200 */
.L_x_6459:
[----:B------:R-:W-:Y:S05]  /*4650*/  BSYNC.RELIABLE B0 ;  /* 0x0000000000007941 */ /* 0x000fea0003800100 */
.L_x_6458:
[----:B0-23--:R-:W-:Y:S01]  /*4660*/  FADD.FTZ R0, |R18|, -RZ ;  /* 0x800000ff12007221 */ /* 0x00dfe20000010200 */
[C---:B------:R-:W-:Y:S01]  /*4670*/  FADD.FTZ R5, |R11|.reuse, -RZ ;  /* 0x800000ff0b057221 */ /* 0x040fe20000010200 */
[----:B------:R-:W-:Y:S01]  /*4680*/  FSETP.GT.FTZ.AND P2, PT, |R11|, |R18|, PT ;  /* 0x400000120b00720b */ /* 0x000fe20003f54200 */
[----:B------:R-:W-:Y:S03]  /*4690*/  BSSY.RECONVERGENT B4, `(.L_x_6465) ;  /* 0x000000e000047945 */ /* 0x000fe60003800200 */
[----:B------:R-:W-:Y:S02]  /*46a0*/  FSEL R13, R5, R0, P2 ;  /* 0x00000000050d7208 */ /* 0x000fe40001000000 */
[----:B------:R-:W-:Y:S02]  /*46b0*/  FSEL R0, R0, R5, P2 ;  /* 0x0000000500007208 */ /* 0x000fe40001000000 */
[----:B------:R-:W4:Y:S08]  /*46c0*/  MUFU.RCP R4, R13 ;  /* 0x0000000d00047308 */ /* 0x000f300000001000 */
[----:B------:R-:W0:Y:S01]  /*46d0*/  FCHK P0, R0, R13 ;  /* 0x0000000d00007302 */ /* 0x000e220000000000 */
[----:B----4-:R-:W-:-:S04]  /*46e0*/  FFMA R7, -R13, R4, 1 ;  /* 0x3f8000000d077423 */ /* 0x010fc80000000104 */
[----:B------:R-:W-:-:S04]  /*46f0*/  FFMA R7, R4, R7, R4 ;  /* 0x0000000704077223 */ /* 0x000fc80000000004 */
[----:B------:R-:W-:-:S04]  /*4700*/  FFMA R4, R0, R7, RZ ;  /* 0x0000000700047223 */ /* 0x000fc800000000ff */
[----:B------:R-:W-:-:S04]  /*4710*/  FFMA R5, -R13, R4, R0 ;  /* 0x000000040d057223 */ /* 0x000fc80000000100 */
[----:B------:R-:W-:Y:S01]  /*4720*/  FFMA R4, R7, R5, R4 ;  /* 0x0000000507047223 */ /* 0x000fe20000000004 */
[----:B0-----:R-:W-:Y:S06]  /*4730*/  @!P0 BRA `(.L_x_6466) ;  /* 0x00000000000c8947 */ /* 0x001fec0003800000 */
[----:B------:R-:W-:-:S07]  /*4740*/  MOV R4, 0x4760 ;  /* 0x0000476000047802 */ /* 0x000fce0000000f00 */
[----:B-1----:R-:W-:Y:S05]  /*4750*/  CALL.REL.NOINC `($__internal_7_$__cuda_sm3x_div_rn_ftz_f32_slowpath) ;  /* 0x0000011c00147944 */ /* 0x002fea0003c00000 */
[----:B------:R-:W-:-:S07]  /*4760*/  MOV R4, R9 ;  /* 0x0000000900047202 */ /* 0x000fce0000000f00 */
.L_x_6466:
[----:B------:R-:W-:Y:S05]  /*4770*/  BSYNC.RECONVERGENT B4 ;  /* 0x0000000000047941 */ /* 0x000fea0003800200 */
.L_x_6465:
[----:B------:R-:W-:Y:S02]  /*4780*/  HFMA2 R5, -RZ, RZ, 0.89990234375, 10328 ;  /* 0x3b33710bff057431 */ /* 0x000fe400000001ff */
[----:B------:R-:W-:Y:S01]  /*4790*/  FMUL.FTZ R0, R4, R4 ;  /* 0x0000000404007220 */ /* 0x000fe20000410000 */
[----:B------:R-:W-:Y:S01]  /*47a0*/  IMAD.MOV.U32 R7, RZ, RZ, 0x3f6ee581 ;  /* 0x3f6ee581ff077424 */ /* 0x000fe200078e00ff */
        /* <DEDUP_REMOVED lines=23> */
[----:B------:R-:W-:Y:S01]  /*4920*/  FSEL R5, R5, R0, P0 ;  /* 0x0000000005057208 */ /* 0x000fe20000000000 */
[----:B------:R-:W-:Y:S06]  /*4930*/  BRA `(.L_x_6467) ;  /* 0x0000000000647947 */ /* 0x000fec0003800000 */
.L_x_6460:
[----:B------:R-:W-:Y:S01]  /*4940*/  HFMA2 R0, -RZ, RZ, 1.75, 0 ;  /* 0x3f000000ff007431 */ /* 0x000fe200000001ff */
[C---:B------:R-:W-:Y:S01]  /*4950*/  FSETP.GT.FTZ.AND P0, PT, |R8|.reuse, 0.56000000238418579102, PT ;  /* 0x3f0f5c290800780b */ /* 0x040fe20003f14200 */
[C---:B------:R-:W-:Y:S01]  /*4960*/  FADD.FTZ R6, |R8|.reuse, -RZ ;  /* 0x800000ff08067221 */ /* 0x040fe20000010200 */
[C---:B------:R-:W-:Y:S01]  /*4970*/  FSETP.NEU.FTZ.AND P1, PT, |R8|.reuse, 1, PT ;  /* 0x3f8000000800780b */ /* 0x040fe20003f3d200 */
[----:B------:R-:W-:Y:S02]  /*4980*/  IMAD.MOV.U32 R7, RZ, RZ, 0x3f6ee581 ;  /* 0x3f6ee581ff077424 */ /* 0x000fe400078e00ff */
        /* <DEDUP_REMOVED lines=20> */
.L_x_6467:
[----:B------:R-:W-:Y:S05]  /*4ad0*/  BSYNC.RECONVERGENT B3 ;  /* 0x0000000000037941 */ /* 0x000fea0003800200 */
.L_x_6457:
[----:B-1----:R-:W-:Y:S02]  /*4ae0*/  LOP3.LUT R3, R14, 0x80000000, R3, 0xb8, !PT ;  /* 0x800000000e037812 */ /* 0x002fe400078eb803 */
[----:B------:R-:W-:-:S07]  /*4af0*/  LOP3.LUT R2, R5, 0x80000000, R2, 0xb8, !PT ;  /* 0x8000000005027812 */ /* 0x000fce00078eb802 */
.L_x_6428:
[----:B------:R-:W-:Y:S05]  /*4b00*/  BSYNC.RECONVERGENT B2 ;  /* 0x0000000000027941 */ /* 0x000fea0003800200 */
.L_x_6426:
[----:B------:R-:W2:Y:S01]  /*4b10*/  LDCU.64 UR6, c[0x0][0x580] ;  /* 0x0000b000ff0677ac */ /* 0x000ea20008000a00 */
[----:B------:R-:W-:-:S04]  /*4b20*/  UPRMT UR4, UR42, 0x9910, URZ ;  /* 0x000099102a047896 */ /* 0x000fc800080000ff */
[----:B------:R-:W-:Y:S01]  /*4b30*/  UISETP.GT.AND UP0, UPT, UR4, 0x9, UPT ;  /* 0x000000090400788c */ /* 0x000fe2000bf04270 */
[----:B--234-:R-:W-:-:S04]  /*4b40*/  IADD3 R4, P0, PT, R16, UR6, RZ ;  /* 0x0000000610047c10 */ /* 0x01cfc8000ff1e0ff */
        /* <DEDUP_REMOVED lines=10> */
[----:B------:R-:W1:Y:S02]  /*4bf0*/  F2I.FTZ.TRUNC.NTZ R3, R2 ;  /* 0x0000000200037305 */ /* 0x000e64000021f100 */
[----:B-1----:R1:W-:Y:S01]  /*4c00*/  STG.E.U8 desc[UR36][R4.64], R3 ;  /* 0x0000000304007986 */ /* 0x0023e2000c101124 */
[----:B------:R-:W-:Y:S05]  /*4c10*/  BRA `(.L_x_6473) ;  /* 0x0000000c00407947 */ /* 0x000fea0003800000 */
.L_x_6471:
[----:B------:R-:W1:Y:S02]  /*4c20*/  F2I.S64.TRUNC R2, R2 ;  /* 0x0000000200027311 */ /* 0x000e64000020d900 */
[----:B-1----:R-:W-:-:S05]  /*4c30*/  MOV R7, R2 ;  /* 0x0000000200077202 */ /* 0x002fca0000000f00 */
[----:B------:R1:W-:Y:S01]  /*4c40*/  STG.E.U8 desc[UR36][R4.64], R7 ;  /* 0x0000000704007986 */ /* 0x0003e2000c101124 */
[----:B------:R-:W-:Y:S05]  /*4c50*/  BRA `(.L_x_6473) ;  /* 0x0000000c00307947 */ /* 0x000fea0003800000 */
.L_x_6470:
[----:B------:R-:W-:-:S09]  /*4c60*/  UISETP.NE.AND UP0, UPT, UR4, 0x2, UPT ;  /* 0x000000020400788c */ /* 0x000fd2000bf05270 */
[----:B------:R-:W-:Y:S05]  /*4c70*/  BRA.U !UP0, `(.L_x_6474) ;  /* 0x0000000108287547 */ /* 0x000fea000b800000 */
[----:B------:R-:W-:-:S09]  /*4c80*/  UISETP.NE.AND UP0, UPT, UR4, 0x3, UPT ;  /* 0x000000030400788c */ /* 0x000fd2000bf05270 */
[----:B------:R-:W-:Y:S05]  /*4c90*/  BRA.U !UP0, `(.L_x_6475) ;  /* 0x0000000108147547 */ /* 0x000fea000b800000 */
[----:B------:R-:W-:-:S09]  /*4ca0*/  UISETP.NE.AND UP0, UPT, UR4, 0x4, UPT ;  /* 0x000000040400788c */ /* 0x000fd2000bf05270 */
[----:B------:R-:W-:Y:S05]  /*4cb0*/  BRA.U UP0, `(.L_x_6472) ;  /* 0x0000000900847547 */ /* 0x000fea000b800000 */
[----:B------:R-:W1:Y:S02]  /*4cc0*/  F2I.S64.TRUNC R2, R2 ;  /* 0x0000000200027311 */ /* 0x000e64000020d900 */
[----:B-1----:R1:W-:Y:S01]  /*4cd0*/  STG.E.64 desc[UR36][R4.64], R2 ;  /* 0x0000000204007986 */ /* 0x0023e2000c101b24 */
[----:B------:R-:W-:Y:S05]  /*4ce0*/  BRA `(.L_x_6473) ;  /* 0x0000000c000c7947 */ /* 0x000fea0003800000 */
.L_x_6475:
[----:B------:R-:W1:Y:S02]  /*4cf0*/  F2I.FTZ.TRUNC.NTZ R3, R2 ;  /* 0x0000000200037305 */ /* 0x000e64000021f100 */
[----:B-1----:R1:W-:Y:S01]  /*4d00*/  STG.E desc[UR36][R4.64], R3 ;  /* 0x0000000304007986 */ /* 0x0023e2000c101924 */
[----:B------:R-:W-:Y:S05]  /*4d10*/  BRA `(.L_x_6473) ;  /* 0x0000000c00007947 */ /* 0x000fea0003800000 */
.L_x_6474:
[----:B------:R-:W1:Y:S02]  /*4d20*/  F2I.FTZ.TRUNC.NTZ R3, R2 ;  /* 0x0000000200037305 */ /* 0x000e64000021f100 */
[----:B-1----:R1:W-:Y:S01]  /*4d30*/  STG.E.U16 desc[UR36][R4.64], R3 ;  /* 0x0000000304007986 */ /* 0x0023e2000c101524 */
[----:B------:R-:W-:Y:S05]  /*4d40*/  BRA `(.L_x_6473) ;  /* 0x0000000800f47947 */ /* 0x000fea0003800000 */
.L_x_6469:
        /* <DEDUP_REMOVED lines=8> */
.L_x_6477:
[----:B------:R-:W-:-:S05]  /*4dd0*/  F2FP.F16.F32.PACK_AB R2, RZ, R2 ;  /* 0x00000002ff02723e */ /* 0x000fca00000000ff */
[----:B------:R1:W-:Y:S01]  /*4de0*/  STG.E.U16 desc[UR36][R4.64], R2 ;  /* 0x0000000204007986 */ /* 0x0003e2000c101524 */
[----:B------:R-:W-:Y:S05]  /*4df0*/  BRA `(.L_x_6473) ;  /* 0x0000000800c87947 */ /* 0x000fea0003800000 */
.L_x_6476:
[----:B------:R-:W-:-:S09]  /*4e00*/  UISETP.NE.AND UP0, UPT, UR4, 0x7, UPT ;  /* 0x000000070400788c */ /* 0x000fd2000bf05270 */
[----:B------:R-:W-:Y:S05]  /*4e10*/  BRA.U !UP0, `(.L_x_6478) ;  /* 0x0000000108247547 */ /* 0x000fea000b800000 */
[----:B------:R-:W-:-:S09]  /*4e20*/  UISETP.NE.AND UP0, UPT, UR4, 0x8, UPT ;  /* 0x000000080400788c */ /* 0x000fd2000bf05270 */
[----:B------:R-:W-:Y:S05]  /*4e30*/  BRA.U !UP0, `(.L_x_6479) ;  /* 0x0000000108107547 */ /* 0x000fea000b800000 */
[----:B------:R-:W-:-:S09]  /*4e40*/  UISETP.NE.AND UP0, UPT, UR4, 0x9, UPT ;  /* 0x000000090400788c */ /* 0x000fd2000bf05270 */
[----:B------:R-:W-:Y:S05]  /*4e50*/  BRA.U UP0, `(.L_x_6472) ;  /* 0x00000009001c7547 */ /* 0x000fea000b800000 */
[----:B------:R1:W-:Y:S01]  /*4e60*/  STG.E.64 desc[UR36][R4.64], R2 ;  /* 0x0000000204007986 */ /* 0x0003e2000c101b24 */
[----:B------:R-:W-:Y:S05]  /*4e70*/  BRA `(.L_x_6473) ;  /* 0x0000000800a87947 */ /* 0x000fea0003800000 */
.L_x_6479:
[----:B------:R-:W-:-:S05]  /*4e80*/  F2FP.F16.F32.PACK_AB R3, R3, R2 ;  /* 0x000000020303723e */ /* 0x000fca00000000ff */
[----:B------:R1:W-:Y:S01]  /*4e90*/  STG.E desc[UR36][R4.64], R3 ;  /* 0x0000000304007986 */ /* 0x0003e2000c101924 */
[----:B------:R-:W-:Y:S05]  /*4ea0*/  BRA `(.L_x_6473) ;  /* 0x00000008009c7947 */ /* 0x000fea0003800000 */
.L_x_6478:
[----:B------:R-:W-:-:S06]  /*4eb0*/  FMUL.FTZ R2, R2, 1 ;  /* 0x3f80000002027820 */ /* 0x000fcc0000410000 */
[----:B------:R-:W1:Y:S02]  /*4ec0*/  F2F.F64.F32 R2, R2 ;  /* 0x0000000200027310 */ /* 0x000e640000201800 */
[----:B-1----:R1:W-:Y:S01]  /*4ed0*/  STG.E.64 desc[UR36][R4.64], R2 ;  /* 0x0000000204007986 */ /* 0x0023e2000c101b24 */
[----:B------:R-:W-:Y:S05]  /*4ee0*/  BRA `(.L_x_6473) ;  /* 0x00000008008c7947 */ /* 0x000fea0003800000 */
.L_x_6468:
        /* <DEDUP_REMOVED lines=8> */
[----:B------:R-:W-:Y:S02]  /*4f70*/  FSETP.NEU.FTZ.AND P0, PT, R2, RZ, PT ;  /* 0x000000ff0200720b */ /* 0x000fe40003f1d000 */
[----:B------:R-:W-:-:S04]  /*4f80*/  FSETP.NEU.FTZ.AND P1, PT, R3, RZ, PT ;  /* 0x000000ff0300720b */ /* 0x000fc80003f3d000 */
[----:B------:R-:W-:-:S04]  /*4f90*/  PLOP3.LUT P0, PT, P0, P1, PT, 0xf8, 0x8f ;  /* 0x00000000008f781c */ /* 0x000fc80000703f70 */
[----:B------:R-:W-:-:S05]  /*4fa0*/  SEL R3, RZ, 0x1, !P0 ;  /* 0x00000001ff037807 */ /* 0x000fca0004000000 */
[----:B------:R1:W-:Y:S01]  /*4fb0*/  STG.E.U8 desc[UR36][R4.64], R3 ;  /* 0x0000000304007986 */ /* 0x0003e2000c101124 */
[----:B------:R-:W-:Y:S05]  /*4fc0*/  BRA `(.L_x_6473) ;  /* 0x0000000800547947 */ /* 0x000fea0003800000 */
.L_x_6482:
[----:B------:R-:W-:Y:S01]  /*4fd0*/  FMUL.FTZ R8, R2, 1 ;  /* 0x3f80000002087820 */ /* 0x000fe20000410000 */
[----:B------:R-:W-:-:S05]  /*4fe0*/  FMUL.FTZ R10, R3, 1 ;  /* 0x3f800000030a7820 */ /* 0x000fca0000410000 */
[----:B------:R-:W-:Y:S08]  /*4ff0*/  F2F.F64.F32 R8, R8 ;  /* 0x0000000800087310 */ /* 0x000ff00000201800 */
[----:B------:R-:W1:Y:S02]  /*5000*/  F2F.F64.F32 R10, R10 ;  /* 0x0000000a000a7310 */ /* 0x000e640000201800 */
[----:B-1----:R4:W-:Y:S01]  /*5010*/  STG.E.128 desc[UR36][R4.64], R8 ;  /* 0x0000000804007986 */ /* 0x0029e2000c101d24 */
[----:B------:R-:W-:Y:S05]  /*5020*/  BRA `(.L_x_6473) ;  /* 0x00000008003c7947 */ /* 0x000fea0003800000 */
.L_x_6481:
        /* <DEDUP_REMOVED lines=8> */
[----:B------:R-:W-:Y:S01]  /*50b0*/  HFMA2 R0, -RZ, RZ, 0, 7.569789886474609375e-06 ;  /* 0x0000007fff007431 */ /* 0x000fe200000001ff */
        /* <DEDUP_REMOVED lines=9> */
.L_x_6486:
[----:B------:R-:W-:Y:S05]  /*5150*/  BSYNC.RECONVERGENT B0 ;  /* 0x0000000000007941 */ /* 0x000fea0003800200 */
.L_x_6485:
[----:B------:R-:W-:-:S05]  /*5160*/  LOP3.LUT R7, R0, 0x80, R7, 0xf8, !PT ;  /* 0x0000008000077812 */ /* 0x000fca00078ef807 */
[----:B------:R2:W-:Y:S01]  /*5170*/  STG.E.U8 desc[UR36][R4.64], R7 ;  /* 0x0000000704007986 */ /* 0x0005e2000c101124 */
[----:B------:R-:W-:Y:S05]  /*5180*/  BRA `(.L_x_6473) ;  /* 0x0000000400e47947 */ /* 0x000fea0003800000 */
.L_x_6484:
        /* <DEDUP_REMOVED lines=14> */
.L_x_6488:
[----:B------:R-:W-:Y:S05]  /*5270*/  BSYNC.RECONVERGENT B0 ;  /* 0x0000000000007941 */ /* 0x000fea0003800200 */
.L_x_6487:
[----:B------:R-:W-:-:S05]  /*5280*/  LOP3.LUT R3, R0, 0x80, R7, 0xf8, !PT ;  /* 0x0000008000037812 */ /* 0x000fca00078ef807 */
[----:B------:R3:W-:Y:S01]  /*5290*/  STG.E.U8 desc[UR36][R4.64], R3 ;  /* 0x0000000304007986 */ /* 0x0007e2000c101124 */
[----:B------:R-:W-:Y:S05]  /*52a0*/  BRA `(.L_x_6473) ;  /* 0x00000004009c7947 */ /* 0x000fea0003800000 */
.L_x_6483:
[----:B------:R-:W-:-:S05]  /*52b0*/  F2FP.BF16.F32.PACK_AB R2, RZ, R2 ;  /* 0x00000002ff02723e */ /* 0x000fca00000010ff */
[----:B------:R1:W-:Y:S01]  /*52c0*/  STG.E.U16 desc[UR36][R4.64], R2 ;  /* 0x0000000204007986 */ /* 0x0003e2000c101524 */
[----:B------:R-:W-:Y:S05]  /*52d0*/  BRA `(.L_x_6473) ;  /* 0x0000000400907947 */ /* 0x000fea0003800000 */
.L_x_6480:
        /* <DEDUP_REMOVED lines=8> */
[----:B------:R-:W1:Y:S02]  /*5360*/  F2I.FTZ.U32.TRUNC.NTZ R3, R2 ;  /* 0x0000000200037305 */ /* 0x000e64000021f000 */
[----:B-1----:R1:W-:Y:S01]  /*5370*/  STG.E.U16 desc[UR36][R4.64], R3 ;  /* 0x0000000304007986 */ /* 0x0023e2000c101524 */
[----:B------:R-:W-:Y:S05]  /*5380*/  BRA `(.L_x_6473) ;  /* 0x0000000400647947 */ /* 0x000fea0003800000 */
.L_x_6491:
[----:B------:R-:W-:Y:S01]  /*5390*/  LOP3.LUT R3, R2, 0x7fffffff, RZ, 0xc0, !PT ;  /* 0x7fffffff02037812 */ /* 0x000fe200078ec0ff */
[----:B------:R-:W-:Y:S01]  /*53a0*/  BSSY.RECONVERGENT B0, `(.L_x_6492) ;  /* 0x0000013000007945 */ /* 0x000fe20003800200 */
[----:B------:R-:W-:Y:S02]  /*53b0*/  MOV R0, 0x80 ;  /* 0x0000008000007802 */ /* 0x000fe40000000f00 */
        /* <DEDUP_REMOVED lines=9> */
.L_x_6494:
[----:B------:R-:W-:-:S04]  /*5450*/  SHF.R.U32.HI R0, RZ, 0x14, R2 ;  /* 0x00000014ff007819 */ /* 0x000fc80000011602 */
[----:B------:R-:W-:-:S04]  /*5460*/  LOP3.LUT R3, R0, 0x1, RZ, 0xc0, !PT ;  /* 0x0000000100037812 */ /* 0x000fc800078ec0ff */
[----:B------:R-:W-:-:S04]  /*5470*/  IADD3 R0, PT, PT, R2, 0x487ffff, R3 ;  /* 0x0487ffff02007810 */ /* 0x000fc80007ffe003 */
[----:B------:R-:W-:-:S04]  /*5480*/  SHF.R.U32.HI R0, RZ, 0x14, R0 ;  /* 0x00000014ff007819 */ /* 0x000fc80000011600 */
[----:B------:R-:W-:-:S07]  /*5490*/  LOP3.LUT R3, R0, 0xff, RZ, 0xc0, !PT ;  /* 0x000000ff00037812 */ /* 0x000fce00078ec0ff */
.L_x_6495:
[----:B------:R-:W-:-:S04]  /*54a0*/  SHF.R.U32.HI R2, RZ, 0x18, R2 ;  /* 0x00000018ff027819 */ /* 0x000fc80000011602 */
[----:B------:R-:W-:-:S04]  /*54b0*/  LOP3.LUT R3, R3, 0x80, R2, 0xf8, !PT ;  /* 0x0000008003037812 */ /* 0x000fc800078ef802 */
[----:B------:R-:W-:-:S07]  /*54c0*/  PRMT R0, R3, 0x7610, R0 ;  /* 0x0000761003007816 */ /* 0x000fce0000000000 */
.L_x_6493:
[----:B------:R-:W-:Y:S05]  /*54d0*/  BSYNC.RECONVERGENT B0 ;  /* 0x0000000000007941 */ /* 0x000fea0003800200 */
.L_x_6492:
[----:B------:R1:W-:Y:S01]  /*54e0*/  STG.E.U8 desc[UR36][R4.64], R0 ;  /* 0x0000000004007986 */ /* 0x0003e2000c101124 */
[----:B------:R-:W-:Y:S05]  /*54f0*/  BRA `(.L_x_6473) ;  /* 0x0000000400087947 */ /* 0x000fea0003800000 */
.L_x_6490:
        /* <DEDUP_REMOVED lines=12> */
.L_x_6498:
[----:B------:R-:W-:-:S04]  /*55c0*/  SHF.R.U32.HI R0, RZ, 0x15, R2 ;  /* 0x00000015ff007819 */ /* 0x000fc80000011602 */
[----:B------:R-:W-:-:S04]  /*55d0*/  LOP3.LUT R3, R0, 0x1, RZ, 0xc0, !PT ;  /* 0x0000000100037812 */ /* 0x000fc800078ec0ff */
[----:B------:R-:W-:-:S04]  /*55e0*/  IADD3 R0, PT, PT, R2, 0x88fffff, R3 ;  /* 0x088fffff02007810 */ /* 0x000fc80007ffe003 */
[----:B------:R-:W-:-:S04]  /*55f0*/  SHF.R.U32.HI R0, RZ, 0x15, R0 ;  /* 0x00000015ff007819 */ /* 0x000fc80000011600 */
[----:B------:R-:W-:-:S07]  /*5600*/  LOP3.LUT R3, R0, 0xff, RZ, 0xc0, !PT ;  /* 0x000000ff00037812 */ /* 0x000fce00078ec0ff */
.L_x_6499:
[----:B------:R-:W-:-:S04]  /*5610*/  SHF.R.U32.HI R2, RZ, 0x18, R2 ;  /* 0x00000018ff027819 */ /* 0x000fc80000011602 */
[----:B------:R-:W-:-:S04]  /*5620*/  LOP3.LUT R3, R3, 0x80, R2, 0xf8, !PT ;  /* 0x0000008003037812 */ /* 0x000fc800078ef802 */
[----:B------:R-:W-:-:S07]  /*5630*/  PRMT R0, R3, 0x7610, R0 ;  /* 0x0000761003007816 */ /* 0x000fce0000000000 */
.L_x_6497:
[----:B------:R-:W-:Y:S05]  /*5640*/  BSYNC.RECONVERGENT B0 ;  /* 0x0000000000007941 */ /* 0x000fea0003800200 */
.L_x_6496:
[----:B------:R1:W-:Y:S01]  /*5650*/  STG.E.U8 desc[UR36][R4.64], R0 ;  /* 0x0000000004007986 */ /* 0x0003e2000c101124 */
[----:B------:R-:W-:Y:S05]  /*5660*/  BRA `(.L_x_6473) ;  /* 0x0000000000ac7947 */ /* 0x000fea0003800000 */
.L_x_6489:
[----:B------:R-:W-:-:S09]  /*5670*/  UISETP.NE.AND UP0, UPT, UR4, 0x1c, UPT ;  /* 0x0000001c0400788c */ /* 0x000fd2000bf05270 */
[----:B------:R-:W-:Y:S05]  /*5680*/  BRA.U !UP0, `(.L_x_6500) ;  /* 0x00000001089c7547 */ /* 0x000fea000b800000 */
[----:B------:R-:W-:-:S09]  /*5690*/  UISETP.NE.AND UP0, UPT, UR4, 0x1d, UPT ;  /* 0x0000001d0400788c */ /* 0x000fd2000bf05270 */
[----:B------:R-:W-:Y:S05]  /*56a0*/  BRA.U !UP0, `(.L_x_6501) ;  /* 0x0000000108887547 */ /* 0x000fea000b800000 */
[----:B------:R-:W-:-:S09]  /*56b0*/  UISETP.NE.AND UP0, UPT, UR4, 0x2c, UPT ;  /* 0x0000002c0400788c */ /* 0x000fd2000bf05270 */
[----:B------:R-:W-:Y:S05]  /*56c0*/  BRA.U !UP0, `(.L_x_6502) ;  /* 0x0000000108447547 */ /* 0x000fea000b800000 */
.L_x_6472:
[----:B------:R-:W-:Y:S01]  /*56d0*/  MOV R0, 0x0 ;  /* 0x0000000000007802 */ /* 0x000fe20000000f00 */
[----:B------:R-:W1:Y:S01]  /*56e0*/  LDCU.64 UR6, c[0x4][0x158] ;  /* 0x01002b00ff0677ac */ /* 0x000e620008000a00 */
[----:B------:R-:W-:Y:S01]  /*56f0*/  HFMA2 R8, -RZ, RZ, 0, 6.020069122314453125e-06 ;  /* 0x00000065ff087431 */ /* 0x000fe200000001ff */
[----:B0-----:R-:W-:Y:S01]  /*5700*/  MOV R12, 0x1 ;  /* 0x00000001000c7802 */ /* 0x001fe20000000f00 */
[----:B------:R0:W2:Y:S01]  /*5710*/  LDC.64 R2, c[0x4][R0] ;  /* 0x0100000000027b82 */ /* 0x0000a20000000a00 */
[----:B------:R-:W3:Y:S01]  /*5720*/  LDCU.64 UR8, c[0x4][0x160] ;  /* 0x01002c00ff0877ac */ /* 0x000ee20008000a00 */
[----:B------:R-:W-:Y:S01]  /*5730*/  HFMA2 R13, -RZ, RZ, 0, 0 ;  /* 0x00000000ff0d7431 */ /* 0x000fe200000001ff */
[----:B------:R-:W4:Y:S01]  /*5740*/  LDCU.64 UR4, c[0x4][0x20] ;  /* 0x01000400ff0477ac */ /* 0x000f220008000a00 */
[----:B-1----:R-:W-:Y:S01]  /*5750*/  MOV R4, UR6 ;  /* 0x0000000600047c02 */ /* 0x002fe20008000f00 */
[----:B------:R-:W-:Y:S01]  /*5760*/  IMAD.U32 R5, RZ, RZ, UR7 ;  /* 0x00000007ff057e24 */ /* 0x000fe2000f8e00ff */
[----:B---3--:R-:W-:-:S02]  /*5770*/  MOV R6, UR8 ;  /* 0x0000000800067c02 */ /* 0x008fc40008000f00 */
[----:B------:R-:W-:Y:S02]  /*5780*/  MOV R7, UR9 ;  /* 0x0000000900077c02 */ /* 0x000fe40008000f00 */
[----:B----4-:R-:W-:Y:S01]  /*5790*/  MOV R10, UR4 ;  /* 0x00000004000a7c02 */ /* 0x010fe20008000f00 */
[----:B0-----:R-:W-:-:S07]  /*57a0*/  IMAD.U32 R11, RZ, RZ, UR5 ;  /* 0x00000005ff0b7e24 */ /* 0x001fce000f8e00ff */
[----:B------:R-:W-:-:S07]  /*57b0*/  LEPC R20, `(.L_x_6503) ;  /* 0x000000001014794e */ /* 0x000fce0000000000 */
[----:B--2---:R-:W-:Y:S05]  /*57c0*/  CALL.ABS.NOINC R2 ;  /* 0x0000000002007343 */ /* 0x004fea0003c00000 */
.L_x_6503:
[----:B------:R-:W-:Y:S05]  /*57d0*/  BRA `(.L_x_6473) ;  /* 0x0000000000507947 */ /* 0x000fea0003800000 */
.L_x_6502:
        /* <DEDUP_REMOVED lines=15> */
.L_x_6501:
[----:B------:R-:W1:Y:S02]  /*58d0*/  F2I.U64.TRUNC R2, R2 ;  /* 0x0000000200027311 */ /* 0x000e64000020d800 */
[----:B-1----:R1:W-:Y:S01]  /*58e0*/  STG.E.64 desc[UR36][R4.64], R2 ;  /* 0x0000000204007986 */ /* 0x0023e2000c101b24 */
[----:B------:R-:W-:Y:S05]  /*58f0*/  BRA `(.L_x_6473) ;  /* 0x0000000000087947 */ /* 0x000fea0003800000 */
.L_x_6500:
[----:B------:R-:W1:Y:S02]  /*5900*/  F2I.FTZ.U32.TRUNC.NTZ R3, R2 ;  /* 0x0000000200037305 */ /* 0x000e64000021f000 */
[----:B-1----:R1:W-:Y:S02]  /*5910*/  STG.E desc[UR36][R4.64], R3 ;  /* 0x0000000304007986 */ /* 0x0023e4000c101924 */
.L_x_6473:
[----:B------:R-:W-:-:S07]  /*5920*/  VIADD R17, R17, 0x80 ;  /* 0x0000008011117836 */ /* 0x000fce0000000000 */
.L_x_6395:
[----:B------:R-:W-:Y:S05]  /*5930*/  BSYNC.RECONVERGENT B6 ;  /* 0x0000000000067941 */ /* 0x000fea0003800200 */
.L_x_6394:
[----:B------:R-:W5:Y:S01]  /*5940*/  LDCU UR4, c[0x0][0x380] ;  /* 0x00007000ff0477ac */ /* 0x000f620008000800 */
[----:B------:R-:W-:Y:S01]  /*5950*/  BSSY.RECONVERGENT B6, `(.L_x_6504) ;  /* 0x000058c000067945 */ /* 0x000fe20003800200 */
[----:B-----5:R-:W-:-:S13]  /*5960*/  ISETP.GE.AND P0, PT, R17, UR4, PT ;  /* 0x0000000411007c0c */ /* 0x020fda000bf06270 */
[----:B------:R-:W-:Y:S05]  /*5970*/  @P0 BRA `(.L_x_6505) ;  /* 0x0000005800240947 */ /* 0x000fea0003800000 */
[----:B------:R-:W5:Y:S01]  /*5980*/  LDCU UR4, c[0x0][0x388] ;  /* 0x00007100ff0477ac */ /* 0x000f620008000800 */
[----:B-1----:R-:W-:Y:S01]  /*5990*/  HFMA2 R0, -RZ, RZ, 0, 0 ;  /* 0x00000000ff007431 */ /* 0x002fe200000001ff */
[----:B------:R-:W-:Y:S01]  /*59a0*/  MOV R16, RZ ;  /* 0x000000ff00107202 */ /* 0x000fe20000000f00 */
[----:B-----5:R-:W-:-:S09]  /*59b0*/  UISETP.NE.AND UP0, UPT, UR4, URZ, UPT ;  /* 0x000000ff0400728c */ /* 0x020fd2000bf05270 */
[----:B------:R-:W-:Y:S05]  /*59c0*/  BRA.U !UP0, `(.L_x_6506) ;  /* 0x0000001108a87547 */ /* 0x000fea000b800000 */
[----:B------:R-:W1:Y:S01]  /*59d0*/  LDCU.64 UR4, c[0x0][0x390] ;  /* 0x00007200ff0477ac */ /* 0x000e620008000a00 */
[----:B------:R-:W-:Y:S01]  /*59e0*/  MOV R16, RZ ;  /* 0x000000ff00107202 */ /* 0x000fe20000000f00 */
[----:B------:R-:W5:Y:S01]  /*59f0*/  LDCU UR6, c[0x0][0x38c] ;  /* 0x00007180ff0677ac */ /* 0x000f620008000800 */
[----:B------:R-:W0:Y:S01]  /*5a00*/  LDCU.64 UR8, c[0x0][0x4b8] ;  /* 0x00009700ff0877ac */ /* 0x000e220008000a00 */
[----:B------:R-:W-:Y:S02]  /*5a10*/  UISETP.NE.AND UP0, UPT, UR40, URZ, UPT ;  /* 0x000000ff2800728c */ /* 0x000fe4000bf05270 */
[----:B-1----:R-:W-:-:S05]  /*5a20*/  IMAD.HI.U32 R2, R17, UR4, R16 ;  /* 0x0000000411027c27 */ /* 0x002fca000f8e0010 */
[----:B---3--:R-:W-:-:S05]  /*5a30*/  SHF.R.U32.HI R3, RZ, UR5, R2 ;  /* 0x00000005ff037c19 */ /* 0x008fca0008011602 */
[----:B------:R-:W-:-:S04]  /*5a40*/  IMAD.MOV R0, RZ, RZ, -R3 ;  /* 0x000000ffff007224 */ /* 0x000fc800078e0a03 */
[----:B-----5:R-:W-:-:S04]  /*5a50*/  IMAD R0, R0, UR6, R17 ;  /* 0x0000000600007c24 */ /* 0x020fc8000f8e0211 */
[C---:B0-----:R-:W-:Y:S02]  /*5a60*/  IMAD R16, R0.reuse, UR8, RZ ;  /* 0x0000000800107c24 */ /* 0x041fe4000f8e02ff */
[----:B------:R-:W-:Y:S01]  /*5a70*/  IMAD R0, R0, UR9, RZ ;  /* 0x0000000900007c24 */ /* 0x000fe2000f8e02ff */
[----:B------:R-:W-:Y:S06]  /*5a80*/  BRA.U !UP0, `(.L_x_6506) ;  /* 0x0000001108787547 */ /* 0x000fec000b800000 */
[----:B------:R-:W2:Y:S01]  /*5a90*/  LDCU.64 UR6, c[0x0][0x398] ;  /* 0x00007300ff0677ac */ /* 0x000ea20008000a00 */
[----:B------:R-:W-:Y:S01]  /*5aa0*/  HFMA2 R2, -RZ, RZ, 0, 0 ;  /* 0x00000000ff027431 */ /* 0x000fe200000001ff */
[----:B------:R-:W0:Y:S01]  /*5ab0*/  LDCU UR4, c[0x0][0x3a0] ;  /* 0x00007400ff0477ac */ /* 0x000e220008000800 */
[----:B------:R-:W1:Y:S01]  /*5ac0*/  LDCU.64 UR8, c[0x0][0x4c0] ;  /* 0x00009800ff0877ac */ /* 0x000e620008000a00 */
[----:B------:R-:W-:Y:S02]  /*5ad0*/  UISETP.NE.AND UP0, UPT, UR38, 0x2, UPT ;  /* 0x000000022600788c */ /* 0x000fe4000bf05270 */
[----:B--2-4-:R-:W-:-:S05]  /*5ae0*/  IMAD.HI.U32 R4, R3, UR7, R2 ;  /* 0x0000000703047c27 */ /* 0x014fca000f8e0002 */
[----:B0-----:R-:W-:-:S04]  /*5af0*/  SHF.R.U32.HI R5, RZ, UR4, R4 ;  /* 0x00000004ff057c19 */ /* 0x001fc80008011604 */
[----:B------:R-:W-:-:S05]  /*5b00*/  IADD3 R2, PT, PT, -R5, RZ, RZ ;  /* 0x000000ff05027210 */ /* 0x000fca0007ffe1ff */
[----:B------:R-:W-:-:S04]  /*5b10*/  IMAD R3, R2, UR6, R3 ;  /* 0x0000000602037c24 */ /* 0x000fc8000f8e0203 */
[C---:B-1----:R-:W-:Y:S02]  /*5b20*/  IMAD R16, R3.reuse, UR8, R16 ;  /* 0x0000000803107c24 */ /* 0x042fe4000f8e0210 */
        /* <DEDUP_REMOVED lines=276> */
.L_x_6506:
[----:B------:R-:W2:Y:S01]  /*6c70*/  LDCU.64 UR6, c[0x0][0x588] ;  /* 0x0000b100ff0677ac */ /* 0x000ea20008000a00 */
[----:B------:R-:W-:Y:S01]  /*6c80*/  BSSY.RECONVERGENT B7, `(.L_x_6507) ;  /* 0x00000f1000077945 */ /* 0x000fe20003800200 */
        /* <DEDUP_REMOVED lines=14> */
[----:B------:R-:W-:Y:S01]  /*6d70*/  HFMA2 R3, -RZ, RZ, 0, 0 ;  /* 0x00000000ff037431 */ /* 0x000fe200000001ff */
[----:B--2---:R-:W4:Y:S01]  /*6d80*/  I2F.S16 R2, R2 ;  /* 0x0000000200027306 */ /* 0x004f220000101400 */
[----:B------:R-:W-:Y:S05]  /*6d90*/  BRA `(.L_x_6513) ;  /* 0x0000000c007c7947 */ /* 0x000fea0003800000 */
.L_x_6511:
[----:B------:R-:W2:Y:S01]  /*6da0*/  LDG.E.U8 R2, desc[UR36][R4.64] ;  /* 0x0000002404027981 */ /* 0x000ea2000c1e1100 */
[----:B------:R-:W-:Y:S02]  /*6db0*/  MOV R3, RZ ;  /* 0x000000ff00037202 */ /* 0x000fe40000000f00 */
[----:B--2---:R-:W-:Y:S01]  /*6dc0*/  I2FP.F32.U32 R2, R2 ;  /* 0x0000000200027245 */ /* 0x004fe20000201000 */
[----:B------:R-:W-:Y:S06]  /*6dd0*/  BRA `(.L_x_6513) ;  /* 0x0000000c006c7947 */ /* 0x000fec0003800000 */
.L_x_6510:
[----:B------:R-:W-:-:S09]  /*6de0*/  UISETP.NE.AND UP0, UPT, UR4, 0x2, UPT ;  /* 0x000000020400788c */ /* 0x000fd2000bf05270 */
[----:B------:R-:W-:Y:S05]  /*6df0*/  BRA.U !UP0, `(.L_x_6514) ;  /* 0x0000000108307547 */ /* 0x000fea000b800000 */
[----:B------:R-:W-:-:S09]  /*6e00*/  UISETP.NE.AND UP0, UPT, UR4, 0x3, UPT ;  /* 0x000000030400788c */ /* 0x000fd2000bf05270 */
[----:B------:R-:W-:Y:S05]  /*6e10*/  BRA.U !UP0, `(.L_x_6515) ;  /* 0x0000000108187547 */ /* 0x000fea000b800000 */
[----:B------:R-:W-:-:S09]  /*6e20*/  UISETP.NE.AND UP0, UPT, UR4, 0x4, UPT ;  /* 0x000000040400788c */ /* 0x000fd2000bf05270 */
[----:B------:R-:W-:Y:S05]  /*6e30*/  BRA.U UP0, `(.L_x_6512) ;  /* 0x0000000900f07547 */ /* 0x000fea000b800000 */
[----:B------:R-:W2:Y:S01]  /*6e40*/  LDG.E.64 R4, desc[UR36][R4.64] ;  /* 0x0000002404047981 */ /* 0x000ea2000c1e1b00 */
[----:B------:R-:W-:Y:S01]  /*6e50*/  IMAD.MOV.U32 R3, RZ, RZ, RZ ;  /* 0x000000ffff037224 */ /* 0x000fe200078e00ff */
[----:B--2---:R2:W3:Y:S01]  /*6e60*/  I2F.S64 R2, R4 ;  /* 0x0000000400027312 */ /* 0x0044e20000301400 */
[----:B------:R-:W-:Y:S05]  /*6e70*/  BRA `(.L_x_6513) ;  /* 0x0000000c00447947 */ /* 0x000fea0003800000 */
.L_x_6515:
[----:B------:R-:W2:Y:S01]  /*6e80*/  LDG.E R2, desc[UR36][R4.64] ;  /* 0x0000002404027981 */ /* 0x000ea2000c1e1900 */
[----:B------:R-:W-:Y:S01]  /*6e90*/  HFMA2 R3, -RZ, RZ, 0, 0 ;  /* 0x00000000ff037431 */ /* 0x000fe200000001ff */
[----:B--2---:R-:W-:Y:S01]  /*6ea0*/  I2FP.F32.S32 R2, R2 ;  /* 0x0000000200027245 */ /* 0x004fe20000201400 */
[----:B------:R-:W-:Y:S06]  /*6eb0*/  BRA `(.L_x_6513) ;  /* 0x0000000c00347947 */ /* 0x000fec0003800000 */
.L_x_6514:
[----:B------:R-:W2:Y:S01]  /*6ec0*/  LDG.E.U16 R2, desc[UR36][R4.64] ;  /* 0x0000002404027981 */ /* 0x000ea2000c1e1500 */
[----:B------:R-:W-:Y:S01]  /*6ed0*/  MOV R3, RZ ;  /* 0x000000ff00037202 */ /* 0x000fe20000000f00 */
[----:B--2---:R-:W1:Y:S01]  /*6ee0*/  I2F.S16 R2, R2 ;  /* 0x0000000200027306 */ /* 0x004e620000101400 */
[----:B------:R-:W-:Y:S05]  /*6ef0*/  BRA `(.L_x_6513) ;  /* 0x0000000c00247947 */ /* 0x000fea0003800000 */
.L_x_6509:
        /* <DEDUP_REMOVED lines=9> */
.L_x_6517:
[----:B------:R-:W2:Y:S01]  /*6f90*/  LDG.E.U16 R2, desc[UR36][R4.64] ;  /* 0x0000002404027981 */ /* 0x000ea2000c1e1500 */
[----:B------:R-:W-:Y:S02]  /*6fa0*/  IMAD.MOV.U32 R3, RZ, RZ, RZ ;  /* 0x000000ffff037224 */ /* 0x000fe400078e00ff */
[----:B--2---:R-:W-:Y:S01]  /*6fb0*/  HADD2.F32 R2, -RZ, R2.H0_H0 ;  /* 0x20000002ff027230 */ /* 0x004fe20000004100 */
[----:B------:R-:W-:Y:S06]  /*6fc0*/  BRA `(.L_x_6513) ;  /* 0x0000000800f07947 */ /* 0x000fec0003800000 */
.L_x_6516:
        /* <DEDUP_REMOVED lines=8> */
.L_x_6519:
[----:B------:R-:W2:Y:S02]  /*7050*/  LDG.E R3, desc[UR36][R4.64] ;  /* 0x0000002404037981 */ /* 0x000ea4000c1e1900 */
[--C-:B--2---:R-:W-:Y:S02]  /*7060*/  HADD2.F32 R2, -RZ, R3.reuse.H0_H0 ;  /* 0x20000003ff027230 */ /* 0x104fe40000004100 */
[----:B------:R-:W-:Y:S01]  /*7070*/  HADD2.F32 R3, -RZ, R3.H1_H1 ;  /* 0x30000003ff037230 */ /* 0x000fe20000004100 */
[----:B------:R-:W-:Y:S06]  /*7080*/  BRA `(.L_x_6513) ;  /* 0x0000000800c07947 */ /* 0x000fec0003800000 */
.L_x_6518:
[----:B------:R-:W2:Y:S01]  /*7090*/  LDG.E.64 R4, desc[UR36][R4.64] ;  /* 0x0000002404047981 */ /* 0x000ea2000c1e1b00 */
[----:B------:R-:W-:Y:S01]  /*70a0*/  UMOV UR4, 0xf0000000 ;  /* 0xf000000000047882 */ /* 0x000fe20000000000 */
[----:B------:R-:W-:Y:S01]  /*70b0*/  UMOV UR5, 0x380fffff ;  /* 0x380fffff00057882 */ /* 0x000fe20000000000 */
[----:B------:R-:W-:Y:S01]  /*70c0*/  MOV R3, RZ ;  /* 0x000000ff00037202 */ /* 0x000fe20000000f00 */
[----:B--2---:R-:W1:Y:S01]  /*70d0*/  F2F.F32.F64 R2, R4 ;  /* 0x0000000400027310 */ /* 0x004e620000301000 */
[----:B------:R-:W-:-:S14]  /*70e0*/  DSETP.GEU.AND P0, PT, |R4|, UR4, PT ;  /* 0x0000000404007e2a */ /* 0x000fdc000bf0e200 */
[----:B-1----:R-:W-:Y:S01]  /*70f0*/  @!P0 FMUL R2, R2, 1.175494350822287508e-38 ;  /* 0x0080000002028820 */ /* 0x002fe20000400000 */
[----:B------:R-:W-:Y:S06]  /*7100*/  BRA `(.L_x_6513) ;  /* 0x0000000800a07947 */ /* 0x000fec0003800000 */
.L_x_6508:
        /* <DEDUP_REMOVED lines=13> */
.L_x_6522:
[----:B------:R-:W2:Y:S01]  /*71e0*/  LDG.E.128 R4, desc[UR36][R4.64] ;  /* 0x0000002404047981 */ /* 0x000ea2000c1e1d00 */
[----:B------:R-:W-:Y:S01]  /*71f0*/  UMOV UR4, 0xf0000000 ;  /* 0xf000000000047882 */ /* 0x000fe20000000000 */
[----:B------:R-:W-:Y:S01]  /*7200*/  UMOV UR5, 0x380fffff ;  /* 0x380fffff00057882 */ /* 0x000fe20000000000 */
[----:B--2---:R-:W1:Y:S01]  /*7210*/  F2F.F32.F64 R2, R4 ;  /* 0x0000000400027310 */ /* 0x004e620000301000 */
[----:B------:R-:W-:Y:S02]  /*7220*/  DSETP.GEU.AND P0, PT, |R4|, UR4, PT ;  /* 0x0000000404007e2a */ /* 0x000fe4000bf0e200 */
[----:B------:R-:W-:-:S05]  /*7230*/  DSETP.GEU.AND P1, PT, |R6|, UR4, PT ;  /* 0x0000000406007e2a */ /* 0x000fca000bf2e200 */
[----:B------:R-:W2:Y:S07]  /*7240*/  F2F.F32.F64 R3, R6 ;  /* 0x0000000600037310 */ /* 0x000eae0000301000 */
[----:B-1----:R-:W-:Y:S02]  /*7250*/  @!P0 FMUL R2, R2, 1.175494350822287508e-38 ;  /* 0x0080000002028820 */ /* 0x002fe40000400000 */
[----:B--2---:R-:W-:Y:S01]  /*7260*/  @!P1 FMUL R3, R3, 1.175494350822287508e-38 ;  /* 0x0080000003039820 */ /* 0x004fe20000400000 */
[----:B------:R-:W-:Y:S06]  /*7270*/  BRA `(.L_x_6513) ;  /* 0x0000000800447947 */ /* 0x000fec0003800000 */
.L_x_6521:
        /* <DEDUP_REMOVED lines=11> */
[----:B------:R-:W1:Y:S02]  /*7330*/  FLO.U32 R3, R0 ;  /* 0x0000000000037300 */ /* 0x000e6400000e0000 */
[----:B-1----:R-:W-:-:S04]  /*7340*/  IADD3 R3, PT, PT, -R3, RZ, RZ ;  /* 0x000000ff03037210 */ /* 0x002fc80007ffe1ff */
        /* <DEDUP_REMOVED lines=9> */
[----:B------:R-:W-:Y:S02]  /*73e0*/  SEL R5, R3, RZ, P0 ;  /* 0x000000ff03057207 */ /* 0x000fe40000000000 */
[----:B------:R-:W-:Y:S02]  /*73f0*/  MOV R3, RZ ;  /* 0x000000ff00037202 */ /* 0x000fe40000000f00 */
[----:B------:R-:W-:Y:S01]  /*7400*/  LOP3.LUT R2, R5, 0x80000000, R2, 0xf8, !PT ;  /* 0x8000000005027812 */ /* 0x000fe200078ef802 */
[----:B------:R-:W-:Y:S06]  /*7410*/  BRA `(.L_x_6513) ;  /* 0x0000000400dc7947 */ /* 0x000fec0003800000 */
.L_x_6524:
[----:B------:R-:W2:Y:S02]  /*7420*/  LDG.E.U8 R3, desc[UR36][R4.64] ;  /* 0x0000002404037981 */ /* 0x000ea4000c1e1100 */
[C---:B--2---:R-:W-:Y:S01]  /*7430*/  SHF.L.U32 R0, R3.reuse, 0x19, RZ ;  /* 0x0000001903007819 */ /* 0x044fe200000006ff */
[----:B------:R-:W-:-:S03]  /*7440*/  IMAD.SHL.U32 R3, R3, 0x100, RZ ;  /* 0x0000010003037824 */ /* 0x000fc600078e00ff */
[----:B------:R-:W-:Y:S02]  /*7450*/  ISETP.GE.U32.AND P0, PT, R0, 0x8000000, PT ;  /* 0x080000000000780c */ /* 0x000fe40003f06070 */
[----:B------:R-:W-:-:S11]  /*7460*/  PRMT R7, R3, 0x9910, RZ ;  /* 0x0000991003077816 */ /* 0x000fd600000000ff */
[----:B------:R-:W-:Y:S01]  /*7470*/  @!P0 LOP3.LUT R2, R3, 0x7f00, RZ, 0xc0, !PT ;  /* 0x00007f0003028812 */ /* 0x000fe200078ec0ff */
[----:B------:R-:W-:Y:S01]  /*7480*/  HFMA2 R3, -RZ, RZ, 0, 0 ;  /* 0x00000000ff037431 */ /* 0x000fe200000001ff */
[----:B------:R-:W-:Y:S02]  /*7490*/  @P0 LEA.HI R0, R0, 0x70000000, RZ, 0x1c ;  /* 0x7000000000000811 */ /* 0x000fe400078fe0ff */
[----:B------:R-:W-:-:S03]  /*74a0*/  @!P0 LOP3.LUT R2, R2, 0x3f000000, RZ, 0xfc, !PT ;  /* 0x3f00000002028812 */ /* 0x000fc600078efcff */
[----:B------:R-:W-:Y:S02]  /*74b0*/  @P0 FMUL.FTZ R0, R0, 1.9259299443872358531e-34 ;  /* 0x0780000000000820 */ /* 0x000fe40000410000 */
[----:B------:R-:W-:-:S05]  /*74c0*/  @!P0 FADD.FTZ R0, R2, -0.5 ;  /* 0xbf00000002008421 */ /* 0x000fca0000010000 */
[----:B------:R-:W-:Y:S01]  /*74d0*/  LOP3.LUT R2, R0, 0x80000000, R7, 0xf8, !PT ;  /* 0x8000000000027812 */ /* 0x000fe200078ef807 */
[----:B------:R-:W-:Y:S06]  /*74e0*/  BRA `(.L_x_6513) ;  /* 0x0000000400a87947 */ /* 0x000fec0003800000 */
.L_x_6523:
[----:B------:R-:W2:Y:S01]  /*74f0*/  LDG.E.U16 R2, desc[UR36][R4.64] ;  /* 0x0000002404027981 */ /* 0x000ea2000c1e1500 */
[----:B------:R-:W-:Y:S02]  /*7500*/  MOV R3, RZ ;  /* 0x000000ff00037202 */ /* 0x000fe40000000f00 */
[----:B--2---:R-:W-:Y:S01]  /*7510*/  SHF.L.U32 R2, R2, 0x10, RZ ;  /* 0x0000001002027819 */ /* 0x004fe200000006ff */
[----:B------:R-:W-:Y:S06]  /*7520*/  BRA `(.L_x_6513) ;  /* 0x0000000400987947 */ /* 0x000fec0003800000 */
.L_x_6520:
        /* <DEDUP_REMOVED lines=9> */
[----:B------:R-:W-:Y:S01]  /*75c0*/  IMAD.MOV.U32 R3, RZ, RZ, RZ ;  /* 0x000000ffff037224 */ /* 0x000fe200078e00ff */
[----:B--2---:R-:W-:Y:S01]  /*75d0*/  I2FP.F32.U32 R2, R2 ;  /* 0x0000000200027245 */ /* 0x004fe20000201000 */
[----:B------:R-:W-:Y:S06]  /*75e0*/  BRA `(.L_x_6513) ;  /* 0x0000000400687947 */ /* 0x000fec0003800000 */
.L_x_6527:
        /* <DEDUP_REMOVED lines=14> */
[----:B------:R-:W1:Y:S02]  /*76d0*/  FLO.U32 R4, R0 ;  /* 0x0000000000047300 */ /* 0x000e6400000e0000 */
[----:B-1----:R-:W-:-:S04]  /*76e0*/  IADD3 R5, PT, PT, -R4, 0x1f, RZ ;  /* 0x0000001f04057810 */ /* 0x002fc80007ffe1ff */
[----:B------:R-:W-:Y:S02]  /*76f0*/  IADD3 R7, PT, PT, R5, -0x1c, RZ ;  /* 0xffffffe405077810 */ /* 0x000fe40007ffe0ff */
[----:B------:R-:W-:Y:S02]  /*7700*/  IADD3 R2, PT, PT, R2, 0x1d, -R5 ;  /* 0x0000001d02027810 */ /* 0x000fe40007ffe805 */
[----:B------:R-:W-:-:S04]  /*7710*/  SHF.L.U32 R7, R0, R7, RZ ;  /* 0x0000000700077219 */ /* 0x000fc800000006ff */
[----:B------:R-:W-:-:S07]  /*7720*/  LOP3.LUT R0, R7, 0x7, RZ, 0xc0, !PT ;  /* 0x0000000707007812 */ /* 0x000fce00078ec0ff */
.L_x_6529:
[----:B------:R-:W-:Y:S05]  /*7730*/  BSYNC.RECONVERGENT B0 ;  /* 0x0000000000007941 */ /* 0x000fea0003800200 */
.L_x_6528:
[----:B------:R-:W-:Y:S01]  /*7740*/  IMAD.SHL.U32 R0, R0, 0x100000, RZ ;  /* 0x0010000000007824 */ /* 0x000fe200078e00ff */
[----:B------:R-:W-:-:S04]  /*7750*/  LEA R2, R2, 0x3b800000, 0x17 ;  /* 0x3b80000002027811 */ /* 0x000fc800078eb8ff */
[----:B------:R-:W-:Y:S01]  /*7760*/  LOP3.LUT R2, R2, R0, R9, 0xfe, !PT ;  /* 0x0000000002027212 */ /* 0x000fe200078efe09 */
[----:B------:R-:W-:Y:S06]  /*7770*/  BRA `(.L_x_6513) ;  /* 0x0000000400047947 */ /* 0x000fec0003800000 */
.L_x_6526:
        /* <DEDUP_REMOVED lines=20> */
.L_x_6531:
[----:B------:R-:W-:Y:S05]  /*78c0*/  BSYNC.RECONVERGENT B0 ;  /* 0x0000000000007941 */ /* 0x000fea0003800200 */
.L_x_6530:
[----:B------:R-:W-:Y:S01]  /*78d0*/  IMAD.SHL.U32 R0, R0, 0x200000, RZ ;  /* 0x0020000000007824 */ /* 0x000fe200078e00ff */
[----:B------:R-:W-:-:S04]  /*78e0*/  LEA R2, R2, 0x37800000, 0x17 ;  /* 0x3780000002027811 */ /* 0x000fc800078eb8ff */
[----:B------:R-:W-:Y:S01]  /*78f0*/  LOP3.LUT R2, R2, R0, R9, 0xfe, !PT ;  /* 0x0000000002027212 */ /* 0x000fe200078efe09 */
[----:B------:R-:W-:Y:S06]  /*7900*/  BRA `(.L_x_6513) ;  /* 0x0000000000a07947 */ /* 0x000fec0003800000 */
.L_x_6525:
        /* <DEDUP_REMOVED lines=8> */
[----:B------:R-:W-:Y:S02]  /*7990*/  MOV R3, RZ ;  /* 0x000000ff00037202 */ /* 0x000fe40000000f00 */
[----:B--2---:R-:W-:-:S13]  /*79a0*/  ISETP.NE.AND P0, PT, R4, RZ, PT ;  /* 0x000000ff0400720c */ /* 0x004fda0003f05270 */
[----:B------:R-:W-:Y:S05]  /*79b0*/  @!P0 BRA `(.L_x_6513) ;  /* 0x0000000000748947 */ /* 0x000fea0003800000 */
[----:B------:R-:W-:-:S13]  /*79c0*/  ISETP.NE.AND P0, PT, R4, 0xff, PT ;  /* 0x000000ff0400780c */ /* 0x000fda0003f05270 */
[----:B------:R-:W-:Y:S01]  /*79d0*/  @!P0 MOV R2, 0x7f800001 ;  /* 0x7f80000100028802 */ /* 0x000fe20000000f00 */
[----:B------:R-:W-:Y:S01]  /*79e0*/  @P0 IMAD.SHL.U32 R2, R4, 0x800000, RZ ;  /* 0x0080000004020824 */ /* 0x000fe200078e00ff */
[----:B------:R-:W-:Y:S06]  /*79f0*/  BRA `(.L_x_6513) ;  /* 0x0000000000647947 */ /* 0x000fec0003800000 */
.L_x_6512:
[----:B------:R-:W-:Y:S01]  /*7a00*/  MOV R0, 0x0 ;  /* 0x0000000000007802 */ /* 0x000fe20000000f00 */
[----:B------:R-:W1:Y:S01]  /*7a10*/  LDCU.64 UR4, c[0x4][0x158] ;  /* 0x01002b00ff0477ac */ /* 0x000e620008000a00 */
[----:B------:R-:W-:Y:S02]  /*7a20*/  HFMA2 R8, -RZ, RZ, 0, 4.64916229248046875e-06 ;  /* 0x0000004eff087431 */ /* 0x000fe400000001ff */
[----:B0-----:R-:W-:Y:S01]  /*7a30*/  IMAD.MOV.U32 R12, RZ, RZ, 0x1 ;  /* 0x00000001ff0c7424 */ /* 0x001fe200078e00ff */
[----:B------:R0:W2:Y:S01]  /*7a40*/  LDC.64 R2, c[0x4][R0] ;  /* 0x0100000000027b82 */ /* 0x0000a20000000a00 */
[----:B------:R-:W3:Y:S01]  /*7a50*/  LDCU.64 UR6, c[0x4][0x160] ;  /* 0x01002c00ff0677ac */ /* 0x000ee20008000a00 */
[----:B------:R-:W-:Y:S01]  /*7a60*/  MOV R13, RZ ;  /* 0x000000ff000d7202 */ /* 0x000fe20000000f00 */
[----:B------:R-:W4:Y:S01]  /*7a70*/  LDCU.64 UR8, c[0x4][0x18] ;  /* 0x01000300ff0877ac */ /* 0x000f220008000a00 */
[----:B-1----:R-:W-:Y:S02]  /*7a80*/  MOV R4, UR4 ;  /* 0x0000000400047c02 */ /* 0x002fe40008000f00 */
[----:B------:R-:W-:-:S02]  /*7a90*/  MOV R5, UR5 ;  /* 0x0000000500057c02 */ /* 0x000fc40008000f00 */
[----:B---3--:R-:W-:Y:S01]  /*7aa0*/  MOV R6, UR6 ;  /* 0x0000000600067c02 */ /* 0x008fe20008000f00 */
[----:B------:R-:W-:Y:S01]  /*7ab0*/  IMAD.U32 R7, RZ, RZ, UR7 ;  /* 0x00000007ff077e24 */ /* 0x000fe2000f8e00ff */
[----:B----4-:R-:W-:Y:S02]  /*7ac0*/  MOV R10, UR8 ;  /* 0x00000008000a7c02 */ /* 0x010fe40008000f00 */
[----:B0-----:R-:W-:-:S07]  /*7ad0*/  MOV R11, UR9 ;  /* 0x00000009000b7c02 */ /* 0x001fce0008000f00 */
[----:B------:R-:W-:-:S07]  /*7ae0*/  LEPC R20, `(.L_x_6534) ;  /* 0x000000001014794e */ /* 0x000fce0000000000 */
[----:B--2---:R-:W-:Y:S05]  /*7af0*/  CALL.ABS.NOINC R2 ;  /* 0x0000000002007343 */ /* 0x004fea0003c00000 */
.L_x_6534:
[----:B------:R-:W-:Y:S01]  /*7b00*/  CS2R R2, SRZ ;  /* 0x0000000000027805 */ /* 0x000fe2000001ff00 */
[----:B------:R-:W-:Y:S06]  /*7b10*/  BRA `(.L_x_6513) ;  /* 0x00000000001c7947 */ /* 0x000fec0003800000 */
.L_x_6533:
[----:B------:R-:W2:Y:S01]  /*7b20*/  LDG.E.64 R4, desc[UR36][R4.64] ;  /* 0x0000002404047981 */ /* 0x000ea2000c1e1b00 */
[----:B------:R-:W-:Y:S01]  /*7b30*/  HFMA2 R3, -RZ, RZ, 0, 0 ;  /* 0x00000000ff037431 */ /* 0x000fe200000001ff */
[----:B--2---:R1:W2:Y:S01]  /*7b40*/  I2F.U64 R2, R4 ;  /* 0x0000000400027312 */ /* 0x0042a20000301000 */
[----:B------:R-:W-:Y:S05]  /*7b50*/  BRA `(.L_x_6513) ;  /* 0x00000000000c7947 */ /* 0x000fea0003800000 */
.L_x_6532:
[----:B------:R-:W2:Y:S01]  /*7b60*/  LDG.E R2, desc[UR36][R4.64] ;  /* 0x0000002404027981 */ /* 0x000ea2000c1e1900 */
[----:B------:R-:W-:Y:S02]  /*7b70*/  MOV R3, RZ ;  /* 0x000000ff00037202 */ /* 0x000fe40000000f00 */
[----:B--2---:R-:W-:-:S07]  /*7b80*/  I2FP.F32.U32 R2, R2 ;  /* 0x0000000200027245 */ /* 0x004fce0000201000 */
.L_x_6513:
[----:B------:R-:W-:Y:S05]  /*7b90*/  BSYNC.RECONVERGENT B7 ;  /* 0x0000000000077941 */ /* 0x000fea0003800200 */
.L_x_6507:
[C---:B-----5:R-:W-:Y:S01]  /*7ba0*/  FSETP.NAN.FTZ.AND P1, PT, |R3|.reuse, |R3|, PT ;  /* 0x400000030300720b */ /* 0x060fe20003f38200 */
[----:B------:R-:W-:Y:S01]  /*7bb0*/  BSSY.RECONVERGENT B2, `(.L_x_6535) ;  /* 0x0000284000027945 */ /* 0x000fe20003800200 */
[C---:B-1234-:R-:W-:Y:S01]  /*7bc0*/  FSETP.NAN.FTZ.AND P0, PT, |R2|.reuse, |R2|, PT ;  /* 0x400000020200720b */ /* 0x05efe20003f18200 */
[----:B0-----:R-:W-:Y:S01]  /*7bd0*/  FADD.FTZ R12, |R3|, -RZ ;  /* 0x800000ff030c7221 */ /* 0x001fe20000010200 */
[----:B------:R-:W-:-:S11]  /*7be0*/  FADD.FTZ R11, |R2|, -RZ ;  /* 0x800000ff020b7221 */ /* 0x000fd60000010200 */
[----:B------:R-:W-:Y:S05]  /*7bf0*/  @!P0 BRA !P1, `(.L_x_6536) ;  /* 0x00000000003c8947 */ /* 0x000fea0004800000 */
[----:B------:R-:W-:-:S13]  /*7c00*/  FSETP.NEU.FTZ.AND P0, PT, R12, +INF , PT ;  /* 0x7f8000000c00780b */ /* 0x000fda0003f1d000 */
        /* <DEDUP_REMOVED lines=14> */
.L_x_6536:
[----:B------:R-:W-:-:S04]  /*7cf0*/  FMNMX.FTZ R0, R12, R11, !PT ;  /* 0x0000000b0c007209 */ /* 0x000fc80007810000 */
[----:B------:R-:W-:-:S13]  /*7d00*/  FSETP.GT.FTZ.AND P0, PT, R0, 8388608, PT ;  /* 0x4b0000000000780b */ /* 0x000fda0003f14000 */
[----:B------:R-:W-:Y:S05]  /*7d10*/  @P0 BRA `(.L_x_6538) ;  /* 0x0000001000b40947 */ /* 0x000fea0003800000 */
        /* <DEDUP_REMOVED lines=52> */
[----:B------:R-:W-:-:S13]  /*8060*/  FSETP.GEU.FTZ.AND P0, PT, R12, 1.1102230246251565404e-16, PT ;  /* 0x250000000c00780b */ /* 0x000fda0003f1e000 */
[----:B------:R-:W-:Y:S05]  /*8070*/  @!P0 BRA !P1, `(.L_x_6541) ;  /* 0x0000000400a88947 */ /* 0x000fea0004800000 */
[----:B------:R-:W-:-:S05]  /*8080*/  FMUL.FTZ R9, |R5|, 1.1920928955078125e-07 ;  /* 0x3400000005097820 */ /* 0x000fca0000410200 */
[----:B------:R-:W-:-:S13]  /*8090*/  FSETP.GE.FTZ.AND P0, PT, R12, R9, PT ;  /* 0x000000090c00720b */ /* 0x000fda0003f16000 */
        /* <DEDUP_REMOVED lines=9> */
[----:B------:R-:W-:Y:S01]  /*8130*/  @!P0 FMUL.FTZ R8, R12, 0.5 ;  /* 0x3f0000000c088820 */ /* 0x000fe20000410000 */
[----:B------:R-:W-:Y:S06]  /*8140*/  BRA `(.L_x_6545) ;  /* 0x0000000000087947 */ /* 0x000fec0003800000 */
.L_x_6544:
[----:B------:R-:W-:-:S04]  /*8150*/  FADD.FTZ R8, -R0, R7 ;  /* 0x0000000700087221 */ /* 0x000fc80000010100 */
[----:B------:R-:W-:-:S07]  /*8160*/  FMUL.FTZ R8, R8, 0.5 ;  /* 0x3f00000008087820 */ /* 0x000fce0000410000 */
.L_x_6545:
[----:B------:R-:W-:Y:S05]  /*8170*/  BSYNC.RECONVERGENT B1 ;  /* 0x0000000000017941 */ /* 0x000fea0003800200 */
.L_x_6543:
        /* <DEDUP_REMOVED lines=11> */
.L_x_6547:
[----:B------:R-:W-:-:S04]  /*8230*/  FADD.FTZ R13, R4, -R9 ;  /* 0x80000009040d7221 */ /* 0x000fc80000010000 */
[----:B------:R-:W-:-:S07]  /*8240*/  FMUL.FTZ R13, R13, 0.5 ;  /* 0x3f0000000d0d7820 */ /* 0x000fce0000410000 */
.L_x_6548:
[----:B------:R-:W-:Y:S05]  /*8250*/  BSYNC.RECONVERGENT B1 ;  /* 0x0000000000017941 */ /* 0x000fea0003800200 */
.L_x_6546:
[----:B------:R-:W-:Y:S01]  /*8260*/  FADD.FTZ R8, R13, R8 ;  /* 0x000000080d087221 */ /* 0x000fe20000010000 */
[----:B------:R-:W-:Y:S01]  /*8270*/  FADD.FTZ R9, R6, 1 ;  /* 0x3f80000006097421 */ /* 0x000fe20000010000 */
[----:B------:R-:W-:Y:S02]  /*8280*/  IMAD.MOV.U32 R14, RZ, RZ, 0x3e800000 ;  /* 0x3e800000ff0e7424 */ /* 0x000fe400078e00ff */
[----:B------:R-:W-:Y:S02]  /*8290*/  HFMA2 R19, -RZ, RZ, 1.3056640625, -1.8671875 ;  /* 0x3d39bf78ff137431 */ /* 0x000fe400000001ff */
        /* <DEDUP_REMOVED lines=31> */
.L_x_6542:
[----:B------:R-:W-:-:S13]  /*8490*/  FSETP.GEU.FTZ.AND P0, PT, R11, 1, PT ;  /* 0x3f8000000b00780b */ /* 0x000fda0003f1e000 */
[----:B------:R-:W-:Y:S05]  /*84a0*/  @!P0 BRA `(.L_x_6549) ;  /* 0x0000000000848947 */ /* 0x000fea0003800000 */
[----:B------:R-:W-:Y:S01]  /*84b0*/  FMUL.FTZ R8, R0, R5 ;  /* 0x0000000500087220 */ /* 0x000fe20000410000 */
[----:B------:R-:W-:Y:S01]  /*84c0*/  MOV R14, 0x3e800000 ;  /* 0x3e800000000e7802 */ /* 0x000fe20000000f00 */
[----:B------:R-:W-:-:S04]  /*84d0*/  HFMA2 R15, -RZ, RZ, 1.3056640625, -1.8671875 ;  /* 0x3d39bf78ff0f7431 */ /* 0x000fc800000001ff */
        /* <DEDUP_REMOVED lines=30> */
.L_x_6549:
[----:B------:R-:W-:-:S04]  /*86c0*/  FADD.FTZ R9, -R11, 1 ;  /* 0x3f8000000b097421 */ /* 0x000fc80000010100 */
[----:B------:R-:W-:-:S06]  /*86d0*/  FMUL.FTZ R8, R0, R9 ;  /* 0x0000000900087220 */ /* 0x000fcc0000410000 */
[----:B------:R-:W0:Y:S08]  /*86e0*/  MUFU.SQRT R8, R8 ;  /* 0x0000000800087308 */ /* 0x000e300000002000 */
[----:B0-----:R-:W0:Y:S02]  /*86f0*/  MUFU.RCP R9, R8 ;  /* 0x0000000800097308 */ /* 0x001e240000001000 */
[----:B0-----:R-:W-:Y:S01]  /*8700*/  FMUL.FTZ R14, R12, R9 ;  /* 0x000000090c0e7220 */ /* 0x001fe20000410000 */
[----:B------:R-:W-:Y:S06]  /*8710*/  BRA `(.L_x_6540) ;  /* 0x0000000000047947 */ /* 0x000fec0003800000 */
.L_x_6541:
[----:B------:R0:W1:Y:S02]  /*8720*/  MUFU.SQRT R14, R12 ;  /* 0x0000000c000e7308 */ /* 0x0000640000002000 */
.L_x_6540:
[----:B------:R-:W-:Y:S05]  /*8730*/  BSYNC.RECONVERGENT B0 ;  /* 0x0000000000007941 */ /* 0x000fea0003800200 */
.L_x_6539:
        /* <DEDUP_REMOVED lines=11> */
[C---:B------:R-:W-:Y:S02]  /*87f0*/  FSETP.GT.FTZ.AND P0, PT, |R8|.reuse, 0.56000000238418579102, PT ;  /* 0x3f0f5c290800780b */ /* 0x040fe40003f14200 */
[C---:B------:R-:W-:Y:S01]  /*8800*/  FSETP.NEU.FTZ.AND P1, PT, |R8|.reuse, 1, PT ;  /* 0x3f8000000800780b */ /* 0x040fe20003f3d200 */
[----:B------:R-:W-:Y:S01]  /*8810*/  FFMA.FTZ R0, |R8|, -R5, 0.5 ;  /* 0x3f00000008007423 */ /* 0x000fe20000010a05 */
[----:B------:R-:W-:-:S03]  /*8820*/  MOV R7, 0x3fd774eb ;  /* 0x3fd774eb00077802 */ /* 0x000fc60000000f00 */
[----:B------:R-:W2:Y:S02]  /*8830*/  MUFU.RSQ R5, R0 ;  /* 0x0000000000057308 */ /* 0x000ea40000001400 */
[----:B--2---:R-:W-:Y:S01]  /*8840*/  FMUL.FTZ R4, R0, R5 ;  /* 0x0000000500047220 */ /* 0x004fe20000410000 */
        /* <DEDUP_REMOVED lines=18> */
.L_x_6553:
[----:B------:R-:W-:Y:S01]  /*8970*/  FSETP.NEU.FTZ.AND P1, PT, R11, 1, PT ;  /* 0x3f8000000b00780b */ /* 0x000fe20003f3d000 */
[----:B------:R-:W-:Y:S01]  /*8980*/  BSSY.RECONVERGENT B1, `(.L_x_6555) ;  /* 0x0000030000017945 */ /* 0x000fe20003800200 */
[----:B------:R-:W-:-:S13]  /*8990*/  FSETP.GEU.FTZ.AND P0, PT, R12, 9.3132257461547851562e-10, PT ;  /* 0x308000000c00780b */ /* 0x000fda0003f1e000 */
[----:B------:R-:W-:Y:S05]  /*89a0*/  @!P0 BRA !P1, `(.L_x_6556) ;  /* 0x00000000009c8947 */ /* 0x000fea0004800000 */
[----:B------:R-:W-:-:S05]  /*89b0*/  FMUL.FTZ R9, |R5|, 1.1920928955078125e-07 ;  /* 0x3400000005097820 */ /* 0x000fca0000410200 */
[----:B------:R-:W-:-:S13]  /*89c0*/  FSETP.GE.FTZ.AND P0, PT, R12, R9, PT ;  /* 0x000000090c00720b */ /* 0x000fda0003f16000 */
        /* <DEDUP_REMOVED lines=8> */
[----:B------:R-:W-:Y:S01]  /*8a50*/  @!P1 FMUL.FTZ R0, R12, 0.5 ;  /* 0x3f0000000c009820 */ /* 0x000fe20000410000 */
[----:B------:R-:W-:Y:S06]  /*8a60*/  @!P0 BRA `(.L_x_6559) ;  /* 0x00000000001c8947 */ /* 0x000fec0003800000 */
[----:B------:R-:W-:-:S13]  /*8a70*/  FSETP.NEU.FTZ.AND P0, PT, R5, RZ, PT ;  /* 0x000000ff0500720b */ /* 0x000fda0003f1d000 */
[----:B------:R-:W-:Y:S01]  /*8a80*/  @P0 FADD.FTZ R4, R5, R4 ;  /* 0x0000000405040221 */ /* 0x000fe20000010000 */
[----:B------:R-:W-:-:S05]  /*8a90*/  @P0 FMUL.FTZ R5, R12, R12 ;  /* 0x0000000c0c050220 */ /* 0x000fca0000410000 */
[----:B------:R-:W2:Y:S02]  /*8aa0*/  @P0 MUFU.RCP R4, R4 ;  /* 0x0000000400040308 */ /* 0x000ea40000001000 */
[----:B--2---:R-:W-:Y:S01]  /*8ab0*/  @P0 FMUL.FTZ.D2 R5, R5, R4 ;  /* 0x0000000405050220 */ /* 0x004fe20000310000 */
[----:B------:R-:W-:Y:S01]  /*8ac0*/  @!P0 FMUL.FTZ R5, R12, 0.5 ;  /* 0x3f0000000c058820 */ /* 0x000fe20000410000 */
[----:B------:R-:W-:Y:S06]  /*8ad0*/  BRA `(.L_x_6560) ;  /* 0x0000000000087947 */ /* 0x000fec0003800000 */
.L_x_6559:
[----:B------:R-:W-:-:S04]  /*8ae0*/  FADD.FTZ R5, -R5, R4 ;  /* 0x0000000405057221 */ /* 0x000fc80000010100 */
[----:B------:R-:W-:-:S07]  /*8af0*/  FMUL.FTZ R5, R5, 0.5 ;  /* 0x3f00000005057820 */ /* 0x000fce0000410000 */
.L_x_6560:
[----:B------:R-:W-:Y:S05]  /*8b00*/  BSYNC.RECONVERGENT B4 ;  /* 0x0000000000047941 */ /* 0x000fea0003800200 */
.L_x_6558:
[----:B------:R-:W-:Y:S01]  /*8b10*/  FADD.FTZ R0, R5, R0 ;  /* 0x0000000005007221 */ /* 0x000fe20000010000 */
[----:B------:R-:W-:-:S04]  /*8b20*/  FADD.FTZ R5, R11, R6 ;  /* 0x000000060b057221 */ /* 0x000fc80000010000 */
[----:B------:R-:W-:-:S04]  /*8b30*/  FMUL.FTZ R0, R0, R5 ;  /* 0x0000000500007220 */ /* 0x000fc80000410000 */
[----:B------:R2:W3:Y:S01]  /*8b40*/  MUFU.SQRT R18, R0 ;  /* 0x0000000000127308 */ /* 0x0004e20000002000 */
[----:B------:R-:W-:Y:S05]  /*8b50*/  BRA `(.L_x_6561) ;  /* 0x0000000000487947 */ /* 0x000fea0003800000 */
.L_x_6557:
[----:B------:R-:W-:-:S13]  /*8b60*/  FSETP.GT.FTZ.AND P0, PT, R11, 1, PT ;  /* 0x3f8000000b00780b */ /* 0x000fda0003f14000 */
[----:B------:R-:W-:Y:S01]  /*8b70*/  @P0 FMUL.FTZ R4, R0, R5 ;  /* 0x0000000500040220 */ /* 0x000fe20000410000 */
[----:B------:R-:W-:Y:S01]  /*8b80*/  @!P0 FADD.FTZ R5, -R11, 1 ;  /* 0x3f8000000b058421 */ /* 0x000fe20000010100 */
[----:B0-----:R-:W-:-:S03]  /*8b90*/  @P0 FMUL.FTZ R12, R12, 2.81474976710656000000e+14 ;  /* 0x578000000c0c0820 */ /* 0x001fc60000410000 */
        /* <DEDUP_REMOVED lines=8> */
.L_x_6556:
[----:B------:R-:W-:Y:S01]  /*8c20*/  FADD.FTZ R0, R6, 1 ;  /* 0x3f80000006007421 */ /* 0x000fe20000010000 */
[----:B------:R-:W-:Y:S01]  /*8c30*/  MUFU.SQRT R5, R12 ;  /* 0x0000000c00057308 */ /* 0x000fe20000002000 */
[----:B------:R-:W-:Y:S02]  /*8c40*/  IMAD.MOV.U32 R11, RZ, RZ, 0x3f800000 ;  /* 0x3f800000ff0b7424 */ /* 0x000fe400078e00ff */
[----:B------:R-:W-:-:S06]  /*8c50*/  FMUL.FTZ R0, R0, 0.5 ;  /* 0x3f00000000007820 */ /* 0x000fcc0000410000 */
[----:B------:R-:W2:Y:S02]  /*8c60*/  MUFU.SQRT R0, R0 ;  /* 0x0000000000007308 */ /* 0x000ea40000002000 */
[----:B--2---:R-:W-:-:S07]  /*8c70*/  FMUL.FTZ R18, R5, R0 ;  /* 0x0000000005127220 */ /* 0x004fce0000410000 */
.L_x_6561:
[----:B------:R-:W-:Y:S05]  /*8c80*/  BSYNC.RECONVERGENT B1 ;  /* 0x0000000000017941 */ /* 0x000fea0003800200 */
.L_x_6555:
[----:B------:R-:W-:Y:S05]  /*8c90*/  BRA `(.L_x_6562) ;  /* 0x0000000000087947 */ /* 0x000fea0003800000 */
.L_x_6552:
[----:B------:R-:W-:Y:S01]  /*8ca0*/  FMUL.FTZ R18, R6, 16777216 ;  /* 0x4b80000006127820 */ /* 0x000fe20000410000 */
[----:B------:R-:W-:-:S07]  /*8cb0*/  FMUL.FTZ R11, R11, 16777216 ;  /* 0x4b8000000b0b7820 */ /* 0x000fce0000410000 */
.L_x_6562:
[----:B------:R-:W-:Y:S05]  /*8cc0*/  BSYNC.RELIABLE B0 ;  /* 0x0000000000007941 */ /* 0x000fea0003800100 */
.L_x_6551:
[----:B--23--:R-:W-:Y:S01]  /*8cd0*/  FADD.FTZ R0, |R18|, -RZ ;  /* 0x800000ff12007221 */ /* 0x00cfe20000010200 */
        /* <DEDUP_REMOVED lines=13> */
[----:B------:R-:W-:-:S07]  /*8db0*/  MOV R4, 0x8dd0 ;  /* 0x00008dd000047802 */ /* 0x000fce0000000f00 */
[----:B01----:R-:W-:Y:S05]  /*8dc0*/  CALL.REL.NOINC `($__internal_7_$__cuda_sm3x_div_rn_ftz_f32_slowpath) ;  /* 0x000000d400787944 */ /* 0x003fea0003c00000 */
[----:B------:R-:W-:-:S07]  /*8dd0*/  MOV R4, R9 ;  /* 0x0000000900047202 */ /* 0x000fce0000000f00 */
.L_x_6564:
[----:B------:R-:W-:Y:S05]  /*8de0*/  BSYNC.RECONVERGENT B4 ;  /* 0x0000000000047941 */ /* 0x000fea0003800200 */
.L_x_6563:
        /* <DEDUP_REMOVED lines=27> */
[----:B------:R-:W-:-:S07]  /*8fa0*/  FSEL R5, R5, R0, P0 ;  /* 0x0000000005057208 */ /* 0x000fce0000000000 */
.L_x_6554:
[----:B------:R-:W-:Y:S05]  /*8fb0*/  BSYNC.RECONVERGENT B3 ;  /* 0x0000000000037941 */ /* 0x000fea0003800200 */
.L_x_6550:
[----:B-1----:R-:W-:Y:S02]  /*8fc0*/  LOP3.LUT R3, R14, 0x80000000, R3, 0xb8, !PT ;  /* 0x800000000e037812 */ /* 0x002fe400078eb803 */
[----:B------:R-:W-:Y:S01]  /*8fd0*/  LOP3.LUT R2, R5, 0x80000000, R2, 0xb8, !PT ;  /* 0x8000000005027812 */ /* 0x000fe200078eb802 */
[----:B------:R-:W-:Y:S06]  /*8fe0*/  BRA `(.L_x_6537) ;  /* 0x0000001400007947 */ /* 0x000fec0003800000 */
.L_x_6538:
        /* <DEDUP_REMOVED lines=32> */
.L_x_6570:
[----:B------:R-:W-:Y:S05]  /*91f0*/  BSYNC.RECONVERGENT B4 ;  /* 0x0000000000047941 */ /* 0x000fea0003800200 */
.L_x_6569:
        /* <DEDUP_REMOVED lines=22> */
.L_x_6568:
        /* <DEDUP_REMOVED lines=28> */
.L_x_6573:
[----:B------:R-:W-:Y:S05]  /*9520*/  BSYNC.RECONVERGENT B4 ;  /* 0x0000000000047941 */ /* 0x000fea0003800200 */
.L_x_6572:
        /* <DEDUP_REMOVED lines=22> */
.L_x_6567:
        /* <DEDUP_REMOVED lines=30> */
[----:B------:R-:W-:-:S07]  /*9870*/  MOV R4, 0x9890 ;  /* 0x0000989000047802 */ /* 0x000fce0000000f00 */
[----:B------:R-:W-:Y:S05]  /*9880*/  CALL.REL.NOINC `($__internal_7_$__cuda_sm3x_div_rn_ftz_f32_slowpath) ;  /* 0x000000c800c87944 */ /* 0x000fea0003c00000 */
[----:B------:R-:W-:-:S07]  /*9890*/  MOV R4, R9 ;  /* 0x0000000900047202 */ /* 0x000fce0000000f00 */
.L_x_6575:
[----:B------:R-:W-:Y:S05]  /*98a0*/  BSYNC.RECONVERGENT B4 ;  /* 0x0000000000047941 */ /* 0x000fea0003800200 */
.L_x_6574:
        /* <DEDUP_REMOVED lines=22> */
.L_x_6566:
[----:B------:R-:W-:-:S04]  /*9a10*/  FSETP.GEU.FTZ.AND P2, PT, R12, R11, PT ;  /* 0x0000000b0c00720b */ /* 0x000fc80003f5e000 */
        /* <DEDUP_REMOVED lines=24> */
.L_x_6579:
[----:B------:R-:W-:Y:S05]  /*9ba0*/  BSYNC.RECONVERGENT B4 ;  /* 0x0000000000047941 */ /* 0x000fea0003800200 */
.L_x_6578:
[----:B------:R-:W-:Y:S02]  /*9bb0*/  HFMA2 R7, -RZ, RZ, 0.89990234375, 10328 ;  /* 0x3b33710bff077431 */ /* 0x000fe400000001ff */
        /* <DEDUP_REMOVED lines=21> */
.L_x_6577:
        /* <DEDUP_REMOVED lines=28> */
.L_x_6581:
[----:B------:R-:W-:Y:S05]  /*9ed0*/  BSYNC.RECONVERGENT B4 ;  /* 0x0000000000047941 */ /* 0x000fea0003800200 */
.L_x_6580:
        /* <DEDUP_REMOVED lines=22> */
.L_x_6576:
        /* <DEDUP_REMOVED lines=33> */
.L_x_6583:
[----:B------:R-:W-:Y:S05]  /*a250*/  BSYNC.RECONVERGENT B4 ;  /* 0x0000000000047941 */ /* 0x000fea0003800200 */
.L_x_6582:
        /* <DEDUP_REMOVED lines=21> */
.L_x_6571:
[----:B------:R-:W-:Y:S05]  /*a3b0*/  BSYNC.RECONVERGENT B3 ;  /* 0x0000000000037941 */ /* 0x000fea0003800200 */
.L_x_6565:
[----:B------:R-:W-:Y:S01]  /*a3c0*/  FADD.FTZ R14, R14, 0.69314718246459960938 ;  /* 0x3f3172180e0e7421 */ /* 0x000fe20000010000 */
[----:B------:R-:W-:-:S04]  /*a3d0*/  LOP3.LUT R2, R11, 0x80000000, R2, 0xb8, !PT ;  /* 0x800000000b027812 */ /* 0x000fc800078eb802 */
[----:B------:R-:W-:-:S07]  /*a3e0*/  LOP3.LUT R3, R14, 0x80000000, R3, 0xb8, !PT ;  /* 0x800000000e037812 */ /* 0x000fce00078eb803 */
.L_x_6537:
[----:B------:R-:W-:Y:S05]  /*a3f0*/  BSYNC.RECONVERGENT B2 ;  /* 0x0000000000027941 */ /* 0x000fea0003800200 */
.L_x_6535:
[----:B------:R-:W1:Y:S01]  /*a400*/  LDCU.64 UR6, c[0x0][0x580] ;  /* 0x0000b000ff0677ac */ /* 0x000e620008000a00 */
[----:B------:R-:W-:-:S04]  /*a410*/  UPRMT UR4, UR42, 0x9910, URZ ;  /* 0x000099102a047896 */ /* 0x000fc800080000ff */
[----:B------:R-:W-:Y:S01]  /*a420*/  UISETP.GT.AND UP0, UPT, UR4, 0x9, UPT ;  /* 0x000000090400788c */ /* 0x000fe2000bf04270 */
[----:B-1----:R-:W-:-:S04]  /*a430*/  IADD3 R4, P0, PT, R16, UR6, RZ ;  /* 0x0000000610047c10 */ /* 0x002fc8000ff1e0ff */
        /* <DEDUP_REMOVED lines=13> */
.L_x_6587:
[----:B------:R-:W1:Y:S02]  /*a510*/  F2I.S64.TRUNC R2, R2 ;  /* 0x0000000200027311 */ /* 0x000e64000020d900 */
[----:B-1----:R-:W-:-:S05]  /*a520*/  MOV R7, R2 ;  /* 0x0000000200077202 */ /* 0x002fca0000000f00 */
[----:B------:R1:W-:Y:S01]  /*a530*/  STG.E.U8 desc[UR36][R4.64], R7 ;  /* 0x0000000704007986 */ /* 0x0003e2000c101124 */
[----:B------:R-:W-:Y:S05]  /*a540*/  BRA `(.L_x_6589) ;  /* 0x0000000c002c7947 */ /* 0x000fea0003800000 */
.L_x_6586:
        /* <DEDUP_REMOVED lines=9> */
.L_x_6591:
[----:B------:R-:W1:Y:S02]  /*a5e0*/  F2I.FTZ.TRUNC.NTZ R3, R2 ;  /* 0x0000000200037305 */ /* 0x000e64000021f100 */
[----:B-1----:R4:W-:Y:S01]  /*a5f0*/  STG.E desc[UR36][R4.64], R3 ;  /* 0x0000000304007986 */ /* 0x0029e2000c101924 */
[----:B------:R-:W-:Y:S05]  /*a600*/  BRA `(.L_x_6589) ;  /* 0x0000000800fc7947 */ /* 0x000fea0003800000 */
.L_x_6590:
[----:B------:R-:W1:Y:S02]  /*a610*/  F2I.FTZ.TRUNC.NTZ R3, R2 ;  /* 0x0000000200037305 */ /* 0x000e64000021f100 */
[----:B-1----:R3:W-:Y:S01]  /*a620*/  STG.E.U16 desc[UR36][R4.64], R3 ;  /* 0x0000000304007986 */ /* 0x0027e2000c101524 */
[----:B------:R-:W-:Y:S05]  /*a630*/  BRA `(.L_x_6589) ;  /* 0x0000000800f07947 */ /* 0x000fea0003800000 */
.L_x_6585:
        /* <DEDUP_REMOVED lines=8> */
.L_x_6593:
[----:B------:R-:W-:-:S05]  /*a6c0*/  F2FP.F16.F32.PACK_AB R2, RZ, R2 ;  /* 0x00000002ff02723e */ /* 0x000fca00000000ff */
[----:B------:R1:W-:Y:S01]  /*a6d0*/  STG.E.U16 desc[UR36][R4.64], R2 ;  /* 0x0000000204007986 */ /* 0x0003e2000c101524 */
[----:B------:R-:W-:Y:S05]  /*a6e0*/  BRA `(.L_x_6589) ;  /* 0x0000000800c47947 */ /* 0x000fea0003800000 */
.L_x_6592:
        /* <DEDUP_REMOVED lines=8> */
.L_x_6595:
[----:B------:R-:W-:-:S05]  /*a770*/  F2FP.F16.F32.PACK_AB R3, R3, R2 ;  /* 0x000000020303723e */ /* 0x000fca00000000ff */
[----:B------:R1:W-:Y:S01]  /*a780*/  STG.E desc[UR36][R4.64], R3 ;  /* 0x0000000304007986 */ /* 0x0003e2000c101924 */
[----:B------:R-:W-:Y:S05]  /*a790*/  BRA `(.L_x_6589) ;  /* 0x0000000800987947 */ /* 0x000fea0003800000 */
.L_x_6594:
[----:B------:R-:W-:-:S06]  /*a7a0*/  FMUL.FTZ R2, R2, 1 ;  /* 0x3f80000002027820 */ /* 0x000fcc0000410000 */
[----:B------:R-:W1:Y:S02]  /*a7b0*/  F2F.F64.F32 R2, R2 ;  /* 0x0000000200027310 */ /* 0x000e640000201800 */
[----:B-1----:R1:W-:Y:S01]  /*a7c0*/  STG.E.64 desc[UR36][R4.64], R2 ;  /* 0x0000000204007986 */ /* 0x0023e2000c101b24 */
[----:B------:R-:W-:Y:S05]  /*a7d0*/  BRA `(.L_x_6589) ;  /* 0x0000000800887947 */ /* 0x000fea0003800000 */
.L_x_6584:
        /* <DEDUP_REMOVED lines=13> */
.L_x_6599:
        /* <DEDUP_REMOVED lines=16> */
.L_x_6602:
[----:B------:R-:W-:-:S04]  /*a9b0*/  SHF.R.U32.HI R2, RZ, 0x18, R2 ;  /* 0x00000018ff027819 */ /* 0x000fc80000011602 */
[----:B------:R-:W-:-:S04]  /*a9c0*/  LOP3.LUT R2, R3, 0x80, R2, 0xf8, !PT ;  /* 0x0000008003027812 */ /* 0x000fc800078ef802 */
[----:B------:R-:W-:-:S07]  /*a9d0*/  PRMT R0, R2, 0x7610, R0 ;  /* 0x0000761002007816 */ /* 0x000fce0000000000 */
.L_x_6601:
[----:B------:R-:W-:Y:S05]  /*a9e0*/  BSYNC.RECONVERGENT B0 ;  /* 0x0000000000007941 */ /* 0x000fea0003800200 */
.L_x_6600:
[----:B------:R1:W-:Y:S01]  /*a9f0*/  STG.E.U8 desc[UR36][R4.64], R0 ;  /* 0x0000000004007986 */ /* 0x0003e2000c101124 */
[----:B------:R-:W-:Y:S05]  /*aa00*/  BRA `(.L_x_6589) ;  /* 0x0000000400fc7947 */ /* 0x000fea0003800000 */
.L_x_6598:
        /* <DEDUP_REMOVED lines=16> */
.L_x_6605:
[----:B------:R-:W-:-:S04]  /*ab10*/  SHF.R.U32.HI R2, RZ, 0x18, R2 ;  /* 0x00000018ff027819 */ /* 0x000fc80000011602 */
[----:B------:R-:W-:-:S04]  /*ab20*/  LOP3.LUT R3, R3, 0x80, R2, 0xf8, !PT ;  /* 0x0000008003037812 */ /* 0x000fc800078ef802 */
[----:B------:R-:W-:-:S07]  /*ab30*/  PRMT R0, R3, 0x7610, R0 ;  /* 0x0000761003007816 */ /* 0x000fce0000000000 */
.L_x_6604:
[----:B------:R-:W-:Y:S05]  /*ab40*/  BSYNC.RECONVERGENT B0 ;  /* 0x0000000000007941 */ /* 0x000fea0003800200 */
.L_x_6603:
[----:B------:R1:W-:Y:S01]  /*ab50*/  STG.E.U8 desc[UR36][R4.64], R0 ;  /* 0x0000000004007986 */ /* 0x0003e2000c101124 */
[----:B------:R-:W-:Y:S05]  /*ab60*/  BRA `(.L_x_6589) ;  /* 0x0000000400a47947 */ /* 0x000fea0003800000 */
.L_x_6597:
        /* <DEDUP_REMOVED lines=13> */
[----:B------:R-:W-:Y:S02]  /*ac40*/  @P2 ISETP.EQ.U32.AND P1, PT, R0, 0x1, P0 ;  /* 0x000000010000280c */ /* 0x000fe40000722070 */
[----:B------:R-:W-:Y:S02]  /*ac50*/  PLOP3.LUT P0, PT, PT, PT, PT, 0x80, 0x8 ;  /* 0x000000000008781c */ /* 0x000fe40003f0f070 */
[----:B------:R-:W-:Y:S02]  /*ac60*/  @P2 PLOP3.LUT P0, PT, P1, PT, PT, 0x80, 0x8 ;  /* 0x000000000008281c */ /* 0x000fe40000f0f070 */
[----:B------:R-:W-:-:S11]  /*ac70*/  @P2 IADD3 R0, PT, PT, R6, 0x1, RZ ;  /* 0x0000000106002810 */ /* 0x000fd60007ffe0ff */
[----:B------:R-:W-:-:S05]  /*ac80*/  @!P0 IMAD.MOV R0, RZ, RZ, R6 ;  /* 0x000000ffff008224 */ /* 0x000fca00078e0206 */
[----:B------:R-:W-:-:S05]  /*ac90*/  @P2 MOV R3, R0 ;  /* 0x0000000000032202 */ /* 0x000fca0000000f00 */
[----:B------:R1:W-:Y:S01]  /*aca0*/  STG.E.U8 desc[UR36][R4.64], R3 ;  /* 0x0000000304007986 */ /* 0x0003e2000c101124 */
[----:B------:R-:W-:Y:S05]  /*acb0*/  BRA `(.L_x_6589) ;  /* 0x0000000400507947 */ /* 0x000fea0003800000 */
.L_x_6607:
[----:B------:R-:W1:Y:S02]  /*acc0*/  F2I.U64.TRUNC R2, R2 ;  /* 0x0000000200027311 */ /* 0x000e64000020d800 */
[----:B-1----:R1:W-:Y:S01]  /*acd0*/  STG.E.64 desc[UR36][R4.64], R2 ;  /* 0x0000000204007986 */ /* 0x0023e2000c101b24 */
[----:B------:R-:W-:Y:S05]  /*ace0*/  BRA `(.L_x_6589) ;  /* 0x0000000400447947 */ /* 0x000fea0003800000 */
.L_x_6606:
[----:B------:R-:W1:Y:S02]  /*acf0*/  F2I.FTZ.U32.TRUNC.NTZ R3, R2 ;  /* 0x0000000200037305 */ /* 0x000e64000021f000 */
[----:B-1----:R1:W-:Y:S01]  /*ad00*/  STG.E desc[UR36][R4.64], R3 ;  /* 0x0000000304007986 */ /* 0x0023e2000c101924 */
[----:B------:R-:W-:Y:S05]  /*ad10*/  BRA `(.L_x_6589) ;  /* 0x0000000400387947 */ /* 0x000fea0003800000 */
.L_x_6596:
        /* <DEDUP_REMOVED lines=12> */
.L_x_6609:
[----:B------:R-:W-:Y:S01]  /*ade0*/  FMUL.FTZ R8, R2, 1 ;  /* 0x3f80000002087820 */ /* 0x000fe20000410000 */
[----:B------:R-:W-:-:S05]  /*adf0*/  FMUL.FTZ R10, R3, 1 ;  /* 0x3f800000030a7820 */ /* 0x000fca0000410000 */
[----:B------:R-:W-:Y:S08]  /*ae00*/  F2F.F64.F32 R8, R8 ;  /* 0x0000000800087310 */ /* 0x000ff00000201800 */
[----:B------:R-:W1:Y:S02]  /*ae10*/  F2F.F64.F32 R10, R10 ;  /* 0x0000000a000a7310 */ /* 0x000e640000201800 */
[----:B-1----:R1:W-:Y:S01]  /*ae20*/  STG.E.128 desc[UR36][R4.64], R8 ;  /* 0x0000000804007986 */ /* 0x0023e2000c101d24 */
[----:B------:R-:W-:Y:S05]  /*ae30*/  BRA `(.L_x_6589) ;  /* 0x0000000000f07947 */ /* 0x000fea0003800000 */
.L_x_6608:
[----:B------:R-:W-:-:S09]  /*ae40*/  UISETP.NE.AND UP0, UPT, UR4, 0xf, UPT ;  /* 0x0000000f0400788c */ /* 0x000fd2000bf05270 */
[----:B------:R-:W-:Y:S05]  /*ae50*/  BRA.U !UP0, `(.L_x_6610) ;  /* 0x0000000108e07547 */ /* 0x000fea000b800000 */
[----:B------:R-:W-:-:S09]  /*ae60*/  UISETP.NE.AND UP0, UPT, UR4, 0x17, UPT ;  /* 0x000000170400788c */ /* 0x000fd2000bf05270 */
[----:B------:R-:W-:Y:S05]  /*ae70*/  BRA.U !UP0, `(.L_x_6611) ;  /* 0x00000001088c7547 */ /* 0x000fea000b800000 */
[----:B------:R-:W-:-:S09]  /*ae80*/  UISETP.NE.AND UP0, UPT, UR4, 0x18, UPT ;  /* 0x000000180400788c */ /* 0x000fd2000bf05270 */
[----:B------:R-:W-:Y:S05]  /*ae90*/  BRA.U !UP0, `(.L_x_6612) ;  /* 0x0000000108447547 */ /* 0x000fea000b800000 */
.L_x_6588:
[----:B------:R-:W-:Y:S01]  /*aea0*/  MOV R0, 0x0 ;  /* 0x0000000000007802 */ /* 0x000fe20000000f00 */
[----:B------:R-:W1:Y:S01]  /*aeb0*/  LDCU.64 UR4, c[0x4][0x158] ;  /* 0x01002b00ff0477ac */ /* 0x000e620008000a00 */
[----:B0-----:R-:W-:Y:S02]  /*aec0*/  HFMA2 R12, -RZ, RZ, 0, 5.9604644775390625e-08 ;  /* 0x00000001ff0c7431 */ /* 0x001fe400000001ff */
[----:B------:R-:W-:Y:S01]  /*aed0*/  IMAD.MOV.U32 R8, RZ, RZ, 0x65 ;  /* 0x00000065ff087424 */ /* 0x000fe200078e00ff */
[----:B------:R0:W2:Y:S01]  /*aee0*/  LDC.64 R2, c[0x4][R0] ;  /* 0x0100000000027b82 */ /* 0x0000a20000000a00 */
[----:B------:R-:W3:Y:S01]  /*aef0*/  LDCU.64 UR6, c[0x4][0x160] ;  /* 0x01002c00ff0677ac */ /* 0x000ee20008000a00 */
[----:B------:R-:W-:Y:S01]  /*af00*/  MOV R13, RZ ;  /* 0x000000ff000d7202 */ /* 0x000fe20000000f00 */
[----:B------:R-:W4:Y:S01]  /*af10*/  LDCU.64 UR8, c[0x4][0x20] ;  /* 0x01000400ff0877ac */ /* 0x000f220008000a00 */
[----:B-1----:R-:W-:Y:S02]  /*af20*/  MOV R4, UR4 ;  /* 0x0000000400047c02 */ /* 0x002fe40008000f00 */
[----:B------:R-:W-:Y:S01]  /*af30*/  MOV R5, UR5 ;  /* 0x0000000500057c02 */ /* 0x000fe20008000f00 */
[----:B---3--:R-:W-:Y:S01]  /*af40*/  IMAD.U32 R6, RZ, RZ, UR6 ;  /* 0x00000006ff067e24 */ /* 0x008fe2000f8e00ff */
[----:B------:R-:W-:-:S02]  /*af50*/  MOV R7, UR7 ;  /* 0x0000000700077c02 */ /* 0x000fc40008000f00 */
[----:B----4-:R-:W-:Y:S02]  /*af60*/  MOV R10, UR8 ;  /* 0x00000008000a7c02 */ /* 0x010fe40008000f00 */
[----:B0-----:R-:W-:-:S07]  /*af70*/  MOV R11, UR9 ;  /* 0x00000009000b7c02 */ /* 0x001fce0008000f00 */
[----:B------:R-:W-:-:S07]  /*af80*/  LEPC R20, `(.L_x_6613) ;  /* 0x000000001014794e */ /* 0x000fce0000000000 */
[----:B--2---:R-:W-:Y:S05]  /*af90*/  CALL.ABS.NOINC R2 ;  /* 0x0000000002007343 */ /* 0x004fea0003c00000 */
.L_x_6613:
[----:B------:R-:W-:Y:S05]  /*afa0*/  BRA `(.L_x_6589) ;  /* 0x0000000000947947 */ /* 0x000fea0003800000 */
.L_x_6612:
[----:B------:R-:W-:Y:S01]  /*afb0*/  LOP3.LUT R6, R2, 0x7fffffff, RZ, 0xc0, !PT ;  /* 0x7fffffff02067812 */ /* 0x000fe200078ec0ff */
[----:B------:R-:W-:Y:S01]  /*afc0*/  BSSY.RECONVERGENT B0, `(.L_x_6614) ;  /* 0x000000b000007945 */ /* 0x000fe20003800200 */
[----:B------:R-:W-:Y:S01]  /*afd0*/  HFMA2 R0, -RZ, RZ, 0, 7.569789886474609375e-06 ;  /* 0x0000007fff007431 */ /* 0x000fe200000001ff */
        /* <DEDUP_REMOVED lines=9> */
.L_x_6615:
[----:B------:R-:W-:Y:S05]  /*b070*/  BSYNC.RECONVERGENT B0 ;  /* 0x0000000000007941 */ /* 0x000fea0003800200 */
.L_x_6614:
[----:B------:R-:W-:-:S05]  /*b080*/  LOP3.LUT R3, R0, 0x80, R7, 0xf8, !PT ;  /* 0x0000008000037812 */ /* 0x000fca00078ef807 */
[----:B------:R1:W-:Y:S01]  /*b090*/  STG.E.U8 desc[UR36][R4.64], R3 ;  /* 0x0000000304007986 */ /* 0x0003e2000c101124 */
[----:B------:R-:W-:Y:S05]  /*b0a0*/  BRA `(.L_x_6589) ;  /* 0x0000000000547947 */ /* 0x000fea0003800000 */
.L_x_6611:
        /* <DEDUP_REMOVED lines=11> */
.L_x_6617:
[----:B------:R-:W-:Y:S01]  /*b160*/  IMAD.MOV.U32 R0, RZ, RZ, 0x7f ;  /* 0x0000007fff007424 */ /* 0x000fe200078e00ff */
[----:B------:R-:W-:-:S04]  /*b170*/  ISETP.GT.U32.AND P0, PT, R6, 0x7f800000, PT ;  /* 0x7f8000000600780c */ /* 0x000fc80003f04070 */
[----:B------:R-:W-:-:S09]  /*b180*/  SEL R0, R0, 0x7c, P0 ;  /* 0x0000007c00007807 */ /* 0x000fd20000000000 */
.L_x_6618:
[----:B------:R-:W-:Y:S05]  /*b190*/  BSYNC.RECONVERGENT B0 ;  /* 0x0000000000007941 */ /* 0x000fea0003800200 */
.L_x_6616:
[----:B------:R-:W-:-:S04]  /*b1a0*/  SHF.R.U32.HI R3, RZ, 0x18, R2 ;  /* 0x00000018ff037819 */ /* 0x000fc80000011602 */
[----:B------:R-:W-:-:S05]  /*b1b0*/  LOP3.LUT R3, R0, 0x80, R3, 0xf8, !PT ;  /* 0x0000008000037812 */ /* 0x000fca00078ef803 */
[----:B------:R1:W-:Y:S01]  /*b1c0*/  STG.E.U8 desc[UR36][R4.64], R3 ;  /* 0x0000000304007986 */ /* 0x0003e2000c101124 */
[----:B------:R-:W-:Y:S05]  /*b1d0*/  BRA `(.L_x_6589) ;  /* 0x0000000000087947 */ /* 0x000fea0003800000 */
.L_x_6610:
[----:B------:R-:W-:-:S05]  /*b1e0*/  F2FP.BF16.F32.PACK_AB R2, RZ, R2 ;  /* 0x00000002ff02723e */ /* 0x000fca00000010ff */
[----:B------:R1:W-:Y:S02]  /*b1f0*/  STG.E.U16 desc[UR36][R4.64], R2 ;  /* 0x0000000204007986 */ /* 0x0003e4000c101524 */
.L_x_6589:
[----:B------:R-:W-:-:S07]  /*b200*/  IADD3 R17, PT, PT, R17, 0x80, RZ ;  /* 0x0000008011117810 */ /* 0x000fce0007ffe0ff */
.L_x_6505:
[----:B------:R-:W-:Y:S05]  /*b210*/  BSYNC.RECONVERGENT B6 ;  /* 0x0000000000067941 */ /* 0x000fea0003800200 */
.L_x_6504:
[----:B------:R-:W5:Y:S01]  /*b220*/  LDCU UR4, c[0x0][0x380] ;  /* 0x00007000ff0477ac */ /* 0x000f620008000800 */
[----:B------:R-:W-:Y:S01]  /*b230*/  BSSY.RECONVERGENT B6, `(.L_x_6619) ;  /* 0x000058c000067945 */ /* 0x000fe20003800200 */
[----:B-----5:R-:W-:-:S13]  /*b240*/  ISETP.GE.AND P0, PT, R17, UR4, PT ;  /* 0x0000000411007c0c */ /* 0x020fda000bf06270 */
[----:B------:R-:W-:Y:S05]  /*b250*/  @P0 BRA `(.L_x_6620) ;  /* 0x0000005800240947 */ /* 0x000fea0003800000 */
[----:B------:R-:W5:Y:S01]  /*b260*/  LDCU UR4, c[0x0][0x388] ;  /* 0x00007100ff0477ac */ /* 0x000f620008000800 */
[----:B------:R-:W-:Y:S01]  /*b270*/  HFMA2 R16, -RZ, RZ, 0, 0 ;  /* 0x00000000ff107431 */ /* 0x000fe200000001ff */
[----:B-1----:R-:W-:Y:S01]  /*b280*/  MOV R0, RZ ;  /* 0x000000ff00007202 */ /* 0x002fe20000000f00 */
[----:B-----5:R-:W-:-:S09]  /*b290*/  UISETP.NE.AND UP0, UPT, UR4, URZ, UPT ;  /* 0x000000ff0400728c */ /* 0x020fd2000bf05270 */
[----:B------:R-:W-:Y:S05]  /*b2a0*/  BRA.U !UP0, `(.L_x_6621) ;  /* 0x0000001108a87547 */ /* 0x000fea000b800000 */
[----:B------:R-:W1:Y:S01]  /*b2b0*/  LDCU.64 UR4, c[0x0][0x390] ;  /* 0x00007200ff0477ac */ /* 0x000e620008000a00 */
[----:B------:R-:W-:Y:S01]  /*b2c0*/  IMAD.MOV.U32 R16, RZ, RZ, RZ ;  /* 0x000000ffff107224 */ /* 0x000fe200078e00ff */
[----:B------:R-:W5:Y:S01]  /*b2d0*/  LDCU UR6, c[0x0][0x38c] ;  /* 0x00007180ff0677ac */ /* 0x000f620008000800 */
[----:B------:R-:W0:Y:S01]  /*b2e0*/  LDCU.64 UR8, c[0x0][0x4b8] ;  /* 0x00009700ff0877ac */ /* 0x000e220008000a00 */
[----:B------:R-:W-:Y:S01]  /*b2f0*/  UISETP.NE.AND UP0, UPT, UR40, URZ, UPT ;  /* 0x000000ff2800728c */ /* 0x000fe2000bf05270 */
[----:B-1----:R-:W-:-:S05]  /*b300*/  IMAD.HI.U32 R2, R17, UR4, R16 ;  /* 0x0000000411027c27 */ /* 0x002fca000f8e0010 */
[----:B--234-:R-:W-:-:S04]  /*b310*/  SHF.R.U32.HI R3, RZ, UR5, R2 ;  /* 0x00000005ff037c19 */ /* 0x01cfc80008011602 */
[----:B------:R-:W-:-:S05]  /*b320*/  IADD3 R0, PT, PT, -R3, RZ, RZ ;  /* 0x000000ff03007210 */ /* 0x000fca0007ffe1ff */
[----:B-----5:R-:W-:-:S04]  /*b330*/  IMAD R0, R0, UR6, R17 ;  /* 0x0000000600007c24 */ /* 0x020fc8000f8e0211 */
[C---:B0-----:R-:W-:Y:S02]  /*b340*/  IMAD R16, R0.reuse, UR8, RZ ;  /* 0x0000000800107c24 */ /* 0x041fe4000f8e02ff */
        /* <DEDUP_REMOVED lines=288> */
.L_x_6621:
        /* <DEDUP_REMOVED lines=16> */
[----:B------:R-:W-:Y:S01]  /*c650*/  MOV R3, RZ ;  /* 0x000000ff00037202 */ /* 0x000fe20000000f00 */
[----:B--2---:R-:W1:Y:S01]  /*c660*/  I2F.S16 R2, R2 ;  /* 0x0000000200027306 */ /* 0x004e620000101400 */
[----:B------:R-:W-:Y:S05]  /*c670*/  BRA `(.L_x_6628) ;  /* 0x0000000c007c7947 */ /* 0x000fea0003800000 */
.L_x_6626:
[----:B------:R-:W2:Y:S01]  /*c680*/  LDG.E.U8 R2, desc[UR36][R4.64] ;  /* 0x0000002404027981 */ /* 0x000ea2000c1e1100 */
[----:B------:R-:W-:Y:S01]  /*c690*/  IMAD.MOV.U32 R3, RZ, RZ, RZ ;  /* 0x000000ffff037224 */ /* 0x000fe200078e00ff */
[----:B--2---:R-:W-:Y:S01]  /*c6a0*/  I2FP.F32.U32 R2, R2 ;  /* 0x0000000200027245 */ /* 0x004fe20000201000 */
[----:B------:R-:W-:Y:S06]  /*c6b0*/  BRA `(.L_x_6628) ;  /* 0x0000000c006c7947 */ /* 0x000fec0003800000 */
.L_x_6625:
        /* <DEDUP_REMOVED lines=8> */
[----:B--2---:R4:W1:Y:S01]  /*c740*/  I2F.S64 R2, R4 ;  /* 0x0000000400027312 */ /* 0x0048620000301400 */
[----:B------:R-:W-:Y:S05]  /*c750*/  BRA `(.L_x_6628) ;  /* 0x0000000c00447947 */ /* 0x000fea0003800000 */
.L_x_6630:
[----:B------:R-:W2:Y:S01]  /*c760*/  LDG.E R2, desc[UR36][R4.64] ;  /* 0x0000002404027981 */ /* 0x000ea2000c1e1900 */
[----:B------:R-:W-:Y:S02]  /*c770*/  MOV R3, RZ ;  /* 0x000000ff00037202 */ /* 0x000fe40000000f00 */
[----:B--2---:R-:W-:Y:S01]  /*c780*/  I2FP.F32.S32 R2, R2 ;  /* 0x0000000200027245 */ /* 0x004fe20000201400 */
[----:B------:R-:W-:Y:S06]  /*c790*/  BRA `(.L_x_6628) ;  /* 0x0000000c00347947 */ /* 0x000fec0003800000 */
.L_x_6629:
[----:B------:R-:W2:Y:S01]  /*c7a0*/  LDG.E.U16 R2, desc[UR36][R4.64] ;  /* 0x0000002404027981 */ /* 0x000ea2000c1e1500 */
[----:B------:R-:W-:Y:S01]  /*c7b0*/  HFMA2 R3, -RZ, RZ, 0, 0 ;  /* 0x00000000ff037431 */ /* 0x000fe200000001ff */
[----:B--2---:R-:W3:Y:S01]  /*c7c0*/  I2F.S16 R2, R2 ;  /* 0x0000000200027306 */ /* 0x004ee20000101400 */
[----:B------:R-:W-:Y:S05]  /*c7d0*/  BRA `(.L_x_6628) ;  /* 0x0000000c00247947 */ /* 0x000fea0003800000 */
.L_x_6624:
[----:B------:R-:W-:-:S09]  /*c7e0*/  UISETP.GT.AND UP0, UPT, UR4, 0x6, UPT ;  /* 0x000000060400788c */ /* 0x000fd2000bf04270 */
[----:B------:R-:W-:Y:S05]  /*c7f0*/  BRA.U UP0, `(.L_x_6631) ;  /* 0x00000001002c7547 */ /* 0x000fea000b800000 */
[----:B------:R-:W-:-:S09]  /*c800*/  UISETP.NE.AND UP0, UPT, UR4, 0x5, UPT ;  /* 0x000000050400788c */ /* 0x000fd2000bf05270 */
[----:B------:R-:W-:Y:S05]  /*c810*/  BRA.U !UP0, `(.L_x_6632) ;  /* 0x0000000108147547 */ /* 0x000fea000b800000 */
[----:B------:R-:W-:-:S09]  /*c820*/  UISETP.NE.AND UP0, UPT, UR4, 0x6, UPT ;  /* 0x000000060400788c */ /* 0x000fd2000bf05270 */
[----:B------:R-:W-:Y:S05]  /*c830*/  BRA.U UP0, `(.L_x_6627) ;  /* 0x0000000900a87547 */ /* 0x000fea000b800000 */
[----:B------:R1:W5:Y:S01]  /*c840*/  LDG.E R2, desc[UR36][R4.64] ;  /* 0x0000002404027981 */ /* 0x000362000c1e1900 */
[----:B------:R-:W-:Y:S01]  /*c850*/  IMAD.MOV.U32 R3, RZ, RZ, RZ ;  /* 0x000000ffff037224 */ /* 0x000fe200078e00ff */
[----:B------:R-:W-:Y:S06]  /*c860*/  BRA `(.L_x_6628) ;  /* 0x0000000c00007947 */ /* 0x000fec0003800000 */
.L_x_6632:
[----:B------:R-:W2:Y:S01]  /*c870*/  LDG.E.U16 R2, desc[UR36][R4.64] ;  /* 0x0000002404027981 */ /* 0x000ea2000c1e1500 */
[----:B------:R-:W-:Y:S01]  /*c880*/  MOV R3, RZ ;  /* 0x000000ff00037202 */ /* 0x000fe20000000f00 */
[----:B--2---:R-:W-:Y:S01]  /*c890*/  HADD2.F32 R2, -RZ, R2.H0_H0 ;  /* 0x20000002ff027230 */ /* 0x004fe20000004100 */
[----:B------:R-:W-:Y:S06]  /*c8a0*/  BRA `(.L_x_6628) ;  /* 0x0000000800f07947 */ /* 0x000fec0003800000 */
.L_x_6631:
        /* <DEDUP_REMOVED lines=8> */
.L_x_6634:
[----:B------:R-:W2:Y:S02]  /*c930*/  LDG.E R3, desc[UR36][R4.64] ;  /* 0x0000002404037981 */ /* 0x000ea4000c1e1900 */
[--C-:B--2---:R-:W-:Y:S02]  /*c940*/  HADD2.F32 R2, -RZ, R3.reuse.H0_H0 ;  /* 0x20000003ff027230 */ /* 0x104fe40000004100 */
[----:B------:R-:W-:Y:S01]  /*c950*/  HADD2.F32 R3, -RZ, R3.H1_H1 ;  /* 0x30000003ff037230 */ /* 0x000fe20000004100 */
[----:B------:R-:W-:Y:S06]  /*c960*/  BRA `(.L_x_6628) ;  /* 0x0000000800c07947 */ /* 0x000fec0003800000 */
.L_x_6633:
        /* <DEDUP_REMOVED lines=8> */
.L_x_6623:
        /* <DEDUP_REMOVED lines=13> */
.L_x_6637:
        /* <DEDUP_REMOVED lines=10> */
.L_x_6636:
        /* <DEDUP_REMOVED lines=11> */
[----:B------:R-:W1:Y:S02]  /*cc10*/  FLO.U32 R3, R0 ;  /* 0x0000000000037300 */ /* 0x000e6400000e0000 */
[----:B-1----:R-:W-:-:S04]  /*cc20*/  IADD3 R3, PT, PT, -R3, RZ, RZ ;  /* 0x000000ff03037210 */ /* 0x002fc80007ffe1ff */
        /* <DEDUP_REMOVED lines=9> */
[----:B------:R-:W-:Y:S01]  /*ccc0*/  SEL R5, R3, RZ, P0 ;  /* 0x000000ff03057207 */ /* 0x000fe20000000000 */
[----:B------:R-:W-:-:S03]  /*ccd0*/  HFMA2 R3, -RZ, RZ, 0, 0 ;  /* 0x00000000ff037431 */ /* 0x000fc600000001ff */
[----:B------:R-:W-:Y:S01]  /*cce0*/  LOP3.LUT R2, R5, 0x80000000, R2, 0xf8, !PT ;  /* 0x8000000005027812 */ /* 0x000fe200078ef802 */
[----:B------:R-:W-:Y:S06]  /*ccf0*/  BRA `(.L_x_6628) ;  /* 0x0000000400dc7947 */ /* 0x000fec0003800000 */
.L_x_6639:
[----:B------:R-:W2:Y:S02]  /*cd00*/  LDG.E.U8 R3, desc[UR36][R4.64] ;  /* 0x0000002404037981 */ /* 0x000ea4000c1e1100 */
[C---:B--2---:R-:W-:Y:S01]  /*cd10*/  IMAD.SHL.U32 R0, R3.reuse, 0x2000000, RZ ;  /* 0x0200000003007824 */ /* 0x044fe200078e00ff */
[----:B------:R-:W-:-:S04]  /*cd20*/  SHF.L.U32 R3, R3, 0x8, RZ ;  /* 0x0000000803037819 */ /* 0x000fc800000006ff */
[----:B------:R-:W-:Y:S02]  /*cd30*/  ISETP.GE.U32.AND P0, PT, R0, 0x8000000, PT ;  /* 0x080000000000780c */ /* 0x000fe40003f06070 */
[----:B------:R-:W-:-:S11]  /*cd40*/  PRMT R7, R3, 0x9910, RZ ;  /* 0x0000991003077816 */ /* 0x000fd600000000ff */
[----:B------:R-:W-:Y:S02]  /*cd50*/  @!P0 LOP3.LUT R2, R3, 0x7f00, RZ, 0xc0, !PT ;  /* 0x00007f0003028812 */ /* 0x000fe400078ec0ff */
[----:B------:R-:W-:Y:S02]  /*cd60*/  @P0 LEA.HI R0, R0, 0x70000000, RZ, 0x1c ;  /* 0x7000000000000811 */ /* 0x000fe400078fe0ff */
[----:B------:R-:W-:Y:S02]  /*cd70*/  @!P0 LOP3.LUT R2, R2, 0x3f000000, RZ, 0xfc, !PT ;  /* 0x3f00000002028812 */ /* 0x000fe400078efcff */
[----:B------:R-:W-:Y:S01]  /*cd80*/  MOV R3, RZ ;  /* 0x000000ff00037202 */ /* 0x000fe20000000f00 */
[----:B------:R-:W-:Y:S02]  /*cd90*/  @P0 FMUL.FTZ R0, R0, 1.9259299443872358531e-34 ;  /* 0x0780000000000820 */ /* 0x000fe40000410000 */
[----:B------:R-:W-:-:S05]  /*cda0*/  @!P0 FADD.FTZ R0, R2, -0.5 ;  /* 0xbf00000002008421 */ /* 0x000fca0000010000 */
[----:B------:R-:W-:Y:S01]  /*cdb0*/  LOP3.LUT R2, R0, 0x80000000, R7, 0xf8, !PT ;  /* 0x8000000000027812 */ /* 0x000fe200078ef807 */
[----:B------:R-:W-:Y:S06]  /*cdc0*/  BRA `(.L_x_6628) ;  /* 0x0000000400a87947 */ /* 0x000fec0003800000 */
.L_x_6638:
[----:B------:R-:W2:Y:S01]  /*cdd0*/  LDG.E.U16 R2, desc[UR36][R4.64] ;  /* 0x0000002404027981 */ /* 0x000ea2000c1e1500 */
[----:B------:R-:W-:Y:S02]  /*cde0*/  HFMA2 R3, -RZ, RZ, 0, 0 ;  /* 0x00000000ff037431 */ /* 0x000fe400000001ff */
[----:B--2---:R-:W-:Y:S01]  /*cdf0*/  IMAD.U32 R2, R2, 0x10000, RZ ;  /* 0x0001000002027824 */ /* 0x004fe200078e00ff */
[----:B------:R-:W-:Y:S06]  /*ce00*/  BRA `(.L_x_6628) ;  /* 0x0000000400987947 */ /* 0x000fec0003800000 */
.L_x_6635:
        /* <DEDUP_REMOVED lines=12> */
.L_x_6642:
        /* <DEDUP_REMOVED lines=16> */
[----:B------:R-:W-:Y:S01]  /*cfd0*/  IADD3 R2, PT, PT, R2, 0x1d, -R5 ;  /* 0x0000001d02027810 */ /* 0x000fe20007ffe805 */
[----:B------:R-:W-:-:S05]  /*cfe0*/  VIADD R7, R5, 0xffffffe4 ;  /* 0xffffffe405077836 */ /* 0x000fca0000000000 */
[----:B------:R-:W-:-:S04]  /*cff0*/  SHF.L.U32 R7, R0, R7, RZ ;  /* 0x0000000700077219 */ /* 0x000fc800000006ff */
[----:B------:R-:W-:-:S07]  /*d000*/  LOP3.LUT R0, R7, 0x7, RZ, 0xc0, !PT ;  /* 0x0000000707007812 */ /* 0x000fce00078ec0ff */
.L_x_6644:
[----:B------:R-:W-:Y:S05]  /*d010*/  BSYNC.RECONVERGENT B0 ;  /* 0x0000000000007941 */ /* 0x000fea0003800200 */
.L_x_6643:
[----:B------:R-:W-:Y:S02]  /*d020*/  SHF.L.U32 R0, R0, 0x14, RZ ;  /* 0x0000001400007819 */ /* 0x000fe400000006ff */
[----:B------:R-:W-:-:S04]  /*d030*/  LEA R2, R2, 0x3b800000, 0x17 ;  /* 0x3b80000002027811 */ /* 0x000fc800078eb8ff */
[----:B------:R-:W-:Y:S01]  /*d040*/  LOP3.LUT R2, R2, R0, R9, 0xfe, !PT ;  /* 0x0000000002027212 */ /* 0x000fe200078efe09 */
[----:B------:R-:W-:Y:S06]  /*d050*/  BRA `(.L_x_6628) ;  /* 0x0000000400047947 */ /* 0x000fec0003800000 */
.L_x_6641:
        /* <DEDUP_REMOVED lines=20> */
.L_x_6646:
[----:B------:R-:W-:Y:S05]  /*d1a0*/  BSYNC.RECONVERGENT B0 ;  /* 0x0000000000007941 */ /* 0x000fea0003800200 */
.L_x_6645:
[----:B------:R-:W-:Y:S02]  /*d1b0*/  SHF.L.U32 R0, R0, 0x15, RZ ;  /* 0x0000001500007819 */ /* 0x000fe400000006ff */
[----:B------:R-:W-:-:S04]  /*d1c0*/  LEA R2, R2, 0x37800000, 0x17 ;  /* 0x3780000002027811 */ /* 0x000fc800078eb8ff */
[----:B------:R-:W-:Y:S01]  /*d1d0*/  LOP3.LUT R2, R2, R0, R9, 0xfe, !PT ;  /* 0x0000000002027212 */ /* 0x000fe200078efe09 */
[----:B------:R-:W-:Y:S06]  /*d1e0*/  BRA `(.L_x_6628) ;  /* 0x0000000000a07947 */ /* 0x000fec0003800000 */
.L_x_6640:
        /* <DEDUP_REMOVED lines=15> */
.L_x_6627:
        /* <DEDUP_REMOVED lines=16> */
.L_x_6649:
[----:B------:R-:W-:Y:S01]  /*d3e0*/  CS2R R2, SRZ ;  /* 0x0000000000027805 */ /* 0x000fe2000001ff00 */
[----:B------:R-:W-:Y:S06]  /*d3f0*/  BRA `(.L_x_6628) ;  /* 0x00000000001c7947 */ /* 0x000fec0003800000 */
.L_x_6648:
[----:B------:R-:W2:Y:S01]  /*d400*/  LDG.E.64 R4, desc[UR36][R4.64] ;  /* 0x0000002404047981 */ /* 0x000ea2000c1e1b00 */
[----:B------:R-:W-:Y:S01]  /*d410*/  HFMA2 R3, -RZ, RZ, 0, 0 ;  /* 0x00000000ff037431 */ /* 0x000fe200000001ff */
[----:B--2---:R1:W2:Y:S01]  /*d420*/  I2F.U64 R2, R4 ;  /* 0x0000000400027312 */ /* 0x0042a20000301000 */
[----:B------:R-:W-:Y:S05]  /*d430*/  BRA `(.L_x_6628) ;  /* 0x00000000000c7947 */ /* 0x000fea0003800000 */
.L_x_6647:
[----:B------:R-:W2:Y:S01]  /*d440*/  LDG.E R2, desc[UR36][R4.64] ;  /* 0x0000002404027981 */ /* 0x000ea2000c1e1900 */
[----:B------:R-:W-:Y:S01]  /*d450*/  IMAD.MOV.U32 R3, RZ, RZ, RZ ;  /* 0x000000ffff037224 */ /* 0x000fe200078e00ff */
[----:B--2---:R-:W-:-:S07]  /*d460*/  I2FP.F32.U32 R2, R2 ;  /* 0x0000000200027245 */ /* 0x004fce0000201000 */
.L_x_6628:
[----:B------:R-:W-:Y:S05]  /*d470*/  BSYNC.RECONVERGENT B7 ;  /* 0x0000000000077941 */ /* 0x000fea0003800200 */
.L_x_6622:
[C---:B-----5:R-:W-:Y:S01]  /*d480*/  FSETP.NAN.FTZ.AND P1, PT, |R3|.reuse, |R3|, PT ;  /* 0x400000030300720b */ /* 0x060fe20003f38200 */
[----:B------:R-:W-:Y:S01]  /*d490*/  BSSY.RECONVERGENT B2, `(.L_x_6650) ;  /* 0x0000284000027945 */ /* 0x000fe20003800200 */
[C---:B-123--:R-:W-:Y:S01]  /*d4a0*/  FSETP.NAN.FTZ.AND P0, PT, |R2|.reuse, |R2|, PT ;  /* 0x400000020200720b */ /* 0x04efe20003f18200 */
        /* <DEDUP_REMOVED lines=13> */
[----:B----4-:R-:W-:-:S04]  /*d580*/  @P0 FADD.FTZ R5, RZ, R2 ;  /* 0x00000002ff050221 */ /* 0x010fc80000010000 */
[----:B------:R-:W-:-:S05]  /*d590*/  @P0 FADD.FTZ R2, R0, R5 ;  /* 0x0000000500020221 */ /* 0x000fca0000010000 */
[----:B------:R-:W-:-:S05]  /*d5a0*/  @P0 MOV R3, R2 ;  /* 0x0000000200030202 */ /* 0x000fca0000000f00 */
[----:B------:R-:W-:Y:S01]  /*d5b0*/  @!P0 FADD.FTZ R3, R3, R3 ;  /* 0x0000000303038221 */ /* 0x000fe20000010000 */
[----:B------:R-:W-:Y:S06]  /*d5c0*/  BRA `(.L_x_6652) ;  /* 0x0000002400c07947 */ /* 0x000fec0003800000 */
.L_x_6651:
        /* <DEDUP_REMOVED lines=11> */
[----:B----4-:R-:W-:Y:S01]  /*d680*/  FADD.FTZ R5, R11, -1 ;  /* 0xbf8000000b057421 */ /* 0x010fe20000010000 */
        /* <DEDUP_REMOVED lines=58> */
.L_x_6659:
[----:B------:R-:W-:-:S04]  /*da30*/  FADD.FTZ R8, -R0, R7 ;  /* 0x0000000700087221 */ /* 0x000fc80000010100 */
[----:B------:R-:W-:-:S07]  /*da40*/  FMUL.FTZ R8, R8, 0.5 ;  /* 0x3f00000008087820 */ /* 0x000fce0000410000 */
.L_x_6660:
[----:B------:R-:W-:Y:S05]  /*da50*/  BSYNC.RECONVERGENT B1 ;  /* 0x0000000000017941 */ /* 0x000fea0003800200 */
.L_x_6658:
        /* <DEDUP_REMOVED lines=11> */
.L_x_6662:
[----:B------:R-:W-:-:S04]  /*db10*/  FADD.FTZ R13, R4, -R9 ;  /* 0x80000009040d7221 */ /* 0x000fc80000010000 */
[----:B------:R-:W-:-:S07]  /*db20*/  FMUL.FTZ R13, R13, 0.5 ;  /* 0x3f0000000d0d7820 */ /* 0x000fce0000410000 */
.L_x_6663:
[----:B------:R-:W-:Y:S05]  /*db30*/  BSYNC.RECONVERGENT B1 ;  /* 0x0000000000017941 */ /* 0x000fea0003800200 */
.L_x_6661:
        /* <DEDUP_REMOVED lines=35> */
.L_x_6657:
[----:B------:R-:W-:-:S13]  /*dd70*/  FSETP.GEU.FTZ.AND P0, PT, R11, 1, PT ;  /* 0x3f8000000b00780b */ /* 0x000fda0003f1e000 */
[----:B------:R-:W-:Y:S05]  /*dd80*/  @!P0 BRA `(.L_x_6664) ;  /* 0x0000000000848947 */ /* 0x000fea0003800000 */
[----:B------:R-:W-:Y:S01]  /*dd90*/  FMUL.FTZ R8, R0, R5 ;  /* 0x0000000500087220 */ /* 0x000fe20000410000 */
[----:B------:R-:W-:Y:S02]  /*dda0*/  HFMA2 R14, -RZ, RZ, 1.625, 0 ;  /* 0x3e800000ff0e7431 */ /* 0x000fe400000001ff */
[----:B------:R-:W-:-:S03]  /*ddb0*/  IMAD.MOV.U32 R15, RZ, RZ, 0x3d39bf78 ;  /* 0x3d39bf78ff0f7424 */ /* 0x000fc600078e00ff */
        /* <DEDUP_REMOVED lines=30> */
.L_x_6664:
[----:B------:R-:W-:-:S04]  /*dfa0*/  FADD.FTZ R9, -R11, 1 ;  /* 0x3f8000000b097421 */ /* 0x000fc80000010100 */
[----:B------:R-:W-:-:S06]  /*dfb0*/  FMUL.FTZ R8, R0, R9 ;  /* 0x0000000900087220 */ /* 0x000fcc0000410000 */
[----:B------:R-:W0:Y:S08]  /*dfc0*/  MUFU.SQRT R8, R8 ;  /* 0x0000000800087308 */ /* 0x000e300000002000 */
[----:B0-----:R-:W0:Y:S02]  /*dfd0*/  MUFU.RCP R9, R8 ;  /* 0x0000000800097308 */ /* 0x001e240000001000 */
[----:B0-----:R-:W-:Y:S01]  /*dfe0*/  FMUL.FTZ R14, R12, R9 ;  /* 0x000000090c0e7220 */ /* 0x001fe20000410000 */
[----:B------:R-:W-:Y:S06]  /*dff0*/  BRA `(.L_x_6655) ;  /* 0x0000000000047947 */ /* 0x000fec0003800000 */
.L_x_6656:
[----:B------:R0:W1:Y:S02]  /*e000*/  MUFU.SQRT R14, R12 ;  /* 0x0000000c000e7308 */ /* 0x0000640000002000 */
.L_x_6655:
[----:B------:R-:W-:Y:S05]  /*e010*/  BSYNC.RECONVERGENT B0 ;  /* 0x0000000000007941 */ /* 0x000fea0003800200 */
.L_x_6654:
        /* <DEDUP_REMOVED lines=12> */
[----:B------:R-:W-:Y:S01]  /*e0e0*/  IMAD.MOV.U32 R7, RZ, RZ, 0x3fd774eb ;  /* 0x3fd774ebff077424 */ /* 0x000fe200078e00ff */
[C---:B------:R-:W-:Y:S01]  /*e0f0*/  FSETP.NEU.FTZ.AND P1, PT, |R8|.reuse, 1, PT ;  /* 0x3f8000000800780b */ /* 0x040fe20003f3d200 */
[----:B------:R-:W-:-:S04]  /*e100*/  FFMA.FTZ R0, |R8|, -R5, 0.5 ;  /* 0x3f00000008007423 */ /* 0x000fc80000010a05 */
        /* <DEDUP_REMOVED lines=20> */
.L_x_6668:
        /* <DEDUP_REMOVED lines=23> */
.L_x_6674:
[----:B------:R-:W-:-:S04]  /*e3c0*/  FADD.FTZ R5, -R5, R4 ;  /* 0x0000000405057221 */ /* 0x000fc80000010100 */
[----:B------:R-:W-:-:S07]  /*e3d0*/  FMUL.FTZ R5, R5, 0.5 ;  /* 0x3f00000005057820 */ /* 0x000fce0000410000 */
.L_x_6675:
[----:B------:R-:W-:Y:S05]  /*e3e0*/  BSYNC.RECONVERGENT B4 ;  /* 0x0000000000047941 */ /* 0x000fea0003800200 */
.L_x_6673:
[----:B------:R-:W-:Y:S01]  /*e3f0*/  FADD.FTZ R0, R5, R0 ;  /* 0x0000000005007221 */ /* 0x000fe20000010000 */
[----:B------:R-:W-:-:S04]  /*e400*/  FADD.FTZ R5, R11, R6 ;  /* 0x000000060b057221 */ /* 0x000fc80000010000 */
[----:B------:R-:W-:-:S04]  /*e410*/  FMUL.FTZ R0, R0, R5 ;  /* 0x0000000500007220 */ /* 0x000fc80000410000 */
[----:B------:R2:W3:Y:S01]  /*e420*/  MUFU.SQRT R18, R0 ;  /* 0x0000000000127308 */ /* 0x0004e20000002000 */
[----:B------:R-:W-:Y:S05]  /*e430*/  BRA `(.L_x_6676) ;  /* 0x0000000000487947 */ /* 0x000fea0003800000 */
.L_x_6672:
        /* <DEDUP_REMOVED lines=12> */
.L_x_6671:
[----:B------:R-:W-:Y:S01]  /*e500*/  FADD.FTZ R0, R6, 1 ;  /* 0x3f80000006007421 */ /* 0x000fe20000010000 */
[----:B------:R-:W-:Y:S01]  /*e510*/  MUFU.SQRT R5, R12 ;  /* 0x0000000c00057308 */ /* 0x000fe20000002000 */
[----:B------:R-:W-:Y:S02]  /*e520*/  MOV R11, 0x3f800000 ;  /* 0x3f800000000b7802 */ /* 0x000fe40000000f00 */
[----:B------:R-:W-:-:S06]  /*e530*/  FMUL.FTZ R0, R0, 0.5 ;  /* 0x3f00000000007820 */ /* 0x000fcc0000410000 */
[----:B------:R-:W2:Y:S02]  /*e540*/  MUFU.SQRT R0, R0 ;  /* 0x0000000000007308 */ /* 0x000ea40000002000 */
[----:B--2---:R-:W-:-:S07]  /*e550*/  FMUL.FTZ R18, R5, R0 ;  /* 0x0000000005127220 */ /* 0x004fce0000410000 */
.L_x_6676:
[----:B------:R-:W-:Y:S05]  /*e560*/  BSYNC.RECONVERGENT B1 ;  /* 0x0000000000017941 */ /* 0x000fea0003800200 */
.L_x_6670:
[----:B------:R-:W-:Y:S05]  /*e570*/  BRA `(.L_x_6677) ;  /* 0x0000000000087947 */ /* 0x000fea0003800000 */
.L_x_6667:
[----:B------:R-:W-:Y:S01]  /*e580*/  FMUL.FTZ R18, R6, 16777216 ;  /* 0x4b80000006127820 */ /* 0x000fe20000410000 */
[----:B------:R-:W-:-:S07]  /*e590*/  FMUL.FTZ R11, R11, 16777216 ;  /* 0x4b8000000b0b7820 */ /* 0x000fce0000410000 */
.L_x_6677:
[----:B------:R-:W-:Y:S05]  /*e5a0*/  BSYNC.RELIABLE B0 ;  /* 0x0000000000007941 */ /* 0x000fea0003800100 */
.L_x_6666:
        /* <DEDUP_REMOVED lines=17> */
.L_x_6679:
[----:B------:R-:W-:Y:S05]  /*e6c0*/  BSYNC.RECONVERGENT B4 ;  /* 0x0000000000047941 */ /* 0x000fea0003800200 */
.L_x_6678:
        /* <DEDUP_REMOVED lines=28> */
.L_x_6669:
[----:B------:R-:W-:Y:S05]  /*e890*/  BSYNC.RECONVERGENT B3 ;  /* 0x0000000000037941 */ /* 0x000fea0003800200 */
.L_x_6665:
[----:B-1----:R-:W-:Y:S02]  /*e8a0*/  LOP3.LUT R3, R14, 0x80000000, R3, 0xb8, !PT ;  /* 0x800000000e037812 */ /* 0x002fe400078eb803 */
[----:B------:R-:W-:Y:S01]  /*e8b0*/  LOP3.LUT R2, R5, 0x80000000, R2, 0xb8, !PT ;  /* 0x8000000005027812 */ /* 0x000fe200078eb802 */
[----:B------:R-:W-:Y:S06]  /*e8c0*/  BRA `(.L_x_6652) ;  /* 0x0000001400007947 */ /* 0x000fec0003800000 */
.L_x_6653:
[----:B------:R-:W-:Y:S01]  /*e8d0*/  ISETP.GT.AND P0, PT, R3, -0x1, PT ;  /* 0xffffffff0300780c */ /* 0x000fe20003f04270 */
[----:B------:R-:W-:-:S12]  /*e8e0*/  BSSY.RECONVERGENT B3, `(.L_x_6680) ;  /* 0x000013b000037945 */ /* 0x000fd80003800200 */
[----:B------:R-:W-:Y:S05]  /*e8f0*/  @P0 BRA `(.L_x_6681) ;  /* 0x00000008007c0947 */ /* 0x000fea0003800000 */
[----:B------:R-:W-:Y:S01]  /*e900*/  FADD.FTZ R12, -R3, -RZ ;  /* 0x800000ff030c7221 */ /* 0x000fe20000010100 */
[----:B------:R-:W-:-:S03]  /*e910*/  FADD.FTZ R11, -R2, -RZ ;  /* 0x800000ff020b7221 */ /* 0x000fc60000010100 */
[C---:B----4-:R-:W-:Y:S01]  /*e920*/  FADD.FTZ R4, |R12|.reuse, -RZ ;  /* 0x800000ff0c047221 */ /* 0x050fe20000010200 */
        /* <DEDUP_REMOVED lines=26> */
.L_x_6685:
[----:B------:R-:W-:Y:S05]  /*ead0*/  BSYNC.RECONVERGENT B4 ;  /* 0x0000000000047941 */ /* 0x000fea0003800200 */
.L_x_6684:
        /* <DEDUP_REMOVED lines=22> */
.L_x_6683:
        /* <DEDUP_REMOVED lines=28> */
.L_x_6688:
[----:B------:R-:W-:Y:S05]  /*ee00*/  BSYNC.RECONVERGENT B4 ;  /* 0x0000000000047941 */ /* 0x000fea0003800200 */
.L_x_6687:
        /* <DEDUP_REMOVED lines=22> */
.L_x_6682:
        /* <DEDUP_REMOVED lines=33> */
.L_x_6690:
[----:B------:R-:W-:Y:S05]  /*f180*/  BSYNC.RECONVERGENT B4 ;  /* 0x0000000000047941 */ /* 0x000fea0003800200 */
.L_x_6689:
        /* <DEDUP_REMOVED lines=22> */
.L_x_6681:
        /* <DEDUP_REMOVED lines=10> */
[----:B----4-:R-:W-:Y:S01]  /*f390*/  FMUL.FTZ R4, R0, R0 ;  /* 0x0000000000047220 */ /* 0x010fe20000410000 */
        /* <DEDUP_REMOVED lines=14> */
.L_x_6694:
[----:B------:R-:W-:Y:S05]  /*f480*/  BSYNC.RECONVERGENT B4 ;  /* 0x0000000000047941 */ /* 0x000fea0003800200 */
.L_x_6693:
        /* <DEDUP_REMOVED lines=22> */
.L_x_6692:
[CC--:B----4-:R-:W-:Y:S01]  /*f5f0*/  VIMNMX R5, PT, PT, R12.reuse, R11.reuse, !PT ;  /* 0x0000000b0c057248 */ /* 0x0d0fe20007fe0100 */
        /* <DEDUP_REMOVED lines=27> */
.L_x_6696:
[----:B------:R-:W-:Y:S05]  /*f7b0*/  BSYNC.RECONVERGENT B4 ;  /* 0x0000000000047941 */ /* 0x000fea0003800200 */
.L_x_6695:
[----:B------:R-:W-:Y:S02]  /*f7c0*/  HFMA2 R5, -RZ, RZ, 0.89990234375, 10328 ;  /* 0x3b33710bff057431 */ /* 0x000fe400000001ff */
[----:B------:R-:W-:Y:S01]  /*f7d0*/  FMUL.FTZ R0, R4, R4 ;  /* 0x0000000404007220 */ /* 0x000fe20000410000 */
[----:B------:R-:W-:Y:S02]  /*f7e0*/  MOV R7, 0x3fd774eb ;  /* 0x3fd774eb00077802 */ /* 0x000fe40000000f00 */
        /* <DEDUP_REMOVED lines=19> */
.L_x_6691:
[----:B----4-:R-:W-:Y:S01]  /*f920*/  FMUL.FTZ R4, R3, 0.36787945032119750977 ;  /* 0x3ebc5ab203047820 */ /* 0x010fe20000410000 */
        /* <DEDUP_REMOVED lines=31> */
[----:B------:R-:W-:-:S07]  /*fb20*/  IMAD.MOV.U32 R4, RZ, RZ, R9 ;  /* 0x000000ffff047224 */ /* 0x000fce00078e0009 */
.L_x_6698:
[----:B------:R-:W-:Y:S05]  /*fb30*/  BSYNC.RECONVERGENT B4 ;  /* 0x0000000000047941 */ /* 0x000fea0003800200 */
.L_x_6697:
[----:B------:R-:W-:Y:S01]  /*fb40*/  MOV R5, 0x3b33710b ;  /* 0x3b33710b00057802 */ /* 0x000fe20000000f00 */
        /* <DEDUP_REMOVED lines=20> */
.L_x_6686:
[----:B------:R-:W-:Y:S05]  /*fc90*/  BSYNC.RECONVERGENT B3 ;  /* 0x0000000000037941 */ /* 0x000fea0003800200 */
.L_x_6680:
[----:B------:R-:W-:Y:S01]  /*fca0*/  FADD.FTZ R14, R14, 0.69314718246459960938 ;  /* 0x3f3172180e0e7421 */ /* 0x000fe20000010000 */
[----:B------:R-:W-:-:S04]  /*fcb0*/  LOP3.LUT R2, R11, 0x80000000, R2, 0xb8, !PT ;  /* 0x800000000b027812 */ /* 0x000fc800078eb802 */
[----:B------:R-:W-:-:S07]  /*fcc0*/  LOP3.LUT R3, R14, 0x80000000, R3, 0xb8, !PT ;  /* 0x800000000e037812 */ /* 0x000fce00078eb803 */
.L_x_6652:
[----:B------:R-:W-:Y:S05]  /*fcd0*/  BSYNC.RECONVERGENT B2 ;  /* 0x0000000000027941 */ /* 0x000fea0003800200 */
.L_x_6650:
[----:B------:R-:W4:Y:S01]  /*fce0*/  LDCU.64 UR6, c[0x0][0x580] ;  /* 0x0000b000ff0677ac */ /* 0x000f220008000a00 */
[----:B------:R-:W-:-:S04]  /*fcf0*/  UPRMT UR4, UR42, 0x9910, URZ ;  /* 0x000099102a047896 */ /* 0x000fc800080000ff */
[----:B------:R-:W-:Y:S01]  /*fd00*/  UISETP.GT.AND UP0, UPT, UR4, 0x9, UPT ;  /* 0x000000090400788c */ /* 0x000fe2000bf04270 */
[----:B----4-:R-:W-:-:S04]  /*fd10*/  IADD3 R4, P0, PT, R16, UR6, RZ ;  /* 0x0000000610047c10 */ /* 0x010fc8000ff1e0ff */
        /* <DEDUP_REMOVED lines=13> */
.L_x_6702:
[----:B------:R-:W1:Y:S02]  /*fdf0*/  F2I.S64.TRUNC R2, R2 ;  /* 0x0000000200027311 */ /* 0x000e64000020d900 */
[----:B-1----:R-:W-:-:S05]  /*fe00*/  IMAD.MOV.U32 R7, RZ, RZ, R2 ;  /* 0x000000ffff077224 */ /* 0x002fca00078e0002 */
[----:B------:R1:W-:Y:S01]  /*fe10*/  STG.E.U8 desc[UR36][R4.64], R7 ;  /* 0x0000000704007986 */ /* 0x0003e2000c101124 */
[----:B------:R-:W-:Y:S05]  /*fe20*/  BRA `(.L_x_6704) ;  /* 0x0000000c002c7947 */ /* 0x000fea0003800000 */
.L_x_6701:
        /* <DEDUP_REMOVED lines=9> */
.L_x_6706:
[----:B------:R-:W1:Y:S02]  /*fec0*/  F2I.FTZ.TRUNC.NTZ R3, R2 ;  /* 0x0000000200037305 */ /* 0x000e64000021f100 */
[----:B-1----:R1:W-:Y:S01]  /*fed0*/  STG.E desc[UR36][R4.64], R3 ;  /* 0x0000000304007986 */ /* 0x0023e2000c101924 */
[----:B------:R-:W-:Y:S05]  /*fee0*/  BRA `(.L_x_6704) ;  /* 0x0000000800fc7947 */ /* 0x000fea0003800000 */
.L_x_6705:
[----:B------:R-:W1:Y:S02]  /*fef0*/  F2I.FTZ.TRUNC.NTZ R3, R2 ;  /* 0x0000000200037305 */ /* 0x000e64000021f100 */
[----:B-1----:R1:W-:Y:S01]  /*ff00*/  STG.E.U16 desc[UR36][R4.64], R3 ;  /* 0x0000000304007986 */ /* 0x0023e2000c101524 */
[----:B------:R-:W-:Y:S05]  /*ff10*/  BRA `(.L_x_6704) ;  /* 0x0000000800f07947 */ /* 0x000fea0003800000 */
.L_x_6700:
        /* <DEDUP_REMOVED lines=8> */
.L_x_6708:
[----:B------:R-:W-:-:S05]  /*ffa0*/  F2FP.F16.F32.PACK_AB R2, RZ, R2 ;  /* 0x00000002ff02723e */ /* 0x000fca00000000ff */
[----:B------:R1:W-:Y:S01]  /*ffb0*/  STG.E.U16 desc[UR36][R4.64], R2 ;  /* 0x0000000204007986 */ /* 0x0003e2000c101524 */
[----:B------:R-:W-:Y:S05]  /*ffc0*/  BRA `(.L_x_6704) ;  /* 0x0000000800c47947 */ /* 0x000fea0003800000 */
.L_x_6707:
        /* <DEDUP_REMOVED lines=8> */
.L_x_6710:
[----:B------:R-:W-:-:S05]  /*10050*/  F2FP.F16.F32.PACK_AB R3, R3, R2 ;  /* 0x000000020303723e */ /* 0x000fca00000000ff */
[----:B------:R3:W-:Y:S01]  /*10060*/  STG.E desc[UR36][R4.64], R3 ;  /* 0x0000000304007986 */ /* 0x0007e2000c101924 */
[----:B------:R-:W-:Y:S05]  /*10070*/  BRA `(.L_x_6704) ;  /* 0x0000000800987947 */ /* 0x000fea0003800000 */
.L_x_6709:
[----:B------:R-:W-:-:S06]  /*10080*/  FMUL.FTZ R2, R2, 1 ;  /* 0x3f80000002027820 */ /* 0x000fcc0000410000 */
[----:B------:R-:W1:Y:S02]  /*10090*/  F2F.F64.F32 R2, R2 ;  /* 0x0000000200027310 */ /* 0x000e640000201800 */
[----:B-1----:R1:W-:Y:S01]  /*100a0*/  STG.E.64 desc[UR36][R4.64], R2 ;  /* 0x0000000204007986 */ /* 0x0023e2000c101b24 */
[----:B------:R-:W-:Y:S05]  /*100b0*/  BRA `(.L_x_6704) ;  /* 0x0000000800887947 */ /* 0x000fea0003800000 */
.L_x_6699:
        /* <DEDUP_REMOVED lines=13> */
.L_x_6714:
[----:B------:R-:W-:Y:S01]  /*10190*/  LOP3.LUT R6, R2, 0x7fffffff, RZ, 0xc0, !PT ;  /* 0x7fffffff02067812 */ /* 0x000fe200078ec0ff */
[----:B------:R-:W-:Y:S01]  /*101a0*/  BSSY.RECONVERGENT B0, `(.L_x_6715) ;  /* 0x0000012000007945 */ /* 0x000fe20003800200 */
[----:B------:R-:W-:Y:S02]  /*101b0*/  MOV R0, 0x80 ;  /* 0x0000008000007802 */ /* 0x000fe40000000f00 */
        /* <DEDUP_REMOVED lines=13> */
.L_x_6717:
[----:B------:R-:W-:-:S04]  /*10290*/  SHF.R.U32.HI R2, RZ, 0x18, R2 ;  /* 0x00000018ff027819 */ /* 0x000fc80000011602 */
[----:B------:R-:W-:-:S04]  /*102a0*/  LOP3.LUT R2, R3, 0x80, R2, 0xf8, !PT ;  /* 0x0000008003027812 */ /* 0x000fc800078ef802 */
[----:B------:R-:W-:-:S07]  /*102b0*/  PRMT R0, R2, 0x7610, R0 ;  /* 0x0000761002007816 */ /* 0x000fce0000000000 */
.L_x_6716:
[----:B------:R-:W-:Y:S05]  /*102c0*/  BSYNC.RECONVERGENT B0 ;  /* 0x0000000000007941 */ /* 0x000fea0003800200 */
.L_x_6715:
[----:B------:R1:W-:Y:S01]  /*102d0*/  STG.E.U8 desc[UR36][R4.64], R0 ;  /* 0x0000000004007986 */ /* 0x0003e2000c101124 */
[----:B------:R-:W-:Y:S05]  /*102e0*/  BRA `(.L_x_6704) ;  /* 0x0000000400fc7947 */ /* 0x000fea0003800000 */
.L_x_6713:
        /* <DEDUP_REMOVED lines=16> */
.L_x_6720:
[----:B------:R-:W-:-:S04]  /*103f0*/  SHF.R.U32.HI R2, RZ, 0x18, R2 ;  /* 0x00000018ff027819 */ /* 0x000fc80000011602 */
[----:B------:R-:W-:-:S04]  /*10400*/  LOP3.LUT R3, R3, 0x80, R2, 0xf8, !PT ;  /* 0x0000008003037812 */ /* 0x000fc800078ef802 */
[----:B------:R-:W-:-:S07]  /*10410*/  PRMT R0, R3, 0x7610, R0 ;  /* 0x0000761003007816 */ /* 0x000fce0000000000 */
.L_x_6719:
[----:B------:R-:W-:Y:S05]  /*10420*/  BSYNC.RECONVERGENT B0 ;  /* 0x0000000000007941 */ /* 0x000fea0003800200 */
.L_x_6718:
[----:B------:R1:W-:Y:S01]  /*10430*/  STG.E.U8 desc[UR36][R4.64], R0 ;  /* 0x0000000004007986 */ /* 0x0003e2000c101124 */
[----:B------:R-:W-:Y:S05]  /*10440*/  BRA `(.L_x_6704) ;  /* 0x0000000400a47947 */ /* 0x000fea0003800000 */
.L_x_6712:
        /* <DEDUP_REMOVED lines=21> */
.L_x_6722:
[----:B------:R-:W1:Y:S02]  /*105a0*/  F2I.U64.TRUNC R2, R2 ;  /* 0x0000000200027311 */ /* 0x000e64000020d800 */
[----:B-1----:R1:W-:Y:S01]  /*105b0*/  STG.E.64 desc[UR36][R4.64], R2 ;  /* 0x0000000204007986 */ /* 0x0023e2000c101b24 */
[----:B------:R-:W-:Y:S05]  /*105c0*/  BRA `(.L_x_6704) ;  /* 0x0000000400447947 */ /* 0x000fea0003800000 */
.L_x_6721:
[----:B------:R-:W1:Y:S02]  /*105d0*/  F2I.FTZ.U32.TRUNC.NTZ R3, R2 ;  /* 0x0000000200037305 */ /* 0x000e64000021f000 */
[----:B-1----:R1:W-:Y:S01]  /*105e0*/  STG.E desc[UR36][R4.64], R3 ;  /* 0x0000000304007986 */ /* 0x0023e2000c101924 */
[----:B------:R-:W-:Y:S05]  /*105f0*/  BRA `(.L_x_6704) ;  /* 0x0000000400387947 */ /* 0x000fea0003800000 */
.L_x_6711:
        /* <DEDUP_REMOVED lines=12> */
.L_x_6724:
[----:B------:R-:W-:Y:S01]  /*106c0*/  FMUL.FTZ R8, R2, 1 ;  /* 0x3f80000002087820 */ /* 0x000fe20000410000 */
[----:B------:R-:W-:-:S05]  /*106d0*/  FMUL.FTZ R10, R3, 1 ;  /* 0x3f800000030a7820 */ /* 0x000fca0000410000 */
[----:B------:R-:W-:Y:S08]  /*106e0*/  F2F.F64.F32 R8, R8 ;  /* 0x0000000800087310 */ /* 0x000ff00000201800 */
[----:B------:R-:W1:Y:S02]  /*106f0*/  F2F.F64.F32 R10, R10 ;  /* 0x0000000a000a7310 */ /* 0x000e640000201800 */
[----:B-1----:R1:W-:Y:S01]  /*10700*/  STG.E.128 desc[UR36][R4.64], R8 ;  /* 0x0000000804007986 */ /* 0x0023e2000c101d24 */
[----:B------:R-:W-:Y:S05]  /*10710*/  BRA `(.L_x_6704) ;  /* 0x0000000000f07947 */ /* 0x000fea0003800000 */
.L_x_6723:
[----:B------:R-:W-:-:S09]  /*10720*/  UISETP.NE.AND UP0, UPT, UR4, 0xf, UPT ;  /* 0x0000000f0400788c */ /* 0x000fd2000bf05270 */
[----:B------:R-:W-:Y:S05]  /*10730*/  BRA.U !UP0, `(.L_x_6725) ;  /* 0x0000000108e07547 */ /* 0x000fea000b800000 */
[----:B------:R-:W-:-:S09]  /*10740*/  UISETP.NE.AND UP0, UPT, UR4, 0x17, UPT ;  /* 0x000000170400788c */ /* 0x000fd2000bf05270 */
[----:B------:R-:W-:Y:S05]  /*10750*/  BRA.U !UP0, `(.L_x_6726) ;  /* 0x00000001088c7547 */ /* 0x000fea000b800000 */
[----:B------:R-:W-:-:S09]  /*10760*/  UISETP.NE.AND UP0, UPT, UR4, 0x18, UPT ;  /* 0x000000180400788c */ /* 0x000fd2000bf05270 */
[----:B------:R-:W-:Y:S05]  /*10770*/  BRA.U !UP0, `(.L_x_6727) ;  /* 0x0000000108447547 */ /* 0x000fea000b800000 */
.L_x_6703:
        /* <DEDUP_REMOVED lines=16> */
.L_x_6728:
[----:B------:R-:W-:Y:S05]  /*10880*/  BRA `(.L_x_6704) ;  /* 0x0000000000947947 */ /* 0x000fea0003800000 */
.L_x_6727:
        /* <DEDUP_REMOVED lines=12> */
.L_x_6730:
[----:B------:R-:W-:Y:S05]  /*10950*/  BSYNC.RECONVERGENT B0 ;  /* 0x0000000000007941 */ /* 0x000fea0003800200 */
.L_x_6729:
[----:B------:R-:W-:-:S05]  /*10960*/  LOP3.LUT R3, R0, 0x80, R7, 0xf8, !PT ;  /* 0x0000008000037812 */ /* 0x000fca00078ef807 */
[----:B------:R1:W-:Y:S01]  /*10970*/  STG.E.U8 desc[UR36][R4.64], R3 ;  /* 0x0000000304007986 */ /* 0x0003e2000c101124 */
[----:B------:R-:W-:Y:S05]  /*10980*/  BRA `(.L_x_6704) ;  /* 0x0000000000547947 */ /* 0x000fea0003800000 */
.L_x_6726:
        /* <DEDUP_REMOVED lines=11> */
.L_x_6732:
[----:B------:R-:W-:Y:S02]  /*10a40*/  ISETP.GT.U32.AND P0, PT, R6, 0x7f800000, PT ;  /* 0x7f8000000600780c */ /* 0x000fe40003f04070 */
[----:B------:R-:W-:-:S04]  /*10a50*/  MOV R0, 0x7f ;  /* 0x0000007f00007802 */ /* 0x000fc80000000f00 */
[----:B------:R-:W-:-:S07]  /*10a60*/  SEL R0, R0, 0x7c, P0 ;  /* 0x0000007c00007807 */ /* 0x000fce0000000000 */
.L_x_6733:
[----:B------:R-:W-:Y:S05]  /*10a70*/  BSYNC.RECONVERGENT B0 ;  /* 0x0000000000007941 */ /* 0x000fea0003800200 */
.L_x_6731:
[----:B------:R-:W-:-:S04]  /*10a80*/  SHF.R.U32.HI R3, RZ, 0x18, R2 ;  /* 0x00000018ff037819 */ /* 0x000fc80000011602 */
[----:B------:R-:W-:-:S05]  /*10a90*/  LOP3.LUT R3, R0, 0x80, R3, 0xf8, !PT ;  /* 0x0000008000037812 */ /* 0x000fca00078ef803 */
[----:B------:R1:W-:Y:S01]  /*10aa0*/  STG.E.U8 desc[UR36][R4.64], R3 ;  /* 0x0000000304007986 */ /* 0x0003e2000c101124 */
[----:B------:R-:W-:Y:S05]  /*10ab0*/  BRA `(.L_x_6704) ;  /* 0x0000000000087947 */ /* 0x000fea0003800000 */
.L_x_6725:
[----:B------:R-:W-:-:S05]  /*10ac0*/  F2FP.BF16.F32.PACK_AB R2, RZ, R2 ;  /* 0x00000002ff02723e */ /* 0x000fca00000010ff */
[----:B------:R1:W-:Y:S02]  /*10ad0*/  STG.E.U16 desc[UR36][R4.64], R2 ;  /* 0x0000000204007986 */ /* 0x0003e4000c101524 */
.L_x_6704:
[----:B------:R-:W-:-:S07]  /*10ae0*/  IADD3 R17, PT, PT, R17, 0x80, RZ ;  /* 0x0000008011117810 */ /* 0x000fce0007ffe0ff */
.L_x_6620:
[----:B------:R-:W-:Y:S05]  /*10af0*/  BSYNC.RECONVERGENT B6 ;  /* 0x0000000000067941 */ /* 0x000fea0003800200 */
.L_x_6619:
[----:B------:R-:W5:Y:S02]  /*10b00*/  LDCU UR4, c[0x0][0x380] ;  /* 0x00007000ff0477ac */ /* 0x000f640008000800 */
[----:B-----5:R-:W-:-:S13]  /*10b10*/  ISETP.GE.AND P0, PT, R17, UR4, PT ;  /* 0x0000000411007c0c */ /* 0x020fda000bf06270 */
[----:B------:R-:W-:Y:S05]  /*10b20*/  @P0 EXIT ;  /* 0x000000000000094d */ /* 0x000fea0003800000 */
[----:B------:R-:W5:Y:S01]  /*10b30*/  LDCU UR4, c[0x0][0x388] ;  /* 0x00007100ff0477ac */ /* 0x000f620008000800 */
[----:B-1----:R-:W-:Y:S02]  /*10b40*/  HFMA2 R0, -RZ, RZ, 0, 0 ;  /* 0x00000000ff007431 */ /* 0x002fe400000001ff */
[----:B------:R-:W-:Y:S01]  /*10b50*/  IMAD.MOV.U32 R16, RZ, RZ, RZ ;  /* 0x000000ffff107224 */ /* 0x000fe200078e00ff */
[----:B-----5:R-:W-:-:S09]  /*10b60*/  UISETP.NE.AND UP0, UPT, UR4, URZ, UPT ;  /* 0x000000ff0400728c */ /* 0x020fd2000bf05270 */
[----:B------:R-:W-:Y:S05]  /*10b70*/  BRA.U !UP0, `(.L_x_6734) ;  /* 0x0000001108a87547 */ /* 0x000fea000b800000 */
[----:B------:R-:W2:Y:S01]  /*10b80*/  LDCU.64 UR4, c[0x0][0x390] ;  /* 0x00007200ff0477ac */ /* 0x000ea20008000a00 */
[----:B------:R-:W-:Y:S01]  /*10b90*/  MOV R16, RZ ;  /* 0x000000ff00107202 */ /* 0x000fe20000000f00 */
[----:B------:R-:W1:Y:S01]  /*10ba0*/  LDCU UR6, c[0x0][0x38c] ;  /* 0x00007180ff0677ac */ /* 0x000e620008000800 */
[----:B------:R-:W5:Y:S01]  /*10bb0*/  LDCU.64 UR8, c[0x0][0x4b8] ;  /* 0x00009700ff0877ac */ /* 0x000f620008000a00 */
[----:B------:R-:W-:Y:S02]  /*10bc0*/  UISETP.NE.AND UP0, UPT, UR40, URZ, UPT ;  /* 0x000000ff2800728c */ /* 0x000fe4000bf05270 */
[----:B--2-4-:R-:W-:-:S05]  /*10bd0*/  IMAD.HI.U32 R2, R17, UR4, R16 ;  /* 0x0000000411027c27 */ /* 0x014fca000f8e0010 */
[----:B---3--:R-:W-:-:S04]  /*10be0*/  SHF.R.U32.HI R3, RZ, UR5, R2 ;  /* 0x00000005ff037c19 */ /* 0x008fc80008011602 */
[----:B------:R-:W-:-:S05]  /*10bf0*/  IADD3 R0, PT, PT, -R3, RZ, RZ ;  /* 0x000000ff03007210 */ /* 0x000fca0007ffe1ff */
[----:B-1----:R-:W-:-:S04]  /*10c00*/  IMAD R0, R0, UR6, R17 ;  /* 0x0000000600007c24 */ /* 0x002fc8000f8e0211 */
[C---:B-----5:R-:W-:Y:S02]  /*10c10*/  IMAD R16, R0.reuse, UR8, RZ ;  /* 0x0000000800107c24 */ /* 0x060fe4000f8e02ff */
[----:B------:R-:W-:Y:S01]  /*10c20*/  IMAD R0, R0, UR9, RZ ;  /* 0x0000000900007c24 */ /* 0x000fe2000f8e02ff */
[----:B------:R-:W-:Y:S06]  /*10c30*/  BRA.U !UP0, `(.L_x_6734) ;  /* 0x0000001108787547 */ /* 0x000fec000b800000 */
[----:B------:R-:W1:Y:S01]  /*10c40*/  LDCU.64 UR6, c[0x0][0x398] ;  /* 0x00007300ff0677ac */ /* 0x000e620008000a00 */
[----:B------:R-:W-:Y:S01]  /*10c50*/  MOV R2, RZ ;  /* 0x000000ff00027202 */ /* 0x000fe20000000f00 */
[----:B------:R-:W2:Y:S01]  /*10c60*/  LDCU UR4, c[0x0][0x3a0] ;  /* 0x00007400ff0477ac */ /* 0x000ea20008000800 */
[----:B------:R-:W3:Y:S01]  /*10c70*/  LDCU.64 UR8, c[0x0][0x4c0] ;  /* 0x00009800ff0877ac */ /* 0x000ee20008000a00 */
[----:B------:R-:W-:Y:S02]  /*10c80*/  UISETP.NE.AND UP0, UPT, UR38, 0x2, UPT ;  /* 0x000000022600788c */ /* 0x000fe4000bf05270 */
[----:B-1----:R-:W-:-:S05]  /*10c90*/  IMAD.HI.U32 R4, R3, UR7, R2 ;  /* 0x0000000703047c27 */ /* 0x002fca000f8e0002 */
[----:B--2---:R-:W-:-:S05]  /*10ca0*/  SHF.R.U32.HI R5, RZ, UR4, R4 ;  /* 0x00000004ff057c19 */ /* 0x004fca0008011604 */
[----:B------:R-:W-:-:S04]  /*10cb0*/  IMAD.MOV R2, RZ, RZ, -R5 ;  /* 0x000000ffff027224 */ /* 0x000fc800078e0a05 */
[----:B------:R-:W-:-:S04]  /*10cc0*/  IMAD R3, R2, UR6, R3 ;  /* 0x0000000602037c24 */ /* 0x000fc8000f8e0203 */
[C---:B---3--:R-:W-:Y:S02]  /*10cd0*/  IMAD R16, R3.reuse, UR8, R16 ;  /* 0x0000000803107c24 */ /* 0x048fe4000f8e0210 */
[----:B------:R-:W-:Y:S01]  /*10ce0*/  IMAD R0, R3, UR9, R0 ;  /* 0x0000000903007c24 */ /* 0x000fe2000f8e0200 */
[----:B------:R-:W-:Y:S06]  /*10cf0*/  BRA.U !UP0, `(.L_x_6734) ;  /* 0x0000001108487547 */ /* 0x000fec000b800000 */
[----:B------:R-:W1:Y:S01]  /*10d00*/  LDCU.64 UR4, c[0x0][0x3a8] ;  /* 0x00007500ff0477ac */ /* 0x000e620008000a00 */
[----:B------:R-:W-:Y:S01]  /*10d10*/  HFMA2 R4, -RZ, RZ, 0, 0 ;  /* 0x00000000ff047431 */ /* 0x000fe200000001ff */
[----:B------:R-:W2:Y:S01]  /*10d20*/  LDCU UR6, c[0x0][0x3a4] ;  /* 0x00007480ff0677ac */ /* 0x000ea20008000800 */
[----:B------:R-:W3:Y:S01]  /*10d30*/  LDCU.64 UR8, c[0x0][0x4c8] ;  /* 0x00009900ff0877ac */ /* 0x000ee20008000a00 */
[----:B------:R-:W-:Y:S02]  /*10d40*/  UISETP.NE.AND UP0, UPT, UR38, 0x3, UPT ;  /* 0x000000032600788c */ /* 0x000fe4000bf05270 */
[----:B-1----:R-:W-:-:S05]  /*10d50*/  IMAD.HI.U32 R2, R5, UR4, R4 ;  /* 0x0000000405027c27 */ /* 0x002fca000f8e0004 */
[----:B------:R-:W-:-:S04]  /*10d60*/  SHF.R.U32.HI R3, RZ, UR5, R2 ;  /* 0x00000005ff037c19 */ /* 0x000fc80008011602 */
[----:B------:R-:W-:-:S05]  /*10d70*/  IADD3 R4, PT, PT, -R3, RZ, RZ ;  /* 0x000000ff03047210 */ /* 0x000fca0007ffe1ff */
[----:B--2---:R-:W-:-:S04]  /*10d80*/  IMAD R5, R4, UR6, R5 ;  /* 0x0000000604057c24 */ /* 0x004fc8000f8e0205 */
[C---:B---3--:R-:W-:Y:S02]  /*10d90*/  IMAD R16, R5.reuse, UR8, R16 ;  /* 0x0000000805107c24 */ /* 0x048fe4000f8e0210 */
[----:B------:R-:W-:Y:S01]  /*10da0*/  IMAD R0, R5, UR9, R0 ;  /* 0x0000000905007c24 */ /* 0x000fe2000f8e0200 */
        /* <DEDUP_REMOVED lines=256> */
[----:B------:R-:W3:Y:S03]  /*11db0*/  LDCU.64 UR8, c[0x0][0x578] ;  /* 0x0000af00ff0877ac */ /* 0x000ee60008000a00 */
[----:B-1----:R-:W-:-:S05]  /*11dc0*/  IMAD.HI.U32 R2, R5, UR4, R4 ;  /* 0x0000000405027c27 */ /* 0x002fca000f8e0004 */
[----:B------:R-:W-:-:S04]  /*11dd0*/  SHF.R.U32.HI R2, RZ, UR5, R2 ;  /* 0x00000005ff027c19 */ /* 0x000fc80008011602 */
[----:B------:R-:W-:-:S05]  /*11de0*/  IADD3 R3, PT, PT, -R2, RZ, RZ ;  /* 0x000000ff02037210 */ /* 0x000fca0007ffe1ff */
[----:B--2---:R-:W-:-:S04]  /*11df0*/  IMAD R5, R3, UR6, R5 ;  /* 0x0000000603057c24 */ /* 0x004fc8000f8e0205 */
[C---:B---3--:R-:W-:Y:S02]  /*11e00*/  IMAD R16, R5.reuse, UR8, R16 ;  /* 0x0000000805107c24 */ /* 0x048fe4000f8e0210 */
[----:B------:R-:W-:-:S07]  /*11e10*/  IMAD R0, R5, UR9, R0 ;  /* 0x0000000905007c24 */ /* 0x000fce000f8e0200 */
.L_x_6734:
[----:B------:R-:W2:Y:S01]  /*11e20*/  LDCU.128 UR8, c[0x0][0x580] ;  /* 0x0000b000ff0877ac */ /* 0x000ea20008000c00 */
[----:B------:R-:W-:Y:S01]  /*11e30*/  BSSY.RECONVERGENT B6, `(.L_x_6735) ;  /* 0x00000f3000067945 */ /* 0x000fe20003800200 */
[----:B------:R-:W-:-:S04]  /*11e40*/  UPRMT UR4, UR41, 0x9910, URZ ;  /* 0x0000991029047896 */ /* 0x000fc800080000ff */
[----:B------:R-:W-:Y:S01]  /*11e50*/  UISETP.GT.AND UP0, UPT, UR4, 0x9, UPT ;  /* 0x000000090400788c */ /* 0x000fe2000bf04270 */
[----:B--234-:R-:W-:Y:S02]  /*11e60*/  IADD3 R4, P1, PT, R0, UR10, RZ ;  /* 0x0000000a00047c10 */ /* 0x01cfe4000ff3e0ff */
        /* <DEDUP_REMOVED lines=16> */
.L_x_6739:
[----:B------:R-:W2:Y:S01]  /*11f70*/  LDG.E.U8 R2, desc[UR36][R4.64] ;  /* 0x0000002404027981 */ /* 0x000ea2000c1e1100 */
[----:B------:R-:W-:Y:S01]  /*11f80*/  HFMA2 R3, -RZ, RZ, 0, 0 ;  /* 0x00000000ff037431 */ /* 0x000fe200000001ff */
[----:B--2---:R-:W-:Y:S01]  /*11f90*/  I2FP.F32.U32 R2, R2 ;  /* 0x0000000200027245 */ /* 0x004fe20000201000 */
[----:B------:R-:W-:Y:S06]  /*11fa0*/  BRA `(.L_x_6741) ;  /* 0x0000000c006c7947 */ /* 0x000fec0003800000 */
.L_x_6738:
[----:B------:R-:W-:-:S09]  /*11fb0*/  UISETP.NE.AND UP0, UPT, UR4, 0x2, UPT ;  /* 0x000000020400788c */ /* 0x000fd2000bf05270 */
[----:B------:R-:W-:Y:S05]  /*11fc0*/  BRA.U !UP0, `(.L_x_6742) ;  /* 0x0000000108307547 */ /* 0x000fea000b800000 */
[----:B------:R-:W-:-:S09]  /*11fd0*/  UISETP.NE.AND UP0, UPT, UR4, 0x3, UPT ;  /* 0x000000030400788c */ /* 0x000fd2000bf05270 */
[----:B------:R-:W-:Y:S05]  /*11fe0*/  BRA.U !UP0, `(.L_x_6743) ;  /* 0x0000000108187547 */ /* 0x000fea000b800000 */
[----:B------:R-:W-:-:S09]  /*11ff0*/  UISETP.NE.AND UP0, UPT, UR4, 0x4, UPT ;  /* 0x000000040400788c */ /* 0x000fd2000bf05270 */
[----:B------:R-:W-:Y:S05]  /*12000*/  BRA.U UP0, `(.L_x_6740) ;  /* 0x0000000900f07547 */ /* 0x000fea000b800000 */
[----:B------:R-:W2:Y:S01]  /*12010*/  LDG.E.64 R4, desc[UR36][R4.64] ;  /* 0x0000002404047981 */ /* 0x000ea2000c1e1b00 */
[----:B------:R-:W-:Y:S01]  /*12020*/  MOV R3, RZ ;  /* 0x000000ff00037202 */ /* 0x000fe20000000f00 */
[----:B--2---:R4:W1:Y:S01]  /*12030*/  I2F.S64 R2, R4 ;  /* 0x0000000400027312 */ /* 0x0048620000301400 */
[----:B------:R-:W-:Y:S05]  /*12040*/  BRA `(.L_x_6741) ;  /* 0x0000000c00447947 */ /* 0x000fea0003800000 */
.L_x_6743:
[----:B------:R-:W2:Y:S01]  /*12050*/  LDG.E R2, desc[UR36][R4.64] ;  /* 0x0000002404027981 */ /* 0x000ea2000c1e1900 */
[----:B------:R-:W-:Y:S01]  /*12060*/  IMAD.MOV.U32 R3, RZ, RZ, RZ ;  /* 0x000000ffff037224 */ /* 0x000fe200078e00ff */
[----:B--2---:R-:W-:Y:S01]  /*12070*/  I2FP.F32.S32 R2, R2 ;  /* 0x0000000200027245 */ /* 0x004fe20000201400 */
[----:B------:R-:W-:Y:S06]  /*12080*/  BRA `(.L_x_6741) ;  /* 0x0000000c00347947 */ /* 0x000fec0003800000 */
.L_x_6742:
[----:B------:R-:W2:Y:S01]  /*12090*/  LDG.E.U16 R2, desc[UR36][R4.64] ;  /* 0x0000002404027981 */ /* 0x000ea2000c1e1500 */
[----:B------:R-:W-:Y:S01]  /*120a0*/  HFMA2 R3, -RZ, RZ, 0, 0 ;  /* 0x00000000ff037431 */ /* 0x000fe200000001ff */
[----:B--2---:R-:W3:Y:S01]  /*120b0*/  I2F.S16 R2, R2 ;  /* 0x0000000200027306 */ /* 0x004ee20000101400 */
[----:B------:R-:W-:Y:S05]  /*120c0*/  BRA `(.L_x_6741) ;  /* 0x0000000c00247947 */ /* 0x000fea0003800000 */
.L_x_6737:
[----:B------:R-:W-:-:S09]  /*120d0*/  UISETP.GT.AND UP0, UPT, UR4, 0x6, UPT ;  /* 0x000000060400788c */ /* 0x000fd2000bf04270 */
[----:B------:R-:W-:Y:S05]  /*120e0*/  BRA.U UP0, `(.L_x_6744) ;  /* 0x00000001002c7547 */ /* 0x000fea000b800000 */
[----:B------:R-:W-:-:S09]  /*120f0*/  UISETP.NE.AND UP0, UPT, UR4, 0x5, UPT ;  /* 0x000000050400788c */ /* 0x000fd2000bf05270 */
[----:B------:R-:W-:Y:S05]  /*12100*/  BRA.U !UP0, `(.L_x_6745) ;  /* 0x0000000108147547 */ /* 0x000fea000b800000 */
[----:B------:R-:W-:-:S09]  /*12110*/  UISETP.NE.AND UP0, UPT, UR4, 0x6, UPT ;  /* 0x000000060400788c */ /* 0x000fd2000bf05270 */
[----:B------:R-:W-:Y:S05]  /*12120*/  BRA.U UP0, `(.L_x_6740) ;  /* 0x0000000900a87547 */ /* 0x000fea000b800000 */
[----:B------:R1:W5:Y:S01]  /*12130*/  LDG.E R2, desc[UR36][R4.64] ;  /* 0x0000002404027981 */ /* 0x000362000c1e1900 */
[----:B------:R-:W-:Y:S01]  /*12140*/  MOV R3, RZ ;  /* 0x000000ff00037202 */ /* 0x000fe20000000f00 */
[----:B------:R-:W-:Y:S06]  /*12150*/  BRA `(.L_x_6741) ;  /* 0x0000000c00007947 */ /* 0x000fec0003800000 */
.L_x_6745:
[----:B------:R-:W2:Y:S01]  /*12160*/  LDG.E.U16 R2, desc[UR36][R4.64] ;  /* 0x0000002404027981 */ /* 0x000ea2000c1e1500 */
[----:B------:R-:W-:Y:S02]  /*12170*/  HFMA2 R3, -RZ, RZ, 0, 0 ;  /* 0x00000000ff037431 */ /* 0x000fe400000001ff */
[----:B--2---:R-:W-:Y:S01]  /*12180*/  HADD2.F32 R2, -RZ, R2.H0_H0 ;  /* 0x20000002ff027230 */ /* 0x004fe20000004100 */
[----:B------:R-:W-:Y:S06]  /*12190*/  BRA `(.L_x_6741) ;  /* 0x0000000800f07947 */ /* 0x000fec0003800000 */
.L_x_6744:
        /* <DEDUP_REMOVED lines=8> */
.L_x_6747:
[----:B------:R-:W2:Y:S02]  /*12220*/  LDG.E R3, desc[UR36][R4.64] ;  /* 0x0000002404037981 */ /* 0x000ea4000c1e1900 */
[--C-:B--2---:R-:W-:Y:S02]  /*12230*/  HADD2.F32 R2, -RZ, R3.reuse.H0_H0 ;  /* 0x20000003ff027230 */ /* 0x104fe40000004100 */
[----:B------:R-:W-:Y:S01]  /*12240*/  HADD2.F32 R3, -RZ, R3.H1_H1 ;  /* 0x30000003ff037230 */ /* 0x000fe20000004100 */
[----:B------:R-:W-:Y:S06]  /*12250*/  BRA `(.L_x_6741) ;  /* 0x0000000800c07947 */ /* 0x000fec0003800000 */
.L_x_6746:
[----:B------:R-:W2:Y:S01]  /*12260*/  LDG.E.64 R4, desc[UR36][R4.64] ;  /* 0x0000002404047981 */ /* 0x000ea2000c1e1b00 */
[----:B------:R-:W-:Y:S01]  /*12270*/  UMOV UR4, 0xf0000000 ;  /* 0xf000000000047882 */ /* 0x000fe20000000000 */
[----:B------:R-:W-:Y:S01]  /*12280*/  UMOV UR5, 0x380fffff ;  /* 0x380fffff00057882 */ /* 0x000fe20000000000 */
[----:B------:R-:W-:Y:S01]  /*12290*/  IMAD.MOV.U32 R3, RZ, RZ, RZ ;  /* 0x000000ffff037224 */ /* 0x000fe200078e00ff */
[----:B--2---:R-:W1:Y:S01]  /*122a0*/  F2F.F32.F64 R2, R4 ;  /* 0x0000000400027310 */ /* 0x004e620000301000 */
[----:B------:R-:W-:-:S14]  /*122b0*/  DSETP.GEU.AND P0, PT, |R4|, UR4, PT ;  /* 0x0000000404007e2a */ /* 0x000fdc000bf0e200 */
[----:B-1----:R-:W-:Y:S01]  /*122c0*/  @!P0 FMUL R2, R2, 1.175494350822287508e-38 ;  /* 0x0080000002028820 */ /* 0x002fe20000400000 */
[----:B------:R-:W-:Y:S06]  /*122d0*/  BRA `(.L_x_6741) ;  /* 0x0000000800a07947 */ /* 0x000fec0003800000 */
.L_x_6736:
        /* <DEDUP_REMOVED lines=11> */
[----:B------:R-:W-:Y:S01]  /*12390*/  FSEL R2, RZ, 1, !P0 ;  /* 0x3f800000ff027808 */ /* 0x000fe20004000000 */
[----:B------:R-:W-:Y:S08]  /*123a0*/  BRA `(.L_x_6741) ;  /* 0x00000008006c7947 */ /* 0x000ff00003800000 */
.L_x_6750:
        /* <DEDUP_REMOVED lines=10> */
.L_x_6749:
[----:B------:R-:W-:-:S09]  /*12450*/  UISETP.NE.AND UP0, UPT, UR4, 0xf, UPT ;  /* 0x0000000f0400788c */ /* 0x000fd2000bf05270 */
[----:B------:R-:W-:Y:S05]  /*12460*/  BRA.U !UP0, `(.L_x_6751) ;  /* 0x0000000108947547 */ /* 0x000fea000b800000 */
[----:B------:R-:W-:-:S09]  /*12470*/  UISETP.NE.AND UP0, UPT, UR4, 0x17, UPT ;  /* 0x000000170400788c */ /* 0x000fd2000bf05270 */
[----:B------:R-:W-:Y:S05]  /*12480*/  BRA.U !UP0, `(.L_x_6752) ;  /* 0x0000000108587547 */ /* 0x000fea000b800000 */
[----:B------:R-:W-:-:S09]  /*12490*/  UISETP.NE.AND UP0, UPT, UR4, 0x18, UPT ;  /* 0x000000180400788c */ /* 0x000fd2000bf05270 */
[----:B------:R-:W-:Y:S05]  /*124a0*/  BRA.U UP0, `(.L_x_6740) ;  /* 0x0000000500c87547 */ /* 0x000fea000b800000 */
[----:B------:R-:W2:Y:S01]  /*124b0*/  LDG.E.U8 R2, desc[UR36][R4.64] ;  /* 0x0000002404027981 */ /* 0x000ea2000c1e1100 */
[----:B------:R-:W-:Y:S02]  /*124c0*/  MOV R6, 0x1f ;  /* 0x0000001f00067802 */ /* 0x000fe40000000f00 */
[----:B--2---:R-:W-:-:S04]  /*124d0*/  SHF.L.U32 R2, R2, 0x18, RZ ;  /* 0x0000001802027819 */ /* 0x004fc800000006ff */
[C---:B------:R-:W-:Y:S02]  /*124e0*/  LOP3.LUT R0, R2.reuse, 0x7f000000, RZ, 0xc0, !PT ;  /* 0x7f00000002007812 */ /* 0x040fe400078ec0ff */
[----:B------:R-:W-:Y:S02]  /*124f0*/  LOP3.LUT P0, RZ, R2, 0x7f000000, RZ, 0xc0, !PT ;  /* 0x7f00000002ff7812 */ /* 0x000fe4000780c0ff */
[----:B------:R-:W1:Y:S02]  /*12500*/  FLO.U32 R3, R0 ;  /* 0x0000000000037300 */ /* 0x000e6400000e0000 */
[----:B-1----:R-:W-:-:S05]  /*12510*/  IMAD.MOV R3, RZ, RZ, -R3 ;  /* 0x000000ffff037224 */ /* 0x002fca00078e0a03 */
        /* <DEDUP_REMOVED lines=13> */
.L_x_6752:
[----:B------:R-:W2:Y:S02]  /*125f0*/  LDG.E.U8 R3, desc[UR36][R4.64] ;  /* 0x0000002404037981 */ /* 0x000ea4000c1e1100 */
[C---:B--2---:R-:W-:Y:S02]  /*12600*/  SHF.L.U32 R0, R3.reuse, 0x19, RZ ;  /* 0x0000001903007819 */ /* 0x044fe400000006ff */
[----:B------:R-:W-:Y:S02]  /*12610*/  SHF.L.U32 R3, R3, 0x8, RZ ;  /* 0x0000000803037819 */ /* 0x000fe400000006ff */
[----:B------:R-:W-:Y:S02]  /*12620*/  ISETP.GE.U32.AND P0, PT, R0, 0x8000000, PT ;  /* 0x080000000000780c */ /* 0x000fe40003f06070 */
[----:B------:R-:W-:-:S11]  /*12630*/  PRMT R7, R3, 0x9910, RZ ;  /* 0x0000991003077816 */ /* 0x000fd600000000ff */
[----:B------:R-:W-:Y:S01]  /*12640*/  @!P0 LOP3.LUT R2, R3, 0x7f00, RZ, 0xc0, !PT ;  /* 0x00007f0003028812 */ /* 0x000fe200078ec0ff */
[----:B------:R-:W-:Y:S01]  /*12650*/  IMAD.MOV.U32 R3, RZ, RZ, RZ ;  /* 0x000000ffff037224 */ /* 0x000fe200078e00ff */
[----:B------:R-:W-:Y:S02]  /*12660*/  @P0 LEA.HI R0, R0, 0x70000000, RZ, 0x1c ;  /* 0x7000000000000811 */ /* 0x000fe400078fe0ff */
[----:B------:R-:W-:-:S03]  /*12670*/  @!P0 LOP3.LUT R2, R2, 0x3f000000, RZ, 0xfc, !PT ;  /* 0x3f00000002028812 */ /* 0x000fc600078efcff */
[----:B------:R-:W-:Y:S02]  /*12680*/  @P0 FMUL.FTZ R0, R0, 1.9259299443872358531e-34 ;  /* 0x0780000000000820 */ /* 0x000fe40000410000 */
[----:B------:R-:W-:-:S05]  /*12690*/  @!P0 FADD.FTZ R0, R2, -0.5 ;  /* 0xbf00000002008421 */ /* 0x000fca0000010000 */
[----:B------:R-:W-:Y:S01]  /*126a0*/  LOP3.LUT R2, R0, 0x80000000, R7, 0xf8, !PT ;  /* 0x8000000000027812 */ /* 0x000fe200078ef807 */
[----:B------:R-:W-:Y:S06]  /*126b0*/  BRA `(.L_x_6741) ;  /* 0x0000000400a87947 */ /* 0x000fec0003800000 */
.L_x_6751:
[----:B------:R-:W2:Y:S01]  /*126c0*/  LDG.E.U16 R2, desc[UR36][R4.64] ;  /* 0x0000002404027981 */ /* 0x000ea2000c1e1500 */
[----:B------:R-:W-:Y:S02]  /*126d0*/  MOV R3, RZ ;  /* 0x000000ff00037202 */ /* 0x000fe40000000f00 */
[----:B--2---:R-:W-:Y:S01]  /*126e0*/  SHF.L.U32 R2, R2, 0x10, RZ ;  /* 0x0000001002027819 */ /* 0x004fe200000006ff */
[----:B------:R-:W-:Y:S06]  /*126f0*/  BRA `(.L_x_6741) ;  /* 0x0000000400987947 */ /* 0x000fec0003800000 */
.L_x_6748:
        /* <DEDUP_REMOVED lines=9> */
[----:B------:R-:W-:Y:S01]  /*12790*/  HFMA2 R3, -RZ, RZ, 0, 0 ;  /* 0x00000000ff037431 */ /* 0x000fe200000001ff */
[----:B--2---:R-:W-:Y:S01]  /*127a0*/  I2FP.F32.U32 R2, R2 ;  /* 0x0000000200027245 */ /* 0x004fe20000201000 */
[----:B------:R-:W-:Y:S06]  /*127b0*/  BRA `(.L_x_6741) ;  /* 0x0000000400687947 */ /* 0x000fec0003800000 */
.L_x_6755:
        /* <DEDUP_REMOVED lines=20> */
.L_x_6757:
[----:B------:R-:W-:Y:S05]  /*12900*/  BSYNC.RECONVERGENT B0 ;  /* 0x0000000000007941 */ /* 0x000fea0003800200 */
.L_x_6756:
[----:B------:R-:W-:Y:S02]  /*12910*/  SHF.L.U32 R0, R0, 0x14, RZ ;  /* 0x0000001400007819 */ /* 0x000fe400000006ff */
[----:B------:R-:W-:-:S04]  /*12920*/  LEA R2, R2, 0x3b800000, 0x17 ;  /* 0x3b80000002027811 */ /* 0x000fc800078eb8ff */
[----:B------:R-:W-:Y:S01]  /*12930*/  LOP3.LUT R2, R2, R0, R9, 0xfe, !PT ;  /* 0x0000000002027212 */ /* 0x000fe200078efe09 */
[----:B------:R-:W-:Y:S06]  /*12940*/  BRA `(.L_x_6741) ;  /* 0x0000000400047947 */ /* 0x000fec0003800000 */
.L_x_6754:
        /* <DEDUP_REMOVED lines=20> */
.L_x_6759:
[----:B------:R-:W-:Y:S05]  /*12a90*/  BSYNC.RECONVERGENT B0 ;  /* 0x0000000000007941 */ /* 0x000fea0003800200 */
.L_x_6758:
[----:B------:R-:W-:Y:S02]  /*12aa0*/  SHF.L.U32 R0, R0, 0x15, RZ ;  /* 0x0000001500007819 */ /* 0x000fe400000006ff */
[----:B------:R-:W-:-:S04]  /*12ab0*/  LEA R2, R2, 0x37800000, 0x17 ;  /* 0x3780000002027811 */ /* 0x000fc800078eb8ff */
[----:B------:R-:W-:Y:S01]  /*12ac0*/  LOP3.LUT R2, R2, R0, R9, 0xfe, !PT ;  /* 0x0000000002027212 */ /* 0x000fe200078efe09 */
[----:B------:R-:W-:Y:S06]  /*12ad0*/  BRA `(.L_x_6741) ;  /* 0x0000000000a07947 */ /* 0x000fec0003800000 */
.L_x_6753:
        /* <DEDUP_REMOVED lines=8> */
[----:B------:R-:W-:Y:S02]  /*12b60*/  MOV R3, RZ ;  /* 0x000000ff00037202 */ /* 0x000fe40000000f00 */
[----:B--2---:R-:W-:-:S13]  /*12b70*/  ISETP.NE.AND P0, PT, R4, RZ, PT ;  /* 0x000000ff0400720c */ /* 0x004fda0003f05270 */
[----:B------:R-:W-:Y:S05]  /*12b80*/  @!P0 BRA `(.L_x_6741) ;  /* 0x0000000000748947 */ /* 0x000fea0003800000 */
[----:B------:R-:W-:-:S13]  /*12b90*/  ISETP.NE.AND P0, PT, R4, 0xff, PT ;  /* 0x000000ff0400780c */ /* 0x000fda0003f05270 */
[----:B------:R-:W-:Y:S02]  /*12ba0*/  @!P0 MOV R2, 0x7f800001 ;  /* 0x7f80000100028802 */ /* 0x000fe40000000f00 */
[----:B------:R-:W-:Y:S01]  /*12bb0*/  @P0 SHF.L.U32 R2, R4, 0x17, RZ ;  /* 0x0000001704020819 */ /* 0x000fe200000006ff */
[----:B------:R-:W-:Y:S06]  /*12bc0*/  BRA `(.L_x_6741) ;  /* 0x0000000000647947 */ /* 0x000fec0003800000 */
.L_x_6740:
[----:B------:R-:W-:Y:S01]  /*12bd0*/  MOV R0, 0x0 ;  /* 0x0000000000007802 */ /* 0x000fe20000000f00 */
[----:B------:R-:W1:Y:S01]  /*12be0*/  LDCU.64 UR4, c[0x4][0x158] ;  /* 0x01002b00ff0477ac */ /* 0x000e620008000a00 */
[----:B------:R-:W-:Y:S01]  /*12bf0*/  HFMA2 R8, -RZ, RZ, 0, 4.64916229248046875e-06 ;  /* 0x0000004eff087431 */ /* 0x000fe200000001ff */
[----:B0-----:R-:W-:Y:S01]  /*12c00*/  MOV R12, 0x1 ;  /* 0x00000001000c7802 */ /* 0x001fe20000000f00 */
[----:B------:R0:W2:Y:S01]  /*12c10*/  LDC.64 R2, c[0x4][R0] ;  /* 0x0100000000027b82 */ /* 0x0000a20000000a00 */
[----:B------:R-:W3:Y:S01]  /*12c20*/  LDCU.64 UR6, c[0x4][0x160] ;  /* 0x01002c00ff0677ac */ /* 0x000ee20008000a00 */
[----:B------:R-:W-:Y:S01]  /*12c30*/  IMAD.MOV.U32 R13, RZ, RZ, RZ ;  /* 0x000000ffff0d7224 */ /* 0x000fe200078e00ff */
[----:B------:R-:W4:Y:S01]  /*12c40*/  LDCU.64 UR8, c[0x4][0x18] ;  /* 0x01000300ff0877ac */ /* 0x000f220008000a00 */
[----:B-1----:R-:W-:Y:S01]  /*12c50*/  IMAD.U32 R4, RZ, RZ, UR4 ;  /* 0x00000004ff047e24 */ /* 0x002fe2000f8e00ff */
[----:B------:R-:W-:Y:S02]  /*12c60*/  MOV R5, UR5 ;  /* 0x0000000500057c02 */ /* 0x000fe40008000f00 */
[----:B---3--:R-:W-:-:S02]  /*12c70*/  MOV R6, UR6 ;  /* 0x0000000600067c02 */ /* 0x008fc40008000f00 */
[----:B------:R-:W-:Y:S01]  /*12c80*/  MOV R7, UR7 ;  /* 0x0000000700077c02 */ /* 0x000fe20008000f00 */
[----:B----4-:R-:W-:Y:S01]  /*12c90*/  IMAD.U32 R10, RZ, RZ, UR8 ;  /* 0x00000008ff0a7e24 */ /* 0x010fe2000f8e00ff */
[----:B0-----:R-:W-:-:S07]  /*12ca0*/  MOV R11, UR9 ;  /* 0x00000009000b7c02 */ /* 0x001fce0008000f00 */
[----:B------:R-:W-:-:S07]  /*12cb0*/  LEPC R20, `(.L_x_6762) ;  /* 0x000000001014794e */ /* 0x000fce0000000000 */
[----:B--2---:R-:W-:Y:S05]  /*12cc0*/  CALL.ABS.NOINC R2 ;  /* 0x0000000002007343 */ /* 0x004fea0003c00000 */
.L_x_6762:
[----:B------:R-:W-:Y:S01]  /*12cd0*/  CS2R R2, SRZ ;  /* 0x0000000000027805 */ /* 0x000fe2000001ff00 */
[----:B------:R-:W-:Y:S06]  /*12ce0*/  BRA `(.L_x_6741) ;  /* 0x00000000001c7947 */ /* 0x000fec0003800000 */
.L_x_6761:
[----:B------:R-:W2:Y:S01]  /*12cf0*/  LDG.E.64 R4, desc[UR36][R4.64] ;  /* 0x0000002404047981 */ /* 0x000ea2000c1e1b00 */
[----:B------:R-:W-:Y:S01]  /*12d00*/  HFMA2 R3, -RZ, RZ, 0, 0 ;  /* 0x00000000ff037431 */ /* 0x000fe200000001ff */
[----:B--2---:R1:W2:Y:S01]  /*12d10*/  I2F.U64 R2, R4 ;  /* 0x0000000400027312 */ /* 0x0042a20000301000 */
[----:B------:R-:W-:Y:S05]  /*12d20*/  BRA `(.L_x_6741) ;  /* 0x00000000000c7947 */ /* 0x000fea0003800000 */
.L_x_6760:
[----:B------:R-:W2:Y:S01]  /*12d30*/  LDG.E R2, desc[UR36][R4.64] ;  /* 0x0000002404027981 */ /* 0x000ea2000c1e1900 */
[----:B------:R-:W-:Y:S02]  /*12d40*/  MOV R3, RZ ;  /* 0x000000ff00037202 */ /* 0x000fe40000000f00 */
[----:B--2---:R-:W-:-:S07]  /*12d50*/  I2FP.F32.U32 R2, R2 ;  /* 0x0000000200027245 */ /* 0x004fce0000201000 */
.L_x_6741:
[----:B------:R-:W-:Y:S05]  /*12d60*/  BSYNC.RECONVERGENT B6 ;  /* 0x0000000000067941 */ /* 0x000fea0003800200 */
.L_x_6735:
        /* <DEDUP_REMOVED lines=21> */
.L_x_6764:
        /* <DEDUP_REMOVED lines=70> */
.L_x_6772:
[----:B------:R-:W-:-:S04]  /*13320*/  FADD.FTZ R8, -R0, R7 ;  /* 0x0000000700087221 */ /* 0x000fc80000010100 */
[----:B------:R-:W-:-:S07]  /*13330*/  FMUL.FTZ R8, R8, 0.5 ;  /* 0x3f00000008087820 */ /* 0x000fce0000410000 */
.L_x_6773:
[----:B------:R-:W-:Y:S05]  /*13340*/  BSYNC.RECONVERGENT B1 ;  /* 0x0000000000017941 */ /* 0x000fea0003800200 */
.L_x_6771:
        /* <DEDUP_REMOVED lines=11> */
.L_x_6775:
[----:B------:R-:W-:-:S04]  /*13400*/  FADD.FTZ R13, R4, -R9 ;  /* 0x80000009040d7221 */ /* 0x000fc80000010000 */
[----:B------:R-:W-:-:S07]  /*13410*/  FMUL.FTZ R13, R13, 0.5 ;  /* 0x3f0000000d0d7820 */ /* 0x000fce0000410000 */
.L_x_6776:
[----:B------:R-:W-:Y:S05]  /*13420*/  BSYNC.RECONVERGENT B1 ;  /* 0x0000000000017941 */ /* 0x000fea0003800200 */
.L_x_6774:
        /* <DEDUP_REMOVED lines=35> */
.L_x_6770:
        /* <DEDUP_REMOVED lines=35> */
.L_x_6777:
[----:B------:R-:W-:-:S04]  /*13890*/  FADD.FTZ R9, -R11, 1 ;  /* 0x3f8000000b097421 */ /* 0x000fc80000010100 */
[----:B------:R-:W-:-:S06]  /*138a0*/  FMUL.FTZ R8, R0, R9 ;  /* 0x0000000900087220 */ /* 0x000fcc0000410000 */
[----:B------:R-:W0:Y:S08]  /*138b0*/  MUFU.SQRT R8, R8 ;  /* 0x0000000800087308 */ /* 0x000e300000002000 */
[----:B0-----:R-:W0:Y:S02]  /*138c0*/  MUFU.RCP R9, R8 ;  /* 0x0000000800097308 */ /* 0x001e240000001000 */
[----:B0-----:R-:W-:Y:S01]  /*138d0*/  FMUL.FTZ R14, R12, R9 ;  /* 0x000000090c0e7220 */ /* 0x001fe20000410000 */
[----:B------:R-:W-:Y:S06]  /*138e0*/  BRA `(.L_x_6768) ;  /* 0x0000000000047947 */ /* 0x000fec0003800000 */
.L_x_6769:
[----:B------:R0:W1:Y:S02]  /*138f0*/  MUFU.SQRT R14, R12 ;  /* 0x0000000c000e7308 */ /* 0x0000640000002000 */
.L_x_6768:
[----:B------:R-:W-:Y:S05]  /*13900*/  BSYNC.RECONVERGENT B0 ;  /* 0x0000000000007941 */ /* 0x000fea0003800200 */
.L_x_6767:
        /* <DEDUP_REMOVED lines=14> */
[----:B------:R-:W-:-:S03]  /*139f0*/  HFMA2 R7, -RZ, RZ, 1.9599609375, 20144 ;  /* 0x3fd774ebff077431 */ /* 0x000fc600000001ff */
        /* <DEDUP_REMOVED lines=20> */
.L_x_6781:
        /* <DEDUP_REMOVED lines=23> */
.L_x_6787:
[----:B------:R-:W-:-:S04]  /*13cb0*/  FADD.FTZ R5, -R5, R4 ;  /* 0x0000000405057221 */ /* 0x000fc80000010100 */
[----:B------:R-:W-:-:S07]  /*13cc0*/  FMUL.FTZ R5, R5, 0.5 ;  /* 0x3f00000005057820 */ /* 0x000fce0000410000 */
.L_x_6788:
[----:B------:R-:W-:Y:S05]  /*13cd0*/  BSYNC.RECONVERGENT B4 ;  /* 0x0000000000047941 */ /* 0x000fea0003800200 */
.L_x_6786:
[----:B------:R-:W-:Y:S01]  /*13ce0*/  FADD.FTZ R0, R5, R0 ;  /* 0x0000000005007221 */ /* 0x000fe20000010000 */
[----:B------:R-:W-:-:S04]  /*13cf0*/  FADD.FTZ R5, R11, R6 ;  /* 0x000000060b057221 */ /* 0x000fc80000010000 */
[----:B------:R-:W-:-:S04]  /*13d00*/  FMUL.FTZ R0, R0, R5 ;  /* 0x0000000500007220 */ /* 0x000fc80000410000 */
[----:B------:R2:W3:Y:S01]  /*13d10*/  MUFU.SQRT R18, R0 ;  /* 0x0000000000127308 */ /* 0x0004e20000002000 */
[----:B------:R-:W-:Y:S05]  /*13d20*/  BRA `(.L_x_6789) ;  /* 0x0000000000487947 */ /* 0x000fea0003800000 */
.L_x_6785:
        /* <DEDUP_REMOVED lines=12> */
.L_x_6784:
[----:B------:R-:W-:Y:S01]  /*13df0*/  FADD.FTZ R0, R6, 1 ;  /* 0x3f80000006007421 */ /* 0x000fe20000010000 */
[----:B------:R-:W-:Y:S01]  /*13e00*/  MUFU.SQRT R5, R12 ;  /* 0x0000000c00057308 */ /* 0x000fe20000002000 */
[----:B------:R-:W-:Y:S02]  /*13e10*/  MOV R11, 0x3f800000 ;  /* 0x3f800000000b7802 */ /* 0x000fe40000000f00 */
[----:B------:R-:W-:-:S06]  /*13e20*/  FMUL.FTZ R0, R0, 0.5 ;  /* 0x3f00000000007820 */ /* 0x000fcc0000410000 */
[----:B------:R-:W2:Y:S02]  /*13e30*/  MUFU.SQRT R0, R0 ;  /* 0x0000000000007308 */ /* 0x000ea40000002000 */
[----:B--2---:R-:W-:-:S07]  /*13e40*/  FMUL.FTZ R18, R5, R0 ;  /* 0x0000000005127220 */ /* 0x004fce0000410000 */
.L_x_6789:
[----:B------:R-:W-:Y:S05]  /*13e50*/  BSYNC.RECONVERGENT B1 ;  /* 0x0000000000017941 */ /* 0x000fea0003800200 */
.L_x_6783:
[----:B------:R-:W-:Y:S05]  /*13e60*/  BRA `(.L_x_6790) ;  /* 0x0000000000087947 */ /* 0x000fea0003800000 */
.L_x_6780:
[----:B------:R-:W-:Y:S01]  /*13e70*/  FMUL.FTZ R18, R6, 16777216 ;  /* 0x4b80000006127820 */ /* 0x000fe20000410000 */
[----:B------:R-:W-:-:S07]  /*13e80*/  FMUL.FTZ R11, R11, 16777216 ;  /* 0x4b8000000b0b7820 */ /* 0x000fce0000410000 */
.L_x_6790:
[----:B------:R-:W-:Y:S05]  /*13e90*/  BSYNC.RELIABLE B0 ;  /* 0x0000000000007941 */ /* 0x000fea0003800100 */
.L_x_6779:
        /* <DEDUP_REMOVED lines=16> */
[----:B------:R-:W-:-:S07]  /*13fa0*/  IMAD.MOV.U32 R4, RZ, RZ, R9 ;  /* 0x000000ffff047224 */ /* 0x000fce00078e0009 */
.L_x_6792:
[----:B------:R-:W-:Y:S05]  /*13fb0*/  BSYNC.RECONVERGENT B4 ;  /* 0x0000000000047941 */ /* 0x000fea0003800200 */
.L_x_6791:
        /* <DEDUP_REMOVED lines=28> */
.L_x_6782:
[----:B------:R-:W-:Y:S05]  /*14180*/  BSYNC.RECONVERGENT B3 ;  /* 0x0000000000037941 */ /* 0x000fea0003800200 */
.L_x_6778:
[----:B-1----:R-:W-:Y:S02]  /*14190*/  LOP3.LUT R3, R14, 0x80000000, R3, 0xb8, !PT ;  /* 0x800000000e037812 */ /* 0x002fe400078eb803 */
[----:B------:R-:W-:Y:S01]  /*141a0*/  LOP3.LUT R2, R5, 0x80000000, R2, 0xb8, !PT ;  /* 0x8000000005027812 */ /* 0x000fe200078eb802 */
[----:B------:R-:W-:Y:S06]  /*141b0*/  BRA `(.L_x_6765) ;  /* 0x0000001400007947 */ /* 0x000fec0003800000 */
.L_x_6766:
        /* <DEDUP_REMOVED lines=32> */
.L_x_6798:
[----:B------:R-:W-:Y:S05]  /*143c0*/  BSYNC.RECONVERGENT B4 ;  /* 0x0000000000047941 */ /* 0x000fea0003800200 */
.L_x_6797:
        /* <DEDUP_REMOVED lines=22> */
.L_x_6796:
        /* <DEDUP_REMOVED lines=28> */
.L_x_6801:
[----:B------:R-:W-:Y:S05]  /*146f0*/  BSYNC.RECONVERGENT B4 ;  /* 0x0000000000047941 */ /* 0x000fea0003800200 */
.L_x_6800:
        /* <DEDUP_REMOVED lines=22> */
.L_x_6795:
        /* <DEDUP_REMOVED lines=33> */
.L_x_6803:
[----:B------:R-:W-:Y:S05]  /*14a70*/  BSYNC.RECONVERGENT B4 ;  /* 0x0000000000047941 */ /* 0x000fea0003800200 */
.L_x_6802:
        /* <DEDUP_REMOVED lines=22> */
.L_x_6794:
        /* <DEDUP_REMOVED lines=25> */
.L_x_6807:
[----:B------:R-:W-:Y:S05]  /*14d70*/  BSYNC.RECONVERGENT B4 ;  /* 0x0000000000047941 */ /* 0x000fea0003800200 */
.L_x_6806:
        /* <DEDUP_REMOVED lines=22> */
.L_x_6805:
        /* <DEDUP_REMOVED lines=28> */
.L_x_6809:
[----:B------:R-:W-:Y:S05]  /*150a0*/  BSYNC.RECONVERGENT B4 ;  /* 0x0000000000047941 */ /* 0x000fea0003800200 */
.L_x_6808:
[----:B------:R-:W-:Y:S02]  /*150b0*/  HFMA2 R5, -RZ, RZ, 0.89990234375, 10328 ;  /* 0x3b33710bff057431 */ /* 0x000fe400000001ff */
[----:B------:R-:W-:Y:S01]  /*150c0*/  FMUL.FTZ R0, R4, R4 ;  /* 0x0000000404007220 */ /* 0x000fe20000410000 */
[----:B------:R-:W-:Y:S01]  /*150d0*/  IMAD.MOV.U32 R7, RZ, RZ, 0x3fd774eb ;  /* 0x3fd774ebff077424 */ /* 0x000fe200078e00ff */
        /* <DEDUP_REMOVED lines=19> */
.L_x_6804:
        /* <DEDUP_REMOVED lines=33> */
.L_x_6811:
[----:B------:R-:W-:Y:S05]  /*15420*/  BSYNC.RECONVERGENT B4 ;  /* 0x0000000000047941 */ /* 0x000fea0003800200 */
.L_x_6810:
        /* <DEDUP_REMOVED lines=21> */
.L_x_6799:
[----:B------:R-:W-:Y:S05]  /*15580*/  BSYNC.RECONVERGENT B3 ;  /* 0x0000000000037941 */ /* 0x000fea0003800200 */
.L_x_6793:
[----:B------:R-:W-:Y:S01]  /*15590*/  FADD.FTZ R14, R14, 0.69314718246459960938 ;  /* 0x3f3172180e0e7421 */ /* 0x000fe20000010000 */
[----:B------:R-:W-:-:S04]  /*155a0*/  LOP3.LUT R2, R11, 0x80000000, R2, 0xb8, !PT ;  /* 0x800000000b027812 */ /* 0x000fc800078eb802 */
[----:B------:R-:W-:-:S07]  /*155b0*/  LOP3.LUT R3, R14, 0x80000000, R3, 0xb8, !PT ;  /* 0x800000000e037812 */ /* 0x000fce00078eb803 */
.L_x_6765:
[----:B------:R-:W-:Y:S05]  /*155c0*/  BSYNC.RECONVERGENT B2 ;  /* 0x0000000000027941 */ /* 0x000fea0003800200 */
.L_x_6763:
        /* <DEDUP_REMOVED lines=12> */
[----:B-1----:R-:W-:Y:S01]  /*15690*/  STG.E.U8 desc[UR36][R16.64], R3 ;  /* 0x0000000310007986 */ /* 0x002fe2000c101124 */
[----:B------:R-:W-:Y:S05]  /*156a0*/  EXIT ;  /* 0x000000000000794d */ /* 0x000fea0003800000 */
.L_x_6815:
[----:B------:R-:W4:Y:S02]  /*156b0*/  F2I.S64.TRUNC R2, R2 ;  /* 0x0000000200027311 */ /* 0x000f24000020d900 */
[----:B----4-:R-:W-:-:S05]  /*156c0*/  MOV R5, R2 ;  /* 0x0000000200057202 */ /* 0x010fca0000000f00 */
[----:B------:R-:W-:Y:S01]  /*156d0*/  STG.E.U8 desc[UR36][R16.64], R5 ;  /* 0x0000000510007986 */ /* 0x000fe2000c101124 */
[----:B------:R-:W-:Y:S05]  /*156e0*/  EXIT ;  /* 0x000000000000794d */ /* 0x000fea0003800000 */
.L_x_6814:
[----:B------:R-:W-:-:S09]  /*156f0*/  UISETP.NE.AND UP0, UPT, UR4, 0x2, UPT ;  /* 0x000000020400788c */ /* 0x000fd2000bf05270 */
[----:B------:R-:W-:Y:S05]  /*15700*/  BRA.U !UP0, `(.L_x_6817) ;  /* 0x0000000108287547 */ /* 0x000fea000b800000 */
[----:B------:R-:W-:-:S09]  /*15710*/  UISETP.NE.AND UP0, UPT, UR4, 0x3, UPT ;  /* 0x000000030400788c */ /* 0x000fd2000bf05270 */
[----:B------:R-:W-:Y:S05]  /*15720*/  BRA.U !UP0, `(.L_x_6818) ;  /* 0x0000000108147547 */ /* 0x000fea000b800000 */
[----:B------:R-:W-:-:S09]  /*15730*/  UISETP.NE.AND UP0, UPT, UR4, 0x4, UPT ;  /* 0x000000040400788c */ /* 0x000fd2000bf05270 */
[----:B------:R-:W-:Y:S05]  /*15740*/  BRA.U UP0, `(.L_x_6816) ;  /* 0x00000009003c7547 */ /* 0x000fea000b800000 */
[----:B------:R-:W1:Y:S02]  /*15750*/  F2I.S64.TRUNC R2, R2 ;  /* 0x0000000200027311 */ /* 0x000e64000020d900 */
[----:B-1----:R-:W-:Y:S01]  /*15760*/  STG.E.64 desc[UR36][R16.64], R2 ;  /* 0x0000000210007986 */ /* 0x002fe2000c101b24 */
[----:B------:R-:W-:Y:S05]  /*15770*/  EXIT ;  /* 0x000000000000794d */ /* 0x000fea0003800000 */
.L_x_6818:
[----:B------:R-:W1:Y:S02]  /*15780*/  F2I.FTZ.TRUNC.NTZ R3, R2 ;  /* 0x0000000200037305 */ /* 0x000e64000021f100 */
[----:B-1----:R-:W-:Y:S01]  /*15790*/  STG.E desc[UR36][R16.64], R3 ;  /* 0x0000000310007986 */ /* 0x002fe2000c101924 */
[----:B------:R-:W-:Y:S05]  /*157a0*/  EXIT ;  /* 0x000000000000794d */ /* 0x000fea0003800000 */
.L_x_6817:
[----:B------:R-:W1:Y:S02]  /*157b0*/  F2I.FTZ.TRUNC.NTZ R3, R2 ;  /* 0x0000000200037305 */ /* 0x000e64000021f100 */
[----:B-1----:R-:W-:Y:S01]  /*157c0*/  STG.E.U16 desc[UR36][R16.64], R3 ;  /* 0x0000000310007986 */ /* 0x002fe2000c101524 */
[----:B------:R-:W-:Y:S05]  /*157d0*/  EXIT ;  /* 0x000000000000794d */ /* 0x000fea0003800000 */
.L_x_6813:
        /* <DEDUP_REMOVED lines=8> */
.L_x_6820:
[----:B------:R-:W-:-:S05]  /*15860*/  F2FP.F16.F32.PACK_AB R2, RZ, R2 ;  /* 0x00000002ff02723e */ /* 0x000fca00000000ff */
[----:B------:R-:W-:Y:S01]  /*15870*/  STG.E.U16 desc[UR36][R16.64], R2 ;  /* 0x0000000210007986 */ /* 0x000fe2000c101524 */
[----:B------:R-:W-:Y:S05]  /*15880*/  EXIT ;  /* 0x000000000000794d */ /* 0x000fea0003800000 */
.L_x_6819:
[----:B------:R-:W-:-:S09]  /*15890*/  UISETP.NE.AND UP0, UPT, UR4, 0x7, UPT ;  /* 0x000000070400788c */ /* 0x000fd2000bf05270 */
[----:B------:R-:W-:Y:S05]  /*158a0*/  BRA.U !UP0, `(.L_x_6821) ;  /* 0x0000000108247547 */ /* 0x000fea000b800000 */
[----:B------:R-:W-:-:S09]  /*158b0*/  UISETP.NE.AND UP0, UPT, UR4, 0x8, UPT ;  /* 0x000000080400788c */ /* 0x000fd2000bf05270 */
[----:B------:R-:W-:Y:S05]  /*158c0*/  BRA.U !UP0, `(.L_x_6822) ;  /* 0x0000000108107547 */ /* 0x000fea000b800000 */
[----:B------:R-:W-:-:S09]  /*158d0*/  UISETP.NE.AND UP0, UPT, UR4, 0x9, UPT ;  /* 0x000000090400788c */ /* 0x000fd2000bf05270 */
[----:B------:R-:W-:Y:S05]  /*158e0*/  BRA.U UP0, `(.L_x_6816) ;  /* 0x0000000500d47547 */ /* 0x000fea000b800000 */
[----:B------:R-:W-:Y:S01]  /*158f0*/  STG.E.64 desc[UR36][R16.64], R2 ;  /* 0x0000000210007986 */ /* 0x000fe2000c101b24 */
[----:B------:R-:W-:Y:S05]  /*15900*/  EXIT ;  /* 0x000000000000794d */ /* 0x000fea0003800000 */
.L_x_6822:
[----:B------:R-:W-:-:S05]  /*15910*/  F2FP.F16.F32.PACK_AB R3, R3, R2 ;  /* 0x000000020303723e */ /* 0x000fca00000000ff */
[----:B------:R-:W-:Y:S01]  /*15920*/  STG.E desc[UR36][R16.64], R3 ;  /* 0x0000000310007986 */ /* 0x000fe2000c101924 */
[----:B------:R-:W-:Y:S05]  /*15930*/  EXIT ;  /* 0x000000000000794d */ /* 0x000fea0003800000 */
.L_x_6821:
[----:B------:R-:W-:-:S06]  /*15940*/  FMUL.FTZ R2, R2, 1 ;  /* 0x3f80000002027820 */ /* 0x000fcc0000410000 */
[----:B------:R-:W1:Y:S02]  /*15950*/  F2F.F64.F32 R2, R2 ;  /* 0x0000000200027310 */ /* 0x000e640000201800 */
[----:B-1----:R-:W-:Y:S01]  /*15960*/  STG.E.64 desc[UR36][R16.64], R2 ;  /* 0x0000000210007986 */ /* 0x002fe2000c101b24 */
[----:B------:R-:W-:Y:S05]  /*15970*/  EXIT ;  /* 0x000000000000794d */ /* 0x000fea0003800000 */
.L_x_6812:
        /* <DEDUP_REMOVED lines=11> */
[----:B-1----:R-:W-:Y:S01]  /*15a30*/  STG.E.U16 desc[UR36][R16.64], R3 ;  /* 0x0000000310007986 */ /* 0x002fe2000c101524 */
[----:B------:R-:W-:Y:S05]  /*15a40*/  EXIT ;  /* 0x000000000000794d */ /* 0x000fea0003800000 */
.L_x_6826:
[----:B----4-:R-:W-:Y:S01]  /*15a50*/  LOP3.LUT R4, R2, 0x7fffffff, RZ, 0xc0, !PT ;  /* 0x7fffffff02047812 */ /* 0x010fe200078ec0ff */
        /* <DEDUP_REMOVED lines=15> */
.L_x_6829:
[----:B------:R-:W-:-:S04]  /*15b50*/  SHF.R.U32.HI R2, RZ, 0x18, R2 ;  /* 0x00000018ff027819 */ /* 0x000fc80000011602 */
[----:B------:R-:W-:-:S04]  /*15b60*/  LOP3.LUT R2, R3, 0x80, R2, 0xf8, !PT ;  /* 0x0000008003027812 */ /* 0x000fc800078ef802 */
[----:B------:R-:W-:-:S07]  /*15b70*/  PRMT R8, R2, 0x7610, R8 ;  /* 0x0000761002087816 */ /* 0x000fce0000000008 */
.L_x_6828:
[----:B------:R-:W-:Y:S05]  /*15b80*/  BSYNC.RECONVERGENT B0 ;  /* 0x0000000000007941 */ /* 0x000fea0003800200 */
.L_x_6827:
[----:B------:R-:W-:Y:S01]  /*15b90*/  STG.E.U8 desc[UR36][R16.64], R8 ;  /* 0x0000000810007986 */ /* 0x000fe2000c101124 */
[----:B------:R-:W-:Y:S05]  /*15ba0*/  EXIT ;  /* 0x000000000000794d */ /* 0x000fea0003800000 */
.L_x_6825:
[----:B----4-:R-:W-:Y:S01]  /*15bb0*/  LOP3.LUT R4, R2, 0x7fffffff, RZ, 0xc0, !PT ;  /* 0x7fffffff02047812 */ /* 0x010fe200078ec0ff */
        /* <DEDUP_REMOVED lines=15> */
.L_x_6832:
[----:B------:R-:W-:-:S04]  /*15cb0*/  SHF.R.U32.HI R2, RZ, 0x18, R2 ;  /* 0x00000018ff027819 */ /* 0x000fc80000011602 */
[----:B------:R-:W-:-:S04]  /*15cc0*/  LOP3.LUT R3, R3, 0x80, R2, 0xf8, !PT ;  /* 0x0000008003037812 */ /* 0x000fc800078ef802 */
[----:B------:R-:W-:-:S07]  /*15cd0*/  PRMT R8, R3, 0x7610, R8 ;  /* 0x0000761003087816 */ /* 0x000fce0000000008 */
.L_x_6831:
[----:B------:R-:W-:Y:S05]  /*15ce0*/  BSYNC.RECONVERGENT B0 ;  /* 0x0000000000007941 */ /* 0x000fea0003800200 */
.L_x_6830:
[----:B------:R-:W-:Y:S01]  /*15cf0*/  STG.E.U8 desc[UR36][R16.64], R8 ;  /* 0x0000000810007986 */ /* 0x000fe2000c101124 */
[----:B------:R-:W-:Y:S05]  /*15d00*/  EXIT ;  /* 0x000000000000794d */ /* 0x000fea0003800000 */
.L_x_6824:
[----:B------:R-:W-:-:S09]  /*15d10*/  UISETP.NE.AND UP0, UPT, UR4, 0x1c, UPT ;  /* 0x0000001c0400788c */ /* 0x000fd2000bf05270 */
[----:B------:R-:W-:Y:S05]  /*15d20*/  BRA.U !UP0, `(.L_x_6833) ;  /* 0x0000000108587547 */ /* 0x000fea000b800000 */
[----:B------:R-:W-:-:S09]  /*15d30*/  UISETP.NE.AND UP0, UPT, UR4, 0x1d, UPT ;  /* 0x0000001d0400788c */ /* 0x000fd2000bf05270 */
[----:B------:R-:W-:Y:S05]  /*15d40*/  BRA.U !UP0, `(.L_x_6834) ;  /* 0x0000000108447547 */ /* 0x000fea000b800000 */
[----:B------:R-:W-:-:S09]  /*15d50*/  UISETP.NE.AND UP0, UPT, UR4, 0x2c, UPT ;  /* 0x0000002c0400788c */ /* 0x000fd2000bf05270 */
[----:B------:R-:W-:Y:S05]  /*15d60*/  BRA.U UP0, `(.L_x_6816) ;  /* 0x0000000100b47547 */ /* 0x000fea000b800000 */
[----:B----4-:R-:W-:-:S04]  /*15d70*/  SHF.R.U32.HI R4, RZ, 0x17, R2 ;  /* 0x00000017ff047819 */ /* 0x010fc80000011602 */
        /* <DEDUP_REMOVED lines=14> */
.L_x_6834:
[----:B------:R-:W1:Y:S02]  /*15e60*/  F2I.U64.TRUNC R2, R2 ;  /* 0x0000000200027311 */ /* 0x000e64000020d800 */
[----:B-1----:R-:W-:Y:S01]  /*15e70*/  STG.E.64 desc[UR36][R16.64], R2 ;  /* 0x0000000210007986 */ /* 0x002fe2000c101b24 */
[----:B------:R-:W-:Y:S05]  /*15e80*/  EXIT ;  /* 0x000000000000794d */ /* 0x000fea0003800000 */
.L_x_6833:
[----:B------:R-:W1:Y:S02]  /*15e90*/  F2I.FTZ.U32.TRUNC.NTZ R3, R2 ;  /* 0x0000000200037305 */ /* 0x000e64000021f000 */
[----:B-1----:R-:W-:Y:S01]  /*15ea0*/  STG.E desc[UR36][R16.64], R3 ;  /* 0x0000000310007986 */ /* 0x002fe2000c101924 */
[----:B------:R-:W-:Y:S05]  /*15eb0*/  EXIT ;  /* 0x000000000000794d */ /* 0x000fea0003800000 */
.L_x_6823:
        /* <DEDUP_REMOVED lines=10> */
[----:B------:R-:W-:Y:S01]  /*15f60*/  STG.E.U8 desc[UR36][R16.64], R3 ;  /* 0x0000000310007986 */ /* 0x000fe2000c101124 */
[----:B------:R-:W-:Y:S05]  /*15f70*/  EXIT ;  /* 0x000000000000794d */ /* 0x000fea0003800000 */
.L_x_6836:
[----:B----4-:R-:W-:Y:S01]  /*15f80*/  FMUL.FTZ R4, R2, 1 ;  /* 0x3f80000002047820 */ /* 0x010fe20000410000 */
[----:B------:R-:W-:-:S05]  /*15f90*/  FMUL.FTZ R6, R3, 1 ;  /* 0x3f80000003067820 */ /* 0x000fca0000410000 */
[----:B------:R-:W-:Y:S08]  /*15fa0*/  F2F.F64.F32 R4, R4 ;  /* 0x0000000400047310 */ /* 0x000ff00000201800 */
[----:B------:R-:W1:Y:S02]  /*15fb0*/  F2F.F64.F32 R6, R6 ;  /* 0x0000000600067310 */ /* 0x000e640000201800 */
[----:B-1----:R-:W-:Y:S01]  /*15fc0*/  STG.E.128 desc[UR36][R16.64], R4 ;  /* 0x0000000410007986 */ /* 0x002fe2000c101d24 */
[----:B------:R-:W-:Y:S05]  /*15fd0*/  EXIT ;  /* 0x000000000000794d */ /* 0x000fea0003800000 */
.L_x_6835:
[----:B------:R-:W-:-:S09]  /*15fe0*/  UISETP.NE.AND UP0, UPT, UR4, 0xf, UPT ;  /* 0x0000000f0400788c */ /* 0x000fd2000bf05270 */
[----:B------:R-:W-:Y:S05]  /*15ff0*/  BRA.U !UP0, `(.L_x_6837) ;  /* 0x0000000108e07547 */ /* 0x000fea000b800000 */
[----:B------:R-:W-:-:S09]  /*16000*/  UISETP.NE.AND UP0, UPT, UR4, 0x17, UPT ;  /* 0x000000170400788c */ /* 0x000fd2000bf05270 */
[----:B------:R-:W-:Y:S05]  /*16010*/  BRA.U !UP0, `(.L_x_6838) ;  /* 0x00000001088c7547 */ /* 0x000fea000b800000 */
[----:B------:R-:W-:-:S09]  /*16020*/  UISETP.NE.AND UP0, UPT, UR4, 0x18, UPT ;  /* 0x000000180400788c */ /* 0x000fd2000bf05270 */
[----:B------:R-:W-:Y:S05]  /*16030*/  BRA.U !UP0, `(.L_x_6839) ;  /* 0x0000000108447547 */ /* 0x000fea000b800000 */
.L_x_6816:
[----:B------:R-:W-:Y:S01]  /*16040*/  MOV R0, 0x0 ;  /* 0x0000000000007802 */ /* 0x000fe20000000f00 */
[----:B------:R-:W4:Y:S01]  /*16050*/  LDCU.64 UR4, c[0x4][0x158] ;  /* 0x01002b00ff0477ac */ /* 0x000f220008000a00 */
[----:B------:R-:W-:Y:S01]  /*16060*/  HFMA2 R8, -RZ, RZ, 0, 6.020069122314453125e-06 ;  /* 0x00000065ff087431 */ /* 0x000fe200000001ff */
[----:B0-----:R-:W-:Y:S01]  /*16070*/  MOV R12, 0x1 ;  /* 0x00000001000c7802 */ /* 0x001fe20000000f00 */
[----:B------:R0:W1:Y:S01]  /*16080*/  LDC.64 R2, c[0x4][R0] ;  /* 0x0100000000027b82 */ /* 0x0000620000000a00 */
[----:B------:R-:W2:Y:S01]  /*16090*/  LDCU.64 UR6, c[0x4][0x160] ;  /* 0x01002c00ff0677ac */ /* 0x000ea20008000a00 */
[----:B------:R-:W-:Y:S01]  /*160a0*/  IMAD.MOV.U32 R13, RZ, RZ, RZ ;  /* 0x000000ffff0d7224 */ /* 0x000fe200078e00ff */
[----:B------:R-:W3:Y:S01]  /*160b0*/  LDCU.64 UR8, c[0x4][0x20] ;  /* 0x01000400ff0877ac */ /* 0x000ee20008000a00 */
[----:B----4-:R-:W-:Y:S01]  /*160c0*/  IMAD.U32 R4, RZ, RZ, UR4 ;  /* 0x00000004ff047e24 */ /* 0x010fe2000f8e00ff */
[----:B------:R-:W-:Y:S02]  /*160d0*/  MOV R5, UR5 ;  /* 0x0000000500057c02 */ /* 0x000fe40008000f00 */
[----:B--2---:R-:W-:-:S02]  /*160e0*/  MOV R6, UR6 ;  /* 0x0000000600067c02 */ /* 0x004fc40008000f00 */
[----:B------:R-:W-:Y:S01]  /*160f0*/  MOV R7, UR7 ;  /* 0x0000000700077c02 */ /* 0x000fe20008000f00 */
[----:B---3--:R-:W-:Y:S01]  /*16100*/  IMAD.U32 R10, RZ, RZ, UR8 ;  /* 0x00000008ff0a7e24 */ /* 0x008fe2000f8e00ff */
[----:B0-----:R-:W-:-:S07]  /*16110*/  MOV R11, UR9 ;  /* 0x00000009000b7c02 */ /* 0x001fce0008000f00 */
[----:B------:R-:W-:-:S07]  /*16120*/  LEPC R20, `(.L_x_6840) ;  /* 0x000000001014794e */ /* 0x000fce0000000000 */
[----:B-1----:R-:W-:Y:S05]  /*16130*/  CALL.ABS.NOINC R2 ;  /* 0x0000000002007343 */ /* 0x002fea0003c00000 */
.L_x_6840:
[----:B------:R-:W-:Y:S05]  /*16140*/  EXIT ;  /* 0x000000000000794d */ /* 0x000fea0003800000 */
.L_x_6839:
[----:B----4-:R-:W-:Y:S01]  /*16150*/  LOP3.LUT R4, R2, 0x7fffffff, RZ, 0xc0, !PT ;  /* 0x7fffffff02047812 */ /* 0x010fe200078ec0ff */
        /* <DEDUP_REMOVED lines=11> */
.L_x_6842:
[----:B------:R-:W-:Y:S05]  /*16210*/  BSYNC.RECONVERGENT B0 ;  /* 0x0000000000007941 */ /* 0x000fea0003800200 */
.L_x_6841:
[----:B------:R-:W-:-:S05]  /*16220*/  LOP3.LUT R3, R0, 0x80, R5, 0xf8, !PT ;  /* 0x0000008000037812 */ /* 0x000fca00078ef805 */
[----:B------:R-:W-:Y:S01]  /*16230*/  STG.E.U8 desc[UR36][R16.64], R3 ;  /* 0x0000000310007986 */ /* 0x000fe2000c101124 */
[----:B------:R-:W-:Y:S05]  /*16240*/  EXIT ;  /* 0x000000000000794d */ /* 0x000fea0003800000 */
.L_x_6838:
[----:B----4-:R-:W-:Y:S01]  /*16250*/  LOP3.LUT R4, R2, 0x7fffffff, RZ, 0xc0, !PT ;  /* 0x7fffffff02047812 */ /* 0x010fe200078ec0ff */
        /* <DEDUP_REMOVED lines=10> */
.L_x_6844:
[----:B------:R-:W-:Y:S02]  /*16300*/  ISETP.GT.U32.AND P0, PT, R4, 0x7f800000, PT ;  /* 0x7f8000000400780c */ /* 0x000fe40003f04070 */
[----:B------:R-:W-:-:S04]  /*16310*/  MOV R0, 0x7f ;  /* 0x0000007f00007802 */ /* 0x000fc80000000f00 */
[----:B------:R-:W-:-:S07]  /*16320*/  SEL R0, R0, 0x7c, P0 ;  /* 0x0000007c00007807 */ /* 0x000fce0000000000 */
.L_x_6845:
[----:B------:R-:W-:Y:S05]  /*16330*/  BSYNC.RECONVERGENT B0 ;  /* 0x0000000000007941 */ /* 0x000fea0003800200 */
.L_x_6843:
[----:B------:R-:W-:-:S04]  /*16340*/  SHF.R.U32.HI R3, RZ, 0x18, R2 ;  /* 0x00000018ff037819 */ /* 0x000fc80000011602 */
[----:B------:R-:W-:-:S05]  /*16350*/  LOP3.LUT R3, R0, 0x80, R3, 0xf8, !PT ;  /* 0x0000008000037812 */ /* 0x000fca00078ef803 */
[----:B------:R-:W-:Y:S01]  /*16360*/  STG.E.U8 desc[UR36][R16.64], R3 ;  /* 0x0000000310007986 */ /* 0x000fe2000c101124 */
[----:B------:R-:W-:Y:S05]  /*16370*/  EXIT ;  /* 0x000000000000794d */ /* 0x000fea0003800000 */
.L_x_6837:
[----:B------:R-:W-:-:S05]  /*16380*/  F2FP.BF16.F32.PACK_AB R2, RZ, R2 ;  /* 0x00000002ff02723e */ /* 0x000fca00000010ff */
[----:B------:R-:W-:Y:S01]  /*16390*/  STG.E.U16 desc[UR36][R16.64], R2 ;  /* 0x0000000210007986 */ /* 0x000fe2000c101524 */
[----:B------:R-:W-:Y:S05]  /*163a0*/  EXIT ;  /* 0x000000000000794d */ /* 0x000fea0003800000 */
        .weak           $__internal_7_$__cuda_sm3x_div_rn_ftz_f32_slowpath
        .type           $__internal_7_$__cuda_sm3x_div_rn_ftz_f32_slowpath,@function
        .size           $__internal_7_$__cuda_sm3x_div_rn_ftz_f32_slowpath,(.L_x_18274 - $__internal_7_$__cuda_sm3x_div_rn_ftz_f32_slowpath)
$__internal_7_$__cuda_sm3x_div_rn_ftz_f32_slowpath:
        /* <DEDUP_REMOVED lines=32> */
.L_x_6848:
[----:B------:R-:W-:Y:S05]  /*165b0*/  BSYNC.RELIABLE B1 ;  /* 0x0000000000017941 */ /* 0x000fea0003800100 */
.L_x_6847:
        /* <DEDUP_REMOVED lines=27> */
.L_x_6854:
[----:B------:R-:W-:-:S07]  /*16770*/  LEA R9, R5, R9, 0x17 ;  /* 0x0000000905097211 */ /* 0x000fce00078eb8ff */
.L_x_6855:
[----:B------:R-:W-:Y:S05]  /*16780*/  BSYNC.RECONVERGENT B1 ;  /* 0x0000000000017941 */ /* 0x000fea0003800200 */
.L_x_6853:
[----:B------:R-:W-:Y:S05]  /*16790*/  BRA `(.L_x_6856) ;  /* 0x0000000000207947 */ /* 0x000fea0003800000 */
.L_x_6852:
[----:B------:R-:W-:-:S04]  /*167a0*/  LOP3.LUT R0, R13, 0x80000000, R0, 0x48, !PT ;  /* 0x800000000d007812 */ /* 0x000fc800078e4800 */
[----:B------:R-:W-:Y:S01]  /*167b0*/  LOP3.LUT R9, R0, 0x7f800000, RZ, 0xfc, !PT ;  /* 0x7f80000000097812 */ /* 0x000fe200078efcff */
[----:B------:R-:W-:Y:S06]  /*167c0*/  BRA `(.L_x_6856) ;  /* 0x0000000000147947 */ /* 0x000fec0003800000 */
.L_x_6851:
[----:B------:R-:W-:Y:S01]  /*167d0*/  LOP3.LUT R9, R13, 0x80000000, R0, 0x48, !PT ;  /* 0x800000000d097812 */ /* 0x000fe200078e4800 */
[----:B------:R-:W-:Y:S06]  /*167e0*/  BRA `(.L_x_6856) ;  /* 0x00000000000c7947 */ /* 0x000fec0003800000 */
.L_x_6850:
[----:B------:R-:W0:Y:S01]  /*167f0*/  MUFU.RSQ R9, -QNAN ;  /* 0xffc0000000097908 */ /* 0x000e220000001400 */
[----:B------:R-:W-:Y:S05]  /*16800*/  BRA `(.L_x_6856) ;  /* 0x0000000000047947 */ /* 0x000fea0003800000 */
.L_x_6849:
[----:B------:R-:W-:-:S07]  /*16810*/  FADD.FTZ R9, R0, R13 ;  /* 0x0000000d00097221 */ /* 0x000fce0000010000 */
.L_x_6856:
[----:B------:R-:W-:Y:S05]  /*16820*/  BSYNC.RECONVERGENT B0 ;  /* 0x0000000000007941 */ /* 0x000fea0003800200 */
.L_x_6846:
[----:B------:R-:W-:-:S04]  /*16830*/  HFMA2 R5, -RZ, RZ, 0, 0 ;  /* 0x00000000ff057431 */ /* 0x000fc800000001ff */
[----:B0-----:R-:W-:Y:S05]  /*16840*/  RET.REL.NODEC R4 `(_ZN2at6native18elementwise_kernelILi128ELi4EZNS0_15gpu_kernel_implIZZZNS0_16asin_kernel_cudaERNS_18TensorIteratorBaseEENKUlvE_clEvENKUlvE0_clEvEUlN3c107complexIfEEE_EEvS4_RKT_EUliE_EEviT1_) ;  /* 0xfffffe9404ec7950 */ /* 0x001fea0003c3ffff */
.L_x_6857:
        /* <DEDUP_REMOVED lines=11> */
.L_x_18274:


//--------------------- .text._ZN2at6native27unrolled_elementwise_kernelIZZZNS0_16asin_kernel_cudaERNS_18TensorIteratorBaseEENKUlvE_clEvENKUlvE0_clEvEUlN3c107complexIfEEE_St5arrayIPcLm2EELi4E23TrivialOffsetCalculatorILi1EjESE_NS0_6memory12LoadWithCastILi1EEENSF_13StoreWithCastILi1EEEEEviT_T0_T2_T3_T4_T5_ --------------------------
	.section	.text._ZN2at6native27unrolled_elementwise_kernelIZZZNS0_16asin_kernel_cudaERNS_18TensorIteratorBaseEENKUlvE_clEvENKUlvE0_clEvEUlN3c107complexIfEEE_St5arrayIPcLm2EELi4E23TrivialOffsetCalculatorILi1EjESE_NS0_6memory12LoadWithCastILi1EEENSF_13StoreWithCastILi1EEEEEviT_T0_T2_T3_T4_T5_,"ax",@progbits
	.align	128
        .global         _ZN2at6native27unrolled_elementwise_kernelIZZZNS0_16asin_kernel_cudaERNS_18TensorIteratorBaseEENKUlvE_clEvENKUlvE0_clEvEUlN3c107complexIfEEE_St5arrayIPcLm2EELi4E23TrivialOffsetCalculatorILi1EjESE_NS0_6memory12LoadWithCastILi1EEENSF_13StoreWithCastILi1EEEEEviT_T0_T2_T3_T4_T5_
        .type           _ZN2at6native27unrolled_elementwise_kernelIZZZNS0_16asin_kernel_cudaERNS_18TensorIteratorBaseEENKUlvE_clEvENKUlvE0_clEvEUlN3c107complexIfEEE_St5arrayIPcLm2EELi4E23TrivialOffsetCalculatorILi1EjESE_NS0_6memory12LoadWithCastILi1EEENSF_13StoreWithCastILi1EEEEEviT_T0_T2_T3_T4_T5_,@function
        .size           _ZN2at6native27unrolled_elementwise_kernelIZZZNS0_16asin_kernel_cudaERNS_18TensorIteratorBaseEENKUlvE_clEvENKUlvE0_clEvEUlN3c107complexIfEEE_St5arrayIPcLm2EELi4E23TrivialOffsetCalculatorILi1EjESE_NS0_6memory12LoadWithCastILi1EEENSF_13StoreWithCastILi1EEEEEviT_T0_T2_T3_T4_T5_,(.L_x_18275 - _ZN2at6native27unrolled_elementwise_kernelIZZZNS0_16asin_kernel_cudaERNS_18TensorIteratorBaseEENKUlvE_clEvENKUlvE0_clEvEUlN3c107complexIfEEE_St5arrayIPcLm2EELi4E23TrivialOffsetCalculatorILi1EjESE_NS0_6memory12LoadWithCastILi1EEENSF_13StoreWithCastILi1EEEEEviT_T0_T2_T3_T4_T5_)
        .other          _ZN2at6native27unrolled_elementwise_kernelIZZZNS0_16asin_kernel_cudaERNS_18TensorIteratorBaseEENKUlvE_clEvENKUlvE0_clEvEUlN3c107complexIfEEE_St5arrayIPcLm2EELi4E23TrivialOffsetCalculatorILi1EjESE_NS0_6memory12LoadWithCastILi1EEENSF_13StoreWithCastILi1EEEEEviT_T0_T2_T3_T4_T5_,@"STO_CUDA_ENTRY STV_DEFAULT"
_ZN2at6native27unrolled_elementwise_kernelIZZZNS0_16asin_kernel_cudaERNS_18TensorIteratorBaseEENKUlvE_clEvENKUlvE0_clEvEUlN3c107complexIfEEE_St5arrayIPcLm2EELi4E23TrivialOffsetCalculatorILi1EjESE_NS0_6memory12LoadWithCastILi1EEENSF_13StoreWithCastILi1EEEEEviT_T0_T2_T3_T4_T5_:
.text._ZN2at6native27unrolled_elementwise_kernelIZZZNS0_16asin_kernel_cudaERNS_18TensorIteratorBaseEENKUlvE_clEvENKUlvE0_clEvEUlN3c107complexIfEEE_St5arrayIPcLm2EELi4E23TrivialOffsetCalculatorILi1EjESE_NS0_6memory12LoadWithCastILi1EEENSF_13StoreWithCastILi1EEEEEviT_T0_T2_T3_T4_T5_:
        /* <DEDUP_REMOVED lines=19> */
[----:B0-----:R-:W-:-:S04]  /*0130*/  IADD3 R2, P0, PT, R5, R2, RZ ;  /* 0x0000000205027210 */ /* 0x001fc80007f1e0ff */
[----:B------:R-:W-:Y:S01]  /*0140*/  IADD3.X R3, PT, PT, RZ, R3, RZ, P0, !PT ;  /* 0x00000003ff037210 */ /* 0x000fe200007fe4ff */
[----:B------:R-:W-:Y:S08]  /*0150*/  BRA.U UP0, `(.L_x_6861) ;  /* 0x00000005000c7547 */ /* 0x000ff0000b800000 */
        /* <DEDUP_REMOVED lines=10> */
[----:B--2---:R4:W0:Y:S01]  /*0200*/  I2F.S16 R22, R2 ;  /* 0x0000000200167306 */ /* 0x0048220000101400 */
[----:B------:R-:W-:Y:S05]  /*0210*/  BRA `(.L_x_6866) ;  /* 0x0000000c007c7947 */ /* 0x000fea0003800000 */
.L_x_6864:
[----:B------:R-:W2:Y:S01]  /*0220*/  LDG.E.U8 R2, desc[UR36][R2.64] ;  /* 0x0000002402027981 */ /* 0x000ea2000c1e1100 */
[----:B------:R-:W-:Y:S01]  /*0230*/  IMAD.MOV.U32 R23, RZ, RZ, RZ ;  /* 0x000000ffff177224 */ /* 0x000fe200078e00ff */
[----:B--2---:R-:W-:Y:S01]  /*0240*/  I2FP.F32.U32 R22, R2 ;  /* 0x0000000200167245 */ /* 0x004fe20000201000 */
[----:B------:R-:W-:Y:S06]  /*0250*/  BRA `(.L_x_6866) ;  /* 0x0000000c006c7947 */ /* 0x000fec0003800000 */
.L_x_6863:
        /* <DEDUP_REMOVED lines=10> */
.L_x_6868:
[----:B------:R-:W2:Y:S01]  /*0300*/  LDG.E R2, desc[UR36][R2.64] ;  /* 0x0000002402027981 */ /* 0x000ea2000c1e1900 */
[----:B------:R-:W-:Y:S01]  /*0310*/  IMAD.MOV.U32 R23, RZ, RZ, RZ ;  /* 0x000000ffff177224 */ /* 0x000fe200078e00ff */
[----:B--2---:R-:W-:Y:S01]  /*0320*/  I2FP.F32.S32 R22, R2 ;  /* 0x0000000200167245 */ /* 0x004fe20000201400 */
[----:B------:R-:W-:Y:S06]  /*0330*/  BRA `(.L_x_6866) ;  /* 0x0000000c00347947 */ /* 0x000fec0003800000 */
.L_x_6867:
[----:B------:R-:W2:Y:S01]  /*0340*/  LDG.E.U16 R2, desc[UR36][R2.64] ;  /* 0x0000002402027981 */ /* 0x000ea2000c1e1500 */
[----:B------:R-:W-:Y:S01]  /*0350*/  IMAD.MOV.U32 R23, RZ, RZ, RZ ;  /* 0x000000ffff177224 */ /* 0x000fe200078e00ff */
[----:B--2---:R2:W3:Y:S01]  /*0360*/  I2F.S16 R22, R2 ;  /* 0x0000000200167306 */ /* 0x0044e20000101400 */
[----:B------:R-:W-:Y:S05]  /*0370*/  BRA `(.L_x_6866) ;  /* 0x0000000c00247947 */ /* 0x000fea0003800000 */
.L_x_6862:
        /* <DEDUP_REMOVED lines=9> */
.L_x_6870:
[----:B------:R-:W2:Y:S01]  /*0410*/  LDG.E.U16 R2, desc[UR36][R2.64] ;  /* 0x0000002402027981 */ /* 0x000ea2000c1e1500 */
[----:B------:R-:W-:Y:S02]  /*0420*/  IMAD.MOV.U32 R23, RZ, RZ, RZ ;  /* 0x000000ffff177224 */ /* 0x000fe400078e00ff */
[----:B--2---:R-:W-:Y:S01]  /*0430*/  HADD2.F32 R22, -RZ, R2.H0_H0 ;  /* 0x20000002ff167230 */ /* 0x004fe20000004100 */
[----:B------:R-:W-:Y:S06]  /*0440*/  BRA `(.L_x_6866) ;  /* 0x0000000800f07947 */ /* 0x000fec0003800000 */
.L_x_6869:
        /* <DEDUP_REMOVED lines=8> */
.L_x_6872:
[----:B------:R-:W2:Y:S02]  /*04d0*/  LDG.E R2, desc[UR36][R2.64] ;  /* 0x0000002402027981 */ /* 0x000ea4000c1e1900 */
[--C-:B--2---:R-:W-:Y:S02]  /*04e0*/  HADD2.F32 R22, -RZ, R2.reuse.H0_H0 ;  /* 0x20000002ff167230 */ /* 0x104fe40000004100 */
[----:B------:R-:W-:Y:S01]  /*04f0*/  HADD2.F32 R23, -RZ, R2.H1_H1 ;  /* 0x30000002ff177230 */ /* 0x000fe20000004100 */
[----:B------:R-:W-:Y:S06]  /*0500*/  BRA `(.L_x_6866) ;  /* 0x0000000800c07947 */ /* 0x000fec0003800000 */
.L_x_6871:
[----:B------:R-:W2:Y:S01]  /*0510*/  LDG.E.64 R2, desc[UR36][R2.64] ;  /* 0x0000002402027981 */ /* 0x000ea2000c1e1b00 */
[----:B------:R-:W-:Y:S01]  /*0520*/  UMOV UR4, 0xf0000000 ;  /* 0xf000000000047882 */ /* 0x000fe20000000000 */
[----:B------:R-:W-:Y:S01]  /*0530*/  UMOV UR5, 0x380fffff ;  /* 0x380fffff00057882 */ /* 0x000fe20000000000 */
[----:B------:R-:W-:Y:S01]  /*0540*/  IMAD.MOV.U32 R23, RZ, RZ, RZ ;  /* 0x000000ffff177224 */ /* 0x000fe200078e00ff */
[----:B--2---:R-:W0:Y:S01]  /*0550*/  F2F.F32.F64 R22, R2 ;  /* 0x0000000200167310 */ /* 0x004e220000301000 */
[----:B------:R-:W-:-:S14]  /*0560*/  DSETP.GEU.AND P0, PT, |R2|, UR4, PT ;  /* 0x0000000402007e2a */ /* 0x000fdc000bf0e200 */
[----:B0-----:R-:W-:Y:S01]  /*0570*/  @!P0 FMUL R22, R22, 1.175494350822287508e-38 ;  /* 0x0080000016168820 */ /* 0x001fe20000400000 */
[----:B------:R-:W-:Y:S06]  /*0580*/  BRA `(.L_x_6866) ;  /* 0x0000000800a07947 */ /* 0x000fec0003800000 */
.L_x_6861:
        /* <DEDUP_REMOVED lines=13> */
.L_x_6875:
        /* <DEDUP_REMOVED lines=10> */
.L_x_6874:
        /* <DEDUP_REMOVED lines=8> */
[----:B------:R-:W-:Y:S02]  /*0780*/  IMAD.MOV.U32 R23, RZ, RZ, RZ ;  /* 0x000000ffff177224 */ /* 0x000fe400078e00ff */
[----:B--2---:R-:W-:-:S05]  /*0790*/  IMAD.SHL.U32 R22, R22, 0x1000000, RZ ;  /* 0x0100000016167824 */ /* 0x004fca00078e00ff */
[C---:B------:R-:W-:Y:S02]  /*07a0*/  LOP3.LUT R0, R22.reuse, 0x7f000000, RZ, 0xc0, !PT ;  /* 0x7f00000016007812 */ /* 0x040fe400078ec0ff */
[----:B------:R-:W-:Y:S02]  /*07b0*/  LOP3.LUT P0, RZ, R22, 0x7f000000, RZ, 0xc0, !PT ;  /* 0x7f00000016ff7812 */ /* 0x000fe4000780c0ff */
[----:B------:R-:W0:Y:S02]  /*07c0*/  FLO.U32 R4, R0 ;  /* 0x0000000000047300 */ /* 0x000e2400000e0000 */
[----:B0-----:R-:W-:-:S04]  /*07d0*/  IADD3 R4, PT, PT, -R4, RZ, RZ ;  /* 0x000000ff04047210 */ /* 0x001fc80007ffe1ff */
[----:B------:R-:W-:-:S05]  /*07e0*/  VIADDMNMX.U32 R4, R4, R5, 0x4, !PT ;  /* 0x0000000404047446 */ /* 0x000fca0007800005 */
[----:B------:R-:W-:Y:S01]  /*07f0*/  VIADD R5, R4, 0xfffffffc ;  /* 0xfffffffc04057836 */ /* 0x000fe20000000000 */
[----:B------:R-:W-:-:S04]  /*0800*/  IADD3 R4, PT, PT, R0, 0x1000000, RZ ;  /* 0x0100000000047810 */ /* 0x000fc80007ffe0ff */
[----:B------:R-:W-:Y:S01]  /*0810*/  SHF.L.U32 R6, R0, R5, RZ ;  /* 0x0000000500067219 */ /* 0x000fe200000006ff */
[----:B------:R-:W-:Y:S01]  /*0820*/  IMAD.SHL.U32 R5, R5, 0x800000, RZ ;  /* 0x0080000005057824 */ /* 0x000fe200078e00ff */
[----:B------:R-:W-:-:S04]  /*0830*/  SHF.R.S32.HI R4, RZ, 0x8, R4 ;  /* 0x00000008ff047819 */ /* 0x000fc80000011404 */
[----:B------:R-:W-:-:S05]  /*0840*/  LEA.HI R5, R6, -R5, RZ, 0x1c ;  /* 0x8000000506057211 */ /* 0x000fca00078fe0ff */
[----:B------:R-:W-:-:S05]  /*0850*/  VIADD R5, R5, 0x3c000000 ;  /* 0x3c00000005057836 */ /* 0x000fca0000000000 */
[----:B------:R-:W-:-:S04]  /*0860*/  LOP3.LUT R4, R5, 0x7f800000, R4, 0xf8, !PT ;  /* 0x7f80000005047812 */ /* 0x000fc800078ef804 */
[----:B------:R-:W-:-:S04]  /*0870*/  SEL R3, R4, RZ, P0 ;  /* 0x000000ff04037207 */ /* 0x000fc80000000000 */
[----:B------:R-:W-:Y:S01]  /*0880*/  LOP3.LUT R22, R3, 0x80000000, R22, 0xf8, !PT ;  /* 0x8000000003167812 */ /* 0x000fe200078ef816 */
[----:B------:R-:W-:Y:S06]  /*0890*/  BRA `(.L_x_6866) ;  /* 0x0000000400dc7947 */ /* 0x000fec0003800000 */
.L_x_6877:
[----:B------:R-:W2:Y:S01]  /*08a0*/  LDG.E.U8 R2, desc[UR36][R2.64] ;  /* 0x0000002402027981 */ /* 0x000ea2000c1e1100 */
[----:B------:R-:W-:Y:S01]  /*08b0*/  IMAD.MOV.U32 R23, RZ, RZ, RZ ;  /* 0x000000ffff177224 */ /* 0x000fe200078e00ff */
[C---:B--2---:R-:W-:Y:S01]  /*08c0*/  SHF.L.U32 R4, R2.reuse, 0x19, RZ ;  /* 0x0000001902047819 */ /* 0x044fe200000006ff */
        /* <DEDUP_REMOVED lines=10> */
.L_x_6876:
[----:B------:R-:W2:Y:S01]  /*0970*/  LDG.E.U16 R2, desc[UR36][R2.64] ;  /* 0x0000002402027981 */ /* 0x000ea2000c1e1500 */
[----:B------:R-:W-:Y:S01]  /*0980*/  MOV R23, RZ ;  /* 0x000000ff00177202 */ /* 0x000fe20000000f00 */
[----:B--2---:R-:W-:Y:S01]  /*0990*/  IMAD.U32 R22, R2, 0x10000, RZ ;  /* 0x0001000002167824 */ /* 0x004fe200078e00ff */
[----:B------:R-:W-:Y:S06]  /*09a0*/  BRA `(.L_x_6866) ;  /* 0x0000000400987947 */ /* 0x000fec0003800000 */
.L_x_6873:
        /* <DEDUP_REMOVED lines=12> */
.L_x_6880:
        /* <DEDUP_REMOVED lines=20> */
.L_x_6882:
[----:B------:R-:W-:Y:S05]  /*0bb0*/  BSYNC.RECONVERGENT B0 ;  /* 0x0000000000007941 */ /* 0x000fea0003800200 */
.L_x_6881:
[----:B------:R-:W-:Y:S02]  /*0bc0*/  SHF.L.U32 R0, R0, 0x14, RZ ;  /* 0x0000001400007819 */ /* 0x000fe400000006ff */
[----:B------:R-:W-:-:S04]  /*0bd0*/  LEA R2, R2, 0x3b800000, 0x17 ;  /* 0x3b80000002027811 */ /* 0x000fc800078eb8ff */
[----:B------:R-:W-:Y:S01]  /*0be0*/  LOP3.LUT R22, R2, R0, R7, 0xfe, !PT ;  /* 0x0000000002167212 */ /* 0x000fe200078efe07 */
[----:B------:R-:W-:Y:S06]  /*0bf0*/  BRA `(.L_x_6866) ;  /* 0x0000000400047947 */ /* 0x000fec0003800000 */
.L_x_6879:
        /* <DEDUP_REMOVED lines=20> */
.L_x_6884:
[----:B------:R-:W-:Y:S05]  /*0d40*/  BSYNC.RECONVERGENT B0 ;  /* 0x0000000000007941 */ /* 0x000fea0003800200 */
.L_x_6883:
[----:B------:R-:W-:Y:S01]  /*0d50*/  IMAD.SHL.U32 R0, R0, 0x200000, RZ ;  /* 0x0020000000007824 */ /* 0x000fe200078e00ff */
[----:B------:R-:W-:-:S04]  /*0d60*/  LEA R2, R2, 0x37800000, 0x17 ;  /* 0x3780000002027811 */ /* 0x000fc800078eb8ff */
[----:B------:R-:W-:Y:S01]  /*0d70*/  LOP3.LUT R22, R2, R0, R7, 0xfe, !PT ;  /* 0x0000000002167212 */ /* 0x000fe200078efe07 */
[----:B------:R-:W-:Y:S06]  /*0d80*/  BRA `(.L_x_6866) ;  /* 0x0000000000a07947 */ /* 0x000fec0003800000 */
.L_x_6878:
[----:B------:R-:W-:-:S09]  /*0d90*/  UISETP.NE.AND UP0, UPT, UR4, 0x1c, UPT ;  /* 0x0000001c0400788c */ /* 0x000fd2000bf05270 */
[----:B------:R-:W-:Y:S05]  /*0da0*/  BRA.U !UP0, `(.L_x_6885) ;  /* 0x00000001088c7547 */ /* 0x000fea000b800000 */
[----:B------:R-:W-:-:S09]  /*0db0*/  UISETP.NE.AND UP0, UPT, UR4, 0x1d, UPT ;  /* 0x0000001d0400788c */ /* 0x000fd2000bf05270 */
[----:B------:R-:W-:Y:S05]  /*0dc0*/  BRA.U !UP0, `(.L_x_6886) ;  /* 0x0000000108747547 */ /* 0x000fea000b800000 */
[----:B------:R-:W-:-:S09]  /*0dd0*/  UISETP.NE.AND UP0, UPT, UR4, 0x2c, UPT ;  /* 0x0000002c0400788c */ /* 0x000fd2000bf05270 */
[----:B------:R-:W-:Y:S05]  /*0de0*/  BRA.U !UP0, `(.L_x_6887) ;  /* 0x0000000108487547 */ /* 0x000fea000b800000 */
.L_x_6865:
        /* <DEDUP_REMOVED lines=16> */
.L_x_6888:
[----:B------:R-:W-:Y:S01]  /*0ef0*/  CS2R R22, SRZ ;  /* 0x0000000000167805 */ /* 0x000fe2000001ff00 */
[----:B------:R-:W-:Y:S06]  /*0f00*/  BRA `(.L_x_6866) ;  /* 0x0000000000407947 */ /* 0x000fec0003800000 */
.L_x_6887:
[----:B------:R-:W2:Y:S01]  /*0f10*/  LDG.E.U8 R2, desc[UR36][R2.64] ;  /* 0x0000002402027981 */ /* 0x000ea2000c1e1100 */
[----:B------:R-:W-:Y:S01]  /*0f20*/  IMAD.MOV.U32 R23, RZ, RZ, RZ ;  /* 0x000000ffff177224 */ /* 0x000fe200078e00ff */
[----:B------:R-:W-:Y:S02]  /*0f30*/  MOV R22, 0x400000 ;  /* 0x0040000000167802 */ /* 0x000fe40000000f00 */
[----:B--2---:R-:W-:-:S13]  /*0f40*/  ISETP.NE.AND P0, PT, R2, RZ, PT ;  /* 0x000000ff0200720c */ /* 0x004fda0003f05270 */
[----:B------:R-:W-:Y:S05]  /*0f50*/  @!P0 BRA `(.L_x_6866) ;  /* 0x00000000002c8947 */ /* 0x000fea0003800000 */
[----:B------:R-:W-:-:S13]  /*0f60*/  ISETP.NE.AND P0, PT, R2, 0xff, PT ;  /* 0x000000ff0200780c */ /* 0x000fda0003f05270 */
[----:B------:R-:W-:Y:S02]  /*0f70*/  @!P0 IMAD.MOV.U32 R22, RZ, RZ, 0x7f800001 ;  /* 0x7f800001ff168424 */ /* 0x000fe400078e00ff */
[----:B------:R-:W-:Y:S01]  /*0f80*/  @P0 IMAD.SHL.U32 R22, R2, 0x800000, RZ ;  /* 0x0080000002160824 */ /* 0x000fe200078e00ff */
[----:B------:R-:W-:Y:S06]  /*0f90*/  BRA `(.L_x_6866) ;  /* 0x00000000001c7947 */ /* 0x000fec0003800000 */
.L_x_6886:
[----:B------:R-:W2:Y:S01]  /*0fa0*/  LDG.E.64 R2, desc[UR36][R2.64] ;  /* 0x0000002402027981 */ /* 0x000ea2000c1e1b00 */
[----:B------:R-:W-:Y:S01]  /*0fb0*/  HFMA2 R23, -RZ, RZ, 0, 0 ;  /* 0x00000000ff177431 */ /* 0x000fe200000001ff */
[----:B--2---:R0:W1:Y:S01]  /*0fc0*/  I2F.U64 R22, R2 ;  /* 0x0000000200167312 */ /* 0x0040620000301000 */
[----:B------:R-:W-:Y:S05]  /*0fd0*/  BRA `(.L_x_6866) ;  /* 0x00000000000c7947 */ /* 0x000fea0003800000 */
.L_x_6885:
[----:B------:R-:W2:Y:S01]  /*0fe0*/  LDG.E R2, desc[UR36][R2.64] ;  /* 0x0000002402027981 */ /* 0x000ea2000c1e1900 */
[----:B------:R-:W-:Y:S01]  /*0ff0*/  IMAD.MOV.U32 R23, RZ, RZ, RZ ;  /* 0x000000ffff177224 */ /* 0x000fe200078e00ff */
[----:B--2---:R-:W-:-:S07]  /*1000*/  I2FP.F32.U32 R22, R2 ;  /* 0x0000000200167245 */ /* 0x004fce0000201000 */
.L_x_6866:
[----:B------:R-:W-:Y:S05]  /*1010*/  BSYNC.RECONVERGENT B7 ;  /* 0x0000000000077941 */ /* 0x000fea0003800200 */
.L_x_6860:
[----:B------:R-:W-:-:S07]  /*1020*/  VIADD R27, R26, 0x80 ;  /* 0x000000801a1b7836 */ /* 0x000fce0000000000 */
.L_x_6859:
[----:B------:R-:W-:Y:S05]  /*1030*/  BSYNC.RECONVERGENT B6 ;  /* 0x0000000000067941 */ /* 0x000fea0003800200 */
.L_x_6858:
[----:B------:R-:W-:Y:S01]  /*1040*/  ISETP.GE.AND P0, PT, R27, R28, PT ;  /* 0x0000001c1b00720c */ /* 0x000fe20003f06270 */
[----:B------:R-:W-:Y:S01]  /*1050*/  BSSY.RECONVERGENT B6, `(.L_x_6889) ;  /* 0x00000fa000067945 */ /* 0x000fe20003800200 */
[----:B------:R-:W-:-:S11]  /*1060*/  CS2R R24, SRZ ;  /* 0x0000000000187805 */ /* 0x000fd6000001ff00 */
[----:B------:R-:W-:Y:S05]  /*1070*/  @P0 BRA `(.L_x_6890) ;  /* 0x0000000c00dc0947 */ /* 0x000fea0003800000 */
[----:B0-2-4-:R-:W0:Y:S01]  /*1080*/  LDC.64 R2, c[0x0][0x390] ;  /* 0x0000e400ff027b82 */ /* 0x015e220000000a00 */
[----:B------:R-:W2:Y:S01]  /*1090*/  LDCU UR5, c[0x0][0x3a0] ;  /* 0x00007400ff0577ac */ /* 0x000ea20008000800 */
[----:B------:R-:W-:Y:S01]  /*10a0*/  LEA R0, R29, R27, 0x9 ;  /* 0x0000001b1d007211 */ /* 0x000fe200078e48ff */
        /* <DEDUP_REMOVED lines=19> */
.L_x_6895:
[----:B------:R-:W2:Y:S01]  /*11e0*/  LDG.E.U8 R2, desc[UR36][R2.64] ;  /* 0x0000002402027981 */ /* 0x000ea2000c1e1100 */
[----:B------:R-:W-:Y:S02]  /*11f0*/  MOV R25, RZ ;  /* 0x000000ff00197202 */ /* 0x000fe40000000f00 */
[----:B--2---:R-:W-:Y:S01]  /*1200*/  I2FP.F32.U32 R24, R2 ;  /* 0x0000000200187245 */ /* 0x004fe20000201000 */
[----:B------:R-:W-:Y:S06]  /*1210*/  BRA `(.L_x_6897) ;  /* 0x0000000c006c7947 */ /* 0x000fec0003800000 */
.L_x_6894:
        /* <DEDUP_REMOVED lines=8> */
[----:B--2---:R0:W2:Y:S01]  /*12a0*/  I2F.S64 R24, R2 ;  /* 0x0000000200187312 */ /* 0x0040a20000301400 */
[----:B------:R-:W-:Y:S05]  /*12b0*/  BRA `(.L_x_6897) ;  /* 0x0000000c00447947 */ /* 0x000fea0003800000 */
.L_x_6899:
[----:B------:R-:W2:Y:S01]  /*12c0*/  LDG.E R2, desc[UR36][R2.64] ;  /* 0x0000002402027981 */ /* 0x000ea2000c1e1900 */
[----:B------:R-:W-:Y:S01]  /*12d0*/  IMAD.MOV.U32 R25, RZ, RZ, RZ ;  /* 0x000000ffff197224 */ /* 0x000fe200078e00ff */
[----:B--2---:R-:W-:Y:S01]  /*12e0*/  I2FP.F32.S32 R24, R2 ;  /* 0x0000000200187245 */ /* 0x004fe20000201400 */
[----:B------:R-:W-:Y:S06]  /*12f0*/  BRA `(.L_x_6897) ;  /* 0x0000000c00347947 */ /* 0x000fec0003800000 */
.L_x_6898:
[----:B------:R-:W2:Y:S01]  /*1300*/  LDG.E.U16 R2, desc[UR36][R2.64] ;  /* 0x0000002402027981 */ /* 0x000ea2000c1e1500 */
[----:B------:R-:W-:Y:S01]  /*1310*/  HFMA2 R25, -RZ, RZ, 0, 0 ;  /* 0x00000000ff197431 */ /* 0x000fe200000001ff */
[----:B--2---:R0:W2:Y:S01]  /*1320*/  I2F.S16 R24, R2 ;  /* 0x0000000200187306 */ /* 0x0040a20000101400 */
[----:B------:R-:W-:Y:S05]  /*1330*/  BRA `(.L_x_6897) ;  /* 0x0000000c00247947 */ /* 0x000fea0003800000 */
.L_x_6893:
        /* <DEDUP_REMOVED lines=9> */
.L_x_6901:
[----:B------:R-:W2:Y:S01]  /*13d0*/  LDG.E.U16 R2, desc[UR36][R2.64] ;  /* 0x0000002402027981 */ /* 0x000ea2000c1e1500 */
[----:B------:R-:W-:Y:S02]  /*13e0*/  IMAD.MOV.U32 R25, RZ, RZ, RZ ;  /* 0x000000ffff197224 */ /* 0x000fe400078e00ff */
[----:B--2---:R-:W-:Y:S01]  /*13f0*/  HADD2.F32 R24, -RZ, R2.H0_H0 ;  /* 0x20000002ff187230 */ /* 0x004fe20000004100 */
[----:B------:R-:W-:Y:S06]  /*1400*/  BRA `(.L_x_6897) ;  /* 0x0000000800f07947 */ /* 0x000fec0003800000 */
.L_x_6900:
        /* <DEDUP_REMOVED lines=8> */
.L_x_6903:
[----:B------:R-:W2:Y:S02]  /*1490*/  LDG.E R2, desc[UR36][R2.64] ;  /* 0x0000002402027981 */ /* 0x000ea4000c1e1900 */
[--C-:B--2---:R-:W-:Y:S02]  /*14a0*/  HADD2.F32 R24, -RZ, R2.reuse.H0_H0 ;  /* 0x20000002ff187230 */ /* 0x104fe40000004100 */
[----:B------:R-:W-:Y:S01]  /*14b0*/  HADD2.F32 R25, -RZ, R2.H1_H1 ;  /* 0x30000002ff197230 */ /* 0x000fe20000004100 */
[----:B------:R-:W-:Y:S06]  /*14c0*/  BRA `(.L_x_6897) ;  /* 0x0000000800c07947 */ /* 0x000fec0003800000 */
.L_x_6902:
        /* <DEDUP_REMOVED lines=8> */
.L_x_6892:
        /* <DEDUP_REMOVED lines=11> */
[----:B------:R-:W-:Y:S01]  /*1600*/  FSEL R24, RZ, 1, !P0 ;  /* 0x3f800000ff187808 */ /* 0x000fe20004000000 */
[----:B------:R-:W-:Y:S08]  /*1610*/  BRA `(.L_x_6897) ;  /* 0x00000008006c7947 */ /* 0x000ff00003800000 */
.L_x_6906:
[----:B------:R-:W2:Y:S01]  /*1620*/  LDG.E.128 R4, desc[UR36][R2.64] ;  /* 0x0000002402047981 */ /* 0x000ea2000c1e1d00 */
[----:B------:R-:W-:Y:S01]  /*1630*/  UMOV UR4, 0xf0000000 ;  /* 0xf000000000047882 */ /* 0x000fe20000000000 */
[----:B------:R-:W-:Y:S01]  /*1640*/  UMOV UR5, 0x380fffff ;  /* 0x380fffff00057882 */ /* 0x000fe20000000000 */
[----:B--2---:R-:W0:Y:S01]  /*1650*/  F2F.F32.F64 R24, R4 ;  /* 0x0000000400187310 */ /* 0x004e220000301000 */
[----:B------:R-:W-:Y:S02]  /*1660*/  DSETP.GEU.AND P0, PT, |R4|, UR4, PT ;  /* 0x0000000404007e2a */ /* 0x000fe4000bf0e200 */
[----:B------:R-:W-:-:S05]  /*1670*/  DSETP.GEU.AND P1, PT, |R6|, UR4, PT ;  /* 0x0000000406007e2a */ /* 0x000fca000bf2e200 */
[----:B------:R-:W2:Y:S07]  /*1680*/  F2F.F32.F64 R25, R6 ;  /* 0x0000000600197310 */ /* 0x000eae0000301000 */
[----:B0-----:R-:W-:Y:S02]  /*1690*/  @!P0 FMUL R24, R24, 1.175494350822287508e-38 ;  /* 0x0080000018188820 */ /* 0x001fe40000400000 */
[----:B--2---:R-:W-:Y:S01]  /*16a0*/  @!P1 FMUL R25, R25, 1.175494350822287508e-38 ;  /* 0x0080000019199820 */ /* 0x004fe20000400000 */
[----:B------:R-:W-:Y:S06]  /*16b0*/  BRA `(.L_x_6897) ;  /* 0x0000000800447947 */ /* 0x000fec0003800000 */
.L_x_6905:
        /* <DEDUP_REMOVED lines=8> */
[----:B------:R-:W-:Y:S02]  /*1740*/  HFMA2 R25, -RZ, RZ, 0, 0 ;  /* 0x00000000ff197431 */ /* 0x000fe400000001ff */
[----:B--2---:R-:W-:-:S05]  /*1750*/  IMAD.SHL.U32 R24, R24, 0x1000000, RZ ;  /* 0x0100000018187824 */ /* 0x004fca00078e00ff */
[C---:B------:R-:W-:Y:S02]  /*1760*/  LOP3.LUT R0, R24.reuse, 0x7f000000, RZ, 0xc0, !PT ;  /* 0x7f00000018007812 */ /* 0x040fe400078ec0ff */
[----:B------:R-:W-:Y:S02]  /*1770*/  LOP3.LUT P0, RZ, R24, 0x7f000000, RZ, 0xc0, !PT ;  /* 0x7f00000018ff7812 */ /* 0x000fe4000780c0ff */
[----:B------:R-:W0:Y:S02]  /*1780*/  FLO.U32 R4, R0 ;  /* 0x0000000000047300 */ /* 0x000e2400000e0000 */
[----:B0-----:R-:W-:-:S05]  /*1790*/  IMAD.MOV R4, RZ, RZ, -R4 ;  /* 0x000000ffff047224 */ /* 0x001fca00078e0a04 */
[----:B------:R-:W-:-:S05]  /*17a0*/  VIADDMNMX.U32 R4, R4, R5, 0x4, !PT ;  /* 0x0000000404047446 */ /* 0x000fca0007800005 */
[----:B------:R-:W-:Y:S02]  /*17b0*/  VIADD R5, R4, 0xfffffffc ;  /* 0xfffffffc04057836 */ /* 0x000fe40000000000 */
[----:B------:R-:W-:-:S03]  /*17c0*/  VIADD R4, R0, 0x1000000 ;  /* 0x0100000000047836 */ /* 0x000fc60000000000 */
[----:B------:R-:W-:Y:S02]  /*17d0*/  SHF.L.U32 R6, R0, R5, RZ ;  /* 0x0000000500067219 */ /* 0x000fe400000006ff */
[----:B------:R-:W-:Y:S02]  /*17e0*/  SHF.L.U32 R5, R5, 0x17, RZ ;  /* 0x0000001705057819 */ /* 0x000fe400000006ff */
[----:B------:R-:W-:Y:S02]  /*17f0*/  SHF.R.S32.HI R4, RZ, 0x8, R4 ;  /* 0x00000008ff047819 */ /* 0x000fe40000011404 */
[----:B------:R-:W-:-:S05]  /*1800*/  LEA.HI R5, R6, -R5, RZ, 0x1c ;  /* 0x8000000506057211 */ /* 0x000fca00078fe0ff */
[----:B------:R-:W-:-:S05]  /*1810*/  VIADD R5, R5, 0x3c000000 ;  /* 0x3c00000005057836 */ /* 0x000fca0000000000 */
[----:B------:R-:W-:-:S04]  /*1820*/  LOP3.LUT R4, R5, 0x7f800000, R4, 0xf8, !PT ;  /* 0x7f80000005047812 */ /* 0x000fc800078ef804 */
[----:B------:R-:W-:-:S04]  /*1830*/  SEL R3, R4, RZ, P0 ;  /* 0x000000ff04037207 */ /* 0x000fc80000000000 */
[----:B------:R-:W-:Y:S01]  /*1840*/  LOP3.LUT R24, R3, 0x80000000, R24, 0xf8, !PT ;  /* 0x8000000003187812 */ /* 0x000fe200078ef818 */
[----:B------:R-:W-:Y:S06]  /*1850*/  BRA `(.L_x_6897) ;  /* 0x0000000400dc7947 */ /* 0x000fec0003800000 */
.L_x_6908:
[----:B------:R-:W2:Y:S01]  /*1860*/  LDG.E.U8 R2, desc[UR36][R2.64] ;  /* 0x0000002402027981 */ /* 0x000ea2000c1e1100 */
[----:B------:R-:W-:Y:S01]  /*1870*/  MOV R25, RZ ;  /* 0x000000ff00197202 */ /* 0x000fe20000000f00 */
        /* <DEDUP_REMOVED lines=11> */
.L_x_6907:
[----:B------:R-:W2:Y:S01]  /*1930*/  LDG.E.U16 R2, desc[UR36][R2.64] ;  /* 0x0000002402027981 */ /* 0x000ea2000c1e1500 */
[----:B------:R-:W-:Y:S02]  /*1940*/  IMAD.MOV.U32 R25, RZ, RZ, RZ ;  /* 0x000000ffff197224 */ /* 0x000fe400078e00ff */
[----:B--2---:R-:W-:Y:S01]  /*1950*/  IMAD.U32 R24, R2, 0x10000, RZ ;  /* 0x0001000002187824 */ /* 0x004fe200078e00ff */
[----:B------:R-:W-:Y:S06]  /*1960*/  BRA `(.L_x_6897) ;  /* 0x0000000400987947 */ /* 0x000fec0003800000 */
.L_x_6904:
        /* <DEDUP_REMOVED lines=12> */
.L_x_6911:
        /* <DEDUP_REMOVED lines=20> */
.L_x_6913:
[----:B------:R-:W-:Y:S05]  /*1b70*/  BSYNC.RECONVERGENT B0 ;  /* 0x0000000000007941 */ /* 0x000fea0003800200 */
.L_x_6912:
[----:B------:R-:W-:Y:S01]  /*1b80*/  IMAD.SHL.U32 R0, R0, 0x100000, RZ ;  /* 0x0010000000007824 */ /* 0x000fe200078e00ff */
[----:B------:R-:W-:-:S04]  /*1b90*/  LEA R2, R2, 0x3b800000, 0x17 ;  /* 0x3b80000002027811 */ /* 0x000fc800078eb8ff */
[----:B------:R-:W-:Y:S01]  /*1ba0*/  LOP3.LUT R24, R2, R0, R7, 0xfe, !PT ;  /* 0x0000000002187212 */ /* 0x000fe200078efe07 */
[----:B------:R-:W-:Y:S06]  /*1bb0*/  BRA `(.L_x_6897) ;  /* 0x0000000400047947 */ /* 0x000fec0003800000 */
.L_x_6910:
        /* <DEDUP_REMOVED lines=20> */
.L_x_6915:
[----:B------:R-:W-:Y:S05]  /*1d00*/  BSYNC.RECONVERGENT B0 ;  /* 0x0000000000007941 */ /* 0x000fea0003800200 */
.L_x_6914:
[----:B------:R-:W-:Y:S01]  /*1d10*/  IMAD.SHL.U32 R0, R0, 0x200000, RZ ;  /* 0x0020000000007824 */ /* 0x000fe200078e00ff */
[----:B------:R-:W-:-:S04]  /*1d20*/  LEA R2, R2, 0x37800000, 0x17 ;  /* 0x3780000002027811 */ /* 0x000fc800078eb8ff */
[----:B------:R-:W-:Y:S01]  /*1d30*/  LOP3.LUT R24, R2, R0, R7, 0xfe, !PT ;  /* 0x0000000002187212 */ /* 0x000fe200078efe07 */
[----:B------:R-:W-:Y:S06]  /*1d40*/  BRA `(.L_x_6897) ;  /* 0x0000000000a07947 */ /* 0x000fec0003800000 */
.L_x_6909:
[----:B------:R-:W-:-:S09]  /*1d50*/  UISETP.NE.AND UP0, UPT, UR4, 0x1c, UPT ;  /* 0x0000001c0400788c */ /* 0x000fd2000bf05270 */
[----:B------:R-:W-:Y:S05]  /*1d60*/  BRA.U !UP0, `(.L_x_6916) ;  /* 0x00000001088c7547 */ /* 0x000fea000b800000 */
[----:B------:R-:W-:-:S09]  /*1d70*/  UISETP.NE.AND UP0, UPT, UR4, 0x1d, UPT ;  /* 0x0000001d0400788c */ /* 0x000fd2000bf05270 */
[----:B------:R-:W-:Y:S05]  /*1d80*/  BRA.U !UP0, `(.L_x_6917) ;  /* 0x0000000108747547 */ /* 0x000fea000b800000 */
[----:B------:R-:W-:-:S09]  /*1d90*/  UISETP.NE.AND UP0, UPT, UR4, 0x2c, UPT ;  /* 0x0000002c0400788c */ /* 0x000fd2000bf05270 */
[----:B------:R-:W-:Y:S05]  /*1da0*/  BRA.U UP0, `(.L_x_6896) ;  /* 0x0000000100247547 */ /* 0x000fea000b800000 */
[----:B------:R-:W2:Y:S01]  /*1db0*/  LDG.E.U8 R2, desc[UR36][R2.64] ;  /* 0x0000002402027981 */ /* 0x000ea2000c1e1100 */
[----:B------:R-:W-:Y:S01]  /*1dc0*/  MOV R25, RZ ;  /* 0x000000ff00197202 */ /* 0x000fe20000000f00 */
[----:B------:R-:W-:Y:S01]  /*1dd0*/  IMAD.MOV.U32 R24, RZ, RZ, 0x400000 ;  /* 0x00400000ff187424 */ /* 0x000fe200078e00ff */
[----:B--2---:R-:W-:-:S13]  /*1de0*/  ISETP.NE.AND P0, PT, R2, RZ, PT ;  /* 0x000000ff0200720c */ /* 0x004fda0003f05270 */
[----:B------:R-:W-:Y:S05]  /*1df0*/  @!P0 BRA `(.L_x_6897) ;  /* 0x0000000000748947 */ /* 0x000fea0003800000 */
[----:B------:R-:W-:-:S13]  /*1e00*/  ISETP.NE.AND P0, PT, R2, 0xff, PT ;  /* 0x000000ff0200780c */ /* 0x000fda0003f05270 */
[----:B------:R-:W-:Y:S01]  /*1e10*/  @!P0 IMAD.MOV.U32 R24, RZ, RZ, 0x7f800001 ;  /* 0x7f800001ff188424 */ /* 0x000fe200078e00ff */
[----:B------:R-:W-:Y:S01]  /*1e20*/  @P0 SHF.L.U32 R24, R2, 0x17, RZ ;  /* 0x0000001702180819 */ /* 0x000fe200000006ff */
[----:B------:R-:W-:Y:S06]  /*1e30*/  BRA `(.L_x_6897) ;  /* 0x0000000000647947 */ /* 0x000fec0003800000 */
.L_x_6896:
[----:B------:R-:W-:Y:S01]  /*1e40*/  MOV R2, 0x0 ;  /* 0x0000000000027802 */ /* 0x000fe20000000f00 */
[----:B------:R-:W0:Y:S01]  /*1e50*/  LDCU.64 UR4, c[0x4][0x158] ;  /* 0x01002b00ff0477ac */ /* 0x000e220008000a00 */
[----:B------:R-:W-:Y:S02]  /*1e60*/  HFMA2 R13, -RZ, RZ, 0, 0 ;  /* 0x00000000ff0d7431 */ /* 0x000fe400000001ff */
[----:B------:R-:W-:Y:S01]  /*1e70*/  IMAD.MOV.U32 R8, RZ, RZ, 0x4e ;  /* 0x0000004eff087424 */ /* 0x000fe200078e00ff */
[----:B------:R-:W2:Y:S01]  /*1e80*/  LDCU.64 UR6, c[0x4][0x160] ;  /* 0x01002c00ff0677ac */ /* 0x000ea20008000a00 */
[----:B------:R-:W4:Y:S01]  /*1e90*/  LDC.64 R2, c[0x4][R2] ;  /* 0x0100000002027b82 */ /* 0x000f220000000a00 */
[----:B------:R-:W-:Y:S01]  /*1ea0*/  IMAD.MOV.U32 R12, RZ, RZ, 0x1 ;  /* 0x00000001ff0c7424 */ /* 0x000fe200078e00ff */
[----:B------:R-:W1:Y:S01]  /*1eb0*/  LDCU.64 UR8, c[0x4][0x18] ;  /* 0x01000300ff0877ac */ /* 0x000e620008000a00 */
[----:B0-----:R-:W-:Y:S02]  /*1ec0*/  IMAD.U32 R4, RZ, RZ, UR4 ;  /* 0x00000004ff047e24 */ /* 0x001fe4000f8e00ff */
[----:B------:R-:W-:Y:S01]  /*1ed0*/  IMAD.U32 R5, RZ, RZ, UR5 ;  /* 0x00000005ff057e24 */ /* 0x000fe2000f8e00ff */
[----:B--2---:R-:W-:Y:S01]  /*1ee0*/  MOV R6, UR6 ;  /* 0x0000000600067c02 */ /* 0x004fe20008000f00 */
[----:B------:R-:W-:-:S02]  /*1ef0*/  IMAD.U32 R7, RZ, RZ, UR7 ;  /* 0x00000007ff077e24 */ /* 0x000fc4000f8e00ff */
[----:B-1----:R-:W-:Y:S01]  /*1f00*/  IMAD.U32 R10, RZ, RZ, UR8 ;  /* 0x00000008ff0a7e24 */ /* 0x002fe2000f8e00ff */
[----:B------:R-:W-:-:S07]  /*1f10*/  MOV R11, UR9 ;  /* 0x00000009000b7c02 */ /* 0x000fce0008000f00 */
[----:B------:R-:W-:-:S07]  /*1f20*/  LEPC R20, `(.L_x_6918) ;  /* 0x000000001014794e */ /* 0x000fce0000000000 */
[----:B---345:R-:W-:Y:S05]  /*1f30*/  CALL.ABS.NOINC R2 ;  /* 0x0000000002007343 */ /* 0x038fea0003c00000 */
.L_x_6918:
[----:B------:R-:W-:Y:S01]  /*1f40*/  CS2R R24, SRZ ;  /* 0x0000000000187805 */ /* 0x000fe2000001ff00 */
[----:B------:R-:W-:Y:S06]  /*1f50*/  BRA `(.L_x_6897) ;  /* 0x00000000001c7947 */ /* 0x000fec0003800000 */
.L_x_6917:
[----:B------:R-:W2:Y:S01]  /*1f60*/  LDG.E.64 R2, desc[UR36][R2.64] ;  /* 0x0000002402027981 */ /* 0x000ea2000c1e1b00 */
[----:B------:R-:W-:Y:S01]  /*1f70*/  IMAD.MOV.U32 R25, RZ, RZ, RZ ;  /* 0x000000ffff197224 */ /* 0x000fe200078e00ff */
[----:B--2---:R0:W2:Y:S01]  /*1f80*/  I2F.U64 R24, R2 ;  /* 0x0000000200187312 */ /* 0x0040a20000301000 */
[----:B------:R-:W-:Y:S05]  /*1f90*/  BRA `(.L_x_6897) ;  /* 0x00000000000c7947 */ /* 0x000fea0003800000 */
.L_x_6916:
[----:B------:R-:W2:Y:S01]  /*1fa0*/  LDG.E R2, desc[UR36][R2.64] ;  /* 0x0000002402027981 */ /* 0x000ea2000c1e1900 */
[----:B------:R-:W-:Y:S01]  /*1fb0*/  IMAD.MOV.U32 R25, RZ, RZ, RZ ;  /* 0x000000ffff197224 */ /* 0x000fe200078e00ff */
[----:B--2---:R-:W-:-:S07]  /*1fc0*/  I2FP.F32.U32 R24, R2 ;  /* 0x0000000200187245 */ /* 0x004fce0000201000 */
.L_x_6897:
[----:B------:R-:W-:Y:S05]  /*1fd0*/  BSYNC.RECONVERGENT B7 ;  /* 0x0000000000077941 */ /* 0x000fea0003800200 */
.L_x_6891:
[----:B------:R-:W-:-:S07]  /*1fe0*/  IADD3 R27, PT, PT, R27, 0x80, RZ ;  /* 0x000000801b1b7810 */ /* 0x000fce0007ffe0ff */
.L_x_6890:
[----:B------:R-:W-:Y:S05]  /*1ff0*/  BSYNC.RECONVERGENT B6 ;  /* 0x0000000000067941 */ /* 0x000fea0003800200 */
.L_x_6889:
[----:B------:R-:W-:Y:S01]  /*2000*/  ISETP.GE.AND P0, PT, R27, R28, PT ;  /* 0x0000001c1b00720c */ /* 0x000fe20003f06270 */
[----:B------:R-:W-:Y:S01]  /*2010*/  BSSY.RECONVERGENT B6, `(.L_x_6919) ;  /* 0x00000fa000067945 */ /* 0x000fe20003800200 */
[----:B------:R-:W-:-:S11]  /*2020*/  CS2R R16, SRZ ;  /* 0x0000000000107805 */ /* 0x000fd6000001ff00 */
        /* <DEDUP_REMOVED lines=21> */
[----:B--2---:R0:W2:Y:S01]  /*2180*/  I2F.S16 R16, R2 ;  /* 0x0000000200107306 */ /* 0x0040a20000101400 */
[----:B------:R-:W-:Y:S05]  /*2190*/  BRA `(.L_x_6927) ;  /* 0x0000000c007c7947 */ /* 0x000fea0003800000 */
.L_x_6925:
[----:B------:R-:W2:Y:S01]  /*21a0*/  LDG.E.U8 R2, desc[UR36][R2.64] ;  /* 0x0000002402027981 */ /* 0x000ea2000c1e1100 */
[----:B------:R-:W-:Y:S01]  /*21b0*/  IMAD.MOV.U32 R17, RZ, RZ, RZ ;  /* 0x000000ffff117224 */ /* 0x000fe200078e00ff */
[----:B--2---:R-:W-:Y:S01]  /*21c0*/  I2FP.F32.U32 R16, R2 ;  /* 0x0000000200107245 */ /* 0x004fe20000201000 */
[----:B------:R-:W-:Y:S06]  /*21d0*/  BRA `(.L_x_6927) ;  /* 0x0000000c006c7947 */ /* 0x000fec0003800000 */
.L_x_6924:
        /* <DEDUP_REMOVED lines=10> */
.L_x_6929:
[----:B------:R-:W2:Y:S01]  /*2280*/  LDG.E R2, desc[UR36][R2.64] ;  /* 0x0000002402027981 */ /* 0x000ea2000c1e1900 */
[----:B------:R-:W-:Y:S01]  /*2290*/  HFMA2 R17, -RZ, RZ, 0, 0 ;  /* 0x00000000ff117431 */ /* 0x000fe200000001ff */
[----:B--2---:R-:W-:Y:S01]  /*22a0*/  I2FP.F32.S32 R16, R2 ;  /* 0x0000000200107245 */ /* 0x004fe20000201400 */
[----:B------:R-:W-:Y:S06]  /*22b0*/  BRA `(.L_x_6927) ;  /* 0x0000000c00347947 */ /* 0x000fec0003800000 */
.L_x_6928:
[----:B------:R-:W2:Y:S01]  /*22c0*/  LDG.E.U16 R2, desc[UR36][R2.64] ;  /* 0x0000002402027981 */ /* 0x000ea2000c1e1500 */
[----:B------:R-:W-:Y:S01]  /*22d0*/  IMAD.MOV.U32 R17, RZ, RZ, RZ ;  /* 0x000000ffff117224 */ /* 0x000fe200078e00ff */
[----:B--2---:R4:W0:Y:S01]  /*22e0*/  I2F.S16 R16, R2 ;  /* 0x0000000200107306 */ /* 0x0048220000101400 */
[----:B------:R-:W-:Y:S05]  /*22f0*/  BRA `(.L_x_6927) ;  /* 0x0000000c00247947 */ /* 0x000fea0003800000 */
.L_x_6923:
        /* <DEDUP_REMOVED lines=9> */
.L_x_6931:
[----:B------:R-:W2:Y:S01]  /*2390*/  LDG.E.U16 R2, desc[UR36][R2.64] ;  /* 0x0000002402027981 */ /* 0x000ea2000c1e1500 */
[----:B------:R-:W-:Y:S01]  /*23a0*/  MOV R17, RZ ;  /* 0x000000ff00117202 */ /* 0x000fe20000000f00 */
[----:B--2---:R-:W-:Y:S01]  /*23b0*/  HADD2.F32 R16, -RZ, R2.H0_H0 ;  /* 0x20000002ff107230 */ /* 0x004fe20000004100 */
[----:B------:R-:W-:Y:S06]  /*23c0*/  BRA `(.L_x_6927) ;  /* 0x0000000800f07947 */ /* 0x000fec0003800000 */
.L_x_6930:
        /* <DEDUP_REMOVED lines=8> */
.L_x_6933:
[----:B------:R-:W2:Y:S02]  /*2450*/  LDG.E R2, desc[UR36][R2.64] ;  /* 0x0000002402027981 */ /* 0x000ea4000c1e1900 */
[--C-:B--2---:R-:W-:Y:S02]  /*2460*/  HADD2.F32 R16, -RZ, R2.reuse.H0_H0 ;  /* 0x20000002ff107230 */ /* 0x104fe40000004100 */
[----:B------:R-:W-:Y:S01]  /*2470*/  HADD2.F32 R17, -RZ, R2.H1_H1 ;  /* 0x30000002ff117230 */ /* 0x000fe20000004100 */
[----:B------:R-:W-:Y:S06]  /*2480*/  BRA `(.L_x_6927) ;  /* 0x0000000800c07947 */ /* 0x000fec0003800000 */
.L_x_6932:
        /* <DEDUP_REMOVED lines=8> */
.L_x_6922:
        /* <DEDUP_REMOVED lines=13> */
.L_x_6936:
        /* <DEDUP_REMOVED lines=10> */
.L_x_6935:
        /* <DEDUP_REMOVED lines=8> */
[----:B------:R-:W-:Y:S01]  /*2700*/  IMAD.MOV.U32 R17, RZ, RZ, RZ ;  /* 0x000000ffff117224 */ /* 0x000fe200078e00ff */
[----:B--2---:R-:W-:-:S04]  /*2710*/  SHF.L.U32 R16, R16, 0x18, RZ ;  /* 0x0000001810107819 */ /* 0x004fc800000006ff */
[C---:B------:R-:W-:Y:S02]  /*2720*/  LOP3.LUT R0, R16.reuse, 0x7f000000, RZ, 0xc0, !PT ;  /* 0x7f00000010007812 */ /* 0x040fe400078ec0ff */
[----:B------:R-:W-:Y:S02]  /*2730*/  LOP3.LUT P0, RZ, R16, 0x7f000000, RZ, 0xc0, !PT ;  /* 0x7f00000010ff7812 */ /* 0x000fe4000780c0ff */
[----:B------:R-:W0:Y:S02]  /*2740*/  FLO.U32 R4, R0 ;  /* 0x0000000000047300 */ /* 0x000e2400000e0000 */
[----:B0-----:R-:W-:-:S05]  /*2750*/  IMAD.MOV R4, RZ, RZ, -R4 ;  /* 0x000000ffff047224 */ /* 0x001fca00078e0a04 */
[----:B------:R-:W-:-:S04]  /*2760*/  VIADDMNMX.U32 R4, R4, R5, 0x4, !PT ;  /* 0x0000000404047446 */ /* 0x000fc80007800005 */
[----:B------:R-:W-:Y:S01]  /*2770*/  IADD3 R5, PT, PT, R4, -0x4, RZ ;  /* 0xfffffffc04057810 */ /* 0x000fe20007ffe0ff */
[----:B------:R-:W-:-:S03]  /*2780*/  VIADD R4, R0, 0x1000000 ;  /* 0x0100000000047836 */ /* 0x000fc60000000000 */
[----:B------:R-:W-:Y:S01]  /*2790*/  SHF.L.U32 R6, R0, R5, RZ ;  /* 0x0000000500067219 */ /* 0x000fe200000006ff */
[----:B------:R-:W-:Y:S01]  /*27a0*/  IMAD.SHL.U32 R5, R5, 0x800000, RZ ;  /* 0x0080000005057824 */ /* 0x000fe200078e00ff */
[----:B------:R-:W-:-:S04]  /*27b0*/  SHF.R.S32.HI R4, RZ, 0x8, R4 ;  /* 0x00000008ff047819 */ /* 0x000fc80000011404 */
[----:B------:R-:W-:-:S04]  /*27c0*/  LEA.HI R5, R6, -R5, RZ, 0x1c ;  /* 0x8000000506057211 */ /* 0x000fc800078fe0ff */
[----:B------:R-:W-:-:S04]  /*27d0*/  IADD3 R5, PT, PT, R5, 0x3c000000, RZ ;  /* 0x3c00000005057810 */ /* 0x000fc80007ffe0ff */
[----:B------:R-:W-:-:S04]  /*27e0*/  LOP3.LUT R4, R5, 0x7f800000, R4, 0xf8, !PT ;  /* 0x7f80000005047812 */ /* 0x000fc800078ef804 */
[----:B------:R-:W-:-:S04]  /*27f0*/  SEL R3, R4, RZ, P0 ;  /* 0x000000ff04037207 */ /* 0x000fc80000000000 */
[----:B------:R-:W-:Y:S01]  /*2800*/  LOP3.LUT R16, R3, 0x80000000, R16, 0xf8, !PT ;  /* 0x8000000003107812 */ /* 0x000fe200078ef810 */
[----:B------:R-:W-:Y:S06]  /*2810*/  BRA `(.L_x_6927) ;  /* 0x0000000400dc7947 */ /* 0x000fec0003800000 */
.L_x_6938:
[----:B------:R-:W2:Y:S01]  /*2820*/  LDG.E.U8 R2, desc[UR36][R2.64] ;  /* 0x0000002402027981 */ /* 0x000ea2000c1e1100 */
[----:B------:R-:W-:Y:S02]  /*2830*/  IMAD.MOV.U32 R17, RZ, RZ, RZ ;  /* 0x000000ffff117224 */ /* 0x000fe400078e00ff */
        /* <DEDUP_REMOVED lines=11> */
.L_x_6937:
[----:B------:R-:W2:Y:S01]  /*28f0*/  LDG.E.U16 R2, desc[UR36][R2.64] ;  /* 0x0000002402027981 */ /* 0x000ea2000c1e1500 */
[----:B------:R-:W-:Y:S01]  /*2900*/  IMAD.MOV.U32 R17, RZ, RZ, RZ ;  /* 0x000000ffff117224 */ /* 0x000fe200078e00ff */
[----:B--2---:R-:W-:Y:S01]  /*2910*/  SHF.L.U32 R16, R2, 0x10, RZ ;  /* 0x0000001002107819 */ /* 0x004fe200000006ff */
[----:B------:R-:W-:Y:S06]  /*2920*/  BRA `(.L_x_6927) ;  /* 0x0000000400987947 */ /* 0x000fec0003800000 */
.L_x_6934:
        /* <DEDUP_REMOVED lines=12> */
.L_x_6941:
        /* <DEDUP_REMOVED lines=20> */
.L_x_6943:
[----:B------:R-:W-:Y:S05]  /*2b30*/  BSYNC.RECONVERGENT B0 ;  /* 0x0000000000007941 */ /* 0x000fea0003800200 */
.L_x_6942:
[----:B------:R-:W-:Y:S01]  /*2b40*/  IMAD.SHL.U32 R0, R0, 0x100000, RZ ;  /* 0x0010000000007824 */ /* 0x000fe200078e00ff */
[----:B------:R-:W-:-:S04]  /*2b50*/  LEA R2, R2, 0x3b800000, 0x17 ;  /* 0x3b80000002027811 */ /* 0x000fc800078eb8ff */
[----:B------:R-:W-:Y:S01]  /*2b60*/  LOP3.LUT R16, R2, R0, R7, 0xfe, !PT ;  /* 0x0000000002107212 */ /* 0x000fe200078efe07 */
[----:B------:R-:W-:Y:S06]  /*2b70*/  BRA `(.L_x_6927) ;  /* 0x0000000400047947 */ /* 0x000fec0003800000 */
.L_x_6940:
        /* <DEDUP_REMOVED lines=20> */
.L_x_6945:
[----:B------:R-:W-:Y:S05]  /*2cc0*/  BSYNC.RECONVERGENT B0 ;  /* 0x0000000000007941 */ /* 0x000fea0003800200 */
.L_x_6944:
[----:B------:R-:W-:Y:S02]  /*2cd0*/  SHF.L.U32 R0, R0, 0x15, RZ ;  /* 0x0000001500007819 */ /* 0x000fe400000006ff */
[----:B------:R-:W-:-:S04]  /*2ce0*/  LEA R2, R2, 0x37800000, 0x17 ;  /* 0x3780000002027811 */ /* 0x000fc800078eb8ff */
[----:B------:R-:W-:Y:S01]  /*2cf0*/  LOP3.LUT R16, R2, R0, R7, 0xfe, !PT ;  /* 0x0000000002107212 */ /* 0x000fe200078efe07 */
[----:B------:R-:W-:Y:S06]  /*2d00*/  BRA `(.L_x_6927) ;  /* 0x0000000000a07947 */ /* 0x000fec0003800000 */
.L_x_6939:
[----:B------:R-:W-:-:S09]  /*2d10*/  UISETP.NE.AND UP0, UPT, UR4, 0x1c, UPT ;  /* 0x0000001c0400788c */ /* 0x000fd2000bf05270 */
[----:B------:R-:W-:Y:S05]  /*2d20*/  BRA.U !UP0, `(.L_x_6946) ;  /* 0x00000001088c7547 */ /* 0x000fea000b800000 */
[----:B------:R-:W-:-:S09]  /*2d30*/  UISETP.NE.AND UP0, UPT, UR4, 0x1d, UPT ;  /* 0x0000001d0400788c */ /* 0x000fd2000bf05270 */
[----:B------:R-:W-:Y:S05]  /*2d40*/  BRA.U !UP0, `(.L_x_6947) ;  /* 0x0000000108747547 */ /* 0x000fea000b800000 */
[----:B------:R-:W-:-:S09]  /*2d50*/  UISETP.NE.AND UP0, UPT, UR4, 0x2c, UPT ;  /* 0x0000002c0400788c */ /* 0x000fd2000bf05270 */
[----:B------:R-:W-:Y:S05]  /*2d60*/  BRA.U UP0, `(.L_x_6926) ;  /* 0x0000000100247547 */ /* 0x000fea000b800000 */
[----:B------:R-:W2:Y:S01]  /*2d70*/  LDG.E.U8 R2, desc[UR36][R2.64] ;  /* 0x0000002402027981 */ /* 0x000ea2000c1e1100 */
[----:B------:R-:W-:Y:S02]  /*2d80*/  IMAD.MOV.U32 R17, RZ, RZ, RZ ;  /* 0x000000ffff117224 */ /* 0x000fe400078e00ff */
[----:B------:R-:W-:Y:S01]  /*2d90*/  IMAD.MOV.U32 R16, RZ, RZ, 0x400000 ;  /* 0x00400000ff107424 */ /* 0x000fe200078e00ff */
[----:B--2---:R-:W-:-:S13]  /*2da0*/  ISETP.NE.AND P0, PT, R2, RZ, PT ;  /* 0x000000ff0200720c */ /* 0x004fda0003f05270 */
[----:B------:R-:W-:Y:S05]  /*2db0*/  @!P0 BRA `(.L_x_6927) ;  /* 0x0000000000748947 */ /* 0x000fea0003800000 */
[----:B------:R-:W-:-:S13]  /*2dc0*/  ISETP.NE.AND P0, PT, R2, 0xff, PT ;  /* 0x000000ff0200780c */ /* 0x000fda0003f05270 */
[----:B------:R-:W-:Y:S01]  /*2dd0*/  @!P0 MOV R16, 0x7f800001 ;  /* 0x7f80000100108802 */ /* 0x000fe20000000f00 */
[----:B------:R-:W-:Y:S01]  /*2de0*/  @P0 IMAD.SHL.U32 R16, R2, 0x800000, RZ ;  /* 0x0080000002100824 */ /* 0x000fe200078e00ff */
[----:B------:R-:W-:Y:S06]  /*2df0*/  BRA `(.L_x_6927) ;  /* 0x0000000000647947 */ /* 0x000fec0003800000 */
.L_x_6926:
[----:B------:R-:W-:Y:S01]  /*2e00*/  MOV R2, 0x0 ;  /* 0x0000000000027802 */ /* 0x000fe20000000f00 */
[----:B------:R-:W0:Y:S01]  /*2e10*/  LDCU.64 UR4, c[0x4][0x158] ;  /* 0x01002b00ff0477ac */ /* 0x000e220008000a00 */
[----:B------:R-:W-:Y:S02]  /*2e20*/  HFMA2 R12, -RZ, RZ, 0, 5.9604644775390625e-08 ;  /* 0x00000001ff0c7431 */ /* 0x000fe400000001ff */
[----:B------:R-:W-:Y:S01]  /*2e30*/  IMAD.MOV.U32 R8, RZ, RZ, 0x4e ;  /* 0x0000004eff087424 */ /* 0x000fe200078e00ff */
[----:B------:R-:W2:Y:S01]  /*2e40*/  LDCU.64 UR6, c[0x4][0x160] ;  /* 0x01002c00ff0677ac */ /* 0x000ea20008000a00 */
[----:B------:R-:W4:Y:S01]  /*2e50*/  LDC.64 R2, c[0x4][R2] ;  /* 0x0100000002027b82 */ /* 0x000f220000000a00 */
[----:B------:R-:W-:Y:S01]  /*2e60*/  IMAD.MOV.U32 R13, RZ, RZ, RZ ;  /* 0x000000ffff0d7224 */ /* 0x000fe200078e00ff */
[----:B------:R-:W1:Y:S01]  /*2e70*/  LDCU.64 UR8, c[0x4][0x18] ;  /* 0x01000300ff0877ac */ /* 0x000e620008000a00 */
[----:B0-----:R-:W-:Y:S01]  /*2e80*/  IMAD.U32 R4, RZ, RZ, UR4 ;  /* 0x00000004ff047e24 */ /* 0x001fe2000f8e00ff */
[----:B------:R-:W-:Y:S01]  /*2e90*/  MOV R5, UR5 ;  /* 0x0000000500057c02 */ /* 0x000fe20008000f00 */
[----:B--2---:R-:W-:-:S02]  /*2ea0*/  IMAD.U32 R6, RZ, RZ, UR6 ;  /* 0x00000006ff067e24 */ /* 0x004fc4000f8e00ff */
[----:B------:R-:W-:Y:S01]  /*2eb0*/  IMAD.U32 R7, RZ, RZ, UR7 ;  /* 0x00000007ff077e24 */ /* 0x000fe2000f8e00ff */
[----:B-1----:R-:W-:Y:S01]  /*2ec0*/  MOV R10, UR8 ;  /* 0x00000008000a7c02 */ /* 0x002fe20008000f00 */
[----:B------:R-:W-:-:S07]  /*2ed0*/  IMAD.U32 R11, RZ, RZ, UR9 ;  /* 0x00000009ff0b7e24 */ /* 0x000fce000f8e00ff */
[----:B------:R-:W-:-:S07]  /*2ee0*/  LEPC R20, `(.L_x_6948) ;  /* 0x000000001014794e */ /* 0x000fce0000000000 */
[----:B---345:R-:W-:Y:S05]  /*2ef0*/  CALL.ABS.NOINC R2 ;  /* 0x0000000002007343 */ /* 0x038fea0003c00000 */
.L_x_6948:
[----:B------:R-:W-:Y:S01]  /*2f00*/  CS2R R16, SRZ ;  /* 0x0000000000107805 */ /* 0x000fe2000001ff00 */
[----:B------:R-:W-:Y:S06]  /*2f10*/  BRA `(.L_x_6927) ;  /* 0x00000000001c7947 */ /* 0x000fec0003800000 */
.L_x_6947:
[----:B------:R-:W2:Y:S01]  /*2f20*/  LDG.E.64 R2, desc[UR36][R2.64] ;  /* 0x0000002402027981 */ /* 0x000ea2000c1e1b00 */
[----:B------:R-:W-:Y:S01]  /*2f30*/  IMAD.MOV.U32 R17, RZ, RZ, RZ ;  /* 0x000000ffff117224 */ /* 0x000fe200078e00ff */
[----:B--2---:R0:W2:Y:S01]  /*2f40*/  I2F.U64 R16, R2 ;  /* 0x0000000200107312 */ /* 0x0040a20000301000 */
[----:B------:R-:W-:Y:S05]  /*2f50*/  BRA `(.L_x_6927) ;  /* 0x00000000000c7947 */ /* 0x000fea0003800000 */
.L_x_6946:
[----:B------:R-:W2:Y:S01]  /*2f60*/  LDG.E R2, desc[UR36][R2.64] ;  /* 0x0000002402027981 */ /* 0x000ea2000c1e1900 */
[----:B------:R-:W-:Y:S02]  /*2f70*/  MOV R17, RZ ;  /* 0x000000ff00117202 */ /* 0x000fe40000000f00 */
[----:B--2---:R-:W-:-:S07]  /*2f80*/  I2FP.F32.U32 R16, R2 ;  /* 0x0000000200107245 */ /* 0x004fce0000201000 */
.L_x_6927:
[----:B------:R-:W-:Y:S05]  /*2f90*/  BSYNC.RECONVERGENT B7 ;  /* 0x0000000000077941 */ /* 0x000fea0003800200 */
.L_x_6921:
[----:B------:R-:W-:-:S07]  /*2fa0*/  VIADD R27, R27, 0x80 ;  /* 0x000000801b1b7836 */ /* 0x000fce0000000000 */
.L_x_6920:
[----:B------:R-:W-:Y:S05]  /*2fb0*/  BSYNC.RECONVERGENT B6 ;  /* 0x0000000000067941 */ /* 0x000fea0003800200 */
.L_x_6919:
[----:B------:R-:W-:Y:S01]  /*2fc0*/  ISETP.GE.AND P0, PT, R27, R28, PT ;  /* 0x0000001c1b00720c */ /* 0x000fe20003f06270 */
[----:B------:R-:W-:Y:S01]  /*2fd0*/  BSSY.RECONVERGENT B6, `(.L_x_6949) ;  /* 0x00000e7000067945 */ /* 0x000fe20003800200 */
[----:B------:R-:W-:-:S11]  /*2fe0*/  CS2R R18, SRZ ;  /* 0x0000000000127805 */ /* 0x000fd6000001ff00 */
[----:B------:R-:W-:Y:S05]  /*2ff0*/  @P0 BRA `(.L_x_6950) ;  /* 0x0000000c00900947 */ /* 0x000fea0003800000 */
[----:B0-2-4-:R-:W0:Y:S01]  /*3000*/  LDC.64 R2, c[0x0][0x390] ;  /* 0x0000e400ff027b82 */ /* 0x015e220000000a00 */
[----:B------:R-:W2:Y:S01]  /*3010*/  LDCU UR5, c[0x0][0x3a0] ;  /* 0x00007400ff0577ac */ /* 0x000ea20008000800 */
[----:B------:R-:W-:Y:S01]  /*3020*/  IMAD R0, R29, 0x200, R27 ;  /* 0x000002001d007824 */ /* 0x000fe200078e021b */
[----:B------:R-:W-:-:S04]  /*3030*/  UPRMT UR4, UR38, 0x9910, URZ ;  /* 0x0000991026047896 */ /* 0x000fc800080000ff */
[----:B------:R-:W-:Y:S01]  /*3040*/  UISETP.GT.AND UP0, UPT, UR4, 0x9, UPT ;  /* 0x000000090400788c */ /* 0x000fe2000bf04270 */
[----:B--2---:R-:W-:-:S05]  /*3050*/  IMAD R5, R0, UR5, RZ ;  /* 0x0000000500057c24 */ /* 0x004fca000f8e02ff */
        /* <DEDUP_REMOVED lines=14> */
.L_x_6954:
[----:B------:R-:W2:Y:S02]  /*3140*/  LDG.E.U8 R2, desc[UR36][R2.64] ;  /* 0x0000002402027981 */ /* 0x000ea4000c1e1100 */
[----:B--2---:R-:W-:Y:S01]  /*3150*/  I2FP.F32.U32 R18, R2 ;  /* 0x0000000200127245 */ /* 0x004fe20000201000 */
[----:B------:R-:W-:Y:S06]  /*3160*/  BRA `(.L_x_6950) ;  /* 0x0000000c00347947 */ /* 0x000fec0003800000 */
.L_x_6953:
        /* <DEDUP_REMOVED lines=9> */
.L_x_6957:
[----:B------:R-:W2:Y:S02]  /*3200*/  LDG.E R2, desc[UR36][R2.64] ;  /* 0x0000002402027981 */ /* 0x000ea4000c1e1900 */
[----:B--2---:R-:W-:Y:S01]  /*3210*/  I2FP.F32.S32 R18, R2 ;  /* 0x0000000200127245 */ /* 0x004fe20000201400 */
[----:B------:R-:W-:Y:S06]  /*3220*/  BRA `(.L_x_6950) ;  /* 0x0000000c00047947 */ /* 0x000fec0003800000 */
.L_x_6956:
[----:B------:R-:W2:Y:S02]  /*3230*/  LDG.E.U16 R2, desc[UR36][R2.64] ;  /* 0x0000002402027981 */ /* 0x000ea4000c1e1500 */
[----:B--2---:R0:W2:Y:S01]  /*3240*/  I2F.S16 R18, R2 ;  /* 0x0000000200127306 */ /* 0x0040a20000101400 */
[----:B------:R-:W-:Y:S05]  /*3250*/  BRA `(.L_x_6950) ;  /* 0x0000000800f87947 */ /* 0x000fea0003800000 */
.L_x_6952:
        /* <DEDUP_REMOVED lines=8> */
.L_x_6959:
[----:B------:R-:W2:Y:S02]  /*32e0*/  LDG.E.U16 R2, desc[UR36][R2.64] ;  /* 0x0000002402027981 */ /* 0x000ea4000c1e1500 */
[----:B--2---:R-:W-:Y:S01]  /*32f0*/  HADD2.F32 R18, -RZ, R2.H0_H0 ;  /* 0x20000002ff127230 */ /* 0x004fe20000004100 */
[----:B------:R-:W-:Y:S06]  /*3300*/  BRA `(.L_x_6950) ;  /* 0x0000000800cc7947 */ /* 0x000fec0003800000 */
.L_x_6958:
        /* <DEDUP_REMOVED lines=8> */
.L_x_6961:
[----:B------:R-:W2:Y:S02]  /*3390*/  LDG.E R2, desc[UR36][R2.64] ;  /* 0x0000002402027981 */ /* 0x000ea4000c1e1900 */
[--C-:B--2---:R-:W-:Y:S02]  /*33a0*/  HADD2.F32 R18, -RZ, R2.reuse.H0_H0 ;  /* 0x20000002ff127230 */ /* 0x104fe40000004100 */
[----:B------:R-:W-:Y:S01]  /*33b0*/  HADD2.F32 R19, -RZ, R2.H1_H1 ;  /* 0x30000002ff137230 */ /* 0x000fe20000004100 */
[----:B------:R-:W-:Y:S06]  /*33c0*/  BRA `(.L_x_6950) ;  /* 0x00000008009c7947 */ /* 0x000fec0003800000 */
.L_x_6960:
[----:B------:R-:W2:Y:S01]  /*33d0*/  LDG.E.64 R2, desc[UR36][R2.64] ;  /* 0x0000002402027981 */ /* 0x000ea2000c1e1b00 */
[----:B------:R-:W-:Y:S01]  /*33e0*/  UMOV UR4, 0xf0000000 ;  /* 0xf000000000047882 */ /* 0x000fe20000000000 */
[----:B------:R-:W-:Y:S01]  /*33f0*/  UMOV UR5, 0x380fffff ;  /* 0x380fffff00057882 */ /* 0x000fe20000000000 */
[----:B--2---:R-:W0:Y:S01]  /*3400*/  F2F.F32.F64 R18, R2 ;  /* 0x0000000200127310 */ /* 0x004e220000301000 */
[----:B------:R-:W-:-:S14]  /*3410*/  DSETP.GEU.AND P0, PT, |R2|, UR4, PT ;  /* 0x0000000402007e2a */ /* 0x000fdc000bf0e200 */
[----:B0-----:R-:W-:Y:S01]  /*3420*/  @!P0 FMUL R18, R18, 1.175494350822287508e-38 ;  /* 0x0080000012128820 */ /* 0x001fe20000400000 */
[----:B------:R-:W-:Y:S06]  /*3430*/  BRA `(.L_x_6950) ;  /* 0x0000000800807947 */ /* 0x000fec0003800000 */
.L_x_6951:
        /* <DEDUP_REMOVED lines=12> */
.L_x_6964:
        /* <DEDUP_REMOVED lines=10> */
.L_x_6963:
        /* <DEDUP_REMOVED lines=25> */
.L_x_6966:
        /* <DEDUP_REMOVED lines=12> */
.L_x_6965:
[----:B------:R-:W2:Y:S02]  /*37f0*/  LDG.E.U16 R2, desc[UR36][R2.64] ;  /* 0x0000002402027981 */ /* 0x000ea4000c1e1500 */
[----:B--2---:R-:W-:Y:S01]  /*3800*/  IMAD.U32 R18, R2, 0x10000, RZ ;  /* 0x0001000002127824 */ /* 0x004fe200078e00ff */
[----:B------:R-:W-:Y:S06]  /*3810*/  BRA `(.L_x_6950) ;  /* 0x0000000400887947 */ /* 0x000fec0003800000 */
.L_x_6962:
        /* <DEDUP_REMOVED lines=11> */
.L_x_6969:
        /* <DEDUP_REMOVED lines=20> */
.L_x_6971:
[----:B------:R-:W-:Y:S05]  /*3a10*/  BSYNC.RECONVERGENT B0 ;  /* 0x0000000000007941 */ /* 0x000fea0003800200 */
.L_x_6970:
[----:B------:R-:W-:Y:S02]  /*3a20*/  SHF.L.U32 R0, R0, 0x14, RZ ;  /* 0x0000001400007819 */ /* 0x000fe400000006ff */
[----:B------:R-:W-:-:S04]  /*3a30*/  LEA R2, R2, 0x3b800000, 0x17 ;  /* 0x3b80000002027811 */ /* 0x000fc800078eb8ff */
[----:B------:R-:W-:Y:S01]  /*3a40*/  LOP3.LUT R18, R2, R0, R7, 0xfe, !PT ;  /* 0x0000000002127212 */ /* 0x000fe200078efe07 */
[----:B------:R-:W-:Y:S06]  /*3a50*/  BRA `(.L_x_6950) ;  /* 0x0000000000f87947 */ /* 0x000fec0003800000 */
.L_x_6968:
        /* <DEDUP_REMOVED lines=20> */
.L_x_6973:
[----:B------:R-:W-:Y:S05]  /*3ba0*/  BSYNC.RECONVERGENT B0 ;  /* 0x0000000000007941 */ /* 0x000fea0003800200 */
.L_x_6972:
[----:B------:R-:W-:Y:S01]  /*3bb0*/  IMAD.SHL.U32 R0, R0, 0x200000, RZ ;  /* 0x0020000000007824 */ /* 0x000fe200078e00ff */
[----:B------:R-:W-:-:S04]  /*3bc0*/  LEA R2, R2, 0x37800000, 0x17 ;  /* 0x3780000002027811 */ /* 0x000fc800078eb8ff */
[----:B------:R-:W-:Y:S01]  /*3bd0*/  LOP3.LUT R18, R2, R0, R7, 0xfe, !PT ;  /* 0x0000000002127212 */ /* 0x000fe200078efe07 */
[----:B------:R-:W-:Y:S06]  /*3be0*/  BRA `(.L_x_6950) ;  /* 0x0000000000947947 */ /* 0x000fec0003800000 */
.L_x_6967:
        /* <DEDUP_REMOVED lines=11> */
[----:B------:R-:W-:Y:S02]  /*3ca0*/  @!P0 IMAD.MOV.U32 R18, RZ, RZ, 0x7f800001 ;  /* 0x7f800001ff128424 */ /* 0x000fe400078e00ff */
[----:B------:R-:W-:Y:S01]  /*3cb0*/  @P0 IMAD.SHL.U32 R18, R2, 0x800000, RZ ;  /* 0x0080000002120824 */ /* 0x000fe200078e00ff */
[----:B------:R-:W-:Y:S06]  /*3cc0*/  BRA `(.L_x_6950) ;  /* 0x00000000005c7947 */ /* 0x000fec0003800000 */
.L_x_6955:
[----:B------:R-:W-:Y:S01]  /*3cd0*/  MOV R2, 0x0 ;  /* 0x0000000000027802 */ /* 0x000fe20000000f00 */
[----:B------:R-:W0:Y:S01]  /*3ce0*/  LDCU.64 UR4, c[0x4][0x158] ;  /* 0x01002b00ff0477ac */ /* 0x000e220008000a00 */
[----:B------:R-:W-:Y:S02]  /*3cf0*/  HFMA2 R8, -RZ, RZ, 0, 4.64916229248046875e-06 ;  /* 0x0000004eff087431 */ /* 0x000fe400000001ff */
[----:B------:R-:W-:Y:S01]  /*3d00*/  IMAD.MOV.U32 R12, RZ, RZ, 0x1 ;  /* 0x00000001ff0c7424 */ /* 0x000fe200078e00ff */
[----:B------:R-:W2:Y:S01]  /*3d10*/  LDCU.64 UR6, c[0x4][0x160] ;  /* 0x01002c00ff0677ac */ /* 0x000ea20008000a00 */
[----:B------:R-:W4:Y:S01]  /*3d20*/  LDC.64 R2, c[0x4][R2] ;  /* 0x0100000002027b82 */ /* 0x000f220000000a00 */
[----:B------:R-:W-:Y:S01]  /*3d30*/  IMAD.MOV.U32 R13, RZ, RZ, RZ ;  /* 0x000000ffff0d7224 */ /* 0x000fe200078e00ff */
[----:B------:R-:W1:Y:S01]  /*3d40*/  LDCU.64 UR8, c[0x4][0x18] ;  /* 0x01000300ff0877ac */ /* 0x000e620008000a00 */
[----:B0-----:R-:W-:Y:S01]  /*3d50*/  MOV R4, UR4 ;  /* 0x0000000400047c02 */ /* 0x001fe20008000f00 */
[----:B------:R-:W-:-:S02]  /*3d60*/  IMAD.U32 R5, RZ, RZ, UR5 ;  /* 0x00000005ff057e24 */ /* 0x000fc4000f8e00ff */
[----:B--2---:R-:W-:Y:S01]  /*3d70*/  IMAD.U32 R6, RZ, RZ, UR6 ;  /* 0x00000006ff067e24 */ /* 0x004fe2000f8e00ff */
[----:B------:R-:W-:Y:S01]  /*3d80*/  MOV R7, UR7 ;  /* 0x0000000700077c02 */ /* 0x000fe20008000f00 */
[----:B-1----:R-:W-:Y:S02]  /*3d90*/  IMAD.U32 R10, RZ, RZ, UR8 ;  /* 0x00000008ff0a7e24 */ /* 0x002fe4000f8e00ff */
[----:B------:R-:W-:-:S07]  /*3da0*/  IMAD.U32 R11, RZ, RZ, UR9 ;  /* 0x00000009ff0b7e24 */ /* 0x000fce000f8e00ff */
[----:B------:R-:W-:-:S07]  /*3db0*/  LEPC R20, `(.L_x_6976) ;  /* 0x000000001014794e */ /* 0x000fce0000000000 */
[----:B---345:R-:W-:Y:S05]  /*3dc0*/  CALL.ABS.NOINC R2 ;  /* 0x0000000002007343 */ /* 0x038fea0003c00000 */
.L_x_6976:
[----:B------:R-:W-:Y:S01]  /*3dd0*/  MOV R18, RZ ;  /* 0x000000ff00127202 */ /* 0x000fe20000000f00 */
[----:B------:R-:W-:Y:S06]  /*3de0*/  BRA `(.L_x_6950) ;  /* 0x0000000000147947 */ /* 0x000fec0003800000 */
.L_x_6975:
[----:B------:R-:W2:Y:S02]  /*3df0*/  LDG.E.64 R2, desc[UR36][R2.64] ;  /* 0x0000002402027981 */ /* 0x000ea4000c1e1b00 */
[----:B--2---:R0:W2:Y:S01]  /*3e00*/  I2F.U64 R18, R2 ;  /* 0x0000000200127312 */ /* 0x0040a20000301000 */
[----:B------:R-:W-:Y:S05]  /*3e10*/  BRA `(.L_x_6950) ;  /* 0x0000000000087947 */ /* 0x000fea0003800000 */
.L_x_6974:
[----:B------:R-:W2:Y:S02]  /*3e20*/  LDG.E R2, desc[UR36][R2.64] ;  /* 0x0000002402027981 */ /* 0x000ea4000c1e1900 */
[----:B--2---:R-:W-:-:S07]  /*3e30*/  I2FP.F32.U32 R18, R2 ;  /* 0x0000000200127245 */ /* 0x004fce0000201000 */
.L_x_6950:
[----:B------:R-:W-:Y:S05]  /*3e40*/  BSYNC.RECONVERGENT B6 ;  /* 0x0000000000067941 */ /* 0x000fea0003800200 */
.L_x_6949:
[----:B------:R-:W-:Y:S01]  /*3e50*/  ISETP.GE.AND P0, PT, R26, R28, PT ;  /* 0x0000001c1a00720c */ /* 0x000fe20003f06270 */
[----:B------:R-:W-:Y:S01]  /*3e60*/  BSSY.RECONVERGENT B2, `(.L_x_6977) ;  /* 0x000028b000027945 */ /* 0x000fe20003800200 */
[----:B------:R-:W-:-:S11]  /*3e70*/  CS2R R4, SRZ ;  /* 0x0000000000047805 */ /* 0x000fd6000001ff00 */
[----:B------:R-:W-:Y:S05]  /*3e80*/  @P0 BRA `(.L_x_6978) ;  /* 0x0000002800200947 */ /* 0x000fea0003800000 */
[C---:B-----5:R-:W-:Y:S01]  /*3e90*/  FSETP.NAN.FTZ.AND P1, PT, |R23|.reuse, |R23|, PT ;  /* 0x400000171700720b */ /* 0x060fe20003f38200 */
[----:B0-2-4-:R-:W-:Y:S01]  /*3ea0*/  FADD.FTZ R2, |R23|, -RZ ;  /* 0x800000ff17027221 */ /* 0x015fe20000010200 */
[C---:B-1-3--:R-:W-:Y:S01]  /*3eb0*/  FSETP.NAN.FTZ.AND P0, PT, |R22|.reuse, |R22|, PT ;  /* 0x400000161600720b */ /* 0x04afe20003f18200 */
[----:B------:R-:W-:-:S12]  /*3ec0*/  FADD.FTZ R7, |R22|, -RZ ;  /* 0x800000ff16077221 */ /* 0x000fd80000010200 */
[----:B------:R-:W-:Y:S05]  /*3ed0*/  @!P0 BRA !P1, `(.L_x_6979) ;  /* 0x0000000000408947 */ /* 0x000fea0004800000 */
[----:B------:R-:W-:-:S13]  /*3ee0*/  FSETP.NEU.FTZ.AND P0, PT, |R23|, +INF , PT ;  /* 0x7f8000001700780b */ /* 0x000fda0003f1d200 */
[----:B------:R-:W-:Y:S01]  /*3ef0*/  @!P0 FADD.FTZ R4, R22, R22 ;  /* 0x0000001616048221 */ /* 0x000fe20000010000 */
[----:B------:R-:W-:Y:S01]  /*3f00*/  @!P0 IMAD.MOV.U32 R5, RZ, RZ, R23 ;  /* 0x000000ffff058224 */ /* 0x000fe200078e0017 */
[----:B------:R-:W-:Y:S06]  /*3f10*/  @!P0 BRA `(.L_x_6978) ;  /* 0x0000002400fc8947 */ /* 0x000fec0003800000 */
[----:B------:R-:W-:-:S13]  /*3f20*/  FSETP.NEU.FTZ.AND P0, PT, R7, +INF , PT ;  /* 0x7f8000000700780b */ /* 0x000fda0003f1d000 */
[----:B------:R-:W-:Y:S01]  /*3f30*/  @!P0 FADD.FTZ R4, R23, R23 ;  /* 0x0000001717048221 */ /* 0x000fe20000010000 */
[----:B------:R-:W-:Y:S01]  /*3f40*/  @!P0 IMAD.MOV.U32 R5, RZ, RZ, R22 ;  /* 0x000000ffff058224 */ /* 0x000fe200078e0016 */
[----:B------:R-:W-:Y:S06]  /*3f50*/  @!P0 BRA `(.L_x_6978) ;  /* 0x0000002400ec8947 */ /* 0x000fec0003800000 */
[----:B------:R-:W-:-:S13]  /*3f60*/  FSETP.NEU.FTZ.AND P0, PT, R22, RZ, PT ;  /* 0x000000ff1600720b */ /* 0x000fda0003f1d000 */
[--C-:B------:R-:W-:Y:S01]  /*3f70*/  @P0 FADD.FTZ R0, RZ, R23.reuse ;  /* 0x00000017ff000221 */ /* 0x100fe20000010000 */
[----:B------:R-:W-:Y:S01]  /*3f80*/  @P0 FADD.FTZ R3, RZ, R22 ;  /* 0x00000016ff030221 */ /* 0x000fe20000010000 */
[----:B------:R-:W-:Y:S01]  /*3f90*/  @!P0 FADD.FTZ R5, R23, R23 ;  /* 0x0000001717058221 */ /* 0x000fe20000010000 */
[----:B------:R-:W-:Y:S02]  /*3fa0*/  @!P0 MOV R4, R22 ;  /* 0x0000001600048202 */ /* 0x000fe40000000f00 */
[----:B------:R-:W-:-:S04]  /*3fb0*/  @P0 FADD.FTZ R5, R0, R3 ;  /* 0x0000000300050221 */ /* 0x000fc80000010000 */
[----:B------:R-:W-:Y:S01]  /*3fc0*/  @P0 IMAD.MOV.U32 R4, RZ, RZ, R5 ;  /* 0x000000ffff040224 */ /* 0x000fe200078e0005 */
[----:B------:R-:W-:Y:S06]  /*3fd0*/  BRA `(.L_x_6978) ;  /* 0x0000002400cc7947 */ /* 0x000fec0003800000 */
.L_x_6979:
[----:B------:R-:W-:-:S04]  /*3fe0*/  FMNMX.FTZ R0, R7, |R23|, !PT ;  /* 0x4000001707007209 */ /* 0x000fc80007810000 */
        /* <DEDUP_REMOVED lines=42> */
[----:B------:R-:W-:Y:S05]  /*4290*/  CALL.REL.NOINC `($__internal_8_$__cuda_sm3x_div_rn_ftz_f32_slowpath) ;  /* 0x000000d800fc7944 */ /* 0x000fea0003c00000 */
[----:B------:R-:W-:-:S07]  /*42a0*/  IMAD.MOV.U32 R3, RZ, RZ, R0 ;  /* 0x000000ffff037224 */ /* 0x000fce00078e0000 */
.L_x_6985:
[----:B------:R-:W-:Y:S05]  /*42b0*/  BSYNC.RECONVERGENT B4 ;  /* 0x0000000000047941 */ /* 0x000fea0003800200 */
.L_x_6984:
[----:B------:R-:W-:Y:S02]  /*42c0*/  IMAD.MOV.U32 R9, RZ, RZ, 0x3b33710b ;  /* 0x3b33710bff097424 */ /* 0x000fe400078e00ff */
[----:B------:R-:W-:Y:S01]  /*42d0*/  FMUL.FTZ R0, R3, R3 ;  /* 0x0000000303007220 */ /* 0x000fe20000410000 */
[----:B------:R-:W-:Y:S01]  /*42e0*/  FSETP.NEU.FTZ.AND P1, PT, |R23|, R7, PT ;  /* 0x000000071700720b */ /* 0x000fe20003f3d200 */
[----:B------:R-:W-:Y:S01]  /*42f0*/  FADD.FTZ R7, R7, |R23| ;  /* 0x4000001707077221 */ /* 0x000fe20000010000 */
        /* <DEDUP_REMOVED lines=18> */
.L_x_6983:
        /* <DEDUP_REMOVED lines=30> */
[----:B------:R-:W-:Y:S05]  /*4600*/  CALL.REL.NOINC `($__internal_8_$__cuda_sm3x_div_rn_ftz_f32_slowpath) ;  /* 0x000000d800207944 */ /* 0x000fea0003c00000 */
[----:B------:R-:W-:-:S07]  /*4610*/  IMAD.MOV.U32 R2, RZ, RZ, R0 ;  /* 0x000000ffff027224 */ /* 0x000fce00078e0000 */
.L_x_6989:
[----:B------:R-:W-:Y:S05]  /*4620*/  BSYNC.RECONVERGENT B4 ;  /* 0x0000000000047941 */ /* 0x000fea0003800200 */
.L_x_6988:
        /* <DEDUP_REMOVED lines=13> */
[----:B------:R-:W-:-:S03]  /*4700*/  FADD.FTZ R0, R7, |R23| ;  /* 0x4000001707007221 */ /* 0x000fc60000010000 */
        /* <DEDUP_REMOVED lines=8> */
.L_x_6987:
        /* <DEDUP_REMOVED lines=15> */
[----:B------:R-:W-:Y:S05]  /*4880*/  CALL.REL.NOINC `($__internal_8_$__cuda_sm3x_div_rn_ftz_f32_slowpath) ;  /* 0x000000d400807944 */ /* 0x000fea0003c00000 */
[----:B------:R-:W-:-:S07]  /*4890*/  MOV R3, R0 ;  /* 0x0000000000037202 */ /* 0x000fce0000000f00 */
.L_x_6991:
[----:B------:R-:W-:Y:S05]  /*48a0*/  BSYNC.RECONVERGENT B4 ;  /* 0x0000000000047941 */ /* 0x000fea0003800200 */
.L_x_6990:
        /* <DEDUP_REMOVED lines=22> */
.L_x_6982:
        /* <DEDUP_REMOVED lines=9> */
[----:B------:R-:W-:Y:S01]  /*4aa0*/  FMUL.FTZ R2, R23, -0.36787945032119750977 ;  /* 0xbebc5ab217027820 */ /* 0x000fe20000410000 */
[----:B------:R-:W-:Y:S01]  /*4ab0*/  FMUL.FTZ R3, R22, -0.36787945032119750977 ;  /* 0xbebc5ab216037820 */ /* 0x000fe20000410000 */
        /* <DEDUP_REMOVED lines=30> */
[----:B------:R-:W-:Y:S05]  /*4ca0*/  CALL.REL.NOINC `($__internal_8_$__cuda_sm3x_div_rn_ftz_f32_slowpath) ;  /* 0x000000d000787944 */ /* 0x000fea0003c00000 */
[----:B------:R-:W-:-:S07]  /*4cb0*/  IMAD.MOV.U32 R2, RZ, RZ, R0 ;  /* 0x000000ffff027224 */ /* 0x000fce00078e0000 */
.L_x_6994:
[----:B------:R-:W-:Y:S05]  /*4cc0*/  BSYNC.RECONVERGENT B4 ;  /* 0x0000000000047941 */ /* 0x000fea0003800200 */
.L_x_6993:
        /* <DEDUP_REMOVED lines=22> */
.L_x_6992:
        /* <DEDUP_REMOVED lines=30> */
[----:B------:R-:W-:Y:S05]  /*5010*/  CALL.REL.NOINC `($__internal_8_$__cuda_sm3x_div_rn_ftz_f32_slowpath) ;  /* 0x000000cc009c7944 */ /* 0x000fea0003c00000 */
[----:B------:R-:W-:-:S07]  /*5020*/  MOV R2, R0 ;  /* 0x0000000000027202 */ /* 0x000fce0000000f00 */
.L_x_6997:
[----:B------:R-:W-:Y:S05]  /*5030*/  BSYNC.RECONVERGENT B4 ;  /* 0x0000000000047941 */ /* 0x000fea0003800200 */
.L_x_6996:
        /* <DEDUP_REMOVED lines=22> */
.L_x_6995:
        /* <DEDUP_REMOVED lines=15> */
[----:B------:R-:W-:Y:S05]  /*5290*/  CALL.REL.NOINC `($__internal_8_$__cuda_sm3x_div_rn_ftz_f32_slowpath) ;  /* 0x000000c800fc7944 */ /* 0x000fea0003c00000 */
[----:B------:R-:W-:-:S07]  /*52a0*/  IMAD.MOV.U32 R2, RZ, RZ, R0 ;  /* 0x000000ffff027224 */ /* 0x000fce00078e0000 */
.L_x_6999:
[----:B------:R-:W-:Y:S05]  /*52b0*/  BSYNC.RECONVERGENT B4 ;  /* 0x0000000000047941 */ /* 0x000fea0003800200 */
.L_x_6998:
        /* <DEDUP_REMOVED lines=21> */
.L_x_6986:
[----:B------:R-:W-:Y:S05]  /*5410*/  BSYNC.RECONVERGENT B3 ;  /* 0x0000000000037941 */ /* 0x000fea0003800200 */
.L_x_6981:
[----:B------:R-:W-:Y:S01]  /*5420*/  FADD.FTZ R0, R4, 0.69314718246459960938 ;  /* 0x3f31721804007421 */ /* 0x000fe20000010000 */
[----:B------:R-:W-:-:S04]  /*5430*/  LOP3.LUT R4, R7, 0x80000000, R22, 0xb8, !PT ;  /* 0x8000000007047812 */ /* 0x000fc800078eb816 */
[----:B------:R-:W-:Y:S01]  /*5440*/  LOP3.LUT R5, R0, 0x80000000, R23, 0xb8, !PT ;  /* 0x8000000000057812 */ /* 0x000fe200078eb817 */
[----:B------:R-:W-:Y:S06]  /*5450*/  BRA `(.L_x_6978) ;  /* 0x0000001000ac7947 */ /* 0x000fec0003800000 */
.L_x_6980:
[----:B------:R-:W-:Y:S01]  /*5460*/  FSETP.NEU.FTZ.AND P1, PT, R23, RZ, PT ;  /* 0x000000ff1700720b */ /* 0x000fe20003f3d000 */
[----:B------:R-:W-:Y:S01]  /*5470*/  IMAD.MOV.U32 R5, RZ, RZ, R23 ;  /* 0x000000ffff057224 */ /* 0x000fe200078e0017 */
[----:B------:R-:W-:Y:S01]  /*5480*/  FSETP.NEU.FTZ.AND P0, PT, R22, RZ, PT ;  /* 0x000000ff1600720b */ /* 0x000fe20003f1d000 */
[----:B------:R-:W-:-:S12]  /*5490*/  IMAD.MOV.U32 R4, RZ, RZ, R22 ;  /* 0x000000ffff047224 */ /* 0x000fd800078e0016 */
[----:B------:R-:W-:Y:S05]  /*54a0*/  @!P0 BRA !P1, `(.L_x_6978) ;  /* 0x0000001000988947 */ /* 0x000fea0004800000 */
[----:B------:R-:W-:Y:S01]  /*54b0*/  FSETP.GEU.FTZ.AND P1, PT, |R23|, 0.00021143197955098003149, PT ;  /* 0x395db3d71700780b */ /* 0x000fe20003f3e200 */
[----:B------:R-:W-:Y:S01]  /*54c0*/  IMAD.MOV.U32 R4, RZ, RZ, R22 ;  /* 0x000000ffff047224 */ /* 0x000fe200078e0016 */
[----:B------:R-:W-:Y:S02]  /*54d0*/  FSETP.GEU.FTZ.AND P0, PT, R7, 0.00021143197955098003149, PT ;  /* 0x395db3d70700780b */ /* 0x000fe40003f1e000 */
[----:B------:R-:W-:-:S11]  /*54e0*/  MOV R5, R23 ;  /* 0x0000001700057202 */ /* 0x000fd60000000f00 */
[----:B------:R-:W-:Y:S05]  /*54f0*/  @!P0 BRA !P1, `(.L_x_6978) ;  /* 0x0000001000848947 */ /* 0x000fea0004800000 */
        /* <DEDUP_REMOVED lines=63> */
.L_x_7005:
[----:B------:R-:W-:Y:S05]  /*58f0*/  BSYNC.RECONVERGENT B1 ;  /* 0x0000000000017941 */ /* 0x000fea0003800200 */
.L_x_7004:
        /* <DEDUP_REMOVED lines=8> */
.L_x_7007:
[----:B------:R-:W-:Y:S05]  /*5980*/  BSYNC.RECONVERGENT B1 ;  /* 0x0000000000017941 */ /* 0x000fea0003800200 */
.L_x_7006:
        /* <DEDUP_REMOVED lines=34> */
.L_x_7003:
[----:B------:R-:W-:-:S13]  /*5bb0*/  FSETP.GEU.FTZ.AND P0, PT, R7, 1, PT ;  /* 0x3f8000000700780b */ /* 0x000fda0003f1e000 */
[----:B------:R-:W-:-:S04]  /*5bc0*/  @!P0 FADD.FTZ R4, -R7, 1 ;  /* 0x3f80000007048421 */ /* 0x000fc80000010100 */
[----:B------:R-:W-:-:S06]  /*5bd0*/  @!P0 FMUL.FTZ R4, R3, R4 ;  /* 0x0000000403048220 */ /* 0x000fcc0000410000 */
[----:B------:R-:W2:Y:S08]  /*5be0*/  @!P0 MUFU.SQRT R4, R4 ;  /* 0x0000000400048308 */ /* 0x000eb00000002000 */
[----:B--2---:R-:W1:Y:S02]  /*5bf0*/  @!P0 MUFU.RCP R10, R4 ;  /* 0x00000004000a8308 */ /* 0x004e640000001000 */
[----:B-1----:R-:W-:Y:S01]  /*5c00*/  @!P0 FMUL.FTZ R5, R10, |R23| ;  /* 0x400000170a058220 */ /* 0x002fe20000410000 */
[----:B------:R-:W-:Y:S06]  /*5c10*/  @!P0 BRA `(.L_x_7002) ;  /* 0x0000000000988947 */ /* 0x000fec0003800000 */
[----:B------:R-:W-:Y:S01]  /*5c20*/  FMUL.FTZ R11, R3, R0 ;  /* 0x00000000030b7220 */ /* 0x000fe20000410000 */
[----:B------:R-:W-:Y:S02]  /*5c30*/  IMAD.MOV.U32 R13, RZ, RZ, 0x3f800000 ;  /* 0x3f800000ff0d7424 */ /* 0x000fe400078e00ff */
[----:B------:R-:W-:-:S03]  /*5c40*/  IMAD.MOV.U32 R15, RZ, RZ, 0x3d39bf78 ;  /* 0x3d39bf78ff0f7424 */ /* 0x000fc600078e00ff */
        /* <DEDUP_REMOVED lines=30> */
.L_x_7001:
[----:B------:R-:W-:-:S04]  /*5e30*/  FFMA.FTZ R4, R8, R8, -1 ;  /* 0xbf80000008047423 */ /* 0x000fc80000010008 */
[----:B------:R-:W0:Y:S02]  /*5e40*/  MUFU.SQRT R5, R4 ;  /* 0x0000000400057308 */ /* 0x000e240000002000 */
[----:B0-----:R-:W-:-:S06]  /*5e50*/  FADD.FTZ R10, R8, R5 ;  /* 0x00000005080a7221 */ /* 0x001fcc0000010000 */
[----:B------:R-:W0:Y:S02]  /*5e60*/  MUFU.LG2 R10, R10 ;  /* 0x0000000a000a7308 */ /* 0x000e240000000c00 */
[----:B0-----:R-:W-:-:S07]  /*5e70*/  FMUL.FTZ R5, R10, 0.69314718246459960938 ;  /* 0x3f3172180a057820 */ /* 0x001fce0000410000 */
.L_x_7002:
[----:B------:R-:W-:Y:S05]  /*5e80*/  BSYNC.RECONVERGENT B0 ;  /* 0x0000000000007941 */ /* 0x000fea0003800200 */
.L_x_7000:
        /* <DEDUP_REMOVED lines=22> */
[----:B0-----:R-:W-:-:S05]  /*5ff0*/  FMUL.FTZ R2, |R0|, 1.1920928955078125e-07 ;  /* 0x3400000000027820 */ /* 0x001fca0000410200 */
        /* <DEDUP_REMOVED lines=20> */
.L_x_7015:
[----:B------:R-:W-:Y:S05]  /*6140*/  BSYNC.RECONVERGENT B4 ;  /* 0x0000000000047941 */ /* 0x000fea0003800200 */
.L_x_7014:
[----:B------:R-:W-:-:S04]  /*6150*/  FADD.FTZ R2, R3, R2 ;  /* 0x0000000203027221 */ /* 0x000fc80000010000 */
[----:B------:R-:W-:-:S04]  /*6160*/  FMUL.FTZ R2, R2, R11 ;  /* 0x0000000b02027220 */ /* 0x000fc80000410000 */
[----:B------:R4:W0:Y:S01]  /*6170*/  MUFU.SQRT R4, R2 ;  /* 0x0000000200047308 */ /* 0x0008220000002000 */
[----:B------:R-:W-:Y:S05]  /*6180*/  BRA `(.L_x_7012) ;  /* 0x00000000002c7947 */ /* 0x000fea0003800000 */
.L_x_7013:
        /* <DEDUP_REMOVED lines=11> */
.L_x_7012:
[----:B------:R-:W-:Y:S05]  /*6240*/  BSYNC.RECONVERGENT B1 ;  /* 0x0000000000017941 */ /* 0x000fea0003800200 */
.L_x_7010:
[----:B------:R-:W-:Y:S05]  /*6250*/  BSYNC.RELIABLE B0 ;  /* 0x0000000000007941 */ /* 0x000fea0003800100 */
.L_x_7009:
[----:B0--3--:R-:W-:Y:S01]  /*6260*/  FADD.FTZ R0, |R4|, -RZ ;  /* 0x800000ff04007221 */ /* 0x009fe20000010200 */
        /* <DEDUP_REMOVED lines=13> */
[----:B------:R-:W-:Y:S01]  /*6340*/  IMAD.MOV.U32 R3, RZ, RZ, R8 ;  /* 0x000000ffff037224 */ /* 0x000fe200078e0008 */
[----:B------:R-:W-:-:S07]  /*6350*/  MOV R2, 0x6370 ;  /* 0x0000637000027802 */ /* 0x000fce0000000f00 */
[----:B-12---:R-:W-:Y:S05]  /*6360*/  CALL.REL.NOINC `($__internal_8_$__cuda_sm3x_div_rn_ftz_f32_slowpath) ;  /* 0x000000b800c87944 */ /* 0x006fea0003c00000 */
[----:B------:R-:W-:-:S07]  /*6370*/  IMAD.MOV.U32 R2, RZ, RZ, R0 ;  /* 0x000000ffff027224 */ /* 0x000fce00078e0000 */
.L_x_7017:
[----:B------:R-:W-:Y:S05]  /*6380*/  BSYNC.RECONVERGENT B4 ;  /* 0x0000000000047941 */ /* 0x000fea0003800200 */
.L_x_7016:
        /* <DEDUP_REMOVED lines=28> */
.L_x_7011:
        /* <DEDUP_REMOVED lines=25> */
.L_x_7018:
[----:B------:R-:W-:Y:S05]  /*66e0*/  BSYNC.RECONVERGENT B3 ;  /* 0x0000000000037941 */ /* 0x000fea0003800200 */
.L_x_7008:
[----:B-1----:R-:W-:Y:S02]  /*66f0*/  LOP3.LUT R5, R5, 0x80000000, R23, 0xb8, !PT ;  /* 0x8000000005057812 */ /* 0x002fe400078eb817 */
[----:B------:R-:W-:-:S07]  /*6700*/  LOP3.LUT R4, R3, 0x80000000, R22, 0xb8, !PT ;  /* 0x8000000003047812 */ /* 0x000fce00078eb816 */
.L_x_6978:
[----:B------:R-:W-:Y:S05]  /*6710*/  BSYNC.RECONVERGENT B2 ;  /* 0x0000000000027941 */ /* 0x000fea0003800200 */
.L_x_6977:
[----:B------:R-:W-:Y:S01]  /*6720*/  IADD3 R27, PT, PT, R26, 0x80, RZ ;  /* 0x000000801a1b7810 */ /* 0x000fe20007ffe0ff */
[----:B------:R-:W-:Y:S01]  /*6730*/  BSSY.RECONVERGENT B2, `(.L_x_7019) ;  /* 0x0000293000027945 */ /* 0x000fe20003800200 */
[----:B01-3-5:R-:W-:Y:S02]  /*6740*/  CS2R R22, SRZ ;  /* 0x0000000000167805 */ /* 0x02bfe4000001ff00 */
[----:B------:R-:W-:-:S13]  /*6750*/  ISETP.GE.AND P0, PT, R27, R28, PT ;  /* 0x0000001c1b00720c */ /* 0x000fda0003f06270 */
[----:B------:R-:W-:Y:S05]  /*6760*/  @P0 BRA `(.L_x_7020) ;  /* 0x00000028003c0947 */ /* 0x000fea0003800000 */
[C---:B------:R-:W-:Y:S01]  /*6770*/  FSETP.NAN.FTZ.AND P1, PT, |R25|.reuse, |R25|, PT ;  /* 0x400000191900720b */ /* 0x040fe20003f38200 */
[----:B--2-4-:R-:W-:Y:S01]  /*6780*/  FADD.FTZ R2, |R25|, -RZ ;  /* 0x800000ff19027221 */ /* 0x014fe20000010200 */
[C---:B------:R-:W-:Y:S01]  /*6790*/  FSETP.NAN.FTZ.AND P0, PT, |R24|.reuse, |R24|, PT ;  /* 0x400000181800720b */ /* 0x040fe20003f18200 */
        /* <DEDUP_REMOVED lines=11> */
[----:B------:R-:W-:Y:S01]  /*6850*/  @P0 FADD.FTZ R22, RZ, R25 ;  /* 0x00000019ff160221 */ /* 0x000fe20000010000 */
[----:B------:R-:W-:-:S04]  /*6860*/  @P0 FADD.FTZ R3, RZ, R24 ;  /* 0x00000018ff030221 */ /* 0x000fc80000010000 */
[----:B------:R-:W-:-:S05]  /*6870*/  @P0 FADD.FTZ R22, R22, R3 ;  /* 0x0000000316160221 */ /* 0x000fca0000010000 */
[----:B------:R-:W-:Y:S01]  /*6880*/  @P0 MOV R23, R22 ;  /* 0x0000001600170202 */ /* 0x000fe20000000f00 */
[----:B------:R-:W-:Y:S01]  /*6890*/  @!P0 FADD.FTZ R23, R25, R25 ;  /* 0x0000001919178221 */ /* 0x000fe20000010000 */
[----:B------:R-:W-:Y:S01]  /*68a0*/  @!P0 IMAD.MOV.U32 R22, RZ, RZ, R24 ;  /* 0x000000ffff168224 */ /* 0x000fe200078e0018 */
[----:B------:R-:W-:Y:S06]  /*68b0*/  BRA `(.L_x_7020) ;  /* 0x0000002400e87947 */ /* 0x000fec0003800000 */
.L_x_7021:
[----:B------:R-:W-:-:S04]  /*68c0*/  FMNMX.FTZ R0, R7, |R25|, !PT ;  /* 0x4000001907007209 */ /* 0x000fc80007810000 */
[----:B------:R-:W-:-:S13]  /*68d0*/  FSETP.GT.FTZ.AND P0, PT, R0, 8388608, PT ;  /* 0x4b0000000000780b */ /* 0x000fda0003f14000 */
[----:B------:R-:W-:Y:S05]  /*68e0*/  @P0 BRA `(.L_x_7022) ;  /* 0x0000001000c40947 */ /* 0x000fea0003800000 */
[----:B------:R-:W-:Y:S01]  /*68f0*/  FSETP.NEU.FTZ.AND P1, PT, R25, RZ, PT ;  /* 0x000000ff1900720b */ /* 0x000fe20003f3d000 */
[----:B------:R-:W-:Y:S01]  /*6900*/  IMAD.MOV.U32 R23, RZ, RZ, R25 ;  /* 0x000000ffff177224 */ /* 0x000fe200078e0019 */
[----:B------:R-:W-:Y:S02]  /*6910*/  FSETP.NEU.FTZ.AND P0, PT, R24, RZ, PT ;  /* 0x000000ff1800720b */ /* 0x000fe40003f1d000 */
[----:B------:R-:W-:-:S11]  /*6920*/  MOV R22, R24 ;  /* 0x0000001800167202 */ /* 0x000fd60000000f00 */
[----:B------:R-:W-:Y:S05]  /*6930*/  @!P0 BRA !P1, `(.L_x_7020) ;  /* 0x0000002400c88947 */ /* 0x000fea0004800000 */
[----:B------:R-:W-:Y:S01]  /*6940*/  FSETP.GEU.FTZ.AND P1, PT, |R25|, 0.00021143197955098003149, PT ;  /* 0x395db3d71900780b */ /* 0x000fe20003f3e200 */
[----:B------:R-:W-:Y:S01]  /*6950*/  IMAD.MOV.U32 R23, RZ, RZ, R25 ;  /* 0x000000ffff177224 */ /* 0x000fe200078e0019 */
[----:B------:R-:W-:Y:S01]  /*6960*/  FSETP.GEU.FTZ.AND P0, PT, R7, 0.00021143197955098003149, PT ;  /* 0x395db3d70700780b */ /* 0x000fe20003f1e000 */
[----:B------:R-:W-:-:S12]  /*6970*/  IMAD.MOV.U32 R22, RZ, RZ, R24 ;  /* 0x000000ffff167224 */ /* 0x000fd800078e0018 */
[----:B------:R-:W-:Y:S05]  /*6980*/  @!P0 BRA !P1, `(.L_x_7020) ;  /* 0x0000002400b48947 */ /* 0x000fea0004800000 */
        /* <DEDUP_REMOVED lines=9> */
[-C--:B------:R-:W-:Y:S02]  /*6a20*/  VIMNMX R6, PT, PT, R11, R12.reuse, !PT ;  /* 0x0000000c0b067248 */ /* 0x080fe40007fe0100 */
        /* <DEDUP_REMOVED lines=15> */
[----:B------:R-:W0:Y:S01]  /*6b20*/  MUFU.SQRT R14, R14 ;  /* 0x0000000e000e7308 */ /* 0x000e220000002000 */
[----:B------:R-:W-:Y:S02]  /*6b30*/  LOP3.LUT R13, R12, 0x800000, RZ, 0xfc, !PT ;  /* 0x008000000c0d7812 */ /* 0x000fe400078efcff */
        /* <DEDUP_REMOVED lines=33> */
.L_x_7028:
[----:B------:R-:W-:-:S04]  /*6d50*/  FADD.FTZ R10, -R3, R8 ;  /* 0x00000008030a7221 */ /* 0x000fc80000010100 */
[----:B------:R-:W-:-:S07]  /*6d60*/  FMUL.FTZ R10, R10, 0.5 ;  /* 0x3f0000000a0a7820 */ /* 0x000fce0000410000 */
.L_x_7029:
[----:B------:R-:W-:Y:S05]  /*6d70*/  BSYNC.RECONVERGENT B1 ;  /* 0x0000000000017941 */ /* 0x000fea0003800200 */
.L_x_7027:
        /* <DEDUP_REMOVED lines=11> */
.L_x_7031:
[----:B------:R-:W-:-:S04]  /*6e30*/  FADD.FTZ R13, R9, -R12 ;  /* 0x8000000c090d7221 */ /* 0x000fc80000010000 */
[----:B------:R-:W-:-:S07]  /*6e40*/  FMUL.FTZ R13, R13, 0.5 ;  /* 0x3f0000000d0d7820 */ /* 0x000fce0000410000 */
.L_x_7032:
[----:B------:R-:W-:Y:S05]  /*6e50*/  BSYNC.RECONVERGENT B1 ;  /* 0x0000000000017941 */ /* 0x000fea0003800200 */
.L_x_7030:
        /* <DEDUP_REMOVED lines=35> */
.L_x_7026:
[----:B------:R-:W-:-:S13]  /*7090*/  FSETP.GEU.FTZ.AND P0, PT, R7, 1, PT ;  /* 0x3f8000000700780b */ /* 0x000fda0003f1e000 */
[----:B------:R-:W-:Y:S05]  /*70a0*/  @!P0 BRA `(.L_x_7033) ;  /* 0x0000000000848947 */ /* 0x000fea0003800000 */
[----:B------:R-:W-:Y:S01]  /*70b0*/  FMUL.FTZ R13, R3, R0 ;  /* 0x00000000030d7220 */ /* 0x000fe20000410000 */
[----:B------:R-:W-:Y:S01]  /*70c0*/  MOV R15, 0x3e800000 ;  /* 0x3e800000000f7802 */ /* 0x000fe20000000f00 */
[----:B------:R-:W-:-:S04]  /*70d0*/  IMAD.MOV.U32 R21, RZ, RZ, 0x3d39bf78 ;  /* 0x3d39bf78ff157424 */ /* 0x000fc800078e00ff */
        /* <DEDUP_REMOVED lines=30> */
.L_x_7033:
[----:B------:R-:W-:-:S04]  /*72c0*/  FADD.FTZ R10, -R7, 1 ;  /* 0x3f800000070a7421 */ /* 0x000fc80000010100 */
[----:B------:R-:W-:-:S06]  /*72d0*/  FMUL.FTZ R10, R3, R10 ;  /* 0x0000000a030a7220 */ /* 0x000fcc0000410000 */
[----:B------:R-:W0:Y:S08]  /*72e0*/  MUFU.SQRT R10, R10 ;  /* 0x0000000a000a7308 */ /* 0x000e300000002000 */
[----:B0-----:R-:W0:Y:S02]  /*72f0*/  MUFU.RCP R12, R10 ;  /* 0x0000000a000c7308 */ /* 0x001e240000001000 */
[----:B0-----:R-:W-:Y:S01]  /*7300*/  FMUL.FTZ R23, R12, |R25| ;  /* 0x400000190c177220 */ /* 0x001fe20000410000 */
[----:B------:R-:W-:Y:S06]  /*7310*/  BRA `(.L_x_7024) ;  /* 0x0000000000047947 */ /* 0x000fec0003800000 */
.L_x_7025:
[----:B------:R0:W1:Y:S02]  /*7320*/  MUFU.SQRT R23, R2 ;  /* 0x0000000200177308 */ /* 0x0000640000002000 */
.L_x_7024:
[----:B------:R-:W-:Y:S05]  /*7330*/  BSYNC.RECONVERGENT B0 ;  /* 0x0000000000007941 */ /* 0x000fea0003800200 */
.L_x_7023:
        /* <DEDUP_REMOVED lines=35> */
.L_x_7037:
        /* <DEDUP_REMOVED lines=23> */
.L_x_7043:
[----:B------:R-:W-:-:S04]  /*76e0*/  FADD.FTZ R0, -R0, R9 ;  /* 0x0000000900007221 */ /* 0x000fc80000010100 */
[----:B------:R-:W-:-:S07]  /*76f0*/  FMUL.FTZ R3, R0, 0.5 ;  /* 0x3f00000000037820 */ /* 0x000fce0000410000 */
.L_x_7044:
[----:B------:R-:W-:Y:S05]  /*7700*/  BSYNC.RECONVERGENT B4 ;  /* 0x0000000000047941 */ /* 0x000fea0003800200 */
.L_x_7042:
[----:B------:R-:W-:Y:S01]  /*7710*/  FADD.FTZ R2, R3, R2 ;  /* 0x0000000203027221 */ /* 0x000fe20000010000 */
[----:B------:R-:W-:-:S04]  /*7720*/  FADD.FTZ R3, R7, R6 ;  /* 0x0000000607037221 */ /* 0x000fc80000010000 */
[----:B------:R-:W-:-:S04]  /*7730*/  FMUL.FTZ R2, R2, R3 ;  /* 0x0000000302027220 */ /* 0x000fc80000410000 */
[----:B------:R2:W3:Y:S01]  /*7740*/  MUFU.SQRT R8, R2 ;  /* 0x0000000200087308 */ /* 0x0004e20000002000 */
[----:B------:R-:W-:Y:S05]  /*7750*/  BRA `(.L_x_7045) ;  /* 0x0000000000487947 */ /* 0x000fea0003800000 */
.L_x_7041:
        /* <DEDUP_REMOVED lines=12> */
.L_x_7040:
[----:B------:R-:W-:Y:S01]  /*7820*/  FADD.FTZ R0, R6, 1 ;  /* 0x3f80000006007421 */ /* 0x000fe20000010000 */
[----:B------:R-:W-:Y:S01]  /*7830*/  MUFU.SQRT R3, R2 ;  /* 0x0000000200037308 */ /* 0x000fe20000002000 */
[----:B------:R-:W-:Y:S02]  /*7840*/  IMAD.MOV.U32 R7, RZ, RZ, 0x3f800000 ;  /* 0x3f800000ff077424 */ /* 0x000fe400078e00ff */
[----:B------:R-:W-:-:S06]  /*7850*/  FMUL.FTZ R0, R0, 0.5 ;  /* 0x3f00000000007820 */ /* 0x000fcc0000410000 */
[----:B------:R-:W2:Y:S02]  /*7860*/  MUFU.SQRT R0, R0 ;  /* 0x0000000000007308 */ /* 0x000ea40000002000 */
[----:B--2---:R-:W-:-:S07]  /*7870*/  FMUL.FTZ R8, R3, R0 ;  /* 0x0000000003087220 */ /* 0x004fce0000410000 */
.L_x_7045:
[----:B------:R-:W-:Y:S05]  /*7880*/  BSYNC.RECONVERGENT B1 ;  /* 0x0000000000017941 */ /* 0x000fea0003800200 */
.L_x_7039:
[----:B------:R-:W-:Y:S05]  /*7890*/  BRA `(.L_x_7046) ;  /* 0x0000000000087947 */ /* 0x000fea0003800000 */
.L_x_7036:
[----:B------:R-:W-:Y:S01]  /*78a0*/  FMUL.FTZ R8, R6, 16777216 ;  /* 0x4b80000006087820 */ /* 0x000fe20000410000 */
[----:B------:R-:W-:-:S07]  /*78b0*/  FMUL.FTZ R7, R7, 16777216 ;  /* 0x4b80000007077820 */ /* 0x000fce0000410000 */
.L_x_7046:
[----:B------:R-:W-:Y:S05]  /*78c0*/  BSYNC.RELIABLE B0 ;  /* 0x0000000000007941 */ /* 0x000fea0003800100 */
.L_x_7035:
[----:B---3--:R-:W-:Y:S01]  /*78d0*/  FADD.FTZ R0, |R8|, -RZ ;  /* 0x800000ff08007221 */ /* 0x008fe20000010200 */
[C---:B------:R-:W-:Y:S01]  /*78e0*/  FADD.FTZ R3, |R7|.reuse, -RZ ;  /* 0x800000ff07037221 */ /* 0x040fe20000010200 */
[----:B------:R-:W-:Y:S01]  /*78f0*/  FSETP.GT.FTZ.AND P2, PT, |R7|, |R8|, PT ;  /* 0x400000080700720b */ /* 0x000fe20003f54200 */
[----:B------:R-:W-:Y:S03]  /*7900*/  BSSY.RECONVERGENT B4, `(.L_x_7047) ;  /* 0x000000f000047945 */ /* 0x000fe60003800200 */
[----:B------:R-:W-:Y:S02]  /*7910*/  FSEL R9, R3, R0, P2 ;  /* 0x0000000003097208 */ /* 0x000fe40001000000 */
[----:B------:R-:W-:Y:S02]  /*7920*/  FSEL R0, R0, R3, P2 ;  /* 0x0000000300007208 */ /* 0x000fe40001000000 */
[----:B0-2---:R-:W0:Y:S08]  /*7930*/  MUFU.RCP R2, R9 ;  /* 0x0000000900027308 */ /* 0x005e300000001000 */
        /* <DEDUP_REMOVED lines=9> */
[----:B-1----:R-:W-:Y:S05]  /*79d0*/  CALL.REL.NOINC `($__internal_8_$__cuda_sm3x_div_rn_ftz_f32_slowpath) ;  /* 0x000000a4002c7944 */ /* 0x002fea0003c00000 */
[----:B------:R-:W-:-:S07]  /*79e0*/  MOV R2, R0 ;  /* 0x0000000000027202 */ /* 0x000fce0000000f00 */
.L_x_7048:
[----:B------:R-:W-:Y:S05]  /*79f0*/  BSYNC.RECONVERGENT B4 ;  /* 0x0000000000047941 */ /* 0x000fea0003800200 */
.L_x_7047:
[----:B------:R-:W-:Y:S02]  /*7a00*/  IMAD.MOV.U32 R3, RZ, RZ, 0x3b33710b ;  /* 0x3b33710bff037424 */ /* 0x000fe400078e00ff */
[----:B------:R-:W-:Y:S01]  /*7a10*/  FMUL.FTZ R0, R2, R2 ;  /* 0x0000000202007220 */ /* 0x000fe20000410000 */
[----:B------:R-:W-:Y:S01]  /*7a20*/  IMAD.MOV.U32 R11, RZ, RZ, 0x3fd774eb ;  /* 0x3fd774ebff0b7424 */ /* 0x000fe200078e00ff */
        /* <DEDUP_REMOVED lines=25> */
.L_x_7038:
[----:B------:R-:W-:Y:S05]  /*7bc0*/  BSYNC.RECONVERGENT B3 ;  /* 0x0000000000037941 */ /* 0x000fea0003800200 */
.L_x_7034:
[----:B-1----:R-:W-:Y:S02]  /*7bd0*/  LOP3.LUT R23, R23, 0x80000000, R25, 0xb8, !PT ;  /* 0x8000000017177812 */ /* 0x002fe400078eb819 */
[----:B------:R-:W-:Y:S01]  /*7be0*/  LOP3.LUT R22, R3, 0x80000000, R24, 0xb8, !PT ;  /* 0x8000000003167812 */ /* 0x000fe200078eb818 */
[----:B------:R-:W-:Y:S06]  /*7bf0*/  BRA `(.L_x_7020) ;  /* 0x0000001400187947 */ /* 0x000fec0003800000 */
.L_x_7022:
        /* <DEDUP_REMOVED lines=33> */
.L_x_7054:
[----:B------:R-:W-:Y:S05]  /*7e10*/  BSYNC.RECONVERGENT B4 ;  /* 0x0000000000047941 */ /* 0x000fea0003800200 */
.L_x_7053:
        /* <DEDUP_REMOVED lines=22> */
.L_x_7052:
        /* <DEDUP_REMOVED lines=27> */
[----:B------:R-:W-:Y:S05]  /*8130*/  CALL.REL.NOINC `($__internal_8_$__cuda_sm3x_div_rn_ftz_f32_slowpath) ;  /* 0x0000009c00547944 */ /* 0x000fea0003c00000 */
[----:B------:R-:W-:-:S07]  /*8140*/  IMAD.MOV.U32 R2, RZ, RZ, R0 ;  /* 0x000000ffff027224 */ /* 0x000fce00078e0000 */
.L_x_7057:
[----:B------:R-:W-:Y:S05]  /*8150*/  BSYNC.RECONVERGENT B4 ;  /* 0x0000000000047941 */ /* 0x000fea0003800200 */
.L_x_7056:
        /* <DEDUP_REMOVED lines=22> */
.L_x_7051:
        /* <DEDUP_REMOVED lines=33> */
[----:B------:R-:W-:-:S07]  /*84d0*/  MOV R2, R0 ;  /* 0x0000000000027202 */ /* 0x000fce0000000f00 */
.L_x_7059:
[----:B------:R-:W-:Y:S05]  /*84e0*/  BSYNC.RECONVERGENT B4 ;  /* 0x0000000000047941 */ /* 0x000fea0003800200 */
.L_x_7058:
        /* <DEDUP_REMOVED lines=22> */
.L_x_7050:
        /* <DEDUP_REMOVED lines=26> */
.L_x_7063:
[----:B------:R-:W-:Y:S05]  /*87f0*/  BSYNC.RECONVERGENT B4 ;  /* 0x0000000000047941 */ /* 0x000fea0003800200 */
.L_x_7062:
        /* <DEDUP_REMOVED lines=22> */
.L_x_7061:
        /* <DEDUP_REMOVED lines=29> */
.L_x_7065:
[----:B------:R-:W-:Y:S05]  /*8b30*/  BSYNC.RECONVERGENT B4 ;  /* 0x0000000000047941 */ /* 0x000fea0003800200 */
.L_x_7064:
        /* <DEDUP_REMOVED lines=22> */
.L_x_7060:
        /* <DEDUP_REMOVED lines=34> */
.L_x_7067:
[----:B------:R-:W-:Y:S05]  /*8ec0*/  BSYNC.RECONVERGENT B4 ;  /* 0x0000000000047941 */ /* 0x000fea0003800200 */
.L_x_7066:
        /* <DEDUP_REMOVED lines=20> */
[----:B------:R-:W-:-:S07]  /*9010*/  FSEL R9, R0, R3, P0 ;  /* 0x0000000300097208 */ /* 0x000fce0000000000 */
.L_x_7055:
[----:B------:R-:W-:Y:S05]  /*9020*/  BSYNC.RECONVERGENT B3 ;  /* 0x0000000000037941 */ /* 0x000fea0003800200 */
.L_x_7049:
[----:B------:R-:W-:Y:S01]  /*9030*/  FADD.FTZ R8, R8, 0.69314718246459960938 ;  /* 0x3f31721808087421 */ /* 0x000fe20000010000 */
[----:B------:R-:W-:-:S04]  /*9040*/  LOP3.LUT R22, R9, 0x80000000, R24, 0xb8, !PT ;  /* 0x8000000009167812 */ /* 0x000fc800078eb818 */
[----:B------:R-:W-:-:S07]  /*9050*/  LOP3.LUT R23, R8, 0x80000000, R25, 0xb8, !PT ;  /* 0x8000000008177812 */ /* 0x000fce00078eb819 */
.L_x_7020:
[----:B------:R-:W-:Y:S05]  /*9060*/  BSYNC.RECONVERGENT B2 ;  /* 0x0000000000027941 */ /* 0x000fea0003800200 */
.L_x_7019:
[----:B--2---:R-:W-:Y:S01]  /*9070*/  VIADD R3, R26, 0x100 ;  /* 0x000001001a037836 */ /* 0x004fe20000000000 */
[----:B------:R-:W-:Y:S01]  /*9080*/  BSSY.RECONVERGENT B2, `(.L_x_7068) ;  /* 0x0000293000027945 */ /* 0x000fe20003800200 */
[----:B------:R-:W-:-:S03]  /*9090*/  CS2R R24, SRZ ;  /* 0x0000000000187805 */ /* 0x000fc6000001ff00 */
[----:B------:R-:W-:-:S13]  /*90a0*/  ISETP.GE.AND P0, PT, R3, R28, PT ;  /* 0x0000001c0300720c */ /* 0x000fda0003f06270 */
[----:B------:R-:W-:Y:S05]  /*90b0*/  @P0 BRA `(.L_x_7069) ;  /* 0x00000028003c0947 */ /* 0x000fea0003800000 */
[C---:B------:R-:W-:Y:S01]  /*90c0*/  FSETP.NAN.FTZ.AND P1, PT, |R17|.reuse, |R17|, PT ;  /* 0x400000111100720b */ /* 0x040fe20003f38200 */
[----:B----4-:R-:W-:Y:S01]  /*90d0*/  FADD.FTZ R2, |R17|, -RZ ;  /* 0x800000ff11027221 */ /* 0x010fe20000010200 */
        /* <DEDUP_REMOVED lines=9> */
[----:B------:R-:W-:Y:S01]  /*9170*/  @!P0 MOV R25, R16 ;  /* 0x0000001000198202 */ /* 0x000fe20000000f00 */
[----:B------:R-:W-:Y:S06]  /*9180*/  @!P0 BRA `(.L_x_7069) ;  /* 0x0000002800088947 */ /* 0x000fec0003800000 */
[----:B------:R-:W-:-:S13]  /*9190*/  FSETP.NEU.FTZ.AND P0, PT, R16, RZ, PT ;  /* 0x000000ff1000720b */ /* 0x000fda0003f1d000 */
[----:B------:R-:W-:Y:S01]  /*91a0*/  @P0 FADD.FTZ R24, RZ, R17 ;  /* 0x00000011ff180221 */ /* 0x000fe20000010000 */
[----:B------:R-:W-:-:S04]  /*91b0*/  @P0 FADD.FTZ R3, RZ, R16 ;  /* 0x00000010ff030221 */ /* 0x000fc80000010000 */
[----:B------:R-:W-:-:S04]  /*91c0*/  @P0 FADD.FTZ R24, R24, R3 ;  /* 0x0000000318180221 */ /* 0x000fc80000010000 */
[----:B------:R-:W-:Y:S02]  /*91d0*/  @P0 IMAD.MOV.U32 R25, RZ, RZ, R24 ;  /* 0x000000ffff190224 */ /* 0x000fe400078e0018 */
[----:B------:R-:W-:Y:S01]  /*91e0*/  @!P0 FADD.FTZ R25, R17, R17 ;  /* 0x0000001111198221 */ /* 0x000fe20000010000 */
[----:B------:R-:W-:Y:S01]  /*91f0*/  @!P0 IMAD.MOV.U32 R24, RZ, RZ, R16 ;  /* 0x000000ffff188224 */ /* 0x000fe200078e0010 */
[----:B------:R-:W-:Y:S06]  /*9200*/  BRA `(.L_x_7069) ;  /* 0x0000002400e87947 */ /* 0x000fec0003800000 */
.L_x_7070:
        /* <DEDUP_REMOVED lines=10> */
[----:B------:R-:W-:Y:S02]  /*92b0*/  FSETP.GEU.FTZ.AND P0, PT, R7, 0.00021143197955098003149, PT ;  /* 0x395db3d70700780b */ /* 0x000fe40003f1e000 */
[----:B------:R-:W-:-:S11]  /*92c0*/  MOV R24, R16 ;  /* 0x0000001000187202 */ /* 0x000fd60000000f00 */
        /* <DEDUP_REMOVED lines=61> */
.L_x_7077:
[----:B------:R-:W-:-:S04]  /*96a0*/  FADD.FTZ R10, -R3, R8 ;  /* 0x00000008030a7221 */ /* 0x000fc80000010100 */
[----:B------:R-:W-:-:S07]  /*96b0*/  FMUL.FTZ R10, R10, 0.5 ;  /* 0x3f0000000a0a7820 */ /* 0x000fce0000410000 */
.L_x_7078:
[----:B------:R-:W-:Y:S05]  /*96c0*/  BSYNC.RECONVERGENT B1 ;  /* 0x0000000000017941 */ /* 0x000fea0003800200 */
.L_x_7076:
        /* <DEDUP_REMOVED lines=11> */
.L_x_7080:
[----:B------:R-:W-:-:S04]  /*9780*/  FADD.FTZ R13, R9, -R12 ;  /* 0x8000000c090d7221 */ /* 0x000fc80000010000 */
[----:B------:R-:W-:-:S07]  /*9790*/  FMUL.FTZ R13, R13, 0.5 ;  /* 0x3f0000000d0d7820 */ /* 0x000fce0000410000 */
.L_x_7081:
[----:B------:R-:W-:Y:S05]  /*97a0*/  BSYNC.RECONVERGENT B1 ;  /* 0x0000000000017941 */ /* 0x000fea0003800200 */
.L_x_7079:
[----:B------:R-:W-:Y:S01]  /*97b0*/  FADD.FTZ R10, R13, R10 ;  /* 0x0000000a0d0a7221 */ /* 0x000fe20000010000 */
[----:B------:R-:W-:Y:S01]  /*97c0*/  FADD.FTZ R11, R6, 1 ;  /* 0x3f800000060b7421 */ /* 0x000fe20000010000 */
[----:B------:R-:W-:Y:S02]  /*97d0*/  IMAD.MOV.U32 R15, RZ, RZ, 0x3f800000 ;  /* 0x3f800000ff0f7424 */ /* 0x000fe400078e00ff */
        /* <DEDUP_REMOVED lines=32> */
.L_x_7075:
        /* <DEDUP_REMOVED lines=35> */
.L_x_7082:
[----:B------:R-:W-:-:S04]  /*9c10*/  FADD.FTZ R10, -R7, 1 ;  /* 0x3f800000070a7421 */ /* 0x000fc80000010100 */
[----:B------:R-:W-:-:S06]  /*9c20*/  FMUL.FTZ R10, R3, R10 ;  /* 0x0000000a030a7220 */ /* 0x000fcc0000410000 */
[----:B------:R-:W0:Y:S08]  /*9c30*/  MUFU.SQRT R10, R10 ;  /* 0x0000000a000a7308 */ /* 0x000e300000002000 */
[----:B0-----:R-:W0:Y:S02]  /*9c40*/  MUFU.RCP R12, R10 ;  /* 0x0000000a000c7308 */ /* 0x001e240000001000 */
[----:B0-----:R-:W-:Y:S01]  /*9c50*/  FMUL.FTZ R25, R12, |R17| ;  /* 0x400000110c197220 */ /* 0x001fe20000410000 */
[----:B------:R-:W-:Y:S06]  /*9c60*/  BRA `(.L_x_7073) ;  /* 0x0000000000047947 */ /* 0x000fec0003800000 */
.L_x_7074:
[----:B------:R0:W1:Y:S02]  /*9c70*/  MUFU.SQRT R25, R2 ;  /* 0x0000000200197308 */ /* 0x0000640000002000 */
.L_x_7073:
[----:B------:R-:W-:Y:S05]  /*9c80*/  BSYNC.RECONVERGENT B0 ;  /* 0x0000000000007941 */ /* 0x000fea0003800200 */
.L_x_7072:
        /* <DEDUP_REMOVED lines=35> */
.L_x_7086:
        /* <DEDUP_REMOVED lines=23> */
.L_x_7092:
[----:B------:R-:W-:-:S04]  /*a030*/  FADD.FTZ R0, -R0, R9 ;  /* 0x0000000900007221 */ /* 0x000fc80000010100 */
[----:B------:R-:W-:-:S07]  /*a040*/  FMUL.FTZ R3, R0, 0.5 ;  /* 0x3f00000000037820 */ /* 0x000fce0000410000 */
.L_x_7093:
[----:B------:R-:W-:Y:S05]  /*a050*/  BSYNC.RECONVERGENT B4 ;  /* 0x0000000000047941 */ /* 0x000fea0003800200 */
.L_x_7091:
[----:B------:R-:W-:Y:S01]  /*a060*/  FADD.FTZ R2, R3, R2 ;  /* 0x0000000203027221 */ /* 0x000fe20000010000 */
[----:B------:R-:W-:-:S04]  /*a070*/  FADD.FTZ R3, R7, R6 ;  /* 0x0000000607037221 */ /* 0x000fc80000010000 */
[----:B------:R-:W-:-:S04]  /*a080*/  FMUL.FTZ R2, R2, R3 ;  /* 0x0000000302027220 */ /* 0x000fc80000410000 */
[----:B------:R0:W2:Y:S01]  /*a090*/  MUFU.SQRT R8, R2 ;  /* 0x0000000200087308 */ /* 0x0000a20000002000 */
[----:B------:R-:W-:Y:S05]  /*a0a0*/  BRA `(.L_x_7094) ;  /* 0x0000000000487947 */ /* 0x000fea0003800000 */
.L_x_7090:
        /* <DEDUP_REMOVED lines=12> */
.L_x_7089:
[----:B------:R-:W-:Y:S01]  /*a170*/  FADD.FTZ R0, R6, 1 ;  /* 0x3f80000006007421 */ /* 0x000fe20000010000 */
[----:B------:R-:W-:Y:S01]  /*a180*/  MUFU.SQRT R3, R2 ;  /* 0x0000000200037308 */ /* 0x000fe20000002000 */
[----:B------:R-:W-:Y:S02]  /*a190*/  IMAD.MOV.U32 R7, RZ, RZ, 0x3f800000 ;  /* 0x3f800000ff077424 */ /* 0x000fe400078e00ff */
[----:B------:R-:W-:-:S06]  /*a1a0*/  FMUL.FTZ R0, R0, 0.5 ;  /* 0x3f00000000007820 */ /* 0x000fcc0000410000 */
[----:B------:R-:W2:Y:S02]  /*a1b0*/  MUFU.SQRT R0, R0 ;  /* 0x0000000000007308 */ /* 0x000ea40000002000 */
[----:B--2---:R-:W-:-:S07]  /*a1c0*/  FMUL.FTZ R8, R3, R0 ;  /* 0x0000000003087220 */ /* 0x004fce0000410000 */
.L_x_7094:
[----:B------:R-:W-:Y:S05]  /*a1d0*/  BSYNC.RECONVERGENT B1 ;  /* 0x0000000000017941 */ /* 0x000fea0003800200 */
.L_x_7088:
[----:B------:R-:W-:Y:S05]  /*a1e0*/  BRA `(.L_x_7095) ;  /* 0x0000000000087947 */ /* 0x000fea0003800000 */
.L_x_7085:
[----:B------:R-:W-:Y:S01]  /*a1f0*/  FMUL.FTZ R8, R6, 16777216 ;  /* 0x4b80000006087820 */ /* 0x000fe20000410000 */
[----:B------:R-:W-:-:S07]  /*a200*/  FMUL.FTZ R7, R7, 16777216 ;  /* 0x4b80000007077820 */ /* 0x000fce0000410000 */
.L_x_7095:
[----:B------:R-:W-:Y:S05]  /*a210*/  BSYNC.RELIABLE B0 ;  /* 0x0000000000007941 */ /* 0x000fea0003800100 */
.L_x_7084:
        /* <DEDUP_REMOVED lines=16> */
[----:B-1----:R-:W-:Y:S05]  /*a320*/  CALL.REL.NOINC `($__internal_8_$__cuda_sm3x_div_rn_ftz_f32_slowpath) ;  /* 0x0000007800d87944 */ /* 0x002fea0003c00000 */
[----:B------:R-:W-:-:S07]  /*a330*/  IMAD.MOV.U32 R2, RZ, RZ, R0 ;  /* 0x000000ffff027224 */ /* 0x000fce00078e0000 */
.L_x_7097:
[----:B------:R-:W-:Y:S05]  /*a340*/  BSYNC.RECONVERGENT B4 ;  /* 0x0000000000047941 */ /* 0x000fea0003800200 */
.L_x_7096:
        /* <DEDUP_REMOVED lines=16> */
[----:B------:R-:W-:-:S03]  /*a450*/  FSEL R9, R0, 1.8663789033889770508, P2 ;  /* 0x3feee58100097808 */ /* 0x000fc60001000000 */
[----:B------:R-:W-:-:S05]  /*a460*/  FFMA.FTZ R3, R11, 0.93318945169448852539, -R2 ;  /* 0x3f6ee5810b037823 */ /* 0x000fca0000010802 */
        /* <DEDUP_REMOVED lines=10> */
.L_x_7087:
[----:B------:R-:W-:Y:S05]  /*a510*/  BSYNC.RECONVERGENT B3 ;  /* 0x0000000000037941 */ /* 0x000fea0003800200 */
.L_x_7083:
[----:B-1----:R-:W-:Y:S02]  /*a520*/  LOP3.LUT R25, R25, 0x80000000, R17, 0xb8, !PT ;  /* 0x8000000019197812 */ /* 0x002fe400078eb811 */
[----:B------:R-:W-:Y:S01]  /*a530*/  LOP3.LUT R24, R3, 0x80000000, R16, 0xb8, !PT ;  /* 0x8000000003187812 */ /* 0x000fe200078eb810 */
[----:B------:R-:W-:Y:S06]  /*a540*/  BRA `(.L_x_7069) ;  /* 0x0000001400187947 */ /* 0x000fec0003800000 */
.L_x_7071:
        /* <DEDUP_REMOVED lines=33> */
.L_x_7103:
[----:B------:R-:W-:Y:S05]  /*a760*/  BSYNC.RECONVERGENT B4 ;  /* 0x0000000000047941 */ /* 0x000fea0003800200 */
.L_x_7102:
[----:B------:R-:W-:Y:S02]  /*a770*/  HFMA2 R3, -RZ, RZ, 0.89990234375, 10328 ;  /* 0x3b33710bff037431 */ /* 0x000fe400000001ff */
[----:B------:R-:W-:Y:S01]  /*a780*/  FMUL.FTZ R0, R2, R2 ;  /* 0x0000000202007220 */ /* 0x000fe20000410000 */
[----:B------:R-:W-:Y:S01]  /*a790*/  IMAD.MOV.U32 R11, RZ, RZ, 0x3fd774eb ;  /* 0x3fd774ebff0b7424 */ /* 0x000fe200078e00ff */
        /* <DEDUP_REMOVED lines=19> */
.L_x_7101:
        /* <DEDUP_REMOVED lines=29> */
.L_x_7106:
[----:B------:R-:W-:Y:S05]  /*aaa0*/  BSYNC.RECONVERGENT B4 ;  /* 0x0000000000047941 */ /* 0x000fea0003800200 */
.L_x_7105:
        /* <DEDUP_REMOVED lines=22> */
.L_x_7100:
        /* <DEDUP_REMOVED lines=34> */
.L_x_7108:
[----:B------:R-:W-:Y:S05]  /*ae30*/  BSYNC.RECONVERGENT B4 ;  /* 0x0000000000047941 */ /* 0x000fea0003800200 */
.L_x_7107:
        /* <DEDUP_REMOVED lines=22> */
.L_x_7099:
        /* <DEDUP_REMOVED lines=26> */
.L_x_7112:
[----:B------:R-:W-:Y:S05]  /*b140*/  BSYNC.RECONVERGENT B4 ;  /* 0x0000000000047941 */ /* 0x000fea0003800200 */
.L_x_7111:
        /* <DEDUP_REMOVED lines=22> */
.L_x_7110:
        /* <DEDUP_REMOVED lines=28> */
[----:B------:R-:W-:-:S07]  /*b470*/  MOV R2, R0 ;  /* 0x0000000000027202 */ /* 0x000fce0000000f00 */
.L_x_7114:
[----:B------:R-:W-:Y:S05]  /*b480*/  BSYNC.RECONVERGENT B4 ;  /* 0x0000000000047941 */ /* 0x000fea0003800200 */
.L_x_7113:
        /* <DEDUP_REMOVED lines=22> */
.L_x_7109:
        /* <DEDUP_REMOVED lines=34> */
.L_x_7116:
[----:B------:R-:W-:Y:S05]  /*b810*/  BSYNC.RECONVERGENT B4 ;  /* 0x0000000000047941 */ /* 0x000fea0003800200 */
.L_x_7115:
[----:B------:R-:W-:Y:S02]  /*b820*/  HFMA2 R3, -RZ, RZ, 0.89990234375, 10328 ;  /* 0x3b33710bff037431 */ /* 0x000fe400000001ff */
[----:B------:R-:W-:Y:S01]  /*b830*/  FMUL.FTZ R0, R2, R2 ;  /* 0x0000000202007220 */ /* 0x000fe20000410000 */
[----:B------:R-:W-:Y:S01]  /*b840*/  IMAD.MOV.U32 R11, RZ, RZ, 0x3fd774eb ;  /* 0x3fd774ebff0b7424 */ /* 0x000fe200078e00ff */
        /* <DEDUP_REMOVED lines=18> */
.L_x_7104:
[----:B------:R-:W-:Y:S05]  /*b970*/  BSYNC.RECONVERGENT B3 ;  /* 0x0000000000037941 */ /* 0x000fea0003800200 */
.L_x_7098:
[----:B------:R-:W-:Y:S01]  /*b980*/  FADD.FTZ R8, R8, 0.69314718246459960938 ;  /* 0x3f31721808087421 */ /* 0x000fe20000010000 */
[----:B------:R-:W-:-:S04]  /*b990*/  LOP3.LUT R24, R9, 0x80000000, R16, 0xb8, !PT ;  /* 0x8000000009187812 */ /* 0x000fc800078eb810 */
[----:B------:R-:W-:-:S07]  /*b9a0*/  LOP3.LUT R25, R8, 0x80000000, R17, 0xb8, !PT ;  /* 0x8000000008197812 */ /* 0x000fce00078eb811 */
.L_x_7069:
[----:B------:R-:W-:Y:S05]  /*b9b0*/  BSYNC.RECONVERGENT B2 ;  /* 0x0000000000027941 */ /* 0x000fea0003800200 */
.L_x_7068:
[----:B------:R-:W-:Y:S01]  /*b9c0*/  IADD3 R3, PT, PT, R26, 0x180, RZ ;  /* 0x000001801a037810 */ /* 0x000fe20007ffe0ff */
[----:B------:R-:W-:Y:S01]  /*b9d0*/  BSSY.RECONVERGENT B2, `(.L_x_7117) ;  /* 0x0000293000027945 */ /* 0x000fe20003800200 */
[----:B------:R-:W-:Y:S02]  /*b9e0*/  CS2R R16, SRZ ;  /* 0x0000000000107805 */ /* 0x000fe4000001ff00 */
        /* <DEDUP_REMOVED lines=21> */
[----:B------:R-:W-:Y:S01]  /*bb40*/  @!P0 MOV R16, R18 ;  /* 0x0000001200108202 */ /* 0x000fe20000000f00 */
[----:B------:R-:W-:Y:S06]  /*bb50*/  BRA `(.L_x_7118) ;  /* 0x0000002400e87947 */ /* 0x000fec0003800000 */
.L_x_7119:
        /* <DEDUP_REMOVED lines=73> */
.L_x_7126:
[----:B------:R-:W-:-:S04]  /*bff0*/  FADD.FTZ R10, -R3, R8 ;  /* 0x00000008030a7221 */ /* 0x000fc80000010100 */
[----:B------:R-:W-:-:S07]  /*c000*/  FMUL.FTZ R10, R10, 0.5 ;  /* 0x3f0000000a0a7820 */ /* 0x000fce0000410000 */
.L_x_7127:
[----:B------:R-:W-:Y:S05]  /*c010*/  BSYNC.RECONVERGENT B1 ;  /* 0x0000000000017941 */ /* 0x000fea0003800200 */
.L_x_7125:
        /* <DEDUP_REMOVED lines=11> */
.L_x_7129:
[----:B------:R-:W-:-:S04]  /*c0d0*/  FADD.FTZ R13, R9, -R12 ;  /* 0x8000000c090d7221 */ /* 0x000fc80000010000 */
[----:B------:R-:W-:-:S07]  /*c0e0*/  FMUL.FTZ R13, R13, 0.5 ;  /* 0x3f0000000d0d7820 */ /* 0x000fce0000410000 */
.L_x_7130:
[----:B------:R-:W-:Y:S05]  /*c0f0*/  BSYNC.RECONVERGENT B1 ;  /* 0x0000000000017941 */ /* 0x000fea0003800200 */
.L_x_7128:
        /* <DEDUP_REMOVED lines=35> */
.L_x_7124:
[----:B------:R-:W-:-:S13]  /*c330*/  FSETP.GEU.FTZ.AND P0, PT, R7, 1, PT ;  /* 0x3f8000000700780b */ /* 0x000fda0003f1e000 */
[----:B------:R-:W-:Y:S05]  /*c340*/  @!P0 BRA `(.L_x_7131) ;  /* 0x0000000000848947 */ /* 0x000fea0003800000 */
[----:B------:R-:W-:Y:S01]  /*c350*/  FMUL.FTZ R13, R3, R0 ;  /* 0x00000000030d7220 */ /* 0x000fe20000410000 */
[----:B------:R-:W-:Y:S02]  /*c360*/  IMAD.MOV.U32 R15, RZ, RZ, 0x3f800000 ;  /* 0x3f800000ff0f7424 */ /* 0x000fe400078e00ff */
        /* <DEDUP_REMOVED lines=31> */
.L_x_7131:
[----:B------:R-:W-:-:S04]  /*c560*/  FADD.FTZ R10, -R7, 1 ;  /* 0x3f800000070a7421 */ /* 0x000fc80000010100 */
[----:B------:R-:W-:-:S06]  /*c570*/  FMUL.FTZ R10, R3, R10 ;  /* 0x0000000a030a7220 */ /* 0x000fcc0000410000 */
[----:B------:R-:W0:Y:S08]  /*c580*/  MUFU.SQRT R10, R10 ;  /* 0x0000000a000a7308 */ /* 0x000e300000002000 */
[----:B0-----:R-:W0:Y:S02]  /*c590*/  MUFU.RCP R12, R10 ;  /* 0x0000000a000c7308 */ /* 0x001e240000001000 */
[----:B0-----:R-:W-:Y:S01]  /*c5a0*/  FMUL.FTZ R17, R12, |R19| ;  /* 0x400000130c117220 */ /* 0x001fe20000410000 */
[----:B------:R-:W-:Y:S06]  /*c5b0*/  BRA `(.L_x_7122) ;  /* 0x0000000000047947 */ /* 0x000fec0003800000 */
.L_x_7123:
[----:B------:R0:W1:Y:S02]  /*c5c0*/  MUFU.SQRT R17, R2 ;  /* 0x0000000200117308 */ /* 0x0000640000002000 */
.L_x_7122:
[----:B------:R-:W-:Y:S05]  /*c5d0*/  BSYNC.RECONVERGENT B0 ;  /* 0x0000000000007941 */ /* 0x000fea0003800200 */
.L_x_7121:
        /* <DEDUP_REMOVED lines=35> */
.L_x_7135:
        /* <DEDUP_REMOVED lines=23> */
.L_x_7141:
[----:B------:R-:W-:-:S04]  /*c980*/  FADD.FTZ R0, -R0, R9 ;  /* 0x0000000900007221 */ /* 0x000fc80000010100 */
[----:B------:R-:W-:-:S07]  /*c990*/  FMUL.FTZ R3, R0, 0.5 ;  /* 0x3f00000000037820 */ /* 0x000fce0000410000 */
.L_x_7142:
[----:B------:R-:W-:Y:S05]  /*c9a0*/  BSYNC.RECONVERGENT B4 ;  /* 0x0000000000047941 */ /* 0x000fea0003800200 */
.L_x_7140:
[----:B------:R-:W-:Y:S01]  /*c9b0*/  FADD.FTZ R2, R3, R2 ;  /* 0x0000000203027221 */ /* 0x000fe20000010000 */
[----:B------:R-:W-:-:S04]  /*c9c0*/  FADD.FTZ R3, R7, R6 ;  /* 0x0000000607037221 */ /* 0x000fc80000010000 */
[----:B------:R-:W-:-:S04]  /*c9d0*/  FMUL.FTZ R2, R2, R3 ;  /* 0x0000000302027220 */ /* 0x000fc80000410000 */
[----:B------:R2:W3:Y:S01]  /*c9e0*/  MUFU.SQRT R8, R2 ;  /* 0x0000000200087308 */ /* 0x0004e20000002000 */
[----:B------:R-:W-:Y:S05]  /*c9f0*/  BRA `(.L_x_7143) ;  /* 0x0000000000487947 */ /* 0x000fea0003800000 */
.L_x_7139:
        /* <DEDUP_REMOVED lines=12> */
.L_x_7138:
[----:B------:R-:W-:Y:S01]  /*cac0*/  FADD.FTZ R0, R6, 1 ;  /* 0x3f80000006007421 */ /* 0x000fe20000010000 */
[----:B------:R-:W-:Y:S01]  /*cad0*/  MUFU.SQRT R3, R2 ;  /* 0x0000000200037308 */ /* 0x000fe20000002000 */
[----:B------:R-:W-:Y:S02]  /*cae0*/  MOV R7, 0x3f800000 ;  /* 0x3f80000000077802 */ /* 0x000fe40000000f00 */
[----:B------:R-:W-:-:S06]  /*caf0*/  FMUL.FTZ R0, R0, 0.5 ;  /* 0x3f00000000007820 */ /* 0x000fcc0000410000 */
[----:B------:R-:W2:Y:S02]  /*cb00*/  MUFU.SQRT R0, R0 ;  /* 0x0000000000007308 */ /* 0x000ea40000002000 */
[----:B--2---:R-:W-:-:S07]  /*cb10*/  FMUL.FTZ R8, R3, R0 ;  /* 0x0000000003087220 */ /* 0x004fce0000410000 */
.L_x_7143:
[----:B------:R-:W-:Y:S05]  /*cb20*/  BSYNC.RECONVERGENT B1 ;  /* 0x0000000000017941 */ /* 0x000fea0003800200 */
.L_x_7137:
[----:B------:R-:W-:Y:S05]  /*cb30*/  BRA `(.L_x_7144) ;  /* 0x0000000000087947 */ /* 0x000fea0003800000 */
.L_x_7134:
[----:B------:R-:W-:Y:S01]  /*cb40*/  FMUL.FTZ R8, R6, 16777216 ;  /* 0x4b80000006087820 */ /* 0x000fe20000410000 */
[----:B------:R-:W-:-:S07]  /*cb50*/  FMUL.FTZ R7, R7, 16777216 ;  /* 0x4b80000007077820 */ /* 0x000fce0000410000 */
.L_x_7144:
[----:B------:R-:W-:Y:S05]  /*cb60*/  BSYNC.RELIABLE B0 ;  /* 0x0000000000007941 */ /* 0x000fea0003800100 */
.L_x_7133:
        /* <DEDUP_REMOVED lines=18> */
.L_x_7146:
[----:B------:R-:W-:Y:S05]  /*cc90*/  BSYNC.RECONVERGENT B4 ;  /* 0x0000000000047941 */ /* 0x000fea0003800200 */
.L_x_7145:
        /* <DEDUP_REMOVED lines=28> */
.L_x_7136:
[----:B------:R-:W-:Y:S05]  /*ce60*/  BSYNC.RECONVERGENT B3 ;  /* 0x0000000000037941 */ /* 0x000fea0003800200 */
.L_x_7132:
[----:B-1----:R-:W-:Y:S02]  /*ce70*/  LOP3.LUT R17, R17, 0x80000000, R19, 0xb8, !PT ;  /* 0x8000000011117812 */ /* 0x002fe400078eb813 */
[----:B------:R-:W-:Y:S01]  /*ce80*/  LOP3.LUT R16, R3, 0x80000000, R18, 0xb8, !PT ;  /* 0x8000000003107812 */ /* 0x000fe200078eb812 */
[----:B------:R-:W-:Y:S06]  /*ce90*/  BRA `(.L_x_7118) ;  /* 0x0000001400187947 */ /* 0x000fec0003800000 */
.L_x_7120:
        /* <DEDUP_REMOVED lines=33> */
.L_x_7152:
[----:B------:R-:W-:Y:S05]  /*d0b0*/  BSYNC.RECONVERGENT B4 ;  /* 0x0000000000047941 */ /* 0x000fea0003800200 */
.L_x_7151:
        /* <DEDUP_REMOVED lines=22> */
.L_x_7150:
        /* <DEDUP_REMOVED lines=29> */
.L_x_7155:
[----:B------:R-:W-:Y:S05]  /*d3f0*/  BSYNC.RECONVERGENT B4 ;  /* 0x0000000000047941 */ /* 0x000fea0003800200 */
.L_x_7154:
        /* <DEDUP_REMOVED lines=22> */
.L_x_7149:
        /* <DEDUP_REMOVED lines=34> */
.L_x_7157:
[----:B------:R-:W-:Y:S05]  /*d780*/  BSYNC.RECONVERGENT B4 ;  /* 0x0000000000047941 */ /* 0x000fea0003800200 */
.L_x_7156:
        /* <DEDUP_REMOVED lines=22> */
.L_x_7148:
        /* <DEDUP_REMOVED lines=26> */
.L_x_7161:
[----:B------:R-:W-:Y:S05]  /*da90*/  BSYNC.RECONVERGENT B4 ;  /* 0x0000000000047941 */ /* 0x000fea0003800200 */
.L_x_7160:
[----:B------:R-:W-:Y:S02]  /*daa0*/  HFMA2 R11, -RZ, RZ, 0.89990234375, 10328 ;  /* 0x3b33710bff0b7431 */ /* 0x000fe400000001ff */
        /* <DEDUP_REMOVED lines=21> */
.L_x_7159:
        /* <DEDUP_REMOVED lines=25> */
[----:B------:R-:W-:Y:S02]  /*dd90*/  MOV R3, R9 ;  /* 0x0000000900037202 */ /* 0x000fe40000000f00 */
[----:B------:R-:W-:-:S07]  /*dda0*/  MOV R2, 0xddc0 ;  /* 0x0000ddc000027802 */ /* 0x000fce0000000f00 */
[----:B------:R-:W-:Y:S05]  /*ddb0*/  CALL.REL.NOINC `($__internal_8_$__cuda_sm3x_div_rn_ftz_f32_slowpath) ;  /* 0x0000004000347944 */ /* 0x000fea0003c00000 */
[----:B------:R-:W-:-:S07]  /*ddc0*/  IMAD.MOV.U32 R2, RZ, RZ, R0 ;  /* 0x000000ffff027224 */ /* 0x000fce00078e0000 */
.L_x_7163:
[----:B------:R-:W-:Y:S05]  /*ddd0*/  BSYNC.RECONVERGENT B4 ;  /* 0x0000000000047941 */ /* 0x000fea0003800200 */
.L_x_7162:
        /* <DEDUP_REMOVED lines=22> */
.L_x_7158:
        /* <DEDUP_REMOVED lines=34> */
.L_x_7165:
[----:B------:R-:W-:Y:S05]  /*e160*/  BSYNC.RECONVERGENT B4 ;  /* 0x0000000000047941 */ /* 0x000fea0003800200 */
.L_x_7164:
        /* <DEDUP_REMOVED lines=21> */
.L_x_7153:
[----:B------:R-:W-:Y:S05]  /*e2c0*/  BSYNC.RECONVERGENT B3 ;  /* 0x0000000000037941 */ /* 0x000fea0003800200 */
.L_x_7147:
[----:B------:R-:W-:Y:S01]  /*e2d0*/  FADD.FTZ R8, R8, 0.69314718246459960938 ;  /* 0x3f31721808087421 */ /* 0x000fe20000010000 */
[----:B------:R-:W-:-:S04]  /*e2e0*/  LOP3.LUT R16, R9, 0x80000000, R18, 0xb8, !PT ;  /* 0x8000000009107812 */ /* 0x000fc800078eb812 */
[----:B------:R-:W-:-:S07]  /*e2f0*/  LOP3.LUT R17, R8, 0x80000000, R19, 0xb8, !PT ;  /* 0x8000000008117812 */ /* 0x000fce00078eb813 */
.L_x_7118:
[----:B------:R-:W-:Y:S05]  /*e300*/  BSYNC.RECONVERGENT B2 ;  /* 0x0000000000027941 */ /* 0x000fea0003800200 */
.L_x_7117:
[----:B------:R-:W0:Y:S01]  /*e310*/  LDC.U8 R18, c[0x0][0x3a4] ;  /* 0x0000e900ff127b82 */ /* 0x000e220000000000 */
[----:B------:R-:W-:Y:S01]  /*e320*/  ISETP.GE.AND P0, PT, R26, R28, PT ;  /* 0x0000001c1a00720c */ /* 0x000fe20003f06270 */
[----:B------:R-:W-:Y:S04]  /*e330*/  BSSY.RECONVERGENT B7, `(.L_x_7166) ;  /* 0x00002cf000077945 */ /* 0x000fe80003800200 */
[----:B------:R-:W-:Y:S08]  /*e340*/  BSSY.RELIABLE B6, `(.L_x_7167) ;  /* 0x00001e8000067945 */ /* 0x000ff00003800100 */
[----:B------:R-:W-:Y:S05]  /*e350*/  @P0 BRA `(.L_x_7168) ;  /* 0x0000001c008c0947 */ /* 0x000fea0003800000 */
[----:B------:R-:W1:Y:S01]  /*e360*/  LDCU UR4, c[0x0][0x3a8] ;  /* 0x00007500ff0477ac */ /* 0x000e620008000800 */
[----:B----4-:R-:W2:Y:S01]  /*e370*/  LDC.64 R2, c[0x0][0x388] ;  /* 0x0000e200ff027b82 */ /* 0x010ea20000000a00 */
[----:B------:R-:W-:Y:S01]  /*e380*/  IMAD R0, R29, 0x200, R26 ;  /* 0x000002001d007824 */ /* 0x000fe200078e021a */
[----:B0-----:R-:W-:-:S03]  /*e390*/  PRMT R6, R18, 0x9910, RZ ;  /* 0x0000991012067816 */ /* 0x001fc600000000ff */
[----:B-1----:R-:W-:Y:S01]  /*e3a0*/  IMAD R7, R0, UR4, RZ ;  /* 0x0000000400077c24 */ /* 0x002fe2000f8e02ff */
[----:B------:R-:W-:-:S04]  /*e3b0*/  MOV R0, R6 ;  /* 0x0000000600007202 */ /* 0x000fc80000000f00 */
        /* <DEDUP_REMOVED lines=13> */
[----:B------:R-:W-:Y:S01]  /*e490*/  MOV R26, R27 ;  /* 0x0000001b001a7202 */ /* 0x000fe20000000f00 */
[----:B0-----:R0:W-:Y:S01]  /*e4a0*/  STG.E.U8 desc[UR36][R2.64], R5 ;  /* 0x0000000502007986 */ /* 0x0011e2000c101124 */
[----:B------:R-:W-:Y:S05]  /*e4b0*/  BRA `(.L_x_7174) ;  /* 0x0000000c00947947 */ /* 0x000fea0003800000 */
.L_x_7172:
[----:B------:R-:W0:Y:S01]  /*e4c0*/  F2I.S64.TRUNC R4, R4 ;  /* 0x0000000400047311 */ /* 0x000e22000020d900 */
[----:B------:R-:W-:Y:S01]  /*e4d0*/  MOV R26, R27 ;  /* 0x0000001b001a7202 */ /* 0x000fe20000000f00 */
[----:B0-----:R-:W-:-:S05]  /*e4e0*/  IMAD.MOV.U32 R7, RZ, RZ, R4 ;  /* 0x000000ffff077224 */ /* 0x001fca00078e0004 */
[----:B------:R0:W-:Y:S01]  /*e4f0*/  STG.E.U8 desc[UR36][R2.64], R7 ;  /* 0x0000000702007986 */ /* 0x0001e2000c101124 */
[----:B------:R-:W-:Y:S05]  /*e500*/  BRA `(.L_x_7174) ;  /* 0x0000000c00807947 */ /* 0x000fea0003800000 */
.L_x_7171:
        /* <DEDUP_REMOVED lines=10> */
.L_x_7176:
[----:B------:R-:W0:Y:S01]  /*e5b0*/  F2I.FTZ.TRUNC.NTZ R5, R4 ;  /* 0x0000000400057305 */ /* 0x000e22000021f100 */
[----:B------:R-:W-:Y:S01]  /*e5c0*/  MOV R26, R27 ;  /* 0x0000001b001a7202 */ /* 0x000fe20000000f00 */
[----:B0-----:R0:W-:Y:S01]  /*e5d0*/  STG.E desc[UR36][R2.64], R5 ;  /* 0x0000000502007986 */ /* 0x0011e2000c101924 */
[----:B------:R-:W-:Y:S05]  /*e5e0*/  BRA `(.L_x_7174) ;  /* 0x0000000c00487947 */ /* 0x000fea0003800000 */
.L_x_7175:
[----:B------:R-:W0:Y:S01]  /*e5f0*/  F2I.FTZ.TRUNC.NTZ R5, R4 ;  /* 0x0000000400057305 */ /* 0x000e22000021f100 */
[----:B------:R-:W-:Y:S01]  /*e600*/  IMAD.MOV.U32 R26, RZ, RZ, R27 ;  /* 0x000000ffff1a7224 */ /* 0x000fe200078e001b */
[----:B0-----:R0:W-:Y:S01]  /*e610*/  STG.E.U16 desc[UR36][R2.64], R5 ;  /* 0x0000000502007986 */ /* 0x0011e2000c101524 */
[----:B------:R-:W-:Y:S05]  /*e620*/  BRA `(.L_x_7174) ;  /* 0x0000000c00387947 */ /* 0x000fea0003800000 */
.L_x_7170:
[----:B------:R-:W-:-:S13]  /*e630*/  ISETP.GT.AND P0, PT, R0, 0x6, PT ;  /* 0x000000060000780c */ /* 0x000fda0003f04270 */
[----:B------:R-:W-:Y:S05]  /*e640*/  @P0 BRA `(.L_x_7177) ;  /* 0x00000000002c0947 */ /* 0x000fea0003800000 */
[----:B------:R-:W-:-:S13]  /*e650*/  ISETP.NE.AND P0, PT, R0, 0x5, PT ;  /* 0x000000050000780c */ /* 0x000fda0003f05270 */
[----:B------:R-:W-:Y:S05]  /*e660*/  @!P0 BRA `(.L_x_7178) ;  /* 0x0000000000148947 */ /* 0x000fea0003800000 */
[----:B------:R-:W-:-:S13]  /*e670*/  ISETP.NE.AND P0, PT, R0, 0x6, PT ;  /* 0x000000060000780c */ /* 0x000fda0003f05270 */
[----:B------:R-:W-:Y:S05]  /*e680*/  @P0 BRA `(.L_x_7173) ;  /* 0x00000008007c0947 */ /* 0x000fea0003800000 */
[----:B------:R1:W-:Y:S01]  /*e690*/  STG.E desc[UR36][R2.64], R4 ;  /* 0x0000000402007986 */ /* 0x0003e2000c101924 */
[----:B------:R-:W-:Y:S01]  /*e6a0*/  MOV R26, R27 ;  /* 0x0000001b001a7202 */ /* 0x000fe20000000f00 */
[----:B------:R-:W-:Y:S06]  /*e6b0*/  BRA `(.L_x_7174) ;  /* 0x0000000c00147947 */ /* 0x000fec0003800000 */
.L_x_7178:
[----:B------:R-:W-:Y:S01]  /*e6c0*/  F2FP.F16.F32.PACK_AB R4, RZ, R4 ;  /* 0x00000004ff04723e */ /* 0x000fe200000000ff */
[----:B------:R-:W-:-:S04]  /*e6d0*/  IMAD.MOV.U32 R26, RZ, RZ, R27 ;  /* 0x000000ffff1a7224 */ /* 0x000fc800078e001b */
[----:B------:R0:W-:Y:S01]  /*e6e0*/  STG.E.U16 desc[UR36][R2.64], R4 ;  /* 0x0000000402007986 */ /* 0x0001e2000c101524 */
[----:B------:R-:W-:Y:S05]  /*e6f0*/  BRA `(.L_x_7174) ;  /* 0x0000000c00047947 */ /* 0x000fea0003800000 */
.L_x_7177:
[----:B------:R-:W-:-:S13]  /*e700*/  ISETP.NE.AND P0, PT, R0, 0x7, PT ;  /* 0x000000070000780c */ /* 0x000fda0003f05270 */
[----:B------:R-:W-:Y:S05]  /*e710*/  @!P0 BRA `(.L_x_7179) ;  /* 0x00000000002c8947 */ /* 0x000fea0003800000 */
[----:B------:R-:W-:-:S13]  /*e720*/  ISETP.NE.AND P0, PT, R0, 0x8, PT ;  /* 0x000000080000780c */ /* 0x000fda0003f05270 */
[----:B------:R-:W-:Y:S05]  /*e730*/  @!P0 BRA `(.L_x_7180) ;  /* 0x0000000000148947 */ /* 0x000fea0003800000 */
[----:B------:R-:W-:-:S13]  /*e740*/  ISETP.NE.AND P0, PT, R0, 0x9, PT ;  /* 0x000000090000780c */ /* 0x000fda0003f05270 */
[----:B------:R-:W-:Y:S05]  /*e750*/  @P0 BRA `(.L_x_7173) ;  /* 0x0000000800480947 */ /* 0x000fea0003800000 */
[----:B------:R2:W-:Y:S01]  /*e760*/  STG.E.64 desc[UR36][R2.64], R4 ;  /* 0x0000000402007986 */ /* 0x0005e2000c101b24 */
[----:B------:R-:W-:Y:S01]  /*e770*/  MOV R26, R27 ;  /* 0x0000001b001a7202 */ /* 0x000fe20000000f00 */
[----:B------:R-:W-:Y:S06]  /*e780*/  BRA `(.L_x_7174) ;  /* 0x0000000800e07947 */ /* 0x000fec0003800000 */
.L_x_7180:
[----:B------:R-:W-:Y:S01]  /*e790*/  F2FP.F16.F32.PACK_AB R5, R5, R4 ;  /* 0x000000040505723e */ /* 0x000fe200000000ff */
[----:B------:R-:W-:-:S04]  /*e7a0*/  IMAD.MOV.U32 R26, RZ, RZ, R27 ;  /* 0x000000ffff1a7224 */ /* 0x000fc800078e001b */
[----:B------:R3:W-:Y:S01]  /*e7b0*/  STG.E desc[UR36][R2.64], R5 ;  /* 0x0000000502007986 */ /* 0x0007e2000c101924 */
[----:B------:R-:W-:Y:S05]  /*e7c0*/  BRA `(.L_x_7174) ;  /* 0x0000000800d07947 */ /* 0x000fea0003800000 */
.L_x_7179:
[----:B------:R-:W-:Y:S01]  /*e7d0*/  FMUL.FTZ R4, R4, 1 ;  /* 0x3f80000004047820 */ /* 0x000fe20000410000 */
[----:B------:R-:W-:-:S05]  /*e7e0*/  MOV R26, R27 ;  /* 0x0000001b001a7202 */ /* 0x000fca0000000f00 */
[----:B------:R-:W0:Y:S02]  /*e7f0*/  F2F.F64.F32 R4, R4 ;  /* 0x0000000400047310 */ /* 0x000e240000201800 */
[----:B0-----:R4:W-:Y:S01]  /*e800*/  STG.E.64 desc[UR36][R2.64], R4 ;  /* 0x0000000402007986 */ /* 0x0019e2000c101b24 */
[----:B------:R-:W-:Y:S05]  /*e810*/  BRA `(.L_x_7174) ;  /* 0x0000000800bc7947 */ /* 0x000fea0003800000 */
.L_x_7169:
        /* <DEDUP_REMOVED lines=9> */
[----:B------:R-:W-:Y:S01]  /*e8b0*/  IMAD.MOV.U32 R26, RZ, RZ, R27 ;  /* 0x000000ffff1a7224 */ /* 0x000fe200078e001b */
[----:B------:R-:W-:-:S04]  /*e8c0*/  FSETP.NEU.FTZ.AND P1, PT, R5, RZ, PT ;  /* 0x000000ff0500720b */ /* 0x000fc80003f3d000 */
[----:B------:R-:W-:-:S04]  /*e8d0*/  PLOP3.LUT P0, PT, P0, P1, PT, 0xf8, 0x8f ;  /* 0x00000000008f781c */ /* 0x000fc80000703f70 */
[----:B------:R-:W-:-:S05]  /*e8e0*/  SEL R5, RZ, 0x1, !P0 ;  /* 0x00000001ff057807 */ /* 0x000fca0004000000 */
[----:B------:R0:W-:Y:S01]  /*e8f0*/  STG.E.U8 desc[UR36][R2.64], R5 ;  /* 0x0000000502007986 */ /* 0x0001e2000c101124 */
[----:B------:R-:W-:Y:S05]  /*e900*/  BRA `(.L_x_7174) ;  /* 0x0000000800807947 */ /* 0x000fea0003800000 */
.L_x_7183:
[----:B------:R-:W-:Y:S01]  /*e910*/  FMUL.FTZ R8, R4, 1 ;  /* 0x3f80000004087820 */ /* 0x000fe20000410000 */
[----:B------:R-:W-:Y:S01]  /*e920*/  FMUL.FTZ R10, R5, 1 ;  /* 0x3f800000050a7820 */ /* 0x000fe20000410000 */
[----:B------:R-:W-:-:S04]  /*e930*/  MOV R26, R27 ;  /* 0x0000001b001a7202 */ /* 0x000fc80000000f00 */
[----:B------:R-:W-:Y:S08]  /*e940*/  F2F.F64.F32 R8, R8 ;  /* 0x0000000800087310 */ /* 0x000ff00000201800 */
[----:B------:R-:W0:Y:S02]  /*e950*/  F2F.F64.F32 R10, R10 ;  /* 0x0000000a000a7310 */ /* 0x000e240000201800 */
[----:B0-----:R0:W-:Y:S01]  /*e960*/  STG.E.128 desc[UR36][R2.64], R8 ;  /* 0x0000000802007986 */ /* 0x0011e2000c101d24 */
[----:B------:R-:W-:Y:S05]  /*e970*/  BRA `(.L_x_7174) ;  /* 0x0000000800647947 */ /* 0x000fea0003800000 */
.L_x_7182:
        /* <DEDUP_REMOVED lines=18> */
.L_x_7187:
[----:B------:R-:W-:Y:S05]  /*eaa0*/  BSYNC.RECONVERGENT B0 ;  /* 0x0000000000007941 */ /* 0x000fea0003800200 */
.L_x_7186:
[----:B------:R-:W-:Y:S02]  /*eab0*/  LOP3.LUT R7, R0, 0x80, R7, 0xf8, !PT ;  /* 0x0000008000077812 */ /* 0x000fe400078ef807 */
[----:B------:R-:W-:-:S03]  /*eac0*/  MOV R26, R27 ;  /* 0x0000001b001a7202 */ /* 0x000fc60000000f00 */
[----:B------:R0:W-:Y:S01]  /*ead0*/  STG.E.U8 desc[UR36][R2.64], R7 ;  /* 0x0000000702007986 */ /* 0x0001e2000c101124 */
[----:B------:R-:W-:Y:S05]  /*eae0*/  BRA `(.L_x_7174) ;  /* 0x0000000800087947 */ /* 0x000fea0003800000 */
.L_x_7185:
        /* <DEDUP_REMOVED lines=14> */
.L_x_7189:
[----:B------:R-:W-:Y:S05]  /*ebd0*/  BSYNC.RECONVERGENT B0 ;  /* 0x0000000000007941 */ /* 0x000fea0003800200 */
.L_x_7188:
[----:B------:R-:W-:Y:S02]  /*ebe0*/  LOP3.LUT R5, R0, 0x80, R7, 0xf8, !PT ;  /* 0x0000008000057812 */ /* 0x000fe400078ef807 */
[----:B------:R-:W-:-:S03]  /*ebf0*/  MOV R26, R27 ;  /* 0x0000001b001a7202 */ /* 0x000fc60000000f00 */
[----:B------:R0:W-:Y:S01]  /*ec00*/  STG.E.U8 desc[UR36][R2.64], R5 ;  /* 0x0000000502007986 */ /* 0x0001e2000c101124 */
[----:B------:R-:W-:Y:S05]  /*ec10*/  BRA `(.L_x_7174) ;  /* 0x0000000400bc7947 */ /* 0x000fea0003800000 */
.L_x_7184:
[----:B------:R-:W-:Y:S01]  /*ec20*/  F2FP.BF16.F32.PACK_AB R4, RZ, R4 ;  /* 0x00000004ff04723e */ /* 0x000fe200000010ff */
[----:B------:R-:W-:-:S04]  /*ec30*/  IMAD.MOV.U32 R26, RZ, RZ, R27 ;  /* 0x000000ffff1a7224 */ /* 0x000fc800078e001b */
[----:B------:R0:W-:Y:S01]  /*ec40*/  STG.E.U16 desc[UR36][R2.64], R4 ;  /* 0x0000000402007986 */ /* 0x0001e2000c101524 */
[----:B------:R-:W-:Y:S05]  /*ec50*/  BRA `(.L_x_7174) ;  /* 0x0000000400ac7947 */ /* 0x000fea0003800000 */
.L_x_7181:
        /* <DEDUP_REMOVED lines=9> */
[----:B------:R-:W-:Y:S01]  /*ecf0*/  MOV R26, R27 ;  /* 0x0000001b001a7202 */ /* 0x000fe20000000f00 */
[----:B0-----:R0:W-:Y:S01]  /*ed00*/  STG.E.U16 desc[UR36][R2.64], R5 ;  /* 0x0000000502007986 */ /* 0x0011e2000c101524 */
[----:B------:R-:W-:Y:S05]  /*ed10*/  BRA `(.L_x_7174) ;  /* 0x00000004007c7947 */ /* 0x000fea0003800000 */
.L_x_7192:
        /* <DEDUP_REMOVED lines=12> */
.L_x_7195:
[----:B------:R-:W-:-:S04]  /*ede0*/  SHF.R.U32.HI R0, RZ, 0x14, R4 ;  /* 0x00000014ff007819 */ /* 0x000fc80000011604 */
[----:B------:R-:W-:-:S04]  /*edf0*/  LOP3.LUT R5, R0, 0x1, RZ, 0xc0, !PT ;  /* 0x0000000100057812 */ /* 0x000fc800078ec0ff */
[----:B------:R-:W-:-:S04]  /*ee00*/  IADD3 R0, PT, PT, R4, 0x487ffff, R5 ;  /* 0x0487ffff04007810 */ /* 0x000fc80007ffe005 */
[----:B------:R-:W-:-:S04]  /*ee10*/  SHF.R.U32.HI R0, RZ, 0x14, R0 ;  /* 0x00000014ff007819 */ /* 0x000fc80000011600 */
[----:B------:R-:W-:-:S07]  /*ee20*/  LOP3.LUT R5, R0, 0xff, RZ, 0xc0, !PT ;  /* 0x000000ff00057812 */ /* 0x000fce00078ec0ff */
.L_x_7196:
[----:B------:R-:W-:-:S04]  /*ee30*/  SHF.R.U32.HI R4, RZ, 0x18, R4 ;  /* 0x00000018ff047819 */ /* 0x000fc80000011604 */
[----:B------:R-:W-:-:S04]  /*ee40*/  LOP3.LUT R5, R5, 0x80, R4, 0xf8, !PT ;  /* 0x0000008005057812 */ /* 0x000fc800078ef804 */
[----:B------:R-:W-:-:S07]  /*ee50*/  PRMT R0, R5, 0x7610, R0 ;  /* 0x0000761005007816 */ /* 0x000fce0000000000 */
.L_x_7194:
[----:B------:R-:W-:Y:S05]  /*ee60*/  BSYNC.RECONVERGENT B0 ;  /* 0x0000000000007941 */ /* 0x000fea0003800200 */
.L_x_7193:
[----:B------:R0:W-:Y:S01]  /*ee70*/  STG.E.U8 desc[UR36][R2.64], R0 ;  /* 0x0000000002007986 */ /* 0x0001e2000c101124 */
[----:B------:R-:W-:Y:S01]  /*ee80*/  MOV R26, R27 ;  /* 0x0000001b001a7202 */ /* 0x000fe20000000f00 */
[----:B------:R-:W-:Y:S06]  /*ee90*/  BRA `(.L_x_7174) ;  /* 0x00000004001c7947 */ /* 0x000fec0003800000 */
.L_x_7191:
        /* <DEDUP_REMOVED lines=12> */
.L_x_7199:
[----:B------:R-:W-:-:S04]  /*ef60*/  SHF.R.U32.HI R0, RZ, 0x15, R4 ;  /* 0x00000015ff007819 */ /* 0x000fc80000011604 */
[----:B------:R-:W-:-:S04]  /*ef70*/  LOP3.LUT R5, R0, 0x1, RZ, 0xc0, !PT ;  /* 0x0000000100057812 */ /* 0x000fc800078ec0ff */
[----:B------:R-:W-:-:S04]  /*ef80*/  IADD3 R0, PT, PT, R4, 0x88fffff, R5 ;  /* 0x088fffff04007810 */ /* 0x000fc80007ffe005 */
[----:B------:R-:W-:-:S04]  /*ef90*/  SHF.R.U32.HI R0, RZ, 0x15, R0 ;  /* 0x00000015ff007819 */ /* 0x000fc80000011600 */
[----:B------:R-:W-:-:S07]  /*efa0*/  LOP3.LUT R5, R0, 0xff, RZ, 0xc0, !PT ;  /* 0x000000ff00057812 */ /* 0x000fce00078ec0ff */
.L_x_7200:
[----:B------:R-:W-:-:S04]  /*efb0*/  SHF.R.U32.HI R4, RZ, 0x18, R4 ;  /* 0x00000018ff047819 */ /* 0x000fc80000011604 */
[----:B------:R-:W-:-:S04]  /*efc0*/  LOP3.LUT R5, R5, 0x80, R4, 0xf8, !PT ;  /* 0x0000008005057812 */ /* 0x000fc800078ef804 */
[----:B------:R-:W-:-:S07]  /*efd0*/  PRMT R0, R5, 0x7610, R0 ;  /* 0x0000761005007816 */ /* 0x000fce0000000000 */
.L_x_7198:
[----:B------:R-:W-:Y:S05]  /*efe0*/  BSYNC.RECONVERGENT B0 ;  /* 0x0000000000007941 */ /* 0x000fea0003800200 */
.L_x_7197:
[----:B------:R0:W-:Y:S01]  /*eff0*/  STG.E.U8 desc[UR36][R2.64], R0 ;  /* 0x0000000002007986 */ /* 0x0001e2000c101124 */
[----:B------:R-:W-:Y:S01]  /*f000*/  MOV R26, R27 ;  /* 0x0000001b001a7202 */ /* 0x000fe20000000f00 */
[----:B------:R-:W-:Y:S06]  /*f010*/  BRA `(.L_x_7174) ;  /* 0x0000000000bc7947 */ /* 0x000fec0003800000 */
.L_x_7190:
[----:B------:R-:W-:-:S13]  /*f020*/  ISETP.NE.AND P0, PT, R0, 0x1c, PT ;  /* 0x0000001c0000780c */ /* 0x000fda0003f05270 */
[----:B------:R-:W-:Y:S05]  /*f030*/  @!P0 BRA `(.L_x_7201) ;  /* 0x0000000000a88947 */ /* 0x000fea0003800000 */
[----:B------:R-:W-:-:S13]  /*f040*/  ISETP.NE.AND P0, PT, R0, 0x1d, PT ;  /* 0x0000001d0000780c */ /* 0x000fda0003f05270 */
[----:B------:R-:W-:Y:S05]  /*f050*/  @!P0 BRA `(.L_x_7202) ;  /* 0x0000000000908947 */ /* 0x000fea0003800000 */
[----:B------:R-:W-:-:S13]  /*f060*/  ISETP.NE.AND P0, PT, R0, 0x2c, PT ;  /* 0x0000002c0000780c */ /* 0x000fda0003f05270 */
[----:B------:R-:W-:Y:S05]  /*f070*/  @!P0 BRA `(.L_x_7203) ;  /* 0x0000000000488947 */ /* 0x000fea0003800000 */
.L_x_7173:
        /* <DEDUP_REMOVED lines=16> */
.L_x_7204:
[----:B------:R-:W-:Y:S01]  /*f180*/  MOV R26, R27 ;  /* 0x0000001b001a7202 */ /* 0x000fe20000000f00 */
[----:B------:R-:W-:Y:S06]  /*f190*/  BRA `(.L_x_7174) ;  /* 0x00000000005c7947 */ /* 0x000fec0003800000 */
.L_x_7203:
        /* <DEDUP_REMOVED lines=16> */
.L_x_7202:
[----:B------:R-:W0:Y:S01]  /*f2a0*/  F2I.U64.TRUNC R4, R4 ;  /* 0x0000000400047311 */ /* 0x000e22000020d800 */
[----:B------:R-:W-:Y:S01]  /*f2b0*/  MOV R26, R27 ;  /* 0x0000001b001a7202 */ /* 0x000fe20000000f00 */
[----:B0-----:R0:W-:Y:S01]  /*f2c0*/  STG.E.64 desc[UR36][R2.64], R4 ;  /* 0x0000000402007986 */ /* 0x0011e2000c101b24 */
[----:B------:R-:W-:Y:S05]  /*f2d0*/  BRA `(.L_x_7174) ;  /* 0x00000000000c7947 */ /* 0x000fea0003800000 */
.L_x_7201:
[----:B------:R-:W0:Y:S01]  /*f2e0*/  F2I.FTZ.U32.TRUNC.NTZ R5, R4 ;  /* 0x0000000400057305 */ /* 0x000e22000021f000 */
[----:B------:R-:W-:Y:S01]  /*f2f0*/  IMAD.MOV.U32 R26, RZ, RZ, R27 ;  /* 0x000000ffff1a7224 */ /* 0x000fe200078e001b */
[----:B0-----:R0:W-:Y:S06]  /*f300*/  STG.E desc[UR36][R2.64], R5 ;  /* 0x0000000502007986 */ /* 0x0011ec000c101924 */
.L_x_7174:
[----:B------:R-:W-:-:S13]  /*f310*/  ISETP.GE.AND P0, PT, R26, R28, PT ;  /* 0x0000001c1a00720c */ /* 0x000fda0003f06270 */
[----:B------:R-:W-:Y:S05]  /*f320*/  @P0 BREAK.RELIABLE B6 ;  /* 0x0000000000060942 */ /* 0x000fea0003800100 */
[----:B------:R-:W-:Y:S05]  /*f330*/  @P0 BRA `(.L_x_7205) ;  /* 0x0000001c00380947 */ /* 0x000fea0003800000 */
[----:B------:R-:W5:Y:S01]  /*f340*/  LDCU UR4, c[0x0][0x3a8] ;  /* 0x00007500ff0477ac */ /* 0x000f620008000800 */
[----:B01234-:R-:W0:Y:S01]  /*f350*/  LDC.64 R2, c[0x0][0x388] ;  /* 0x0000e200ff027b82 */ /* 0x01fe220000000a00 */
[----:B------:R-:W-:Y:S02]  /*f360*/  LEA R0, R29, R26, 0x9 ;  /* 0x0000001a1d007211 */ /* 0x000fe400078e48ff */
[----:B------:R-:W-:-:S03]  /*f370*/  PRMT R4, R18, 0x9910, RZ ;  /* 0x0000991012047816 */ /* 0x000fc600000000ff */
[----:B-----5:R-:W-:Y:S02]  /*f380*/  IMAD R5, R0, UR4, RZ ;  /* 0x0000000400057c24 */ /* 0x020fe4000f8e02ff */
[----:B------:R-:W-:-:S05]  /*f390*/  IMAD.MOV.U32 R0, RZ, RZ, R4 ;  /* 0x000000ffff007224 */ /* 0x000fca00078e0004 */
[----:B------:R-:W-:Y:S02]  /*f3a0*/  ISETP.GT.AND P1, PT, R0, 0x9, PT ;  /* 0x000000090000780c */ /* 0x000fe40003f24270 */
[----:B0-----:R-:W-:-:S04]  /*f3b0*/  IADD3 R2, P0, PT, R5, R2, RZ ;  /* 0x0000000205027210 */ /* 0x001fc80007f1e0ff */
        /* <DEDUP_REMOVED lines=13> */
.L_x_7209:
[----:B------:R-:W0:Y:S02]  /*f490*/  F2I.S64.TRUNC R22, R22 ;  /* 0x0000001600167311 */ /* 0x000e24000020d900 */
[----:B0-----:R-:W-:-:S05]  /*f4a0*/  IMAD.MOV.U32 R5, RZ, RZ, R22 ;  /* 0x000000ffff057224 */ /* 0x001fca00078e0016 */
[----:B------:R4:W-:Y:S01]  /*f4b0*/  STG.E.U8 desc[UR36][R2.64], R5 ;  /* 0x0000000502007986 */ /* 0x0009e2000c101124 */
[----:B------:R-:W-:Y:S05]  /*f4c0*/  BRA `(.L_x_7211) ;  /* 0x0000000c002c7947 */ /* 0x000fea0003800000 */
.L_x_7208:
        /* <DEDUP_REMOVED lines=9> */
.L_x_7213:
[----:B------:R-:W0:Y:S02]  /*f560*/  F2I.FTZ.TRUNC.NTZ R5, R22 ;  /* 0x0000001600057305 */ /* 0x000e24000021f100 */
[----:B0-----:R2:W-:Y:S01]  /*f570*/  STG.E desc[UR36][R2.64], R5 ;  /* 0x0000000502007986 */ /* 0x0015e2000c101924 */
[----:B------:R-:W-:Y:S05]  /*f580*/  BRA `(.L_x_7211) ;  /* 0x0000000800fc7947 */ /* 0x000fea0003800000 */
.L_x_7212:
[----:B------:R-:W0:Y:S02]  /*f590*/  F2I.FTZ.TRUNC.NTZ R5, R22 ;  /* 0x0000001600057305 */ /* 0x000e24000021f100 */
[----:B0-----:R0:W-:Y:S01]  /*f5a0*/  STG.E.U16 desc[UR36][R2.64], R5 ;  /* 0x0000000502007986 */ /* 0x0011e2000c101524 */
[----:B------:R-:W-:Y:S05]  /*f5b0*/  BRA `(.L_x_7211) ;  /* 0x0000000800f07947 */ /* 0x000fea0003800000 */
.L_x_7207:
        /* <DEDUP_REMOVED lines=8> */
.L_x_7215:
[----:B------:R-:W-:-:S05]  /*f640*/  F2FP.F16.F32.PACK_AB R22, RZ, R22 ;  /* 0x00000016ff16723e */ /* 0x000fca00000000ff */
[----:B------:R0:W-:Y:S01]  /*f650*/  STG.E.U16 desc[UR36][R2.64], R22 ;  /* 0x0000001602007986 */ /* 0x0001e2000c101524 */
[----:B------:R-:W-:Y:S05]  /*f660*/  BRA `(.L_x_7211) ;  /* 0x0000000800c47947 */ /* 0x000fea0003800000 */
.L_x_7214:
[----:B------:R-:W-:-:S13]  /*f670*/  ISETP.NE.AND P0, PT, R0, 0x7, PT ;  /* 0x000000070000780c */ /* 0x000fda0003f05270 */
[----:B------:R-:W-:Y:S05]  /*f680*/  @!P0 BRA `(.L_x_7216) ;  /* 0x0000000000248947 */ /* 0x000fea0003800000 */
[----:B------:R-:W-:-:S13]  /*f690*/  ISETP.NE.AND P0, PT, R0, 0x8, PT ;  /* 0x000000080000780c */ /* 0x000fda0003f05270 */
[----:B------:R-:W-:Y:S05]  /*f6a0*/  @!P0 BRA `(.L_x_7217) ;  /* 0x0000000000108947 */ /* 0x000fea0003800000 */
[----:B------:R-:W-:-:S13]  /*f6b0*/  ISETP.NE.AND P0, PT, R0, 0x9, PT ;  /* 0x000000090000780c */ /* 0x000fda0003f05270 */
[----:B------:R-:W-:Y:S05]  /*f6c0*/  @P0 BRA `(.L_x_7210) ;  /* 0x0000000400d40947 */ /* 0x000fea0003800000 */
[----:B------:R0:W-:Y:S01]  /*f6d0*/  STG.E.64 desc[UR36][R2.64], R22 ;  /* 0x0000001602007986 */ /* 0x0001e2000c101b24 */
[----:B------:R-:W-:Y:S05]  /*f6e0*/  BRA `(.L_x_7211) ;  /* 0x0000000800a47947 */ /* 0x000fea0003800000 */
.L_x_7217:
[----:B------:R-:W-:-:S05]  /*f6f0*/  F2FP.F16.F32.PACK_AB R5, R23, R22 ;  /* 0x000000161705723e */ /* 0x000fca00000000ff */
[----:B------:R0:W-:Y:S01]  /*f700*/  STG.E desc[UR36][R2.64], R5 ;  /* 0x0000000502007986 */ /* 0x0001e2000c101924 */
[----:B------:R-:W-:Y:S05]  /*f710*/  BRA `(.L_x_7211) ;  /* 0x0000000800987947 */ /* 0x000fea0003800000 */
.L_x_7216:
[----:B------:R-:W-:-:S06]  /*f720*/  FMUL.FTZ R4, R22, 1 ;  /* 0x3f80000016047820 */ /* 0x000fcc0000410000 */
[----:B------:R-:W0:Y:S02]  /*f730*/  F2F.F64.F32 R4, R4 ;  /* 0x0000000400047310 */ /* 0x000e240000201800 */
[----:B0-----:R0:W-:Y:S01]  /*f740*/  STG.E.64 desc[UR36][R2.64], R4 ;  /* 0x0000000402007986 */ /* 0x0011e2000c101b24 */
[----:B------:R-:W-:Y:S05]  /*f750*/  BRA `(.L_x_7211) ;  /* 0x0000000800887947 */ /* 0x000fea0003800000 */
.L_x_7206:
        /* <DEDUP_REMOVED lines=13> */
.L_x_7221:
        /* <DEDUP_REMOVED lines=16> */
.L_x_7224:
[----:B------:R-:W-:-:S04]  /*f930*/  SHF.R.U32.HI R22, RZ, 0x18, R22 ;  /* 0x00000018ff167819 */ /* 0x000fc80000011616 */
[----:B------:R-:W-:-:S04]  /*f940*/  LOP3.LUT R5, R5, 0x80, R22, 0xf8, !PT ;  /* 0x0000008005057812 */ /* 0x000fc800078ef816 */
[----:B------:R-:W-:-:S07]  /*f950*/  PRMT R0, R5, 0x7610, R0 ;  /* 0x0000761005007816 */ /* 0x000fce0000000000 */
.L_x_7223:
[----:B------:R-:W-:Y:S05]  /*f960*/  BSYNC.RECONVERGENT B0 ;  /* 0x0000000000007941 */ /* 0x000fea0003800200 */
.L_x_7222:
[----:B------:R0:W-:Y:S01]  /*f970*/  STG.E.U8 desc[UR36][R2.64], R0 ;  /* 0x0000000002007986 */ /* 0x0001e2000c101124 */
[----:B------:R-:W-:Y:S05]  /*f980*/  BRA `(.L_x_7211) ;  /* 0x0000000400fc7947 */ /* 0x000fea0003800000 */
.L_x_7220:
        /* <DEDUP_REMOVED lines=16> */
.L_x_7227:
[----:B------:R-:W-:-:S04]  /*fa90*/  SHF.R.U32.HI R22, RZ, 0x18, R22 ;  /* 0x00000018ff167819 */ /* 0x000fc80000011616 */
[----:B------:R-:W-:-:S04]  /*faa0*/  LOP3.LUT R5, R5, 0x80, R22, 0xf8, !PT ;  /* 0x0000008005057812 */ /* 0x000fc800078ef816 */
[----:B------:R-:W-:-:S07]  /*fab0*/  PRMT R0, R5, 0x7610, R0 ;  /* 0x0000761005007816 */ /* 0x000fce0000000000 */
.L_x_7226:
[----:B------:R-:W-:Y:S05]  /*fac0*/  BSYNC.RECONVERGENT B0 ;  /* 0x0000000000007941 */ /* 0x000fea0003800200 */
.L_x_7225:
[----:B------:R0:W-:Y:S01]  /*fad0*/  STG.E.U8 desc[UR36][R2.64], R0 ;  /* 0x0000000002007986 */ /* 0x0001e2000c101124 */
[----:B------:R-:W-:Y:S05]  /*fae0*/  BRA `(.L_x_7211) ;  /* 0x0000000400a47947 */ /* 0x000fea0003800000 */
.L_x_7219:
        /* <DEDUP_REMOVED lines=21> */
.L_x_7229:
[----:B------:R-:W0:Y:S02]  /*fc40*/  F2I.U64.TRUNC R22, R22 ;  /* 0x0000001600167311 */ /* 0x000e24000020d800 */
[----:B0-----:R0:W-:Y:S01]  /*fc50*/  STG.E.64 desc[UR36][R2.64], R22 ;  /* 0x0000001602007986 */ /* 0x0011e2000c101b24 */
[----:B------:R-:W-:Y:S05]  /*fc60*/  BRA `(.L_x_7211) ;  /* 0x0000000400447947 */ /* 0x000fea0003800000 */
.L_x_7228:
[----:B------:R-:W0:Y:S02]  /*fc70*/  F2I.FTZ.U32.TRUNC.NTZ R5, R22 ;  /* 0x0000001600057305 */ /* 0x000e24000021f000 */
[----:B0-----:R0:W-:Y:S01]  /*fc80*/  STG.E desc[UR36][R2.64], R5 ;  /* 0x0000000502007986 */ /* 0x0011e2000c101924 */
[----:B------:R-:W-:Y:S05]  /*fc90*/  BRA `(.L_x_7211) ;  /* 0x0000000400387947 */ /* 0x000fea0003800000 */
.L_x_7218:
[----:B------:R-:W-:-:S13]  /*fca0*/  ISETP.GT.AND P0, PT, R0, 0xe, PT ;  /* 0x0000000e0000780c */ /* 0x000fda0003f04270 */
[----:B------:R-:W-:Y:S05]  /*fcb0*/  @P0 BRA `(.L_x_7230) ;  /* 0x0000000000400947 */ /* 0x000fea0003800000 */
[----:B------:R-:W-:-:S13]  /*fcc0*/  ISETP.NE.AND P0, PT, R0, 0xa, PT ;  /* 0x0000000a0000780c */ /* 0x000fda0003f05270 */
[----:B------:R-:W-:Y:S05]  /*fcd0*/  @!P0 BRA `(.L_x_7231) ;  /* 0x0000000000208947 */ /* 0x000fea0003800000 */
[----:B------:R-:W-:-:S13]  /*fce0*/  ISETP.NE.AND P0, PT, R0, 0xb, PT ;  /* 0x0000000b0000780c */ /* 0x000fda0003f05270 */
[----:B------:R-:W-:Y:S05]  /*fcf0*/  @P0 BRA `(.L_x_7210) ;  /* 0x0000000000480947 */ /* 0x000fea0003800000 */
[----:B------:R-:W-:Y:S02]  /*fd00*/  FSETP.NEU.FTZ.AND P0, PT, R22, RZ, PT ;  /* 0x000000ff1600720b */ /* 0x000fe40003f1d000 */
[----:B------:R-:W-:-:S04]  /*fd10*/  FSETP.NEU.FTZ.AND P1, PT, R23, RZ, PT ;  /* 0x000000ff1700720b */ /* 0x000fc80003f3d000 */
[----:B------:R-:W-:-:S04]  /*fd20*/  PLOP3.LUT P0, PT, P0, P1, PT, 0xf8, 0x8f ;  /* 0x00000000008f781c */ /* 0x000fc80000703f70 */
[----:B------:R-:W-:-:S05]  /*fd30*/  SEL R5, RZ, 0x1, !P0 ;  /* 0x00000001ff057807 */ /* 0x000fca0004000000 */
[----:B------:R0:W-:Y:S01]  /*fd40*/  STG.E.U8 desc[UR36][R2.64], R5 ;  /* 0x0000000502007986 */ /* 0x0001e2000c101124 */
[----:B------:R-:W-:Y:S05]  /*fd50*/  BRA `(.L_x_7211) ;  /* 0x0000000400087947 */ /* 0x000fea0003800000 */
.L_x_7231:
[----:B------:R-:W-:Y:S01]  /*fd60*/  FMUL.FTZ R4, R22, 1 ;  /* 0x3f80000016047820 */ /* 0x000fe20000410000 */
[----:B------:R-:W-:-:S05]  /*fd70*/  FMUL.FTZ R6, R23, 1 ;  /* 0x3f80000017067820 */ /* 0x000fca0000410000 */
[----:B------:R-:W-:Y:S08]  /*fd80*/  F2F.F64.F32 R4, R4 ;  /* 0x0000000400047310 */ /* 0x000ff00000201800 */
[----:B------:R-:W0:Y:S02]  /*fd90*/  F2F.F64.F32 R6, R6 ;  /* 0x0000000600067310 */ /* 0x000e240000201800 */
[----:B0-----:R0:W-:Y:S01]  /*fda0*/  STG.E.128 desc[UR36][R2.64], R4 ;  /* 0x0000000402007986 */ /* 0x0011e2000c101d24 */
[----:B------:R-:W-:Y:S05]  /*fdb0*/  BRA `(.L_x_7211) ;  /* 0x0000000000f07947 */ /* 0x000fea0003800000 */
.L_x_7230:
[----:B------:R-:W-:-:S13]  /*fdc0*/  ISETP.NE.AND P0, PT, R0, 0xf, PT ;  /* 0x0000000f0000780c */ /* 0x000fda0003f05270 */
[----:B------:R-:W-:Y:S05]  /*fdd0*/  @!P0 BRA `(.L_x_7232) ;  /* 0x0000000000e08947 */ /* 0x000fea0003800000 */
[----:B------:R-:W-:-:S13]  /*fde0*/  ISETP.NE.AND P0, PT, R0, 0x17, PT ;  /* 0x000000170000780c */ /* 0x000fda0003f05270 */
[----:B------:R-:W-:Y:S05]  /*fdf0*/  @!P0 BRA `(.L_x_7233) ;  /* 0x00000000008c8947 */ /* 0x000fea0003800000 */
[----:B------:R-:W-:-:S13]  /*fe00*/  ISETP.NE.AND P0, PT, R0, 0x18, PT ;  /* 0x000000180000780c */ /* 0x000fda0003f05270 */
[----:B------:R-:W-:Y:S05]  /*fe10*/  @!P0 BRA `(.L_x_7234) ;  /* 0x0000000000448947 */ /* 0x000fea0003800000 */
.L_x_7210:
[----:B------:R-:W-:Y:S01]  /*fe20*/  MOV R2, 0x0 ;  /* 0x0000000000027802 */ /* 0x000fe20000000f00 */
[----:B------:R-:W0:Y:S01]  /*fe30*/  LDCU.64 UR4, c[0x4][0x158] ;  /* 0x01002b00ff0477ac */ /* 0x000e220008000a00 */
[----:B------:R-:W-:Y:S02]  /*fe40*/  HFMA2 R8, -RZ, RZ, 0, 6.020069122314453125e-06 ;  /* 0x00000065ff087431 */ /* 0x000fe400000001ff */
        /* <DEDUP_REMOVED lines=13> */
.L_x_7235:
[----:B------:R-:W-:Y:S05]  /*ff20*/  BRA `(.L_x_7211) ;  /* 0x0000000000947947 */ /* 0x000fea0003800000 */
.L_x_7234:
        /* <DEDUP_REMOVED lines=12> */
.L_x_7237:
[----:B------:R-:W-:Y:S05]  /*fff0*/  BSYNC.RECONVERGENT B0 ;  /* 0x0000000000007941 */ /* 0x000fea0003800200 */
.L_x_7236:
[----:B------:R-:W-:-:S05]  /*10000*/  LOP3.LUT R5, R0, 0x80, R7, 0xf8, !PT ;  /* 0x0000008000057812 */ /* 0x000fca00078ef807 */
[----:B------:R0:W-:Y:S01]  /*10010*/  STG.E.U8 desc[UR36][R2.64], R5 ;  /* 0x0000000502007986 */ /* 0x0001e2000c101124 */
[----:B------:R-:W-:Y:S05]  /*10020*/  BRA `(.L_x_7211) ;  /* 0x0000000000547947 */ /* 0x000fea0003800000 */
.L_x_7233:
        /* <DEDUP_REMOVED lines=11> */
.L_x_7239:
[----:B------:R-:W-:Y:S01]  /*100e0*/  HFMA2 R0, -RZ, RZ, 0, 7.569789886474609375e-06 ;  /* 0x0000007fff007431 */ /* 0x000fe200000001ff */
[----:B------:R-:W-:-:S04]  /*100f0*/  ISETP.GT.U32.AND P0, PT, R4, 0x7f800000, PT ;  /* 0x7f8000000400780c */ /* 0x000fc80003f04070 */
[----:B------:R-:W-:-:S09]  /*10100*/  SEL R0, R0, 0x7c, P0 ;  /* 0x0000007c00007807 */ /* 0x000fd20000000000 */
.L_x_7240:
[----:B------:R-:W-:Y:S05]  /*10110*/  BSYNC.RECONVERGENT B0 ;  /* 0x0000000000007941 */ /* 0x000fea0003800200 */
.L_x_7238:
[----:B------:R-:W-:-:S04]  /*10120*/  SHF.R.U32.HI R5, RZ, 0x18, R22 ;  /* 0x00000018ff057819 */ /* 0x000fc80000011616 */
[----:B------:R-:W-:-:S05]  /*10130*/  LOP3.LUT R5, R0, 0x80, R5, 0xf8, !PT ;  /* 0x0000008000057812 */ /* 0x000fca00078ef805 */
[----:B------:R0:W-:Y:S01]  /*10140*/  STG.E.U8 desc[UR36][R2.64], R5 ;  /* 0x0000000502007986 */ /* 0x0001e2000c101124 */
[----:B------:R-:W-:Y:S05]  /*10150*/  BRA `(.L_x_7211) ;  /* 0x0000000000087947 */ /* 0x000fea0003800000 */
.L_x_7232:
[----:B------:R-:W-:-:S05]  /*10160*/  F2FP.BF16.F32.PACK_AB R22, RZ, R22 ;  /* 0x00000016ff16723e */ /* 0x000fca00000010ff */
[----:B------:R0:W-:Y:S02]  /*10170*/  STG.E.U16 desc[UR36][R2.64], R22 ;  /* 0x0000001602007986 */ /* 0x0001e4000c101524 */
.L_x_7211:
[----:B------:R-:W-:-:S07]  /*10180*/  VIADD R26, R26, 0x80 ;  /* 0x000000801a1a7836 */ /* 0x000fce0000000000 */
.L_x_7168:
[----:B------:R-:W-:-:S13]  /*10190*/  ISETP.GE.AND P0, PT, R26, R28, PT ;  /* 0x0000001c1a00720c */ /* 0x000fda0003f06270 */
[----:B------:R-:W-:Y:S05]  /*101a0*/  @P0 BREAK.RELIABLE B6 ;  /* 0x0000000000060942 */ /* 0x000fea0003800100 */
[----:B------:R-:W-:Y:S05]  /*101b0*/  @P0 BRA `(.L_x_7205) ;  /* 0x0000000c00980947 */ /* 0x000fea0003800000 */
[----:B------:R-:W-:Y:S05]  /*101c0*/  BSYNC.RELIABLE B6 ;  /* 0x0000000000067941 */ /* 0x000fea0003800100 */
.L_x_7167:
        /* <DEDUP_REMOVED lines=21> */
.L_x_7244:
[----:B------:R-:W0:Y:S02]  /*10320*/  F2I.S64.TRUNC R24, R24 ;  /* 0x0000001800187311 */ /* 0x000e24000020d900 */
[----:B0-----:R-:W-:-:S05]  /*10330*/  IMAD.MOV.U32 R5, RZ, RZ, R24 ;  /* 0x000000ffff057224 */ /* 0x001fca00078e0018 */
[----:B------:R0:W-:Y:S01]  /*10340*/  STG.E.U8 desc[UR36][R2.64], R5 ;  /* 0x0000000502007986 */ /* 0x0001e2000c101124 */
[----:B------:R-:W-:Y:S05]  /*10350*/  BRA `(.L_x_7246) ;  /* 0x0000000c002c7947 */ /* 0x000fea0003800000 */
.L_x_7243:
        /* <DEDUP_REMOVED lines=9> */
.L_x_7248:
[----:B------:R-:W0:Y:S02]  /*103f0*/  F2I.FTZ.TRUNC.NTZ R5, R24 ;  /* 0x0000001800057305 */ /* 0x000e24000021f100 */
[----:B0-----:R0:W-:Y:S01]  /*10400*/  STG.E desc[UR36][R2.64], R5 ;  /* 0x0000000502007986 */ /* 0x0011e2000c101924 */
[----:B------:R-:W-:Y:S05]  /*10410*/  BRA `(.L_x_7246) ;  /* 0x0000000800fc7947 */ /* 0x000fea0003800000 */
.L_x_7247:
[----:B------:R-:W0:Y:S02]  /*10420*/  F2I.FTZ.TRUNC.NTZ R5, R24 ;  /* 0x0000001800057305 */ /* 0x000e24000021f100 */
[----:B0-----:R0:W-:Y:S01]  /*10430*/  STG.E.U16 desc[UR36][R2.64], R5 ;  /* 0x0000000502007986 */ /* 0x0011e2000c101524 */
[----:B------:R-:W-:Y:S05]  /*10440*/  BRA `(.L_x_7246) ;  /* 0x0000000800f07947 */ /* 0x000fea0003800000 */
.L_x_7242:
        /* <DEDUP_REMOVED lines=8> */
.L_x_7250:
[----:B------:R-:W-:-:S05]  /*104d0*/  F2FP.F16.F32.PACK_AB R24, RZ, R24 ;  /* 0x00000018ff18723e */ /* 0x000fca00000000ff */
[----:B------:R0:W-:Y:S01]  /*104e0*/  STG.E.U16 desc[UR36][R2.64], R24 ;  /* 0x0000001802007986 */ /* 0x0001e2000c101524 */
[----:B------:R-:W-:Y:S05]  /*104f0*/  BRA `(.L_x_7246) ;  /* 0x0000000800c47947 */ /* 0x000fea0003800000 */
.L_x_7249:
        /* <DEDUP_REMOVED lines=8> */
.L_x_7252:
[----:B------:R-:W-:-:S05]  /*10580*/  F2FP.F16.F32.PACK_AB R5, R25, R24 ;  /* 0x000000181905723e */ /* 0x000fca00000000ff */
[----:B------:R0:W-:Y:S01]  /*10590*/  STG.E desc[UR36][R2.64], R5 ;  /* 0x0000000502007986 */ /* 0x0001e2000c101924 */
[----:B------:R-:W-:Y:S05]  /*105a0*/  BRA `(.L_x_7246) ;  /* 0x0000000800987947 */ /* 0x000fea0003800000 */
.L_x_7251:
[----:B------:R-:W-:-:S06]  /*105b0*/  FMUL.FTZ R4, R24, 1 ;  /* 0x3f80000018047820 */ /* 0x000fcc0000410000 */
[----:B------:R-:W0:Y:S02]  /*105c0*/  F2F.F64.F32 R4, R4 ;  /* 0x0000000400047310 */ /* 0x000e240000201800 */
[----:B0-----:R0:W-:Y:S01]  /*105d0*/  STG.E.64 desc[UR36][R2.64], R4 ;  /* 0x0000000402007986 */ /* 0x0011e2000c101b24 */
[----:B------:R-:W-:Y:S05]  /*105e0*/  BRA `(.L_x_7246) ;  /* 0x0000000800887947 */ /* 0x000fea0003800000 */
.L_x_7241:
        /* <DEDUP_REMOVED lines=13> */
.L_x_7256:
        /* <DEDUP_REMOVED lines=16> */
.L_x_7259:
[----:B------:R-:W-:-:S04]  /*107c0*/  SHF.R.U32.HI R24, RZ, 0x18, R24 ;  /* 0x00000018ff187819 */ /* 0x000fc80000011618 */
[----:B------:R-:W-:-:S04]  /*107d0*/  LOP3.LUT R5, R5, 0x80, R24, 0xf8, !PT ;  /* 0x0000008005057812 */ /* 0x000fc800078ef818 */
[----:B------:R-:W-:-:S07]  /*107e0*/  PRMT R0, R5, 0x7610, R0 ;  /* 0x0000761005007816 */ /* 0x000fce0000000000 */
.L_x_7258:
[----:B------:R-:W-:Y:S05]  /*107f0*/  BSYNC.RECONVERGENT B0 ;  /* 0x0000000000007941 */ /* 0x000fea0003800200 */
.L_x_7257:
[----:B------:R0:W-:Y:S01]  /*10800*/  STG.E.U8 desc[UR36][R2.64], R0 ;  /* 0x0000000002007986 */ /* 0x0001e2000c101124 */
[----:B------:R-:W-:Y:S05]  /*10810*/  BRA `(.L_x_7246) ;  /* 0x0000000400fc7947 */ /* 0x000fea0003800000 */
.L_x_7255:
        /* <DEDUP_REMOVED lines=16> */
.L_x_7262:
[----:B------:R-:W-:-:S04]  /*10920*/  SHF.R.U32.HI R24, RZ, 0x18, R24 ;  /* 0x00000018ff187819 */ /* 0x000fc80000011618 */
[----:B------:R-:W-:-:S04]  /*10930*/  LOP3.LUT R5, R5, 0x80, R24, 0xf8, !PT ;  /* 0x0000008005057812 */ /* 0x000fc800078ef818 */
[----:B------:R-:W-:-:S07]  /*10940*/  PRMT R0, R5, 0x7610, R0 ;  /* 0x0000761005007816 */ /* 0x000fce0000000000 */
.L_x_7261:
[----:B------:R-:W-:Y:S05]  /*10950*/  BSYNC.RECONVERGENT B0 ;  /* 0x0000000000007941 */ /* 0x000fea0003800200 */
.L_x_7260:
[----:B------:R0:W-:Y:S01]  /*10960*/  STG.E.U8 desc[UR36][R2.64], R0 ;  /* 0x0000000002007986 */ /* 0x0001e2000c101124 */
[----:B------:R-:W-:Y:S05]  /*10970*/  BRA `(.L_x_7246) ;  /* 0x0000000400a47947 */ /* 0x000fea0003800000 */
.L_x_7254:
        /* <DEDUP_REMOVED lines=21> */
.L_x_7264:
[----:B------:R-:W0:Y:S02]  /*10ad0*/  F2I.U64.TRUNC R24, R24 ;  /* 0x0000001800187311 */ /* 0x000e24000020d800 */
[----:B0-----:R0:W-:Y:S01]  /*10ae0*/  STG.E.64 desc[UR36][R2.64], R24 ;  /* 0x0000001802007986 */ /* 0x0011e2000c101b24 */
[----:B------:R-:W-:Y:S05]  /*10af0*/  BRA `(.L_x_7246) ;  /* 0x0000000400447947 */ /* 0x000fea0003800000 */
.L_x_7263:
[----:B------:R-:W0:Y:S02]  /*10b00*/  F2I.FTZ.U32.TRUNC.NTZ R5, R24 ;  /* 0x0000001800057305 */ /* 0x000e24000021f000 */
[----:B0-----:R0:W-:Y:S01]  /*10b10*/  STG.E desc[UR36][R2.64], R5 ;  /* 0x0000000502007986 */ /* 0x0011e2000c101924 */
[----:B------:R-:W-:Y:S05]  /*10b20*/  BRA `(.L_x_7246) ;  /* 0x0000000400387947 */ /* 0x000fea0003800000 */
.L_x_7253:
        /* <DEDUP_REMOVED lines=12> */
.L_x_7266:
[----:B------:R-:W-:Y:S01]  /*10bf0*/  FMUL.FTZ R4, R24, 1 ;  /* 0x3f80000018047820 */ /* 0x000fe20000410000 */
[----:B------:R-:W-:-:S05]  /*10c00*/  FMUL.FTZ R6, R25, 1 ;  /* 0x3f80000019067820 */ /* 0x000fca0000410000 */
[----:B------:R-:W-:Y:S08]  /*10c10*/  F2F.F64.F32 R4, R4 ;  /* 0x0000000400047310 */ /* 0x000ff00000201800 */
[----:B------:R-:W0:Y:S02]  /*10c20*/  F2F.F64.F32 R6, R6 ;  /* 0x0000000600067310 */ /* 0x000e240000201800 */
[----:B0-----:R1:W-:Y:S01]  /*10c30*/  STG.E.128 desc[UR36][R2.64], R4 ;  /* 0x0000000402007986 */ /* 0x0013e2000c101d24 */
[----:B------:R-:W-:Y:S05]  /*10c40*/  BRA `(.L_x_7246) ;  /* 0x0000000000f07947 */ /* 0x000fea0003800000 */
.L_x_7265:
[----:B------:R-:W-:-:S13]  /*10c50*/  ISETP.NE.AND P0, PT, R0, 0xf, PT ;  /* 0x0000000f0000780c */ /* 0x000fda0003f05270 */
[----:B------:R-:W-:Y:S05]  /*10c60*/  @!P0 BRA `(.L_x_7267) ;  /* 0x0000000000e08947 */ /* 0x000fea0003800000 */
[----:B------:R-:W-:-:S13]  /*10c70*/  ISETP.NE.AND P0, PT, R0, 0x17, PT ;  /* 0x000000170000780c */ /* 0x000fda0003f05270 */
[----:B------:R-:W-:Y:S05]  /*10c80*/  @!P0 BRA `(.L_x_7268) ;  /* 0x00000000008c8947 */ /* 0x000fea0003800000 */
[----:B------:R-:W-:-:S13]  /*10c90*/  ISETP.NE.AND P0, PT, R0, 0x18, PT ;  /* 0x000000180000780c */ /* 0x000fda0003f05270 */
[----:B------:R-:W-:Y:S05]  /*10ca0*/  @!P0 BRA `(.L_x_7269) ;  /* 0x0000000000448947 */ /* 0x000fea0003800000 */
.L_x_7245:
        /* <DEDUP_REMOVED lines=16> */
.L_x_7270:
[----:B------:R-:W-:Y:S05]  /*10db0*/  BRA `(.L_x_7246) ;  /* 0x0000000000947947 */ /* 0x000fea0003800000 */
.L_x_7269:
        /* <DEDUP_REMOVED lines=12> */
.L_x_7272:
[----:B------:R-:W-:Y:S05]  /*10e80*/  BSYNC.RECONVERGENT B0 ;  /* 0x0000000000007941 */ /* 0x000fea0003800200 */
.L_x_7271:
[----:B------:R-:W-:-:S05]  /*10e90*/  LOP3.LUT R5, R0, 0x80, R7, 0xf8, !PT ;  /* 0x0000008000057812 */ /* 0x000fca00078ef807 */
[----:B------:R3:W-:Y:S01]  /*10ea0*/  STG.E.U8 desc[UR36][R2.64], R5 ;  /* 0x0000000502007986 */ /* 0x0007e2000c101124 */
[----:B------:R-:W-:Y:S05]  /*10eb0*/  BRA `(.L_x_7246) ;  /* 0x0000000000547947 */ /* 0x000fea0003800000 */
.L_x_7268:
        /* <DEDUP_REMOVED lines=11> */
.L_x_7274:
[----:B------:R-:W-:Y:S01]  /*10f70*/  HFMA2 R0, -RZ, RZ, 0, 7.569789886474609375e-06 ;  /* 0x0000007fff007431 */ /* 0x000fe200000001ff */
[----:B------:R-:W-:-:S04]  /*10f80*/  ISETP.GT.U32.AND P0, PT, R4, 0x7f800000, PT ;  /* 0x7f8000000400780c */ /* 0x000fc80003f04070 */
[----:B------:R-:W-:-:S09]  /*10f90*/  SEL R0, R0, 0x7c, P0 ;  /* 0x0000007c00007807 */ /* 0x000fd20000000000 */
.L_x_7275:
[----:B------:R-:W-:Y:S05]  /*10fa0*/  BSYNC.RECONVERGENT B0 ;  /* 0x0000000000007941 */ /* 0x000fea0003800200 */
.L_x_7273:
[----:B------:R-:W-:-:S04]  /*10fb0*/  SHF.R.U32.HI R5, RZ, 0x18, R24 ;  /* 0x00000018ff057819 */ /* 0x000fc80000011618 */
[----:B------:R-:W-:-:S05]  /*10fc0*/  LOP3.LUT R5, R0, 0x80, R5, 0xf8, !PT ;  /* 0x0000008000057812 */ /* 0x000fca00078ef805 */
[----:B------:R2:W-:Y:S01]  /*10fd0*/  STG.E.U8 desc[UR36][R2.64], R5 ;  /* 0x0000000502007986 */ /* 0x0005e2000c101124 */
[----:B------:R-:W-:Y:S05]  /*10fe0*/  BRA `(.L_x_7246) ;  /* 0x0000000000087947 */ /* 0x000fea0003800000 */
.L_x_7267:
[----:B------:R-:W-:-:S05]  /*10ff0*/  F2FP.BF16.F32.PACK_AB R24, RZ, R24 ;  /* 0x00000018ff18723e */ /* 0x000fca00000010ff */
[----:B------:R4:W-:Y:S02]  /*11000*/  STG.E.U16 desc[UR36][R2.64], R24 ;  /* 0x0000001802007986 */ /* 0x0009e4000c101524 */
.L_x_7246:
[----:B------:R-:W-:-:S07]  /*11010*/  VIADD R26, R26, 0x80 ;  /* 0x000000801a1a7836 */ /* 0x000fce0000000000 */
.L_x_7205:
[----:B------:R-:W-:Y:S05]  /*11020*/  BSYNC.RECONVERGENT B7 ;  /* 0x0000000000077941 */ /* 0x000fea0003800200 */
.L_x_7166:
[----:B------:R-:W-:-:S13]  /*11030*/  ISETP.GE.AND P0, PT, R26, R28, PT ;  /* 0x0000001c1a00720c */ /* 0x000fda0003f06270 */
[----:B------:R-:W-:Y:S05]  /*11040*/  @P0 EXIT ;  /* 0x000000000000094d */ /* 0x000fea0003800000 */
[----:B01234-:R-:W0:Y:S01]  /*11050*/  LDC.64 R2, c[0x0][0x388] ;  /* 0x0000e200ff027b82 */ /* 0x01fe220000000a00 */
[----:B------:R-:W1:Y:S01]  /*11060*/  LDCU UR4, c[0x0][0x3a8] ;  /* 0x00007500ff0477ac */ /* 0x000e620008000800 */
[----:B------:R-:W-:Y:S02]  /*11070*/  PRMT R0, R18, 0x9910, RZ ;  /* 0x0000991012007816 */ /* 0x000fe400000000ff */
[----:B------:R-:W-:Y:S02]  /*11080*/  LEA R26, R29, R26, 0x9 ;  /* 0x0000001a1d1a7211 */ /* 0x000fe400078e48ff */
[----:B------:R-:W-:-:S03]  /*11090*/  ISETP.GT.AND P1, PT, R0, 0x9, PT ;  /* 0x000000090000780c */ /* 0x000fc60003f24270 */
[----:B-1----:R-:W-:-:S05]  /*110a0*/  IMAD R5, R26, UR4, RZ ;  /* 0x000000041a057c24 */ /* 0x002fca000f8e02ff */
[----:B0-----:R-:W-:-:S05]  /*110b0*/  IADD3 R2, P0, PT, R5, R2, RZ ;  /* 0x0000000205027210 */ /* 0x001fca0007f1e0ff */
[----:B------:R-:W-:Y:S01]  /*110c0*/  IMAD.X R3, RZ, RZ, R3, P0 ;  /* 0x000000ffff037224 */ /* 0x000fe200000e0603 */
[----:B------:R-:W-:Y:S07]  /*110d0*/  @P1 BRA `(.L_x_7276) ;  /* 0x0000000000e01947 */ /* 0x000fee0003800000 */
        /* <DEDUP_REMOVED lines=9> */
[----:B0-----:R-:W-:Y:S01]  /*11170*/  STG.E.U8 desc[UR36][R2.64], R5 ;  /* 0x0000000502007986 */ /* 0x001fe2000c101124 */
[----:B------:R-:W-:Y:S05]  /*11180*/  EXIT ;  /* 0x000000000000794d */ /* 0x000fea0003800000 */
.L_x_7279:
[----:B------:R-:W0:Y:S02]  /*11190*/  F2I.S64.TRUNC R16, R16 ;  /* 0x0000001000107311 */ /* 0x000e24000020d900 */
[----:B0-----:R-:W-:-:S05]  /*111a0*/  MOV R5, R16 ;  /* 0x0000001000057202 */ /* 0x001fca0000000f00 */
[----:B------:R-:W-:Y:S01]  /*111b0*/  STG.E.U8 desc[UR36][R2.64], R5 ;  /* 0x0000000502007986 */ /* 0x000fe2000c101124 */
[----:B------:R-:W-:Y:S05]  /*111c0*/  EXIT ;  /* 0x000000000000794d */ /* 0x000fea0003800000 */
.L_x_7278:
[----:B------:R-:W-:-:S13]  /*111d0*/  ISETP.NE.AND P0, PT, R0, 0x2, PT ;  /* 0x000000020000780c */ /* 0x000fda0003f05270 */
[----:B------:R-:W-:Y:S05]  /*111e0*/  @!P0 BRA `(.L_x_7281) ;  /* 0x0000000000288947 */ /* 0x000fea0003800000 */
[----:B------:R-:W-:-:S13]  /*111f0*/  ISETP.NE.AND P0, PT, R0, 0x3, PT ;  /* 0x000000030000780c */ /* 0x000fda0003f05270 */
[----:B------:R-:W-:Y:S05]  /*11200*/  @!P0 BRA `(.L_x_7282) ;  /* 0x0000000000148947 */ /* 0x000fea0003800000 */
[----:B------:R-:W-:-:S13]  /*11210*/  ISETP.NE.AND P0, PT, R0, 0x4, PT ;  /* 0x000000040000780c */ /* 0x000fda0003f05270 */
[----:B------:R-:W-:Y:S05]  /*11220*/  @P0 BRA `(.L_x_7280) ;  /* 0x00000008003c0947 */ /* 0x000fea0003800000 */
[----:B------:R-:W0:Y:S02]  /*11230*/  F2I.S64.TRUNC R16, R16 ;  /* 0x0000001000107311 */ /* 0x000e24000020d900 */
[----:B0-----:R-:W-:Y:S01]  /*11240*/  STG.E.64 desc[UR36][R2.64], R16 ;  /* 0x0000001002007986 */ /* 0x001fe2000c101b24 */
[----:B------:R-:W-:Y:S05]  /*11250*/  EXIT ;  /* 0x000000000000794d */ /* 0x000fea0003800000 */
.L_x_7282:
[----:B------:R-:W0:Y:S02]  /*11260*/  F2I.FTZ.TRUNC.NTZ R5, R16 ;  /* 0x0000001000057305 */ /* 0x000e24000021f100 */
[----:B0-----:R-:W-:Y:S01]  /*11270*/  STG.E desc[UR36][R2.64], R5 ;  /* 0x0000000502007986 */ /* 0x001fe2000c101924 */
[----:B------:R-:W-:Y:S05]  /*11280*/  EXIT ;  /* 0x000000000000794d */ /* 0x000fea0003800000 */
.L_x_7281:
[----:B------:R-:W0:Y:S02]  /*11290*/  F2I.FTZ.TRUNC.NTZ R5, R16 ;  /* 0x0000001000057305 */ /* 0x000e24000021f100 */
[----:B0-----:R-:W-:Y:S01]  /*112a0*/  STG.E.U16 desc[UR36][R2.64], R5 ;  /* 0x0000000502007986 */ /* 0x001fe2000c101524 */
[----:B------:R-:W-:Y:S05]  /*112b0*/  EXIT ;  /* 0x000000000000794d */ /* 0x000fea0003800000 */
.L_x_7277:
[----:B------:R-:W-:-:S13]  /*112c0*/  ISETP.GT.AND P0, PT, R0, 0x6, PT ;  /* 0x000000060000780c */ /* 0x000fda0003f04270 */
[----:B------:R-:W-:Y:S05]  /*112d0*/  @P0 BRA `(.L_x_7283) ;  /* 0x0000000000240947 */ /* 0x000fea0003800000 */
[----:B------:R-:W-:-:S13]  /*112e0*/  ISETP.NE.AND P0, PT, R0, 0x5, PT ;  /* 0x000000050000780c */ /* 0x000fda0003f05270 */
[----:B------:R-:W-:Y:S05]  /*112f0*/  @!P0 BRA `(.L_x_7284) ;  /* 0x0000000000108947 */ /* 0x000fea0003800000 */
[----:B------:R-:W-:-:S13]  /*11300*/  ISETP.NE.AND P0, PT, R0, 0x6, PT ;  /* 0x000000060000780c */ /* 0x000fda0003f05270 */
[----:B------:R-:W-:Y:S05]  /*11310*/  @P0 BRA `(.L_x_7280) ;  /* 0x0000000800000947 */ /* 0x000fea0003800000 */
[----:B------:R-:W-:Y:S01]  /*11320*/  STG.E desc[UR36][R2.64], R16 ;  /* 0x0000001002007986 */ /* 0x000fe2000c101924 */
[----:B------:R-:W-:Y:S05]  /*11330*/  EXIT ;  /* 0x000000000000794d */ /* 0x000fea0003800000 */
.L_x_7284:
[----:B------:R-:W-:-:S05]  /*11340*/  F2FP.F16.F32.PACK_AB R16, RZ, R16 ;  /* 0x00000010ff10723e */ /* 0x000fca00000000ff */
[----:B------:R-:W-:Y:S01]  /*11350*/  STG.E.U16 desc[UR36][R2.64], R16 ;  /* 0x0000001002007986 */ /* 0x000fe2000c101524 */
[----:B------:R-:W-:Y:S05]  /*11360*/  EXIT ;  /* 0x000000000000794d */ /* 0x000fea0003800000 */
.L_x_7283:
[----:B------:R-:W-:-:S13]  /*11370*/  ISETP.NE.AND P0, PT, R0, 0x7, PT ;  /* 0x000000070000780c */ /* 0x000fda0003f05270 */
[----:B------:R-:W-:Y:S05]  /*11380*/  @!P0 BRA `(.L_x_7285) ;  /* 0x0000000000248947 */ /* 0x000fea0003800000 */
[----:B------:R-:W-:-:S13]  /*11390*/  ISETP.NE.AND P0, PT, R0, 0x8, PT ;  /* 0x000000080000780c */ /* 0x000fda0003f05270 */
[----:B------:R-:W-:Y:S05]  /*113a0*/  @!P0 BRA `(.L_x_7286) ;  /* 0x0000000000108947 */ /* 0x000fea0003800000 */
[----:B------:R-:W-:-:S13]  /*113b0*/  ISETP.NE.AND P0, PT, R0, 0x9, PT ;  /* 0x000000090000780c */ /* 0x000fda0003f05270 */
[----:B------:R-:W-:Y:S05]  /*113c0*/  @P0 BRA `(.L_x_7280) ;  /* 0x0000000400d40947 */ /* 0x000fea0003800000 */
[----:B------:R-:W-:Y:S01]  /*113d0*/  STG.E.64 desc[UR36][R2.64], R16 ;  /* 0x0000001002007986 */ /* 0x000fe2000c101b24 */
[----:B------:R-:W-:Y:S05]  /*113e0*/  EXIT ;  /* 0x000000000000794d */ /* 0x000fea0003800000 */
.L_x_7286:
[----:B------:R-:W-:-:S05]  /*113f0*/  F2FP.F16.F32.PACK_AB R5, R17, R16 ;  /* 0x000000101105723e */ /* 0x000fca00000000ff */
[----:B------:R-:W-:Y:S01]  /*11400*/  STG.E desc[UR36][R2.64], R5 ;  /* 0x0000000502007986 */ /* 0x000fe2000c101924 */
[----:B------:R-:W-:Y:S05]  /*11410*/  EXIT ;  /* 0x000000000000794d */ /* 0x000fea0003800000 */
.L_x_7285:
[----:B------:R-:W-:-:S06]  /*11420*/  FMUL.FTZ R4, R16, 1 ;  /* 0x3f80000010047820 */ /* 0x000fcc0000410000 */
[----:B------:R-:W0:Y:S02]  /*11430*/  F2F.F64.F32 R4, R4 ;  /* 0x0000000400047310 */ /* 0x000e240000201800 */
[----:B0-----:R-:W-:Y:S01]  /*11440*/  STG.E.64 desc[UR36][R2.64], R4 ;  /* 0x0000000402007986 */ /* 0x001fe2000c101b24 */
[----:B------:R-:W-:Y:S05]  /*11450*/  EXIT ;  /* 0x000000000000794d */ /* 0x000fea0003800000 */
.L_x_7276:
        /* <DEDUP_REMOVED lines=11> */
[----:B0-----:R-:W-:Y:S01]  /*11510*/  STG.E.U16 desc[UR36][R2.64], R5 ;  /* 0x0000000502007986 */ /* 0x001fe2000c101524 */
[----:B------:R-:W-:Y:S05]  /*11520*/  EXIT ;  /* 0x000000000000794d */ /* 0x000fea0003800000 */
.L_x_7290:
        /* <DEDUP_REMOVED lines=16> */
.L_x_7293:
[----:B------:R-:W-:-:S04]  /*11630*/  SHF.R.U32.HI R16, RZ, 0x18, R16 ;  /* 0x00000018ff107819 */ /* 0x000fc80000011610 */
[----:B------:R-:W-:-:S04]  /*11640*/  LOP3.LUT R5, R5, 0x80, R16, 0xf8, !PT ;  /* 0x0000008005057812 */ /* 0x000fc800078ef810 */
[----:B------:R-:W-:-:S07]  /*11650*/  PRMT R0, R5, 0x7610, R0 ;  /* 0x0000761005007816 */ /* 0x000fce0000000000 */
.L_x_7292:
[----:B------:R-:W-:Y:S05]  /*11660*/  BSYNC.RECONVERGENT B0 ;  /* 0x0000000000007941 */ /* 0x000fea0003800200 */
.L_x_7291:
[----:B------:R-:W-:Y:S01]  /*11670*/  STG.E.U8 desc[UR36][R2.64], R0 ;  /* 0x0000000002007986 */ /* 0x000fe2000c101124 */
[----:B------:R-:W-:Y:S05]  /*11680*/  EXIT ;  /* 0x000000000000794d */ /* 0x000fea0003800000 */
.L_x_7289:
        /* <DEDUP_REMOVED lines=16> */
.L_x_7296:
[----:B------:R-:W-:-:S04]  /*11790*/  SHF.R.U32.HI R16, RZ, 0x18, R16 ;  /* 0x00000018ff107819 */ /* 0x000fc80000011610 */
[----:B------:R-:W-:-:S04]  /*117a0*/  LOP3.LUT R5, R5, 0x80, R16, 0xf8, !PT ;  /* 0x0000008005057812 */ /* 0x000fc800078ef810 */
[----:B------:R-:W-:-:S07]  /*117b0*/  PRMT R0, R5, 0x7610, R0 ;  /* 0x0000761005007816 */ /* 0x000fce0000000000 */
.L_x_7295:
[----:B------:R-:W-:Y:S05]  /*117c0*/  BSYNC.RECONVERGENT B0 ;  /* 0x0000000000007941 */ /* 0x000fea0003800200 */
.L_x_7294:
[----:B------:R-:W-:Y:S01]  /*117d0*/  STG.E.U8 desc[UR36][R2.64], R0 ;  /* 0x0000000002007986 */ /* 0x000fe2000c101124 */
[----:B------:R-:W-:Y:S05]  /*117e0*/  EXIT ;  /* 0x000000000000794d */ /* 0x000fea0003800000 */
.L_x_7288:
        /* <DEDUP_REMOVED lines=19> */
[----:B------:R-:W-:Y:S01]  /*11920*/  STG.E.U8 desc[UR36][R2.64], R5 ;  /* 0x0000000502007986 */ /* 0x000fe2000c101124 */
[----:B------:R-:W-:Y:S05]  /*11930*/  EXIT ;  /* 0x000000000000794d */ /* 0x000fea0003800000 */
.L_x_7298:
[----:B------:R-:W0:Y:S02]  /*11940*/  F2I.U64.TRUNC R16, R16 ;  /* 0x0000001000107311 */ /* 0x000e24000020d800 */
[----:B0-----:R-:W-:Y:S01]  /*11950*/  STG.E.64 desc[UR36][R2.64], R16 ;  /* 0x0000001002007986 */ /* 0x001fe2000c101b24 */
[----:B------:R-:W-:Y:S05]  /*11960*/  EXIT ;  /* 0x000000000000794d */ /* 0x000fea0003800000 */
.L_x_7297:
[----:B------:R-:W0:Y:S02]  /*11970*/  F2I.FTZ.U32.TRUNC.NTZ R5, R16 ;  /* 0x0000001000057305 */ /* 0x000e24000021f000 */
[----:B0-----:R-:W-:Y:S01]  /*11980*/  STG.E desc[UR36][R2.64], R5 ;  /* 0x0000000502007986 */ /* 0x001fe2000c101924 */
[----:B------:R-:W-:Y:S05]  /*11990*/  EXIT ;  /* 0x000000000000794d */ /* 0x000fea0003800000 */
.L_x_7287:
        /* <DEDUP_REMOVED lines=10> */
[----:B------:R-:W-:Y:S01]  /*11a40*/  STG.E.U8 desc[UR36][R2.64], R5 ;  /* 0x0000000502007986 */ /* 0x000fe2000c101124 */
[----:B------:R-:W-:Y:S05]  /*11a50*/  EXIT ;  /* 0x000000000000794d */ /* 0x000fea0003800000 */
.L_x_7300:
[----:B------:R-:W-:Y:S01]  /*11a60*/  FMUL.FTZ R4, R16, 1 ;  /* 0x3f80000010047820 */ /* 0x000fe20000410000 */
[----:B------:R-:W-:-:S05]  /*11a70*/  FMUL.FTZ R6, R17, 1 ;  /* 0x3f80000011067820 */ /* 0x000fca0000410000 */
[----:B------:R-:W-:Y:S08]  /*11a80*/  F2F.F64.F32 R4, R4 ;  /* 0x0000000400047310 */ /* 0x000ff00000201800 */
[----:B------:R-:W0:Y:S02]  /*11a90*/  F2F.F64.F32 R6, R6 ;  /* 0x0000000600067310 */ /* 0x000e240000201800 */
[----:B0-----:R-:W-:Y:S01]  /*11aa0*/  STG.E.128 desc[UR36][R2.64], R4 ;  /* 0x0000000402007986 */ /* 0x001fe2000c101d24 */
[----:B------:R-:W-:Y:S05]  /*11ab0*/  EXIT ;  /* 0x000000000000794d */ /* 0x000fea0003800000 */
.L_x_7299:
[----:B------:R-:W-:-:S13]  /*11ac0*/  ISETP.NE.AND P0, PT, R0, 0xf, PT ;  /* 0x0000000f0000780c */ /* 0x000fda0003f05270 */
[----:B------:R-:W-:Y:S05]  /*11ad0*/  @!P0 BRA `(.L_x_7301) ;  /* 0x0000000000e08947 */ /* 0x000fea0003800000 */
[----:B------:R-:W-:-:S13]  /*11ae0*/  ISETP.NE.AND P0, PT, R0, 0x17, PT ;  /* 0x000000170000780c */ /* 0x000fda0003f05270 */
[----:B------:R-:W-:Y:S05]  /*11af0*/  @!P0 BRA `(.L_x_7302) ;  /* 0x00000000008c8947 */ /* 0x000fea0003800000 */
[----:B------:R-:W-:-:S13]  /*11b00*/  ISETP.NE.AND P0, PT, R0, 0x18, PT ;  /* 0x000000180000780c */ /* 0x000fda0003f05270 */
[----:B------:R-:W-:Y:S05]  /*11b10*/  @!P0 BRA `(.L_x_7303) ;  /* 0x0000000000448947 */ /* 0x000fea0003800000 */
.L_x_7280:
        /* <DEDUP_REMOVED lines=16> */
.L_x_7304:
[----:B------:R-:W-:Y:S05]  /*11c20*/  EXIT ;  /* 0x000000000000794d */ /* 0x000fea0003800000 */
.L_x_7303:
[----:B------:R-:W-:Y:S01]  /*11c30*/  LOP3.LUT R4, R16, 0x7fffffff, RZ, 0xc0, !PT ;  /* 0x7fffffff10047812 */ /* 0x000fe200078ec0ff */
[----:B------:R-:W-:Y:S01]  /*11c40*/  BSSY.RECONVERGENT B0, `(.L_x_7305) ;  /* 0x000000b000007945 */ /* 0x000fe20003800200 */
[----:B------:R-:W-:Y:S02]  /*11c50*/  SHF.R.U32.HI R7, RZ, 0x18, R16 ;  /* 0x00000018ff077819 */ /* 0x000fe40000011610 */
[----:B------:R-:W-:Y:S02]  /*11c60*/  ISETP.GT.U32.AND P0, PT, R4, 0x43efffff, PT ;  /* 0x43efffff0400780c */ /* 0x000fe40003f04070 */
[----:B------:R-:W-:-:S11]  /*11c70*/  MOV R0, 0x7f ;  /* 0x0000007f00007802 */ /* 0x000fd60000000f00 */
[----:B------:R-:W-:Y:S05]  /*11c80*/  @P0 BRA `(.L_x_7306) ;  /* 0x0000000000180947 */ /* 0x000fea0003800000 */
[----:B------:R-:W-:-:S13]  /*11c90*/  ISETP.GE.U32.AND P0, PT, R4, 0x3c800000, PT ;  /* 0x3c8000000400780c */ /* 0x000fda0003f06070 */
[----:B------:R-:W-:-:S04]  /*11ca0*/  @P0 SHF.R.U32.HI R0, RZ, 0x14, R16 ;  /* 0x00000014ff000819 */ /* 0x000fc80000011610 */
[----:B------:R-:W-:-:S04]  /*11cb0*/  @P0 LOP3.LUT R5, R0, 0x1, RZ, 0xc0, !PT ;  /* 0x0000000100050812 */ /* 0x000fc800078ec0ff */
[----:B------:R-:W-:-:S04]  /*11cc0*/  @P0 IADD3 R0, PT, PT, R16, 0x407ffff, R5 ;  /* 0x0407ffff10000810 */ /* 0x000fc80007ffe005 */
[----:B------:R-:W-:Y:S01]  /*11cd0*/  @P0 SHF.R.U32.HI R0, RZ, 0x14, R0 ;  /* 0x00000014ff000819 */ /* 0x000fe20000011600 */
[----:B------:R-:W-:-:S07]  /*11ce0*/  @!P0 FADD.FTZ R0, R4, 16384 ;  /* 0x4680000004008421 */ /* 0x000fce0000010000 */
.L_x_7306:
[----:B------:R-:W-:Y:S05]  /*11cf0*/  BSYNC.RECONVERGENT B0 ;  /* 0x0000000000007941 */ /* 0x000fea0003800200 */
.L_x_7305:
[----:B------:R-:W-:-:S05]  /*11d00*/  LOP3.LUT R5, R0, 0x80, R7, 0xf8, !PT ;  /* 0x0000008000057812 */ /* 0x000fca00078ef807 */
[----:B------:R-:W-:Y:S01]  /*11d10*/  STG.E.U8 desc[UR36][R2.64], R5 ;  /* 0x0000000502007986 */ /* 0x000fe2000c101124 */
[----:B------:R-:W-:Y:S05]  /*11d20*/  EXIT ;  /* 0x000000000000794d */ /* 0x000fea0003800000 */
.L_x_7302:
        /* <DEDUP_REMOVED lines=11> */
.L_x_7308:
[----:B------:R-:W-:Y:S01]  /*11de0*/  IMAD.MOV.U32 R0, RZ, RZ, 0x7f ;  /* 0x0000007fff007424 */ /* 0x000fe200078e00ff */
[----:B------:R-:W-:-:S04]  /*11df0*/  ISETP.GT.U32.AND P0, PT, R4, 0x7f800000, PT ;  /* 0x7f8000000400780c */ /* 0x000fc80003f04070 */
[----:B------:R-:W-:-:S09]  /*11e00*/  SEL R0, R0, 0x7c, P0 ;  /* 0x0000007c00007807 */ /* 0x000fd20000000000 */
.L_x_7309:
[----:B------:R-:W-:Y:S05]  /*11e10*/  BSYNC.RECONVERGENT B0 ;  /* 0x0000000000007941 */ /* 0x000fea0003800200 */
.L_x_7307:
[----:B------:R-:W-:-:S04]  /*11e20*/  SHF.R.U32.HI R5, RZ, 0x18, R16 ;  /* 0x00000018ff057819 */ /* 0x000fc80000011610 */
[----:B------:R-:W-:-:S05]  /*11e30*/  LOP3.LUT R5, R0, 0x80, R5, 0xf8, !PT ;  /* 0x0000008000057812 */ /* 0x000fca00078ef805 */
[----:B------:R-:W-:Y:S01]  /*11e40*/  STG.E.U8 desc[UR36][R2.64], R5 ;  /* 0x0000000502007986 */ /* 0x000fe2000c101124 */
[----:B------:R-:W-:Y:S05]  /*11e50*/  EXIT ;  /* 0x000000000000794d */ /* 0x000fea0003800000 */
.L_x_7301:
[----:B------:R-:W-:-:S05]  /*11e60*/  F2FP.BF16.F32.PACK_AB R16, RZ, R16 ;  /* 0x00000010ff10723e */ /* 0x000fca00000010ff */
[----:B------:R-:W-:Y:S01]  /*11e70*/  STG.E.U16 desc[UR36][R2.64], R16 ;  /* 0x0000001002007986 */ /* 0x000fe2000c101524 */
[----:B------:R-:W-:Y:S05]  /*11e80*/  EXIT ;  /* 0x000000000000794d */ /* 0x000fea0003800000 */
        .weak           $__internal_8_$__cuda_sm3x_div_rn_ftz_f32_slowpath
        .type           $__internal_8_$__cuda_sm3x_div_rn_ftz_f32_slowpath,@function
        .size           $__internal_8_$__cuda_sm3x_div_rn_ftz_f32_slowpath,(.L_x_18275 - $__internal_8_$__cuda_sm3x_div_rn_ftz_f32_slowpath)
$__internal_8_$__cuda_sm3x_div_rn_ftz_f32_slowpath:
        /* <DEDUP_REMOVED lines=32> */
.L_x_7312:
[----:B------:R-:W-:Y:S05]  /*12090*/  BSYNC.RELIABLE B1 ;  /* 0x0000000000017941 */ /* 0x000fea0003800100 */
.L_x_7311:
[----:B------:R-:W-:Y:S01]  /*120a0*/  IADD3 R13, PT, PT, R6, -0x7f, RZ ;  /* 0xffffff81060d7810 */ /* 0x000fe20007ffe0ff */
[----:B------:R-:W-:Y:S01]  /*120b0*/  VIADD R12, R11, 0xffffff81 ;  /* 0xffffff810b0c7836 */ /* 0x000fe20000000000 */
[----:B------:R-:W-:Y:S03]  /*120c0*/  BSSY.RECONVERGENT B1, `(.L_x_7317) ;  /* 0x000001a000017945 */ /* 0x000fe60003800200 */
        /* <DEDUP_REMOVED lines=9> */
[----:B------:R-:W-:Y:S01]  /*12160*/  FFMA R0, R3, R11, R0 ;  /* 0x0000000b03007223 */ /* 0x000fe20000000000 */
[----:B------:R-:W-:-:S03]  /*12170*/  IADD3 R3, PT, PT, R12, -R13, RZ ;  /* 0x8000000d0c037210 */ /* 0x000fc60007ffe0ff */
        /* <DEDUP_REMOVED lines=13> */
.L_x_7318:
[----:B------:R-:W-:-:S07]  /*12250*/  IMAD R0, R3, 0x800000, R0 ;  /* 0x0080000003007824 */ /* 0x000fce00078e0200 */
.L_x_7319:
[----:B------:R-:W-:Y:S05]  /*12260*/  BSYNC.RECONVERGENT B1 ;  /* 0x0000000000017941 */ /* 0x000fea0003800200 */
.L_x_7317:
[----:B------:R-:W-:Y:S05]  /*12270*/  BRA `(.L_x_7320) ;  /* 0x0000000000207947 */ /* 0x000fea0003800000 */
.L_x_7316:
[----:B------:R-:W-:-:S04]  /*12280*/  LOP3.LUT R0, R3, 0x80000000, R0, 0x48, !PT ;  /* 0x8000000003007812 */ /* 0x000fc800078e4800 */
[----:B------:R-:W-:Y:S01]  /*12290*/  LOP3.LUT R0, R0, 0x7f800000, RZ, 0xfc, !PT ;  /* 0x7f80000000007812 */ /* 0x000fe200078efcff */
[----:B------:R-:W-:Y:S06]  /*122a0*/  BRA `(.L_x_7320) ;  /* 0x0000000000147947 */ /* 0x000fec0003800000 */
.L_x_7315:
[----:B------:R-:W-:Y:S01]  /*122b0*/  LOP3.LUT R0, R3, 0x80000000, R0, 0x48, !PT ;  /* 0x8000000003007812 */ /* 0x000fe200078e4800 */
[----:B------:R-:W-:Y:S06]  /*122c0*/  BRA `(.L_x_7320) ;  /* 0x00000000000c7947 */ /* 0x000fec0003800000 */
.L_x_7314:
[----:B------:R-:W0:Y:S01]  /*122d0*/  MUFU.RSQ R0, -QNAN ;  /* 0xffc0000000007908 */ /* 0x000e220000001400 */
[----:B------:R-:W-:Y:S05]  /*122e0*/  BRA `(.L_x_7320) ;  /* 0x0000000000047947 */ /* 0x000fea0003800000 */
.L_x_7313:
[----:B------:R-:W-:-:S07]  /*122f0*/  FADD.FTZ R0, R0, R3 ;  /* 0x0000000300007221 */ /* 0x000fce0000010000 */
.L_x_7320:
[----:B------:R-:W-:Y:S05]  /*12300*/  BSYNC.RECONVERGENT B0 ;  /* 0x0000000000007941 */ /* 0x000fea0003800200 */
.L_x_7310:
[----:B------:R-:W-:-:S04]  /*12310*/  HFMA2 R3, -RZ, RZ, 0, 0 ;  /* 0x00000000ff037431 */ /* 0x000fc800000001ff */
[----:B0-----:R-:W-:Y:S05]  /*12320*/  RET.REL.NODEC R2 `(_ZN2at6native27unrolled_elementwise_kernelIZZZNS0_16asin_kernel_cudaERNS_18TensorIteratorBaseEENKUlvE_clEvENKUlvE0_clEvEUlN3c107complexIfEEE_St5arrayIPcLm2EELi4E23TrivialOffsetCalculatorILi1EjESE_NS0_6memory12LoadWithCastILi1EEENSF_13StoreWithCastILi1EEEEEviT_T0_T2_T3_T4_T5_) ;  /* 0xfffffedc02347950 */ /* 0x001fea0003c3ffff */
.L_x_7321:
        /* <DEDUP_REMOVED lines=13> */
.L_x_18275:


//--------------------- .text._ZN2at6native18elementwise_kernelILi128ELi2EZNS0_22gpu_kernel_impl_nocastIZZZNS0_16asin_kernel_cudaERNS_18TensorIteratorBaseEENKUlvE_clEvENKUlvE0_clEvEUlN3c107complexIfEEE_EEvS4_RKT_EUliE_EEviT1_ --------------------------
	.section	.text._ZN2at6native18elementwise_kernelILi128ELi2EZNS0_22gpu_kernel_impl_nocastIZZZNS0_16asin_kernel_cudaERNS_18TensorIteratorBaseEENKUlvE_clEvENKUlvE0_clEvEUlN3c107complexIfEEE_EEvS4_RKT_EUliE_EEviT1_,"ax",@progbits
	.align	128
        .global         _ZN2at6native18elementwise_kernelILi128ELi2EZNS0_22gpu_kernel_impl_nocastIZZZNS0_16asin_kernel_cudaERNS_18TensorIteratorBaseEENKUlvE_clEvENKUlvE0_clEvEUlN3c107complexIfEEE_EEvS4_RKT_EUliE_EEviT1_
        .type           _ZN2at6native18elementwise_kernelILi128ELi2EZNS0_22gpu_kernel_impl_nocastIZZZNS0_16asin_kernel_cudaERNS_18TensorIteratorBaseEENKUlvE_clEvENKUlvE0_clEvEUlN3c107complexIfEEE_EEvS4_RKT_EUliE_EEviT1_,@function
        .size           _ZN2at6native18elementwise_kernelILi128ELi2EZNS0_22gpu_kernel_impl_nocastIZZZNS0_16asin_kernel_cudaERNS_18TensorIteratorBaseEENKUlvE_clEvENKUlvE0_clEvEUlN3c107complexIfEEE_EEvS4_RKT_EUliE_EEviT1_,(.L_x_18276 - _ZN2at6native18elementwise_kernelILi128ELi2EZNS0_22gpu_kernel_impl_nocastIZZZNS0_16asin_kernel_cudaERNS_18TensorIteratorBaseEENKUlvE_clEvENKUlvE0_clEvEUlN3c107complexIfEEE_EEvS4_RKT_EUliE_EEviT1_)
        .other          _ZN2at6native18elementwise_kernelILi128ELi2EZNS0_22gpu_kernel_impl_nocastIZZZNS0_16asin_kernel_cudaERNS_18TensorIteratorBaseEENKUlvE_clEvENKUlvE0_clEvEUlN3c107complexIfEEE_EEvS4_RKT_EUliE_EEviT1_,@"STO_CUDA_ENTRY STV_DEFAULT"
_ZN2at6native18elementwise_kernelILi128ELi2EZNS0_22gpu_kernel_impl_nocastIZZZNS0_16asin_kernel_cudaERNS_18TensorIteratorBaseEENKUlvE_clEvENKUlvE0_clEvEUlN3c107complexIfEEE_EEvS4_RKT_EUliE_EEviT1_:
.text._ZN2at6native18elementwise_kernelILi128ELi2EZNS0_22gpu_kernel_impl_nocastIZZZNS0_16asin_kernel_cudaERNS_18TensorIteratorBaseEENKUlvE_clEvENKUlvE0_clEvEUlN3c107complexIfEEE_EEvS4_RKT_EUliE_EEviT1_:
        /* <DEDUP_REMOVED lines=315> */
.L_x_7324:
[----:B------:R-:W0:Y:S02]  /*13b0*/  LDCU.64 UR4, c[0x0][0x588] ;  /* 0x0000b100ff0477ac */ /* 0x000e240008000a00 */
[----:B0-----:R-:W-:-:S04]  /*13c0*/  IADD3 R4, P0, PT, R0, UR4, RZ ;  /* 0x0000000400047c10 */ /* 0x001fc8000ff1e0ff */
[----:B------:R-:W-:-:S05]  /*13d0*/  IADD3.X R5, PT, PT, RZ, UR5, RZ, P0, !PT ;  /* 0x00000005ff057c10 */ /* 0x000fca00087fe4ff */
[----:B------:R-:W2:Y:S01]  /*13e0*/  LDG.E.64 R16, desc[UR6][R4.64] ;  /* 0x0000000604107981 */ /* 0x000ea2000c1e1b00 */
[----:B------:R-:W-:Y:S01]  /*13f0*/  BSSY.RECONVERGENT B1, `(.L_x_7325) ;  /* 0x000027b000017945 */ /* 0x000fe20003800200 */
[C---:B--2---:R-:W-:Y:S01]  /*1400*/  FSETP.NAN.FTZ.AND P1, PT, |R17|.reuse, |R17|, PT ;  /* 0x400000111100720b */ /* 0x044fe20003f38200 */
        /* <DEDUP_REMOVED lines=19> */
.L_x_7326:
        /* <DEDUP_REMOVED lines=43> */
[----:B------:R-:W-:Y:S05]  /*17f0*/  CALL.REL.NOINC `($__internal_9_$__cuda_sm3x_div_rn_ftz_f32_slowpath) ;  /* 0x00000060000c7944 */ /* 0x000fea0003c00000 */
.L_x_7333:
[----:B------:R-:W-:Y:S05]  /*1800*/  BSYNC.RECONVERGENT B5 ;  /* 0x0000000000057941 */ /* 0x000fea0003800200 */
.L_x_7332:
        /* <DEDUP_REMOVED lines=22> */
.L_x_7331:
        /* <DEDUP_REMOVED lines=30> */
[----:B------:R-:W-:Y:S05]  /*1b50*/  CALL.REL.NOINC `($__internal_9_$__cuda_sm3x_div_rn_ftz_f32_slowpath) ;  /* 0x0000005c00347944 */ /* 0x000fea0003c00000 */
[----:B------:R-:W-:-:S07]  /*1b60*/  MOV R2, R0 ;  /* 0x0000000000027202 */ /* 0x000fce0000000f00 */
.L_x_7337:
[----:B------:R-:W-:Y:S05]  /*1b70*/  BSYNC.RECONVERGENT B5 ;  /* 0x0000000000057941 */ /* 0x000fea0003800200 */
.L_x_7336:
        /* <DEDUP_REMOVED lines=22> */
.L_x_7335:
        /* <DEDUP_REMOVED lines=15> */
[----:B------:R-:W-:Y:S05]  /*1dd0*/  CALL.REL.NOINC `($__internal_9_$__cuda_sm3x_div_rn_ftz_f32_slowpath) ;  /* 0x0000005800947944 */ /* 0x000fea0003c00000 */
.L_x_7339:
[----:B------:R-:W-:Y:S05]  /*1de0*/  BSYNC.RECONVERGENT B5 ;  /* 0x0000000000057941 */ /* 0x000fea0003800200 */
.L_x_7338:
        /* <DEDUP_REMOVED lines=22> */
.L_x_7330:
        /* <DEDUP_REMOVED lines=40> */
[----:B------:R-:W-:Y:S05]  /*21d0*/  CALL.REL.NOINC `($__internal_9_$__cuda_sm3x_div_rn_ftz_f32_slowpath) ;  /* 0x0000005400947944 */ /* 0x000fea0003c00000 */
.L_x_7342:
[----:B------:R-:W-:Y:S05]  /*21e0*/  BSYNC.RECONVERGENT B5 ;  /* 0x0000000000057941 */ /* 0x000fea0003800200 */
.L_x_7341:
        /* <DEDUP_REMOVED lines=22> */
.L_x_7340:
        /* <DEDUP_REMOVED lines=29> */
[----:B------:R-:W-:Y:S05]  /*2520*/  CALL.REL.NOINC `($__internal_9_$__cuda_sm3x_div_rn_ftz_f32_slowpath) ;  /* 0x0000005000c07944 */ /* 0x000fea0003c00000 */
.L_x_7345:
[----:B------:R-:W-:Y:S05]  /*2530*/  BSYNC.RECONVERGENT B5 ;  /* 0x0000000000057941 */ /* 0x000fea0003800200 */
.L_x_7344:
        /* <DEDUP_REMOVED lines=22> */
.L_x_7343:
        /* <DEDUP_REMOVED lines=14> */
[----:B------:R-:W-:Y:S05]  /*2780*/  CALL.REL.NOINC `($__internal_9_$__cuda_sm3x_div_rn_ftz_f32_slowpath) ;  /* 0x0000005000287944 */ /* 0x000fea0003c00000 */
.L_x_7347:
[----:B------:R-:W-:Y:S05]  /*2790*/  BSYNC.RECONVERGENT B5 ;  /* 0x0000000000057941 */ /* 0x000fea0003800200 */
.L_x_7346:
        /* <DEDUP_REMOVED lines=21> */
.L_x_7334:
[----:B------:R-:W-:Y:S05]  /*28f0*/  BSYNC.RECONVERGENT B4 ;  /* 0x0000000000047941 */ /* 0x000fea0003800200 */
.L_x_7329:
[----:B------:R-:W-:Y:S01]  /*2900*/  FADD.FTZ R10, R10, 0.69314718246459960938 ;  /* 0x3f3172180a0a7421 */ /* 0x000fe20000010000 */
[----:B------:R-:W-:-:S04]  /*2910*/  LOP3.LUT R16, R3, 0x80000000, R16, 0xb8, !PT ;  /* 0x8000000003107812 */ /* 0x000fc800078eb810 */
[----:B------:R-:W-:Y:S01]  /*2920*/  LOP3.LUT R17, R10, 0x80000000, R17, 0xb8, !PT ;  /* 0x800000000a117812 */ /* 0x000fe200078eb811 */
[----:B------:R-:W-:Y:S06]  /*2930*/  BRA `(.L_x_7327) ;  /* 0x0000001000987947 */ /* 0x000fec0003800000 */
.L_x_7328:
        /* <DEDUP_REMOVED lines=70> */
.L_x_7353:
[----:B------:R-:W-:Y:S05]  /*2da0*/  BSYNC.RECONVERGENT B3 ;  /* 0x0000000000037941 */ /* 0x000fea0003800200 */
.L_x_7352:
        /* <DEDUP_REMOVED lines=8> */
.L_x_7355:
[----:B------:R-:W-:Y:S05]  /*2e30*/  BSYNC.RECONVERGENT B3 ;  /* 0x0000000000037941 */ /* 0x000fea0003800200 */
.L_x_7354:
        /* <DEDUP_REMOVED lines=34> */
.L_x_7351:
        /* <DEDUP_REMOVED lines=40> */
.L_x_7349:
[----:B------:R-:W-:-:S06]  /*32e0*/  FFMA.FTZ R4, R19, R19, -1 ;  /* 0xbf80000013047423 */ /* 0x000fcc0000010013 */
[----:B------:R-:W0:Y:S02]  /*32f0*/  MUFU.SQRT R4, R4 ;  /* 0x0000000400047308 */ /* 0x000e240000002000 */
[----:B0-----:R-:W-:-:S06]  /*3300*/  FADD.FTZ R12, R19, R4 ;  /* 0x00000004130c7221 */ /* 0x001fcc0000010000 */
[----:B------:R-:W0:Y:S02]  /*3310*/  MUFU.LG2 R12, R12 ;  /* 0x0000000c000c7308 */ /* 0x000e240000000c00 */
[----:B0-----:R-:W-:-:S07]  /*3320*/  FMUL.FTZ R10, R12, 0.69314718246459960938 ;  /* 0x3f3172180c0a7820 */ /* 0x001fce0000410000 */
.L_x_7350:
[----:B------:R-:W-:Y:S05]  /*3330*/  BSYNC.RECONVERGENT B0 ;  /* 0x0000000000007941 */ /* 0x000fea0003800200 */
.L_x_7348:
        /* <DEDUP_REMOVED lines=43> */
.L_x_7363:
[----:B------:R-:W-:Y:S05]  /*35f0*/  BSYNC.RECONVERGENT B5 ;  /* 0x0000000000057941 */ /* 0x000fea0003800200 */
.L_x_7362:
[----:B------:R-:W-:-:S04]  /*3600*/  FADD.FTZ R0, R3, R0 ;  /* 0x0000000003007221 */ /* 0x000fc80000010000 */
[----:B------:R-:W-:-:S04]  /*3610*/  FMUL.FTZ R0, R0, R19 ;  /* 0x0000001300007220 */ /* 0x000fc80000410000 */
[----:B------:R0:W2:Y:S01]  /*3620*/  MUFU.SQRT R15, R0 ;  /* 0x00000000000f7308 */ /* 0x0000a20000002000 */
[----:B------:R-:W-:Y:S05]  /*3630*/  BRA `(.L_x_7360) ;  /* 0x00000000002c7947 */ /* 0x000fea0003800000 */
.L_x_7361:
        /* <DEDUP_REMOVED lines=11> */
.L_x_7360:
[----:B------:R-:W-:Y:S05]  /*36f0*/  BSYNC.RECONVERGENT B3 ;  /* 0x0000000000037941 */ /* 0x000fea0003800200 */
.L_x_7358:
[----:B------:R-:W-:Y:S05]  /*3700*/  BSYNC.RELIABLE B0 ;  /* 0x0000000000007941 */ /* 0x000fea0003800100 */
.L_x_7357:
        /* <DEDUP_REMOVED lines=15> */
[----:B-1-3--:R-:W-:Y:S05]  /*3800*/  CALL.REL.NOINC `($__internal_9_$__cuda_sm3x_div_rn_ftz_f32_slowpath) ;  /* 0x0000004000087944 */ /* 0x00afea0003c00000 */
.L_x_7365:
[----:B------:R-:W-:Y:S05]  /*3810*/  BSYNC.RECONVERGENT B5 ;  /* 0x0000000000057941 */ /* 0x000fea0003800200 */
.L_x_7364:
        /* <DEDUP_REMOVED lines=28> */
.L_x_7359:
        /* <DEDUP_REMOVED lines=25> */
.L_x_7366:
[----:B------:R-:W-:Y:S05]  /*3b70*/  BSYNC.RECONVERGENT B4 ;  /* 0x0000000000047941 */ /* 0x000fea0003800200 */
.L_x_7356:
[----:B-1----:R-:W-:Y:S02]  /*3b80*/  LOP3.LUT R17, R10, 0x80000000, R17, 0xb8, !PT ;  /* 0x800000000a117812 */ /* 0x002fe400078eb811 */
[----:B------:R-:W-:-:S07]  /*3b90*/  LOP3.LUT R16, R5, 0x80000000, R16, 0xb8, !PT ;  /* 0x8000000005107812 */ /* 0x000fce00078eb810 */
.L_x_7327:
[----:B------:R-:W-:Y:S05]  /*3ba0*/  BSYNC.RECONVERGENT B1 ;  /* 0x0000000000017941 */ /* 0x000fea0003800200 */
.L_x_7325:
[----:B------:R-:W0:Y:S01]  /*3bb0*/  LDCU.64 UR4, c[0x0][0x580] ;  /* 0x0000b000ff0477ac */ /* 0x000e220008000a00 */
[----:B------:R-:W-:Y:S02]  /*3bc0*/  IADD3 R9, PT, PT, R9, 0x80, RZ ;  /* 0x0000008009097810 */ /* 0x000fe40007ffe0ff */
[----:B0-----:R-:W-:-:S04]  /*3bd0*/  IADD3 R2, P0, PT, R11, UR4, RZ ;  /* 0x000000040b027c10 */ /* 0x001fc8000ff1e0ff */
[----:B------:R-:W-:-:S05]  /*3be0*/  IADD3.X R3, PT, PT, RZ, UR5, RZ, P0, !PT ;  /* 0x00000005ff037c10 */ /* 0x000fca00087fe4ff */
[----:B------:R0:W-:Y:S04]  /*3bf0*/  STG.E.64 desc[UR6][R2.64], R16 ;  /* 0x0000001002007986 */ /* 0x0001e8000c101b06 */
.L_x_7323:
[----:B------:R-:W-:Y:S05]  /*3c00*/  BSYNC.RECONVERGENT B2 ;  /* 0x0000000000027941 */ /* 0x000fea0003800200 */
.L_x_7322:
[----:B------:R-:W-:Y:S05]  /*3c10*/  WARPSYNC.ALL ;  /* 0x0000000000007948 */ /* 0x000fea0003800000 */
[----:B------:R-:W1:Y:S02]  /*3c20*/  LDCU UR4, c[0x0][0x380] ;  /* 0x00007000ff0477ac */ /* 0x000e640008000800 */
[----:B-1----:R-:W-:-:S13]  /*3c30*/  ISETP.GE.AND P0, PT, R9, UR4, PT ;  /* 0x0000000409007c0c */ /* 0x002fda000bf06270 */
[----:B------:R-:W-:Y:S05]  /*3c40*/  @P0 EXIT ;  /* 0x000000000000094d */ /* 0x000fea0003800000 */
[----:B------:R-:W1:Y:S01]  /*3c50*/  LDCU UR4, c[0x0][0x388] ;  /* 0x00007100ff0477ac */ /* 0x000e620008000800 */
[----:B------:R-:W-:Y:S01]  /*3c60*/  HFMA2 R0, -RZ, RZ, 0, 0 ;  /* 0x00000000ff007431 */ /* 0x000fe200000001ff */
[----:B0-----:R-:W-:Y:S01]  /*3c70*/  MOV R3, RZ ;  /* 0x000000ff00037202 */ /* 0x001fe20000000f00 */
        /* <DEDUP_REMOVED lines=289> */
[----:B---3--:R-:W3:Y:S02]  /*4e90*/  @P0 LDC.64 R12, c[0x0][0x578] ;  /* 0x00015e00ff0c0b82 */ /* 0x008ee40000000a00 */
        /* <DEDUP_REMOVED lines=9> */
.L_x_7367:
[----:B------:R-:W0:Y:S02]  /*4f30*/  LDCU.128 UR8, c[0x0][0x580] ;  /* 0x0000b000ff0877ac */ /* 0x000e240008000c00 */
[----:B0-----:R-:W-:-:S04]  /*4f40*/  IADD3 R4, P0, PT, R0, UR10, RZ ;  /* 0x0000000a00047c10 */ /* 0x001fc8000ff1e0ff */
[----:B------:R-:W-:-:S05]  /*4f50*/  IADD3.X R5, PT, PT, RZ, UR11, RZ, P0, !PT ;  /* 0x0000000bff057c10 */ /* 0x000fca00087fe4ff */
[----:B------:R-:W2:Y:S01]  /*4f60*/  LDG.E.64 R8, desc[UR6][R4.64] ;  /* 0x0000000604087981 */ /* 0x000ea2000c1e1b00 */
[----:B------:R-:W-:Y:S01]  /*4f70*/  IADD3 R6, P1, PT, R3, UR8, RZ ;  /* 0x0000000803067c10 */ /* 0x000fe2000ff3e0ff */
[----:B------:R-:W-:Y:S03]  /*4f80*/  BSSY.RECONVERGENT B1, `(.L_x_7368) ;  /* 0x0000287000017945 */ /* 0x000fe60003800200 */
[----:B------:R-:W-:Y:S02]  /*4f90*/  IADD3.X R7, PT, PT, RZ, UR9, RZ, P1, !PT ;  /* 0x00000009ff077c10 */ /* 0x000fe40008ffe4ff */
        /* <DEDUP_REMOVED lines=20> */
.L_x_7369:
        /* <DEDUP_REMOVED lines=11> */
[----:B---3--:R-:W-:Y:S01]  /*5190*/  FADD.FTZ R13, |R3|, -RZ ;  /* 0x800000ff030d7221 */ /* 0x008fe20000010200 */
        /* <DEDUP_REMOVED lines=58> */
.L_x_7377:
[----:B------:R-:W-:-:S04]  /*5540*/  FADD.FTZ R4, -R0, R11 ;  /* 0x0000000b00047221 */ /* 0x000fc80000010100 */
[----:B------:R-:W-:-:S07]  /*5550*/  FMUL.FTZ R4, R4, 0.5 ;  /* 0x3f00000004047820 */ /* 0x000fce0000410000 */
.L_x_7378:
[----:B------:R-:W-:Y:S05]  /*5560*/  BSYNC.RECONVERGENT B2 ;  /* 0x0000000000027941 */ /* 0x000fea0003800200 */
.L_x_7376:
        /* <DEDUP_REMOVED lines=11> */
.L_x_7380:
[----:B------:R-:W-:-:S04]  /*5620*/  FADD.FTZ R15, R2, -R15 ;  /* 0x8000000f020f7221 */ /* 0x000fc80000010000 */
[----:B------:R-:W-:-:S07]  /*5630*/  FMUL.FTZ R15, R15, 0.5 ;  /* 0x3f0000000f0f7820 */ /* 0x000fce0000410000 */
.L_x_7381:
[----:B------:R-:W-:Y:S05]  /*5640*/  BSYNC.RECONVERGENT B2 ;  /* 0x0000000000027941 */ /* 0x000fea0003800200 */
.L_x_7379:
        /* <DEDUP_REMOVED lines=35> */
.L_x_7375:
        /* <DEDUP_REMOVED lines=35> */
.L_x_7382:
[----:B------:R-:W-:-:S04]  /*5ab0*/  FADD.FTZ R15, -R16, 1 ;  /* 0x3f800000100f7421 */ /* 0x000fc80000010100 */
[----:B------:R-:W-:-:S06]  /*5ac0*/  FMUL.FTZ R4, R0, R15 ;  /* 0x0000000f00047220 */ /* 0x000fcc0000410000 */
[----:B------:R-:W0:Y:S08]  /*5ad0*/  MUFU.SQRT R4, R4 ;  /* 0x0000000400047308 */ /* 0x000e300000002000 */
[----:B0-----:R-:W0:Y:S02]  /*5ae0*/  MUFU.RCP R10, R4 ;  /* 0x00000004000a7308 */ /* 0x001e240000001000 */
[----:B0-----:R-:W-:Y:S01]  /*5af0*/  FMUL.FTZ R10, |R9|, R10 ;  /* 0x0000000a090a7220 */ /* 0x001fe20000410200 */
[----:B------:R-:W-:Y:S06]  /*5b00*/  BRA `(.L_x_7373) ;  /* 0x0000000000047947 */ /* 0x000fec0003800000 */
.L_x_7374:
[----:B------:R0:W1:Y:S02]  /*5b10*/  MUFU.SQRT R10, R3 ;  /* 0x00000003000a7308 */ /* 0x0000640000002000 */
.L_x_7373:
[----:B------:R-:W-:Y:S05]  /*5b20*/  BSYNC.RECONVERGENT B0 ;  /* 0x0000000000007941 */ /* 0x000fea0003800200 */
.L_x_7372:
        /* <DEDUP_REMOVED lines=35> */
.L_x_7386:
        /* <DEDUP_REMOVED lines=23> */
.L_x_7392:
[----:B------:R-:W-:-:S04]  /*5ed0*/  FADD.FTZ R2, -R5, R2 ;  /* 0x0000000205027221 */ /* 0x000fc80000010100 */
[----:B0-----:R-:W-:-:S07]  /*5ee0*/  FMUL.FTZ R3, R2, 0.5 ;  /* 0x3f00000002037820 */ /* 0x001fce0000410000 */
.L_x_7393:
[----:B------:R-:W-:Y:S05]  /*5ef0*/  BSYNC.RECONVERGENT B4 ;  /* 0x0000000000047941 */ /* 0x000fea0003800200 */
.L_x_7391:
[----:B------:R-:W-:Y:S01]  /*5f00*/  FADD.FTZ R0, R3, R0 ;  /* 0x0000000003007221 */ /* 0x000fe20000010000 */
[----:B------:R-:W-:-:S04]  /*5f10*/  FADD.FTZ R13, R16, R13 ;  /* 0x0000000d100d7221 */ /* 0x000fc80000010000 */
[----:B------:R-:W-:-:S04]  /*5f20*/  FMUL.FTZ R0, R0, R13 ;  /* 0x0000000d00007220 */ /* 0x000fc80000410000 */
[----:B------:R0:W2:Y:S01]  /*5f30*/  MUFU.SQRT R11, R0 ;  /* 0x00000000000b7308 */ /* 0x0000a20000002000 */
[----:B------:R-:W-:Y:S05]  /*5f40*/  BRA `(.L_x_7394) ;  /* 0x0000000000487947 */ /* 0x000fea0003800000 */
.L_x_7390:
        /* <DEDUP_REMOVED lines=12> */
.L_x_7389:
[----:B------:R-:W-:Y:S01]  /*6010*/  FADD.FTZ R0, R13, 1 ;  /* 0x3f8000000d007421 */ /* 0x000fe20000010000 */
[----:B0-----:R-:W-:Y:S01]  /*6020*/  MUFU.SQRT R3, R3 ;  /* 0x0000000300037308 */ /* 0x001fe20000002000 */
[----:B------:R-:W-:Y:S02]  /*6030*/  MOV R16, 0x3f800000 ;  /* 0x3f80000000107802 */ /* 0x000fe40000000f00 */
[----:B------:R-:W-:-:S06]  /*6040*/  FMUL.FTZ R0, R0, 0.5 ;  /* 0x3f00000000007820 */ /* 0x000fcc0000410000 */
[----:B------:R-:W0:Y:S02]  /*6050*/  MUFU.SQRT R0, R0 ;  /* 0x0000000000007308 */ /* 0x000e240000002000 */
[----:B0-----:R-:W-:-:S07]  /*6060*/  FMUL.FTZ R11, R3, R0 ;  /* 0x00000000030b7220 */ /* 0x001fce0000410000 */
.L_x_7394:
[----:B------:R-:W-:Y:S05]  /*6070*/  BSYNC.RECONVERGENT B3 ;  /* 0x0000000000037941 */ /* 0x000fea0003800200 */
.L_x_7388:
[----:B------:R-:W-:Y:S05]  /*6080*/  BRA `(.L_x_7395) ;  /* 0x0000000000087947 */ /* 0x000fea0003800000 */
.L_x_7385:
[----:B------:R-:W-:Y:S01]  /*6090*/  FMUL.FTZ R11, R13, 16777216 ;  /* 0x4b8000000d0b7820 */ /* 0x000fe20000410000 */
[----:B------:R-:W-:-:S07]  /*60a0*/  FMUL.FTZ R16, R16, 16777216 ;  /* 0x4b80000010107820 */ /* 0x000fce0000410000 */
.L_x_7395:
[----:B------:R-:W-:Y:S05]  /*60b0*/  BSYNC.RELIABLE B0 ;  /* 0x0000000000007941 */ /* 0x000fea0003800100 */
.L_x_7384:
        /* <DEDUP_REMOVED lines=16> */
[----:B-1----:R-:W-:Y:S05]  /*61c0*/  CALL.REL.NOINC `($__internal_9_$__cuda_sm3x_div_rn_ftz_f32_slowpath) ;  /* 0x0000001400987944 */ /* 0x002fea0003c00000 */
.L_x_7397:
[----:B------:R-:W-:Y:S05]  /*61d0*/  BSYNC.RECONVERGENT B4 ;  /* 0x0000000000047941 */ /* 0x000fea0003800200 */
.L_x_7396:
        /* <DEDUP_REMOVED lines=28> */
.L_x_7387:
[----:B------:R-:W-:Y:S05]  /*63a0*/  BSYNC.RECONVERGENT B2 ;  /* 0x0000000000027941 */ /* 0x000fea0003800200 */
.L_x_7383:
[----:B-1----:R-:W-:Y:S02]  /*63b0*/  LOP3.LUT R9, R10, 0x80000000, R9, 0xb8, !PT ;  /* 0x800000000a097812 */ /* 0x002fe400078eb809 */
[----:B------:R-:W-:Y:S01]  /*63c0*/  LOP3.LUT R8, R5, 0x80000000, R8, 0xb8, !PT ;  /* 0x8000000005087812 */ /* 0x000fe200078eb808 */
[----:B------:R-:W-:Y:S06]  /*63d0*/  BRA `(.L_x_7370) ;  /* 0x0000001400047947 */ /* 0x000fec0003800000 */
.L_x_7371:
        /* <DEDUP_REMOVED lines=31> */
[----:B---3--:R-:W-:Y:S05]  /*65d0*/  CALL.REL.NOINC `($__internal_9_$__cuda_sm3x_div_rn_ftz_f32_slowpath) ;  /* 0x0000001000947944 */ /* 0x008fea0003c00000 */
.L_x_7403:
[----:B------:R-:W-:Y:S05]  /*65e0*/  BSYNC.RECONVERGENT B4 ;  /* 0x0000000000047941 */ /* 0x000fea0003800200 */
.L_x_7402:
        /* <DEDUP_REMOVED lines=22> */
.L_x_7401:
        /* <DEDUP_REMOVED lines=27> */
[----:B---3--:R-:W-:Y:S05]  /*6900*/  CALL.REL.NOINC `($__internal_9_$__cuda_sm3x_div_rn_ftz_f32_slowpath) ;  /* 0x0000000c00c87944 */ /* 0x008fea0003c00000 */
.L_x_7406:
[----:B------:R-:W-:Y:S05]  /*6910*/  BSYNC.RECONVERGENT B4 ;  /* 0x0000000000047941 */ /* 0x000fea0003800200 */
.L_x_7405:
        /* <DEDUP_REMOVED lines=22> */
.L_x_7400:
        /* <DEDUP_REMOVED lines=32> */
[----:B---3--:R-:W-:Y:S05]  /*6c80*/  CALL.REL.NOINC `($__internal_9_$__cuda_sm3x_div_rn_ftz_f32_slowpath) ;  /* 0x0000000800e87944 */ /* 0x008fea0003c00000 */
.L_x_7408:
[----:B------:R-:W-:Y:S05]  /*6c90*/  BSYNC.RECONVERGENT B4 ;  /* 0x0000000000047941 */ /* 0x000fea0003800200 */
.L_x_7407:
        /* <DEDUP_REMOVED lines=22> */
.L_x_7399:
        /* <DEDUP_REMOVED lines=25> */
.L_x_7412:
[----:B------:R-:W-:Y:S05]  /*6f90*/  BSYNC.RECONVERGENT B4 ;  /* 0x0000000000047941 */ /* 0x000fea0003800200 */
.L_x_7411:
        /* <DEDUP_REMOVED lines=22> */
.L_x_7410:
        /* <DEDUP_REMOVED lines=28> */
[----:B------:R-:W-:-:S07]  /*72c0*/  MOV R2, R0 ;  /* 0x0000000000027202 */ /* 0x000fce0000000f00 */
.L_x_7414:
[----:B------:R-:W-:Y:S05]  /*72d0*/  BSYNC.RECONVERGENT B4 ;  /* 0x0000000000047941 */ /* 0x000fea0003800200 */
.L_x_7413:
        /* <DEDUP_REMOVED lines=22> */
.L_x_7409:
        /* <DEDUP_REMOVED lines=33> */
.L_x_7416:
[----:B------:R-:W-:Y:S05]  /*7650*/  BSYNC.RECONVERGENT B4 ;  /* 0x0000000000047941 */ /* 0x000fea0003800200 */
.L_x_7415:
        /* <DEDUP_REMOVED lines=21> */
.L_x_7404:
[----:B------:R-:W-:Y:S05]  /*77b0*/  BSYNC.RECONVERGENT B2 ;  /* 0x0000000000027941 */ /* 0x000fea0003800200 */
.L_x_7398:
[----:B------:R-:W-:Y:S01]  /*77c0*/  FADD.FTZ R10, R10, 0.69314718246459960938 ;  /* 0x3f3172180a0a7421 */ /* 0x000fe20000010000 */
[----:B------:R-:W-:-:S04]  /*77d0*/  LOP3.LUT R8, R15, 0x80000000, R8, 0xb8, !PT ;  /* 0x800000000f087812 */ /* 0x000fc800078eb808 */
[----:B------:R-:W-:-:S07]  /*77e0*/  LOP3.LUT R9, R10, 0x80000000, R9, 0xb8, !PT ;  /* 0x800000000a097812 */ /* 0x000fce00078eb809 */
.L_x_7370:
[----:B------:R-:W-:Y:S05]  /*77f0*/  BSYNC.RECONVERGENT B1 ;  /* 0x0000000000017941 */ /* 0x000fea0003800200 */
.L_x_7368:
[----:B------:R-:W-:Y:S05]  /*7800*/  WARPSYNC.ALL ;  /* 0x0000000000007948 */ /* 0x000fea0003800000 */
[----:B------:R-:W-:Y:S01]  /*7810*/  STG.E.64 desc[UR6][R6.64], R8 ;  /* 0x0000000806007986 */ /* 0x000fe2000c101b06 */
[----:B------:R-:W-:Y:S05]  /*7820*/  EXIT ;  /* 0x000000000000794d */ /* 0x000fea0003800000 */
        .weak           $__internal_9_$__cuda_sm3x_div_rn_ftz_f32_slowpath
        .type           $__internal_9_$__cuda_sm3x_div_rn_ftz_f32_slowpath,@function
        .size           $__internal_9_$__cuda_sm3x_div_rn_ftz_f32_slowpath,(.L_x_18276 - $__internal_9_$__cuda_sm3x_div_rn_ftz_f32_slowpath)
$__internal_9_$__cuda_sm3x_div_rn_ftz_f32_slowpath:
        /* <DEDUP_REMOVED lines=32> */
.L_x_7419:
[----:B------:R-:W-:Y:S05]  /*7a30*/  BSYNC.RELIABLE B3 ;  /* 0x0000000000037941 */ /* 0x000fea0003800100 */
.L_x_7418:
        /* <DEDUP_REMOVED lines=27> */
.L_x_7425:
[----:B------:R-:W-:-:S07]  /*7bf0*/  LEA R0, R3, R0, 0x17 ;  /* 0x0000000003007211 */ /* 0x000fce00078eb8ff */
.L_x_7426:
[----:B------:R-:W-:Y:S05]  /*7c00*/  BSYNC.RECONVERGENT B3 ;  /* 0x0000000000037941 */ /* 0x000fea0003800200 */
.L_x_7424:
[----:B------:R-:W-:Y:S05]  /*7c10*/  BRA `(.L_x_7427) ;  /* 0x0000000000207947 */ /* 0x000fea0003800000 */
.L_x_7423:
[----:B------:R-:W-:-:S04]  /*7c20*/  LOP3.LUT R19, R18, 0x80000000, R19, 0x48, !PT ;  /* 0x8000000012137812 */ /* 0x000fc800078e4813 */
[----:B------:R-:W-:Y:S01]  /*7c30*/  LOP3.LUT R0, R19, 0x7f800000, RZ, 0xfc, !PT ;  /* 0x7f80000013007812 */ /* 0x000fe200078efcff */
[----:B------:R-:W-:Y:S06]  /*7c40*/  BRA `(.L_x_7427) ;  /* 0x0000000000147947 */ /* 0x000fec0003800000 */
.L_x_7422:
[----:B------:R-:W-:Y:S01]  /*7c50*/  LOP3.LUT R0, R18, 0x80000000, R19, 0x48, !PT ;  /* 0x8000000012007812 */ /* 0x000fe200078e4813 */
[----:B------:R-:W-:Y:S06]  /*7c60*/  BRA `(.L_x_7427) ;  /* 0x00000000000c7947 */ /* 0x000fec0003800000 */
.L_x_7421:
[----:B------:R-:W0:Y:S01]  /*7c70*/  MUFU.RSQ R0, -QNAN ;  /* 0xffc0000000007908 */ /* 0x000e220000001400 */
[----:B------:R-:W-:Y:S05]  /*7c80*/  BRA `(.L_x_7427) ;  /* 0x0000000000047947 */ /* 0x000fea0003800000 */
.L_x_7420:
[----:B------:R-:W-:-:S07]  /*7c90*/  FADD.FTZ R0, R19, R18 ;  /* 0x0000001213007221 */ /* 0x000fce0000010000 */
.L_x_7427:
[----:B------:R-:W-:Y:S05]  /*7ca0*/  BSYNC.RECONVERGENT B0 ;  /* 0x0000000000007941 */ /* 0x000fea0003800200 */
.L_x_7417:
[----:B------:R-:W-:-:S04]  /*7cb0*/  MOV R3, 0x0 ;  /* 0x0000000000037802 */ /* 0x000fc80000000f00 */
[----:B0-----:R-:W-:Y:S05]  /*7cc0*/  RET.REL.NODEC R2 `(_ZN2at6native18elementwise_kernelILi128ELi2EZNS0_22gpu_kernel_impl_nocastIZZZNS0_16asin_kernel_cudaERNS_18TensorIteratorBaseEENKUlvE_clEvENKUlvE0_clEvEUlN3c107complexIfEEE_EEvS4_RKT_EUliE_EEviT1_) ;  /* 0xffffff8002cc7950 */ /* 0x001fea0003c3ffff */
.L_x_7428:
        /* <DEDUP_REMOVED lines=11> */
.L_x_18276:


//--------------------- .text._ZN2at6native27unrolled_elementwise_kernelIZZZNS0_16asin_kernel_cudaERNS_18TensorIteratorBaseEENKUlvE_clEvENKUlvE0_clEvEUlN3c107complexIfEEE_St5arrayIPcLm2EELi4E23TrivialOffsetCalculatorILi1EjESE_NS0_6memory15LoadWithoutCastENSF_16StoreWithoutCastEEEviT_T0_T2_T3_T4_T5_ --------------------------
	.section	.text._ZN2at6native27unrolled_elementwise_kernelIZZZNS0_16asin_kernel_cudaERNS_18TensorIteratorBaseEENKUlvE_clEvENKUlvE0_clEvEUlN3c107complexIfEEE_St5arrayIPcLm2EELi4E23TrivialOffsetCalculatorILi1EjESE_NS0_6memory15LoadWithoutCastENSF_16StoreWithoutCastEEEviT_T0_T2_T3_T4_T5_,"ax",@progbits
	.align	128
        .global         _ZN2at6native27unrolled_elementwise_kernelIZZZNS0_16asin_kernel_cudaERNS_18TensorIteratorBaseEENKUlvE_clEvENKUlvE0_clEvEUlN3c107complexIfEEE_St5arrayIPcLm2EELi4E23TrivialOffsetCalculatorILi1EjESE_NS0_6memory15LoadWithoutCastENSF_16StoreWithoutCastEEEviT_T0_T2_T3_T4_T5_
        .type           _ZN2at6native27unrolled_elementwise_kernelIZZZNS0_16asin_kernel_cudaERNS_18TensorIteratorBaseEENKUlvE_clEvENKUlvE0_clEvEUlN3c107complexIfEEE_St5arrayIPcLm2EELi4E23TrivialOffsetCalculatorILi1EjESE_NS0_6memory15LoadWithoutCastENSF_16StoreWithoutCastEEEviT_T0_T2_T3_T4_T5_,@function
        .size           _ZN2at6native27unrolled_elementwise_kernelIZZZNS0_16asin_kernel_cudaERNS_18TensorIteratorBaseEENKUlvE_clEvENKUlvE0_clEvEUlN3c107complexIfEEE_St5arrayIPcLm2EELi4E23TrivialOffsetCalculatorILi1EjESE_NS0_6memory15LoadWithoutCastENSF_16StoreWithoutCastEEEviT_T0_T2_T3_T4_T5_,(.L_x_18277 - _ZN2at6native27unrolled_elementwise_kernelIZZZNS0_16asin_kernel_cudaERNS_18TensorIteratorBaseEENKUlvE_clEvENKUlvE0_clEvEUlN3c107complexIfEEE_St5arrayIPcLm2EELi4E23TrivialOffsetCalculatorILi1EjESE_NS0_6memory15LoadWithoutCastENSF_16StoreWithoutCastEEEviT_T0_T2_T3_T4_T5_)
        .other          _ZN2at6native27unrolled_elementwise_kernelIZZZNS0_16asin_kernel_cudaERNS_18TensorIteratorBaseEENKUlvE_clEvENKUlvE0_clEvEUlN3c107complexIfEEE_St5arrayIPcLm2EELi4E23TrivialOffsetCalculatorILi1EjESE_NS0_6memory15LoadWithoutCastENSF_16StoreWithoutCastEEEviT_T0_T2_T3_T4_T5_,@"STO_CUDA_ENTRY STV_DEFAULT"
_ZN2at6native27unrolled_elementwise_kernelIZZZNS0_16asin_kernel_cudaERNS_18TensorIteratorBaseEENKUlvE_clEvENKUlvE0_clEvEUlN3c107complexIfEEE_St5arrayIPcLm2EELi4E23TrivialOffsetCalculatorILi1EjESE_NS0_6memory15LoadWithoutCastENSF_16StoreWithoutCastEEEviT_T0_T2_T3_T4_T5_:
.text._ZN2at6native27unrolled_elementwise_kernelIZZZNS0_16asin_kernel_cudaERNS_18TensorIteratorBaseEENKUlvE_clEvENKUlvE0_clEvEUlN3c107complexIfEEE_St5arrayIPcLm2EELi4E23TrivialOffsetCalculatorILi1EjESE_NS0_6memory15LoadWithoutCastENSF_16StoreWithoutCastEEEviT_T0_T2_T3_T4_T5_:
[----:B------:R-:W-:Y:S01]  /*0000*/  LDC R1, c[0x0][0x37c] ;  /* 0x0000df00ff017b82 */ /* 0x000fe20000000800 */
[----:B------:R-:W0:Y:S07]  /*0010*/  S2R R3, SR_CTAID.X ;  /* 0x0000000000037919 */ /* 0x000e2e0000002500 */
[----:B------:R-:W0:Y:S01]  /*0020*/  LDC R4, c[0x0][0x380] ;  /* 0x0000e000ff047b82 */ /* 0x000e220000000800 */
[----:B------:R-:W1:Y:S01]  /*0030*/  LDCU.64 UR4, c[0x0][0x358] ;  /* 0x00006b00ff0477ac */ /* 0x000e620008000a00 */
[----:B------:R-:W-:Y:S01]  /*0040*/  CS2R R20, SRZ ;  /* 0x0000000000147805 */ /* 0x000fe2000001ff00 */
[----:B------:R-:W2:Y:S01]  /*0050*/  S2R R15, SR_TID.X ;  /* 0x00000000000f7919 */ /* 0x000ea20000002100 */
[----:B0-----:R-:W-:Y:S01]  /*0060*/  IMAD R4, R3, -0x200, R4 ;  /* 0xfffffe0003047824 */ /* 0x001fe200078e0204 */
[----:B--2---:R-:W-:-:S04]  /*0070*/  MOV R5, R15 ;  /* 0x0000000f00057202 */ /* 0x004fc80000000f00 */
[----:B------:R-:W-:-:S13]  /*0080*/  ISETP.GE.AND P0, PT, R15, R4, PT ;  /* 0x000000040f00720c */ /* 0x000fda0003f06270 */
[----:B------:R-:W-:Y:S01]  /*0090*/  @!P0 IADD3 R15, PT, PT, R5, 0x80, RZ ;  /* 0x00000080050f8810 */ /* 0x000fe20007ffe0ff */
[----:B------:R-:W0:Y:S01]  /*00a0*/  @!P0 LDC.64 R6, c[0x0][0x390] ;  /* 0x0000e400ff068b82 */ /* 0x000e220000000a00 */
[----:B------:R-:W-:Y:S02]  /*00b0*/  @!P0 LEA R17, R3, R5, 0x9 ;  /* 0x0000000503118211 */ /* 0x000fe400078e48ff */
[----:B------:R-:W-:-:S13]  /*00c0*/  ISETP.GE.AND P1, PT, R15, R4, PT ;  /* 0x000000040f00720c */ /* 0x000fda0003f26270 */
[----:B------:R-:W-:Y:S01]  /*00d0*/  @!P1 LEA R19, R3, R15, 0x9 ;  /* 0x0000000f03139211 */ /* 0x000fe200078e48ff */
[----:B------:R-:W2:Y:S01]  /*00e0*/  @!P1 LDC.64 R10, c[0x0][0x390] ;  /* 0x0000e400ff0a9b82 */ /* 0x000ea20000000a00 */
[----:B------:R-:W-:-:S04]  /*00f0*/  @!P1 IADD3 R15, PT, PT, R15, 0x80, RZ ;  /* 0x000000800f0f9810 */ /* 0x000fc80007ffe0ff */
[----:B------:R-:W-:Y:S01]  /*0100*/  ISETP.GE.AND P3, PT, R15, R4, PT ;  /* 0x000000040f00720c */ /* 0x000fe20003f66270 */
[----:B0-----:R-:W-:Y:S01]  /*0110*/  @!P0 IMAD.WIDE.U32 R6, R17, 0x8, R6 ;  /* 0x0000000811068825 */ /* 0x001fe200078e0006 */
[----:B------:R-:W-:-:S04]  /*0120*/  CS2R R16, SRZ ;  /* 0x0000000000107805 */ /* 0x000fc8000001ff00 */
[----:B-1----:R0:W5:Y:S07]  /*0130*/  @!P0 LDG.E.64 R20, desc[UR4][R6.64] ;  /* 0x0000000406148981 */ /* 0x00216e000c1e1b00 */
[----:B------:R-:W-:Y:S01]  /*0140*/  @!P3 LEA R23, R3, R15, 0x9 ;  /* 0x0000000f0317b211 */ /* 0x000fe200078e48ff */
[----:B------:R-:W1:Y:S01]  /*0150*/  @!P3 LDC.64 R12, c[0x0][0x390] ;  /* 0x0000e400ff0cbb82 */ /* 0x000e620000000a00 */
[----:B------:R-:W-:-:S04]  /*0160*/  @!P3 IADD3 R15, PT, PT, R15, 0x80, RZ ;  /* 0x000000800f0fb810 */ /* 0x000fc80007ffe0ff */
[----:B------:R-:W-:Y:S01]  /*0170*/  ISETP.GE.AND P2, PT, R15, R4, PT ;  /* 0x000000040f00720c */ /* 0x000fe20003f46270 */
[----:B--2---:R-:W-:-:S12]  /*0180*/  @!P1 IMAD.WIDE.U32 R10, R19, 0x8, R10 ;  /* 0x00000008130a9825 */ /* 0x004fd800078e000a */
[----:B------:R-:W2:Y:S01]  /*0190*/  @!P2 LDC.64 R8, c[0x0][0x390] ;  /* 0x0000e400ff08ab82 */ /* 0x000ea20000000a00 */
[----:B------:R-:W-:Y:S01]  /*01a0*/  @!P2 LEA R15, R3, R15, 0x9 ;  /* 0x0000000f030fa211 */ /* 0x000fe200078e48ff */
[----:B-1----:R-:W-:Y:S01]  /*01b0*/  @!P3 IMAD.WIDE.U32 R22, R23, 0x8, R12 ;  /* 0x000000081716b825 */ /* 0x002fe200078e000c */
[----:B------:R-:W-:-:S06]  /*01c0*/  CS2R R12, SRZ ;  /* 0x00000000000c7805 */ /* 0x000fcc000001ff00 */
[----:B------:R0:W5:Y:S01]  /*01d0*/  @!P1 LDG.E.64 R12, desc[UR4][R10.64] ;  /* 0x000000040a0c9981 */ /* 0x000162000c1e1b00 */
[----:B--2---:R-:W-:Y:S01]  /*01e0*/  @!P2 IMAD.WIDE.U32 R8, R15, 0x8, R8 ;  /* 0x000000080f08a825 */ /* 0x004fe200078e0008 */
[----:B------:R-:W-:-:S04]  /*01f0*/  CS2R R14, SRZ ;  /* 0x00000000000e7805 */ /* 0x000fc8000001ff00 */
[----:B------:R0:W5:Y:S04]  /*0200*/  @!P2 LDG.E.64 R16, desc[UR4][R8.64] ;  /* 0x000000040810a981 */ /* 0x000168000c1e1b00 */
[----:B------:R0:W5:Y:S01]  /*0210*/  @!P3 LDG.E.64 R14, desc[UR4][R22.64] ;  /* 0x00000004160eb981 */ /* 0x000162000c1e1b00 */
[----:B------:R-:W-:Y:S01]  /*0220*/  ISETP.GE.AND P0, PT, R5, R4, PT ;  /* 0x000000040500720c */ /* 0x000fe20003f06270 */
[----:B------:R-:W-:Y:S01]  /*0230*/  BSSY.RECONVERGENT B2, `(.L_x_7429) ;  /* 0x0000285000027945 */ /* 0x000fe20003800200 */
[----:B------:R-:W-:-:S11]  /*0240*/  CS2R R18, SRZ ;  /* 0x0000000000127805 */ /* 0x000fd6000001ff00 */
[----:B0-----:R-:W-:Y:S05]  /*0250*/  @P0 BRA `(.L_x_7430) ;  /* 0x0000002800080947 */ /* 0x001fea0003800000 */
[C---:B-----5:R-:W-:Y:S01]  /*0260*/  FSETP.NAN.FTZ.AND P1, PT, |R21|.reuse, |R21|, PT ;  /* 0x400000151500720b */ /* 0x060fe20003f38200 */
[----:B------:R-:W-:Y:S01]  /*0270*/  FADD.FTZ R7, |R21|, -RZ ;  /* 0x800000ff15077221 */ /* 0x000fe20000010200 */
[C---:B------:R-:W-:Y:S01]  /*0280*/  FSETP.NAN.FTZ.AND P0, PT, |R20|.reuse, |R20|, PT ;  /* 0x400000141400720b */ /* 0x040fe20003f18200 */
[----:B------:R-:W-:-:S12]  /*0290*/  FADD.FTZ R22, |R20|, -RZ ;  /* 0x800000ff14167221 */ /* 0x000fd80000010200 */
[----:B------:R-:W-:Y:S05]  /*02a0*/  @!P0 BRA !P1, `(.L_x_7431) ;  /* 0x0000000000408947 */ /* 0x000fea0004800000 */
[----:B------:R-:W-:-:S13]  /*02b0*/  FSETP.NEU.FTZ.AND P0, PT, |R21|, +INF , PT ;  /* 0x7f8000001500780b */ /* 0x000fda0003f1d200 */
[----:B------:R-:W-:Y:S01]  /*02c0*/  @!P0 FADD.FTZ R18, R20, R20 ;  /* 0x0000001414128221 */ /* 0x000fe20000010000 */
[----:B------:R-:W-:Y:S01]  /*02d0*/  @!P0 MOV R19, R21 ;  /* 0x0000001500138202 */ /* 0x000fe20000000f00 */
[----:B------:R-:W-:Y:S06]  /*02e0*/  @!P0 BRA `(.L_x_7430) ;  /* 0x0000002400e48947 */ /* 0x000fec0003800000 */
[----:B------:R-:W-:-:S13]  /*02f0*/  FSETP.NEU.FTZ.AND P0, PT, R22, +INF , PT ;  /* 0x7f8000001600780b */ /* 0x000fda0003f1d000 */
[----:B------:R-:W-:Y:S01]  /*0300*/  @!P0 FADD.FTZ R18, R21, R21 ;  /* 0x0000001515128221 */ /* 0x000fe20000010000 */
[----:B------:R-:W-:Y:S01]  /*0310*/  @!P0 MOV R19, R20 ;  /* 0x0000001400138202 */ /* 0x000fe20000000f00 */
[----:B------:R-:W-:Y:S06]  /*0320*/  @!P0 BRA `(.L_x_7430) ;  /* 0x0000002400d48947 */ /* 0x000fec0003800000 */
[----:B------:R-:W-:-:S13]  /*0330*/  FSETP.NEU.FTZ.AND P0, PT, R20, RZ, PT ;  /* 0x000000ff1400720b */ /* 0x000fda0003f1d000 */
[--C-:B------:R-:W-:Y:S01]  /*0340*/  @P0 FADD.FTZ R0, RZ, R21.reuse ;  /* 0x00000015ff000221 */ /* 0x100fe20000010000 */
[----:B------:R-:W-:Y:S01]  /*0350*/  @P0 FADD.FTZ R7, RZ, R20 ;  /* 0x00000014ff070221 */ /* 0x000fe20000010000 */
[----:B------:R-:W-:Y:S01]  /*0360*/  @!P0 FADD.FTZ R19, R21, R21 ;  /* 0x0000001515138221 */ /* 0x000fe20000010000 */
[----:B------:R-:W-:Y:S02]  /*0370*/  @!P0 MOV R18, R20 ;  /* 0x0000001400128202 */ /* 0x000fe40000000f00 */
[----:B------:R-:W-:-:S05]  /*0380*/  @P0 FADD.FTZ R19, R0, R7 ;  /* 0x0000000700130221 */ /* 0x000fca0000010000 */
[----:B------:R-:W-:Y:S01]  /*0390*/  @P0 MOV R18, R19 ;  /* 0x0000001300120202 */ /* 0x000fe20000000f00 */
[----:B------:R-:W-:Y:S06]  /*03a0*/  BRA `(.L_x_7430) ;  /* 0x0000002400b47947 */ /* 0x000fec0003800000 */
.L_x_7431:
        /* <DEDUP_REMOVED lines=43> */
[----:B------:R-:W-:Y:S05]  /*0660*/  CALL.REL.NOINC `($__internal_10_$__cuda_sm3x_div_rn_ftz_f32_slowpath) ;  /* 0x000000a000507944 */ /* 0x000fea0003c00000 */
.L_x_7437:
[----:B------:R-:W-:Y:S05]  /*0670*/  BSYNC.RECONVERGENT B4 ;  /* 0x0000000000047941 */ /* 0x000fea0003800200 */
.L_x_7436:
[----:B------:R-:W-:Y:S01]  /*0680*/  MOV R7, 0x3b33710b ;  /* 0x3b33710b00077802 */ /* 0x000fe20000000f00 */
[----:B------:R-:W-:Y:S01]  /*0690*/  FMUL.FTZ R2, R0, R0 ;  /* 0x0000000000027220 */ /* 0x000fe20000410000 */
[----:B------:R-:W-:Y:S01]  /*06a0*/  HFMA2 R9, -RZ, RZ, 1.9599609375, 20144 ;  /* 0x3fd774ebff097431 */ /* 0x000fe200000001ff */
[----:B------:R-:W-:Y:S01]  /*06b0*/  FSETP.NEU.FTZ.AND P1, PT, |R21|, R22, PT ;  /* 0x000000161500720b */ /* 0x000fe20003f3d200 */
[----:B------:R-:W-:Y:S01]  /*06c0*/  FADD.FTZ R22, R22, |R21| ;  /* 0x4000001516167221 */ /* 0x000fe20000010000 */
        /* <DEDUP_REMOVED lines=17> */
.L_x_7435:
        /* <DEDUP_REMOVED lines=30> */
[----:B------:R-:W-:Y:S05]  /*09c0*/  CALL.REL.NOINC `($__internal_10_$__cuda_sm3x_div_rn_ftz_f32_slowpath) ;  /* 0x0000009c00787944 */ /* 0x000fea0003c00000 */
[----:B------:R-:W-:-:S07]  /*09d0*/  MOV R2, R0 ;  /* 0x0000000000027202 */ /* 0x000fce0000000f00 */
.L_x_7441:
[----:B------:R-:W-:Y:S05]  /*09e0*/  BSYNC.RECONVERGENT B4 ;  /* 0x0000000000047941 */ /* 0x000fea0003800200 */
.L_x_7440:
[----:B------:R-:W-:Y:S02]  /*09f0*/  HFMA2 R7, -RZ, RZ, 0.89990234375, 10328 ;  /* 0x3b33710bff077431 */ /* 0x000fe400000001ff */
[----:B------:R-:W-:Y:S01]  /*0a00*/  FMUL.FTZ R0, R2, R2 ;  /* 0x0000000202007220 */ /* 0x000fe20000410000 */
[----:B------:R-:W-:Y:S02]  /*0a10*/  MOV R9, 0x3fd774eb ;  /* 0x3fd774eb00097802 */ /* 0x000fe40000000f00 */
        /* <DEDUP_REMOVED lines=19> */
.L_x_7439:
        /* <DEDUP_REMOVED lines=15> */
[----:B------:R-:W-:Y:S05]  /*0c40*/  CALL.REL.NOINC `($__internal_10_$__cuda_sm3x_div_rn_ftz_f32_slowpath) ;  /* 0x0000009800d87944 */ /* 0x000fea0003c00000 */
.L_x_7443:
[----:B------:R-:W-:Y:S05]  /*0c50*/  BSYNC.RECONVERGENT B4 ;  /* 0x0000000000047941 */ /* 0x000fea0003800200 */
.L_x_7442:
        /* <DEDUP_REMOVED lines=22> */
.L_x_7434:
        /* <DEDUP_REMOVED lines=42> */
.L_x_7446:
[----:B------:R-:W-:Y:S05]  /*1060*/  BSYNC.RECONVERGENT B4 ;  /* 0x0000000000047941 */ /* 0x000fea0003800200 */
.L_x_7445:
        /* <DEDUP_REMOVED lines=22> */
.L_x_7444:
        /* <DEDUP_REMOVED lines=31> */
.L_x_7449:
[----:B------:R-:W-:Y:S05]  /*13c0*/  BSYNC.RECONVERGENT B4 ;  /* 0x0000000000047941 */ /* 0x000fea0003800200 */
.L_x_7448:
        /* <DEDUP_REMOVED lines=22> */
.L_x_7447:
        /* <DEDUP_REMOVED lines=16> */
.L_x_7451:
[----:B------:R-:W-:Y:S05]  /*1630*/  BSYNC.RECONVERGENT B4 ;  /* 0x0000000000047941 */ /* 0x000fea0003800200 */
.L_x_7450:
        /* <DEDUP_REMOVED lines=21> */
.L_x_7438:
[----:B------:R-:W-:Y:S05]  /*1790*/  BSYNC.RECONVERGENT B3 ;  /* 0x0000000000037941 */ /* 0x000fea0003800200 */
.L_x_7433:
[----:B------:R-:W-:Y:S01]  /*17a0*/  FADD.FTZ R0, R18, 0.69314718246459960938 ;  /* 0x3f31721812007421 */ /* 0x000fe20000010000 */
[----:B------:R-:W-:-:S04]  /*17b0*/  LOP3.LUT R18, R7, 0x80000000, R20, 0xb8, !PT ;  /* 0x8000000007127812 */ /* 0x000fc800078eb814 */
[----:B------:R-:W-:Y:S01]  /*17c0*/  LOP3.LUT R19, R0, 0x80000000, R21, 0xb8, !PT ;  /* 0x8000000000137812 */ /* 0x000fe200078eb815 */
[----:B------:R-:W-:Y:S06]  /*17d0*/  BRA `(.L_x_7430) ;  /* 0x0000001000a87947 */ /* 0x000fec0003800000 */
.L_x_7432:
[----:B------:R-:W-:Y:S02]  /*17e0*/  FSETP.NEU.FTZ.AND P1, PT, R21, RZ, PT ;  /* 0x000000ff1500720b */ /* 0x000fe40003f3d000 */
[----:B------:R-:W-:Y:S02]  /*17f0*/  FSETP.NEU.FTZ.AND P0, PT, R20, RZ, PT ;  /* 0x000000ff1400720b */ /* 0x000fe40003f1d000 */
[----:B------:R-:W-:Y:S02]  /*1800*/  MOV R19, R21 ;  /* 0x0000001500137202 */ /* 0x000fe40000000f00 */
[----:B------:R-:W-:-:S09]  /*1810*/  MOV R18, R20 ;  /* 0x0000001400127202 */ /* 0x000fd20000000f00 */
[----:B------:R-:W-:Y:S05]  /*1820*/  @!P0 BRA !P1, `(.L_x_7430) ;  /* 0x0000001000948947 */ /* 0x000fea0004800000 */
[----:B------:R-:W-:Y:S02]  /*1830*/  FSETP.GEU.FTZ.AND P1, PT, |R21|, 0.00021143197955098003149, PT ;  /* 0x395db3d71500780b */ /* 0x000fe40003f3e200 */
[----:B------:R-:W-:Y:S02]  /*1840*/  FSETP.GEU.FTZ.AND P0, PT, R22, 0.00021143197955098003149, PT ;  /* 0x395db3d71600780b */ /* 0x000fe40003f1e000 */
[----:B------:R-:W-:Y:S02]  /*1850*/  MOV R19, R21 ;  /* 0x0000001500137202 */ /* 0x000fe40000000f00 */
[----:B------:R-:W-:-:S09]  /*1860*/  MOV R18, R20 ;  /* 0x0000001400127202 */ /* 0x000fd20000000f00 */
[----:B------:R-:W-:Y:S05]  /*1870*/  @!P0 BRA !P1, `(.L_x_7430) ;  /* 0x0000001000808947 */ /* 0x000fea0004800000 */
        /* <DEDUP_REMOVED lines=60> */
[----:B------:R-:W-:Y:S02]  /*1c40*/  @!P0 FMUL.FTZ R8, |R21|, 0.5 ;  /* 0x3f00000015088820 */ /* 0x000fe40000410200 */
[----:B------:R-:W1:Y:S02]  /*1c50*/  @P0 MUFU.RCP R25, R18 ;  /* 0x0000001200190308 */ /* 0x000e640000001000 */
[----:B-1----:R-:W-:-:S07]  /*1c60*/  @P0 FMUL.FTZ.D2 R8, R10, R25 ;  /* 0x000000190a080220 */ /* 0x002fce0000310000 */
.L_x_7457:
[----:B------:R-:W-:Y:S05]  /*1c70*/  BSYNC.RECONVERGENT B1 ;  /* 0x0000000000017941 */ /* 0x000fea0003800200 */
.L_x_7456:
        /* <DEDUP_REMOVED lines=8> */
.L_x_7459:
[----:B------:R-:W-:Y:S05]  /*1d00*/  BSYNC.RECONVERGENT B1 ;  /* 0x0000000000017941 */ /* 0x000fea0003800200 */
.L_x_7458:
[----:B------:R-:W-:Y:S01]  /*1d10*/  FADD.FTZ R19, R19, R8 ;  /* 0x0000000813137221 */ /* 0x000fe20000010000 */
[----:B------:R-:W-:Y:S01]  /*1d20*/  HFMA2 R25, -RZ, RZ, 1.875, 0 ;  /* 0x3f800000ff197431 */ /* 0x000fe200000001ff */
[----:B------:R-:W-:Y:S02]  /*1d30*/  MOV R27, 0x3d39bf78 ;  /* 0x3d39bf78001b7802 */ /* 0x000fe40000000f00 */
[----:B------:R-:W-:-:S04]  /*1d40*/  FMUL.FTZ R10, R19, R2 ;  /* 0x00000002130a7220 */ /* 0x000fc80000410000 */
        /* <DEDUP_REMOVED lines=30> */
.L_x_7455:
[----:B------:R-:W-:-:S13]  /*1f30*/  FSETP.GEU.FTZ.AND P0, PT, R22, 1, PT ;  /* 0x3f8000001600780b */ /* 0x000fda0003f1e000 */
[----:B------:R-:W-:-:S04]  /*1f40*/  @!P0 FADD.FTZ R2, -R22, 1 ;  /* 0x3f80000016028421 */ /* 0x000fc80000010100 */
[----:B------:R-:W-:-:S06]  /*1f50*/  @!P0 FMUL.FTZ R2, R9, R2 ;  /* 0x0000000209028220 */ /* 0x000fcc0000410000 */
[----:B------:R-:W1:Y:S08]  /*1f60*/  @!P0 MUFU.SQRT R2, R2 ;  /* 0x0000000200028308 */ /* 0x000e700000002000 */
[----:B-1----:R-:W1:Y:S02]  /*1f70*/  @!P0 MUFU.RCP R18, R2 ;  /* 0x0000000200128308 */ /* 0x002e640000001000 */
[----:B-1----:R-:W-:Y:S01]  /*1f80*/  @!P0 FMUL.FTZ R18, R18, |R21| ;  /* 0x4000001512128220 */ /* 0x002fe20000410000 */
        /* <DEDUP_REMOVED lines=34> */
.L_x_7453:
[----:B------:R-:W-:-:S06]  /*21b0*/  FFMA.FTZ R2, R23, R23, -1 ;  /* 0xbf80000017027423 */ /* 0x000fcc0000010017 */
[----:B------:R-:W0:Y:S02]  /*21c0*/  MUFU.SQRT R2, R2 ;  /* 0x0000000200027308 */ /* 0x000e240000002000 */
[----:B0-----:R-:W-:-:S06]  /*21d0*/  FADD.FTZ R8, R23, R2 ;  /* 0x0000000217087221 */ /* 0x001fcc0000010000 */
[----:B------:R-:W0:Y:S02]  /*21e0*/  MUFU.LG2 R8, R8 ;  /* 0x0000000800087308 */ /* 0x000e240000000c00 */
[----:B0-----:R-:W-:-:S07]  /*21f0*/  FMUL.FTZ R18, R8, 0.69314718246459960938 ;  /* 0x3f31721808127820 */ /* 0x001fce0000410000 */
.L_x_7454:
[----:B------:R-:W-:Y:S05]  /*2200*/  BSYNC.RECONVERGENT B0 ;  /* 0x0000000000007941 */ /* 0x000fea0003800200 */
.L_x_7452:
        /* <DEDUP_REMOVED lines=43> */
.L_x_7467:
[----:B------:R-:W-:Y:S05]  /*24c0*/  BSYNC.RECONVERGENT B4 ;  /* 0x0000000000047941 */ /* 0x000fea0003800200 */
.L_x_7466:
[----:B------:R-:W-:-:S04]  /*24d0*/  FADD.FTZ R2, R7, R2 ;  /* 0x0000000207027221 */ /* 0x000fc80000010000 */
[----:B------:R-:W-:-:S04]  /*24e0*/  FMUL.FTZ R2, R2, R23 ;  /* 0x0000001702027220 */ /* 0x000fc80000410000 */
[----:B------:R0:W2:Y:S01]  /*24f0*/  MUFU.SQRT R19, R2 ;  /* 0x0000000200137308 */ /* 0x0000a20000002000 */
[----:B------:R-:W-:Y:S05]  /*2500*/  BRA `(.L_x_7464) ;  /* 0x00000000002c7947 */ /* 0x000fea0003800000 */
.L_x_7465:
        /* <DEDUP_REMOVED lines=11> */
.L_x_7464:
[----:B------:R-:W-:Y:S05]  /*25c0*/  BSYNC.RECONVERGENT B1 ;  /* 0x0000000000017941 */ /* 0x000fea0003800200 */
.L_x_7462:
[----:B------:R-:W-:Y:S05]  /*25d0*/  BSYNC.RELIABLE B0 ;  /* 0x0000000000007941 */ /* 0x000fea0003800100 */
.L_x_7461:
        /* <DEDUP_REMOVED lines=16> */
[----:B-1-3--:R-:W-:Y:S05]  /*26e0*/  CALL.REL.NOINC `($__internal_10_$__cuda_sm3x_div_rn_ftz_f32_slowpath) ;  /* 0x0000008000307944 */ /* 0x00afea0003c00000 */
.L_x_7469:
[----:B------:R-:W-:Y:S05]  /*26f0*/  BSYNC.RECONVERGENT B4 ;  /* 0x0000000000047941 */ /* 0x000fea0003800200 */
.L_x_7468:
        /* <DEDUP_REMOVED lines=28> */
.L_x_7463:
[----:B0-----:R-:W-:Y:S01]  /*28c0*/  MOV R7, 0x3f000000 ;  /* 0x3f00000000077802 */ /* 0x001fe20000000f00 */
        /* <DEDUP_REMOVED lines=24> */
.L_x_7470:
[----:B------:R-:W-:Y:S05]  /*2a50*/  BSYNC.RECONVERGENT B3 ;  /* 0x0000000000037941 */ /* 0x000fea0003800200 */
.L_x_7460:
[----:B-1----:R-:W-:Y:S02]  /*2a60*/  LOP3.LUT R19, R18, 0x80000000, R21, 0xb8, !PT ;  /* 0x8000000012137812 */ /* 0x002fe400078eb815 */
[----:B------:R-:W-:-:S07]  /*2a70*/  LOP3.LUT R18, R7, 0x80000000, R20, 0xb8, !PT ;  /* 0x8000000007127812 */ /* 0x000fce00078eb814 */
.L_x_7430:
[----:B------:R-:W-:Y:S05]  /*2a80*/  BSYNC.RECONVERGENT B2 ;  /* 0x0000000000027941 */ /* 0x000fea0003800200 */
.L_x_7429:
[----:B------:R-:W-:Y:S05]  /*2a90*/  WARPSYNC.ALL ;  /* 0x0000000000007948 */ /* 0x000fea0003800000 */
[----:B------:R-:W-:Y:S01]  /*2aa0*/  IADD3 R23, PT, PT, R5, 0x80, RZ ;  /* 0x0000008005177810 */ /* 0x000fe20007ffe0ff */
[----:B------:R-:W-:Y:S01]  /*2ab0*/  BSSY.RECONVERGENT B2, `(.L_x_7471) ;  /* 0x000028d000027945 */ /* 0x000fe20003800200 */
[----:B-----5:R-:W-:Y:S02]  /*2ac0*/  CS2R R20, SRZ ;  /* 0x0000000000147805 */ /* 0x020fe4000001ff00 */
[----:B------:R-:W-:-:S13]  /*2ad0*/  ISETP.GE.AND P0, PT, R23, R4, PT ;  /* 0x000000041700720c */ /* 0x000fda0003f06270 */
[----:B------:R-:W-:Y:S05]  /*2ae0*/  @P0 BRA `(.L_x_7472) ;  /* 0x0000002800240947 */ /* 0x000fea0003800000 */
[C---:B------:R-:W-:Y:S01]  /*2af0*/  FSETP.NAN.FTZ.AND P1, PT, |R13|.reuse, |R13|, PT ;  /* 0x4000000d0d00720b */ /* 0x040fe20003f38200 */
        /* <DEDUP_REMOVED lines=15> */
[----:B------:R-:W-:-:S05]  /*2bf0*/  @P0 FADD.FTZ R20, R20, R7 ;  /* 0x0000000714140221 */ /* 0x000fca0000010000 */
[----:B------:R-:W-:Y:S01]  /*2c00*/  @P0 MOV R21, R20 ;  /* 0x0000001400150202 */ /* 0x000fe20000000f00 */
[----:B------:R-:W-:Y:S01]  /*2c10*/  @!P0 FADD.FTZ R21, R13, R13 ;  /* 0x0000000d0d158221 */ /* 0x000fe20000010000 */
[----:B------:R-:W-:Y:S01]  /*2c20*/  @!P0 MOV R20, R12 ;  /* 0x0000000c00148202 */ /* 0x000fe20000000f00 */
[----:B------:R-:W-:Y:S06]  /*2c30*/  BRA `(.L_x_7472) ;  /* 0x0000002400d07947 */ /* 0x000fec0003800000 */
.L_x_7473:
[----:B------:R-:W-:-:S04]  /*2c40*/  FMNMX.FTZ R0, R22, |R13|, !PT ;  /* 0x4000000d16007209 */ /* 0x000fc80007810000 */
[----:B------:R-:W-:-:S13]  /*2c50*/  FSETP.GT.FTZ.AND P0, PT, R0, 8388608, PT ;  /* 0x4b0000000000780b */ /* 0x000fda0003f14000 */
[----:B------:R-:W-:Y:S05]  /*2c60*/  @P0 BRA `(.L_x_7474) ;  /* 0x0000001000c00947 */ /* 0x000fea0003800000 */
        /* <DEDUP_REMOVED lines=16> */
[CC--:B---3--:R-:W-:Y:S02]  /*2d70*/  VIMNMX R6, PT, PT, R11.reuse, R10.reuse, !PT ;  /* 0x0000000a0b067248 */ /* 0x0c8fe40007fe0100 */
        /* <DEDUP_REMOVED lines=13> */
[----:B------:R-:W-:Y:S01]  /*2e50*/  FSETP.NEU.FTZ.AND P1, PT, R10, +INF , PT ;  /* 0x7f8000000a00780b */ /* 0x000fe20003f3d000 */
[-C--:B------:R-:W-:Y:S01]  /*2e60*/  FMUL.FTZ R21, R11, R25.reuse ;  /* 0x000000190b157220 */ /* 0x080fe20000410000 */
[----:B------:R-:W-:-:S03]  /*2e70*/  FMUL.FTZ R25, R2, R25 ;  /* 0x0000001902197220 */ /* 0x000fc60000410000 */
[----:B------:R-:W-:Y:S01]  /*2e80*/  FMUL.FTZ R26, R21, R21 ;  /* 0x00000015151a7220 */ /* 0x000fe20000410000 */
[----:B------:R-:W0:Y:S01]  /*2e90*/  MUFU.SQRT R24, R24 ;  /* 0x0000001800187308 */ /* 0x000e220000002000 */
[----:B------:R-:W-:Y:S02]  /*2ea0*/  LOP3.LUT R21, R8, 0x800000, RZ, 0xfc, !PT ;  /* 0x0080000008157812 */ /* 0x000fe400078efcff */
        /* <DEDUP_REMOVED lines=34> */
.L_x_7480:
[----:B------:R-:W-:-:S04]  /*30d0*/  FADD.FTZ R2, -R9, R6 ;  /* 0x0000000609027221 */ /* 0x000fc80000010100 */
[----:B------:R-:W-:-:S07]  /*30e0*/  FMUL.FTZ R2, R2, 0.5 ;  /* 0x3f00000002027820 */ /* 0x000fce0000410000 */
.L_x_7481:
[----:B------:R-:W-:Y:S05]  /*30f0*/  BSYNC.RECONVERGENT B1 ;  /* 0x0000000000017941 */ /* 0x000fea0003800200 */
.L_x_7479:
        /* <DEDUP_REMOVED lines=11> */
.L_x_7483:
[----:B------:R-:W-:-:S04]  /*31b0*/  FADD.FTZ R25, R11, -R8 ;  /* 0x800000080b197221 */ /* 0x000fc80000010000 */
[----:B------:R-:W-:-:S07]  /*31c0*/  FMUL.FTZ R25, R25, 0.5 ;  /* 0x3f00000019197820 */ /* 0x000fce0000410000 */
.L_x_7484:
[----:B------:R-:W-:Y:S05]  /*31d0*/  BSYNC.RECONVERGENT B1 ;  /* 0x0000000000017941 */ /* 0x000fea0003800200 */
.L_x_7482:
        /* <DEDUP_REMOVED lines=35> */
.L_x_7478:
        /* <DEDUP_REMOVED lines=35> */
.L_x_7485:
[----:B------:R-:W-:-:S04]  /*3640*/  FADD.FTZ R2, -R22, 1 ;  /* 0x3f80000016027421 */ /* 0x000fc80000010100 */
[----:B------:R-:W-:-:S06]  /*3650*/  FMUL.FTZ R2, R9, R2 ;  /* 0x0000000209027220 */ /* 0x000fcc0000410000 */
[----:B------:R-:W0:Y:S08]  /*3660*/  MUFU.SQRT R2, R2 ;  /* 0x0000000200027308 */ /* 0x000e300000002000 */
[----:B0-----:R-:W0:Y:S02]  /*3670*/  MUFU.RCP R24, R2 ;  /* 0x0000000200187308 */ /* 0x001e240000001000 */
[----:B0-----:R-:W-:Y:S01]  /*3680*/  FMUL.FTZ R24, R24, |R13| ;  /* 0x4000000d18187220 */ /* 0x001fe20000410000 */
[----:B------:R-:W-:Y:S06]  /*3690*/  BRA `(.L_x_7476) ;  /* 0x0000000000047947 */ /* 0x000fec0003800000 */
.L_x_7477:
[----:B------:R0:W1:Y:S02]  /*36a0*/  MUFU.SQRT R24, R7 ;  /* 0x0000000700187308 */ /* 0x0000640000002000 */
.L_x_7476:
[----:B------:R-:W-:Y:S05]  /*36b0*/  BSYNC.RECONVERGENT B0 ;  /* 0x0000000000007941 */ /* 0x000fea0003800200 */
.L_x_7475:
        /* <DEDUP_REMOVED lines=35> */
.L_x_7489:
        /* <DEDUP_REMOVED lines=23> */
.L_x_7495:
[----:B------:R-:W-:-:S04]  /*3a60*/  FADD.FTZ R0, -R0, R11 ;  /* 0x0000000b00007221 */ /* 0x000fc80000010100 */
[----:B------:R-:W-:-:S07]  /*3a70*/  FMUL.FTZ R7, R0, 0.5 ;  /* 0x3f00000000077820 */ /* 0x000fce0000410000 */
.L_x_7496:
[----:B------:R-:W-:Y:S05]  /*3a80*/  BSYNC.RECONVERGENT B4 ;  /* 0x0000000000047941 */ /* 0x000fea0003800200 */
.L_x_7494:
[----:B------:R-:W-:Y:S01]  /*3a90*/  FADD.FTZ R2, R7, R2 ;  /* 0x0000000207027221 */ /* 0x000fe20000010000 */
[----:B------:R-:W-:-:S04]  /*3aa0*/  FADD.FTZ R21, R22, R21 ;  /* 0x0000001516157221 */ /* 0x000fc80000010000 */
[----:B------:R-:W-:-:S06]  /*3ab0*/  FMUL.FTZ R21, R2, R21 ;  /* 0x0000001502157220 */ /* 0x000fcc0000410000 */
[----:B------:R-:W0:Y:S01]  /*3ac0*/  MUFU.SQRT R21, R21 ;  /* 0x0000001500157308 */ /* 0x000e220000002000 */
[----:B------:R-:W-:Y:S05]  /*3ad0*/  BRA `(.L_x_7497) ;  /* 0x0000000000487947 */ /* 0x000fea0003800000 */
.L_x_7493:
        /* <DEDUP_REMOVED lines=12> */
.L_x_7492:
[----:B------:R-:W-:Y:S01]  /*3ba0*/  FADD.FTZ R0, R21, 1 ;  /* 0x3f80000015007421 */ /* 0x000fe20000010000 */
[----:B0-----:R-:W-:Y:S01]  /*3bb0*/  MUFU.SQRT R7, R7 ;  /* 0x0000000700077308 */ /* 0x001fe20000002000 */
[----:B------:R-:W-:Y:S02]  /*3bc0*/  MOV R22, 0x3f800000 ;  /* 0x3f80000000167802 */ /* 0x000fe40000000f00 */
[----:B------:R-:W-:-:S06]  /*3bd0*/  FMUL.FTZ R0, R0, 0.5 ;  /* 0x3f00000000007820 */ /* 0x000fcc0000410000 */
[----:B------:R-:W0:Y:S02]  /*3be0*/  MUFU.SQRT R0, R0 ;  /* 0x0000000000007308 */ /* 0x000e240000002000 */
[----:B0-----:R-:W-:-:S07]  /*3bf0*/  FMUL.FTZ R21, R7, R0 ;  /* 0x0000000007157220 */ /* 0x001fce0000410000 */
.L_x_7497:
[----:B------:R-:W-:Y:S05]  /*3c00*/  BSYNC.RECONVERGENT B1 ;  /* 0x0000000000017941 */ /* 0x000fea0003800200 */
.L_x_7491:
[----:B------:R-:W-:Y:S05]  /*3c10*/  BRA `(.L_x_7498) ;  /* 0x0000000000087947 */ /* 0x000fea0003800000 */
.L_x_7488:
[----:B------:R-:W-:Y:S01]  /*3c20*/  FMUL.FTZ R21, R21, 16777216 ;  /* 0x4b80000015157820 */ /* 0x000fe20000410000 */
[----:B------:R-:W-:-:S07]  /*3c30*/  FMUL.FTZ R22, R22, 16777216 ;  /* 0x4b80000016167820 */ /* 0x000fce0000410000 */
.L_x_7498:
[----:B------:R-:W-:Y:S05]  /*3c40*/  BSYNC.RELIABLE B0 ;  /* 0x0000000000007941 */ /* 0x000fea0003800100 */
.L_x_7487:
        /* <DEDUP_REMOVED lines=16> */
[----:B-1----:R-:W-:Y:S05]  /*3d50*/  CALL.REL.NOINC `($__internal_10_$__cuda_sm3x_div_rn_ftz_f32_slowpath) ;  /* 0x0000006800947944 */ /* 0x002fea0003c00000 */
.L_x_7500:
[----:B------:R-:W-:Y:S05]  /*3d60*/  BSYNC.RECONVERGENT B4 ;  /* 0x0000000000047941 */ /* 0x000fea0003800200 */
.L_x_7499:
        /* <DEDUP_REMOVED lines=28> */
.L_x_7490:
[----:B------:R-:W-:Y:S05]  /*3f30*/  BSYNC.RECONVERGENT B3 ;  /* 0x0000000000037941 */ /* 0x000fea0003800200 */
.L_x_7486:
[----:B-1----:R-:W-:Y:S02]  /*3f40*/  LOP3.LUT R21, R24, 0x80000000, R13, 0xb8, !PT ;  /* 0x8000000018157812 */ /* 0x002fe400078eb80d */
[----:B------:R-:W-:Y:S01]  /*3f50*/  LOP3.LUT R20, R7, 0x80000000, R12, 0xb8, !PT ;  /* 0x8000000007147812 */ /* 0x000fe200078eb80c */
[----:B------:R-:W-:Y:S06]  /*3f60*/  BRA `(.L_x_7472) ;  /* 0x0000001400047947 */ /* 0x000fec0003800000 */
.L_x_7474:
        /* <DEDUP_REMOVED lines=31> */
[----:B---3--:R-:W-:Y:S05]  /*4160*/  CALL.REL.NOINC `($__internal_10_$__cuda_sm3x_div_rn_ftz_f32_slowpath) ;  /* 0x0000006400907944 */ /* 0x008fea0003c00000 */
.L_x_7506:
[----:B------:R-:W-:Y:S05]  /*4170*/  BSYNC.RECONVERGENT B4 ;  /* 0x0000000000047941 */ /* 0x000fea0003800200 */
.L_x_7505:
        /* <DEDUP_REMOVED lines=22> */
.L_x_7504:
[CC--:B------:R-:W-:Y:S01]  /*42e0*/  VIMNMX R2, PT, PT, R0.reuse, R7.reuse, !PT ;  /* 0x0000000700027248 */ /* 0x0c0fe20007fe0100 */
[----:B------:R-:W-:Y:S01]  /*42f0*/  MUFU.RCP R9, R20 ;  /* 0x0000001400097308 */ /* 0x000fe20000001000 */
[----:B------:R-:W-:Y:S01]  /*4300*/  VIMNMX R0, PT, PT, R0, R7, PT ;  /* 0x0000000700007248 */ /* 0x000fe20003fe0100 */
[----:B------:R-:W-:Y:S01]  /*4310*/  BSSY.RECONVERGENT B4, `(.L_x_7508) ;  /* 0x0000019000047945 */ /* 0x000fe20003800200 */
[----:B---3--:R-:W-:Y:S02]  /*4320*/  LOP3.LUT R6, R2, 0xfe000000, RZ, 0xc0, !PT ;  /* 0xfe00000002067812 */ /* 0x008fe400078ec0ff */
        /* <DEDUP_REMOVED lines=23> */
.L_x_7509:
[----:B------:R-:W-:Y:S05]  /*44a0*/  BSYNC.RECONVERGENT B4 ;  /* 0x0000000000047941 */ /* 0x000fea0003800200 */
.L_x_7508:
        /* <DEDUP_REMOVED lines=22> */
.L_x_7503:
[----:B------:R-:W-:Y:S01]  /*4610*/  FMUL.FTZ R0, R13, -0.36787945032119750977 ;  /* 0xbebc5ab20d007820 */ /* 0x000fe20000410000 */
[----:B------:R-:W-:Y:S01]  /*4620*/  FMUL.FTZ R2, R12, -0.36787945032119750977 ;  /* 0xbebc5ab20c027820 */ /* 0x000fe20000410000 */
[----:B------:R-:W-:Y:S01]  /*4630*/  MUFU.RCP R9, R20 ;  /* 0x0000001400097308 */ /* 0x000fe20000001000 */
[----:B------:R-:W-:Y:S01]  /*4640*/  BSSY.RECONVERGENT B4, `(.L_x_7510) ;  /* 0x000001e000047945 */ /* 0x000fe20003800200 */
        /* <DEDUP_REMOVED lines=29> */
.L_x_7511:
[----:B------:R-:W-:Y:S05]  /*4820*/  BSYNC.RECONVERGENT B4 ;  /* 0x0000000000047941 */ /* 0x000fea0003800200 */
.L_x_7510:
        /* <DEDUP_REMOVED lines=22> */
.L_x_7502:
        /* <DEDUP_REMOVED lines=25> */
.L_x_7515:
[----:B------:R-:W-:Y:S05]  /*4b20*/  BSYNC.RECONVERGENT B4 ;  /* 0x0000000000047941 */ /* 0x000fea0003800200 */
.L_x_7514:
[----:B------:R-:W-:Y:S02]  /*4b30*/  HFMA2 R7, -RZ, RZ, 0.89990234375, 10328 ;  /* 0x3b33710bff077431 */ /* 0x000fe400000001ff */
[----:B------:R-:W-:Y:S01]  /*4b40*/  FMUL.FTZ R2, R0, R0 ;  /* 0x0000000000027220 */ /* 0x000fe20000410000 */
[----:B------:R-:W-:Y:S01]  /*4b50*/  MOV R9, 0x3fd774eb ;  /* 0x3fd774eb00097802 */ /* 0x000fe20000000f00 */
[----:B------:R-:W-:Y:S01]  /*4b60*/  FADD.FTZ R21, R22, |R13| ;  /* 0x4000000d16157221 */ /* 0x000fe20000010000 */
        /* <DEDUP_REMOVED lines=18> */
.L_x_7513:
[CC--:B------:R-:W-:Y:S01]  /*4c90*/  VIMNMX R0, PT, PT, R7.reuse, R22.reuse, !PT ;  /* 0x0000001607007248 */ /* 0x0c0fe20007fe0100 */
[----:B------:R-:W-:Y:S01]  /*4ca0*/  MUFU.RCP R11, R20 ;  /* 0x00000014000b7308 */ /* 0x000fe20000001000 */
[----:B------:R-:W-:Y:S01]  /*4cb0*/  VIMNMX R7, PT, PT, R7, R22, PT ;  /* 0x0000001607077248 */ /* 0x000fe20003fe0100 */
[----:B------:R-:W-:Y:S01]  /*4cc0*/  BSSY.RECONVERGENT B4, `(.L_x_7516) ;  /* 0x000001a000047945 */ /* 0x000fe20003800200 */
[----:B------:R-:W-:Y:S02]  /*4cd0*/  LOP3.LUT R2, R0, 0xfe000000, RZ, 0xc0, !PT ;  /* 0xfe00000000027812 */ /* 0x000fe400078ec0ff */
[----:B------:R-:W-:Y:S02]  /*4ce0*/  FSETP.NEU.FTZ.AND P0, PT, R7, RZ, PT ;  /* 0x000000ff0700720b */ /* 0x000fe40003f1d000 */
[C---:B---3--:R-:W-:Y:S02]  /*4cf0*/  LOP3.LUT R6, R2.reuse, 0x7e800000, RZ, 0x3c, !PT ;  /* 0x7e80000002067812 */ /* 0x048fe400078e3cff */
        /* <DEDUP_REMOVED lines=22> */
.L_x_7517:
[----:B------:R-:W-:Y:S05]  /*4e60*/  BSYNC.RECONVERGENT B4 ;  /* 0x0000000000047941 */ /* 0x000fea0003800200 */
.L_x_7516:
        /* <DEDUP_REMOVED lines=22> */
.L_x_7512:
        /* <DEDUP_REMOVED lines=33> */
.L_x_7519:
[----:B------:R-:W-:Y:S05]  /*51e0*/  BSYNC.RECONVERGENT B4 ;  /* 0x0000000000047941 */ /* 0x000fea0003800200 */
.L_x_7518:
        /* <DEDUP_REMOVED lines=21> */
.L_x_7507:
[----:B------:R-:W-:Y:S05]  /*5340*/  BSYNC.RECONVERGENT B3 ;  /* 0x0000000000037941 */ /* 0x000fea0003800200 */
.L_x_7501:
[----:B------:R-:W-:Y:S01]  /*5350*/  FADD.FTZ R24, R24, 0.69314718246459960938 ;  /* 0x3f31721818187421 */ /* 0x000fe20000010000 */
[----:B------:R-:W-:-:S04]  /*5360*/  LOP3.LUT R20, R21, 0x80000000, R12, 0xb8, !PT ;  /* 0x8000000015147812 */ /* 0x000fc800078eb80c */
[----:B------:R-:W-:-:S07]  /*5370*/  LOP3.LUT R21, R24, 0x80000000, R13, 0xb8, !PT ;  /* 0x8000000018157812 */ /* 0x000fce00078eb80d */
.L_x_7472:
[----:B------:R-:W-:Y:S05]  /*5380*/  BSYNC.RECONVERGENT B2 ;  /* 0x0000000000027941 */ /* 0x000fea0003800200 */
.L_x_7471:
[----:B------:R-:W-:Y:S05]  /*5390*/  WARPSYNC.ALL ;  /* 0x0000000000007948 */ /* 0x000fea0003800000 */
[----:B------:R-:W-:Y:S01]  /*53a0*/  IADD3 R7, PT, PT, R5, 0x100, RZ ;  /* 0x0000010005077810 */ /* 0x000fe20007ffe0ff */
[----:B------:R-:W-:Y:S01]  /*53b0*/  BSSY.RECONVERGENT B2, `(.L_x_7520) ;  /* 0x000028d000027945 */ /* 0x000fe20003800200 */
[----:B------:R-:W-:Y:S02]  /*53c0*/  CS2R R12, SRZ ;  /* 0x00000000000c7805 */ /* 0x000fe4000001ff00 */
        /* <DEDUP_REMOVED lines=23> */
.L_x_7522:
        /* <DEDUP_REMOVED lines=73> */
.L_x_7529:
[----:B------:R-:W-:-:S04]  /*59d0*/  FADD.FTZ R2, -R9, R6 ;  /* 0x0000000609027221 */ /* 0x000fc80000010100 */
[----:B------:R-:W-:-:S07]  /*59e0*/  FMUL.FTZ R2, R2, 0.5 ;  /* 0x3f00000002027820 */ /* 0x000fce0000410000 */
.L_x_7530:
[----:B------:R-:W-:Y:S05]  /*59f0*/  BSYNC.RECONVERGENT B1 ;  /* 0x0000000000017941 */ /* 0x000fea0003800200 */
.L_x_7528:
        /* <DEDUP_REMOVED lines=11> */
.L_x_7532:
[----:B------:R-:W-:-:S04]  /*5ab0*/  FADD.FTZ R25, R11, -R8 ;  /* 0x800000080b197221 */ /* 0x000fc80000010000 */
[----:B------:R-:W-:-:S07]  /*5ac0*/  FMUL.FTZ R25, R25, 0.5 ;  /* 0x3f00000019197820 */ /* 0x000fce0000410000 */
.L_x_7533:
[----:B------:R-:W-:Y:S05]  /*5ad0*/  BSYNC.RECONVERGENT B1 ;  /* 0x0000000000017941 */ /* 0x000fea0003800200 */
.L_x_7531:
        /* <DEDUP_REMOVED lines=35> */
.L_x_7527:
        /* <DEDUP_REMOVED lines=35> */
.L_x_7534:
[----:B------:R-:W-:-:S04]  /*5f40*/  FADD.FTZ R2, -R22, 1 ;  /* 0x3f80000016027421 */ /* 0x000fc80000010100 */
[----:B------:R-:W-:-:S06]  /*5f50*/  FMUL.FTZ R2, R9, R2 ;  /* 0x0000000209027220 */ /* 0x000fcc0000410000 */
[----:B------:R-:W0:Y:S08]  /*5f60*/  MUFU.SQRT R2, R2 ;  /* 0x0000000200027308 */ /* 0x000e300000002000 */
[----:B0-----:R-:W0:Y:S02]  /*5f70*/  MUFU.RCP R24, R2 ;  /* 0x0000000200187308 */ /* 0x001e240000001000 */
[----:B0-----:R-:W-:Y:S01]  /*5f80*/  FMUL.FTZ R24, R24, |R15| ;  /* 0x4000000f18187220 */ /* 0x001fe20000410000 */
[----:B------:R-:W-:Y:S06]  /*5f90*/  BRA `(.L_x_7525) ;  /* 0x0000000000047947 */ /* 0x000fec0003800000 */
.L_x_7526:
[----:B------:R0:W1:Y:S02]  /*5fa0*/  MUFU.SQRT R24, R7 ;  /* 0x0000000700187308 */ /* 0x0000640000002000 */
.L_x_7525:
[----:B------:R-:W-:Y:S05]  /*5fb0*/  BSYNC.RECONVERGENT B0 ;  /* 0x0000000000007941 */ /* 0x000fea0003800200 */
.L_x_7524:
        /* <DEDUP_REMOVED lines=35> */
.L_x_7538:
        /* <DEDUP_REMOVED lines=23> */
.L_x_7544:
[----:B------:R-:W-:-:S04]  /*6360*/  FADD.FTZ R0, -R0, R11 ;  /* 0x0000000b00007221 */ /* 0x000fc80000010100 */
[----:B------:R-:W-:-:S07]  /*6370*/  FMUL.FTZ R7, R0, 0.5 ;  /* 0x3f00000000077820 */ /* 0x000fce0000410000 */
.L_x_7545:
[----:B------:R-:W-:Y:S05]  /*6380*/  BSYNC.RECONVERGENT B4 ;  /* 0x0000000000047941 */ /* 0x000fea0003800200 */
.L_x_7543:
[----:B------:R-:W-:Y:S01]  /*6390*/  FADD.FTZ R2, R7, R2 ;  /* 0x0000000207027221 */ /* 0x000fe20000010000 */
[----:B------:R-:W-:-:S04]  /*63a0*/  FADD.FTZ R13, R22, R13 ;  /* 0x0000000d160d7221 */ /* 0x000fc80000010000 */
[----:B------:R-:W-:-:S06]  /*63b0*/  FMUL.FTZ R13, R2, R13 ;  /* 0x0000000d020d7220 */ /* 0x000fcc0000410000 */
[----:B------:R-:W0:Y:S01]  /*63c0*/  MUFU.SQRT R13, R13 ;  /* 0x0000000d000d7308 */ /* 0x000e220000002000 */
[----:B------:R-:W-:Y:S05]  /*63d0*/  BRA `(.L_x_7546) ;  /* 0x0000000000487947 */ /* 0x000fea0003800000 */
.L_x_7542:
        /* <DEDUP_REMOVED lines=12> */
.L_x_7541:
[----:B------:R-:W-:Y:S01]  /*64a0*/  FADD.FTZ R0, R13, 1 ;  /* 0x3f8000000d007421 */ /* 0x000fe20000010000 */
[----:B0-----:R-:W-:Y:S01]  /*64b0*/  MUFU.SQRT R7, R7 ;  /* 0x0000000700077308 */ /* 0x001fe20000002000 */
[----:B------:R-:W-:Y:S02]  /*64c0*/  MOV R22, 0x3f800000 ;  /* 0x3f80000000167802 */ /* 0x000fe40000000f00 */
[----:B------:R-:W-:-:S06]  /*64d0*/  FMUL.FTZ R0, R0, 0.5 ;  /* 0x3f00000000007820 */ /* 0x000fcc0000410000 */
[----:B------:R-:W0:Y:S02]  /*64e0*/  MUFU.SQRT R0, R0 ;  /* 0x0000000000007308 */ /* 0x000e240000002000 */
[----:B0-----:R-:W-:-:S07]  /*64f0*/  FMUL.FTZ R13, R7, R0 ;  /* 0x00000000070d7220 */ /* 0x001fce0000410000 */
.L_x_7546:
[----:B------:R-:W-:Y:S05]  /*6500*/  BSYNC.RECONVERGENT B1 ;  /* 0x0000000000017941 */ /* 0x000fea0003800200 */
.L_x_7540:
[----:B------:R-:W-:Y:S05]  /*6510*/  BRA `(.L_x_7547) ;  /* 0x0000000000087947 */ /* 0x000fea0003800000 */
.L_x_7537:
[----:B------:R-:W-:Y:S01]  /*6520*/  FMUL.FTZ R13, R13, 16777216 ;  /* 0x4b8000000d0d7820 */ /* 0x000fe20000410000 */
[----:B------:R-:W-:-:S07]  /*6530*/  FMUL.FTZ R22, R22, 16777216 ;  /* 0x4b80000016167820 */ /* 0x000fce0000410000 */
.L_x_7547:
[----:B------:R-:W-:Y:S05]  /*6540*/  BSYNC.RELIABLE B0 ;  /* 0x0000000000007941 */ /* 0x000fea0003800100 */
.L_x_7536:
        /* <DEDUP_REMOVED lines=17> */
.L_x_7549:
[----:B------:R-:W-:Y:S05]  /*6660*/  BSYNC.RECONVERGENT B4 ;  /* 0x0000000000047941 */ /* 0x000fea0003800200 */
.L_x_7548:
        /* <DEDUP_REMOVED lines=28> */
.L_x_7539:
[----:B------:R-:W-:Y:S05]  /*6830*/  BSYNC.RECONVERGENT B3 ;  /* 0x0000000000037941 */ /* 0x000fea0003800200 */
.L_x_7535:
[----:B-1----:R-:W-:Y:S02]  /*6840*/  LOP3.LUT R13, R24, 0x80000000, R15, 0xb8, !PT ;  /* 0x80000000180d7812 */ /* 0x002fe400078eb80f */
[----:B------:R-:W-:Y:S01]  /*6850*/  LOP3.LUT R12, R7, 0x80000000, R14, 0xb8, !PT ;  /* 0x80000000070c7812 */ /* 0x000fe200078eb80e */
[----:B------:R-:W-:Y:S06]  /*6860*/  BRA `(.L_x_7521) ;  /* 0x0000001400047947 */ /* 0x000fec0003800000 */
.L_x_7523:
        /* <DEDUP_REMOVED lines=32> */
.L_x_7555:
[----:B------:R-:W-:Y:S05]  /*6a70*/  BSYNC.RECONVERGENT B4 ;  /* 0x0000000000047941 */ /* 0x000fea0003800200 */
.L_x_7554:
        /* <DEDUP_REMOVED lines=22> */
.L_x_7553:
        /* <DEDUP_REMOVED lines=28> */
.L_x_7558:
[----:B------:R-:W-:Y:S05]  /*6da0*/  BSYNC.RECONVERGENT B4 ;  /* 0x0000000000047941 */ /* 0x000fea0003800200 */
.L_x_7557:
        /* <DEDUP_REMOVED lines=22> */
.L_x_7552:
        /* <DEDUP_REMOVED lines=33> */
.L_x_7560:
[----:B------:R-:W-:Y:S05]  /*7120*/  BSYNC.RECONVERGENT B4 ;  /* 0x0000000000047941 */ /* 0x000fea0003800200 */
.L_x_7559:
        /* <DEDUP_REMOVED lines=22> */
.L_x_7551:
        /* <DEDUP_REMOVED lines=25> */
.L_x_7564:
[----:B------:R-:W-:Y:S05]  /*7420*/  BSYNC.RECONVERGENT B4 ;  /* 0x0000000000047941 */ /* 0x000fea0003800200 */
.L_x_7563:
        /* <DEDUP_REMOVED lines=22> */
.L_x_7562:
        /* <DEDUP_REMOVED lines=29> */
.L_x_7566:
[----:B------:R-:W-:Y:S05]  /*7760*/  BSYNC.RECONVERGENT B4 ;  /* 0x0000000000047941 */ /* 0x000fea0003800200 */
.L_x_7565:
        /* <DEDUP_REMOVED lines=22> */
.L_x_7561:
        /* <DEDUP_REMOVED lines=33> */
.L_x_7568:
[----:B------:R-:W-:Y:S05]  /*7ae0*/  BSYNC.RECONVERGENT B4 ;  /* 0x0000000000047941 */ /* 0x000fea0003800200 */
.L_x_7567:
        /* <DEDUP_REMOVED lines=21> */
.L_x_7556:
[----:B------:R-:W-:Y:S05]  /*7c40*/  BSYNC.RECONVERGENT B3 ;  /* 0x0000000000037941 */ /* 0x000fea0003800200 */
.L_x_7550:
[----:B------:R-:W-:Y:S01]  /*7c50*/  FADD.FTZ R24, R24, 0.69314718246459960938 ;  /* 0x3f31721818187421 */ /* 0x000fe20000010000 */
[----:B------:R-:W-:-:S04]  /*7c60*/  LOP3.LUT R12, R13, 0x80000000, R14, 0xb8, !PT ;  /* 0x800000000d0c7812 */ /* 0x000fc800078eb80e */
[----:B------:R-:W-:-:S07]  /*7c70*/  LOP3.LUT R13, R24, 0x80000000, R15, 0xb8, !PT ;  /* 0x80000000180d7812 */ /* 0x000fce00078eb80f */
.L_x_7521:
[----:B------:R-:W-:Y:S05]  /*7c80*/  BSYNC.RECONVERGENT B2 ;  /* 0x0000000000027941 */ /* 0x000fea0003800200 */
.L_x_7520:
        /* <DEDUP_REMOVED lines=27> */
.L_x_7571:
        /* <DEDUP_REMOVED lines=73> */
.L_x_7578:
[----:B------:R-:W-:-:S04]  /*82d0*/  FADD.FTZ R2, -R9, R6 ;  /* 0x0000000609027221 */ /* 0x000fc80000010100 */
[----:B------:R-:W-:-:S07]  /*82e0*/  FMUL.FTZ R2, R2, 0.5 ;  /* 0x3f00000002027820 */ /* 0x000fce0000410000 */
.L_x_7579:
[----:B------:R-:W-:Y:S05]  /*82f0*/  BSYNC.RECONVERGENT B1 ;  /* 0x0000000000017941 */ /* 0x000fea0003800200 */
.L_x_7577:
        /* <DEDUP_REMOVED lines=11> */
.L_x_7581:
[----:B------:R-:W-:-:S04]  /*83b0*/  FADD.FTZ R15, R11, -R8 ;  /* 0x800000080b0f7221 */ /* 0x000fc80000010000 */
[----:B------:R-:W-:-:S07]  /*83c0*/  FMUL.FTZ R15, R15, 0.5 ;  /* 0x3f0000000f0f7820 */ /* 0x000fce0000410000 */
.L_x_7582:
[----:B------:R-:W-:Y:S05]  /*83d0*/  BSYNC.RECONVERGENT B1 ;  /* 0x0000000000017941 */ /* 0x000fea0003800200 */
.L_x_7580:
        /* <DEDUP_REMOVED lines=35> */
.L_x_7576:
        /* <DEDUP_REMOVED lines=35> */
.L_x_7583:
[----:B------:R-:W-:-:S04]  /*8840*/  FADD.FTZ R2, -R14, 1 ;  /* 0x3f8000000e027421 */ /* 0x000fc80000010100 */
[----:B------:R-:W-:-:S06]  /*8850*/  FMUL.FTZ R2, R9, R2 ;  /* 0x0000000209027220 */ /* 0x000fcc0000410000 */
[----:B------:R-:W0:Y:S08]  /*8860*/  MUFU.SQRT R2, R2 ;  /* 0x0000000200027308 */ /* 0x000e300000002000 */
[----:B0-----:R-:W0:Y:S02]  /*8870*/  MUFU.RCP R22, R2 ;  /* 0x0000000200167308 */ /* 0x001e240000001000 */
[----:B0-----:R-:W-:Y:S01]  /*8880*/  FMUL.FTZ R22, R22, |R17| ;  /* 0x4000001116167220 */ /* 0x001fe20000410000 */
[----:B------:R-:W-:Y:S06]  /*8890*/  BRA `(.L_x_7574) ;  /* 0x0000000000047947 */ /* 0x000fec0003800000 */
.L_x_7575:
[----:B------:R0:W1:Y:S02]  /*88a0*/  MUFU.SQRT R22, R7 ;  /* 0x0000000700167308 */ /* 0x0000640000002000 */
.L_x_7574:
[----:B------:R-:W-:Y:S05]  /*88b0*/  BSYNC.RECONVERGENT B0 ;  /* 0x0000000000007941 */ /* 0x000fea0003800200 */
.L_x_7573:
        /* <DEDUP_REMOVED lines=35> */
.L_x_7587:
        /* <DEDUP_REMOVED lines=23> */
.L_x_7593:
[----:B------:R-:W-:-:S04]  /*8c60*/  FADD.FTZ R0, -R0, R11 ;  /* 0x0000000b00007221 */ /* 0x000fc80000010100 */
[----:B------:R-:W-:-:S07]  /*8c70*/  FMUL.FTZ R7, R0, 0.5 ;  /* 0x3f00000000077820 */ /* 0x000fce0000410000 */
.L_x_7594:
[----:B------:R-:W-:Y:S05]  /*8c80*/  BSYNC.RECONVERGENT B4 ;  /* 0x0000000000047941 */ /* 0x000fea0003800200 */
.L_x_7592:
[----:B------:R-:W-:Y:S01]  /*8c90*/  FADD.FTZ R2, R7, R2 ;  /* 0x0000000207027221 */ /* 0x000fe20000010000 */
[----:B------:R-:W-:-:S04]  /*8ca0*/  FADD.FTZ R27, R14, R27 ;  /* 0x0000001b0e1b7221 */ /* 0x000fc80000010000 */
[----:B------:R-:W-:-:S06]  /*8cb0*/  FMUL.FTZ R27, R2, R27 ;  /* 0x0000001b021b7220 */ /* 0x000fcc0000410000 */
[----:B------:R-:W0:Y:S01]  /*8cc0*/  MUFU.SQRT R27, R27 ;  /* 0x0000001b001b7308 */ /* 0x000e220000002000 */
[----:B------:R-:W-:Y:S05]  /*8cd0*/  BRA `(.L_x_7595) ;  /* 0x0000000000487947 */ /* 0x000fea0003800000 */
.L_x_7591:
        /* <DEDUP_REMOVED lines=12> */
.L_x_7590:
[----:B------:R-:W-:Y:S01]  /*8da0*/  FADD.FTZ R0, R27, 1 ;  /* 0x3f8000001b007421 */ /* 0x000fe20000010000 */
[----:B0-----:R-:W-:Y:S01]  /*8db0*/  MUFU.SQRT R7, R7 ;  /* 0x0000000700077308 */ /* 0x001fe20000002000 */
[----:B------:R-:W-:Y:S02]  /*8dc0*/  MOV R14, 0x3f800000 ;  /* 0x3f800000000e7802 */ /* 0x000fe40000000f00 */
[----:B------:R-:W-:-:S06]  /*8dd0*/  FMUL.FTZ R0, R0, 0.5 ;  /* 0x3f00000000007820 */ /* 0x000fcc0000410000 */
[----:B------:R-:W0:Y:S02]  /*8de0*/  MUFU.SQRT R0, R0 ;  /* 0x0000000000007308 */ /* 0x000e240000002000 */
[----:B0-----:R-:W-:-:S07]  /*8df0*/  FMUL.FTZ R27, R7, R0 ;  /* 0x00000000071b7220 */ /* 0x001fce0000410000 */
.L_x_7595:
[----:B------:R-:W-:Y:S05]  /*8e00*/  BSYNC.RECONVERGENT B1 ;  /* 0x0000000000017941 */ /* 0x000fea0003800200 */
.L_x_7589:
[----:B------:R-:W-:Y:S05]  /*8e10*/  BRA `(.L_x_7596) ;  /* 0x0000000000087947 */ /* 0x000fea0003800000 */
.L_x_7586:
[----:B------:R-:W-:Y:S01]  /*8e20*/  FMUL.FTZ R27, R27, 16777216 ;  /* 0x4b8000001b1b7820 */ /* 0x000fe20000410000 */
[----:B------:R-:W-:-:S07]  /*8e30*/  FMUL.FTZ R14, R14, 16777216 ;  /* 0x4b8000000e0e7820 */ /* 0x000fce0000410000 */
.L_x_7596:
[----:B------:R-:W-:Y:S05]  /*8e40*/  BSYNC.RELIABLE B0 ;  /* 0x0000000000007941 */ /* 0x000fea0003800100 */
.L_x_7585:
        /* <DEDUP_REMOVED lines=17> */
.L_x_7598:
[----:B------:R-:W-:Y:S05]  /*8f60*/  BSYNC.RECONVERGENT B4 ;  /* 0x0000000000047941 */ /* 0x000fea0003800200 */
.L_x_7597:
        /* <DEDUP_REMOVED lines=28> */
.L_x_7588:
[----:B------:R-:W-:Y:S05]  /*9130*/  BSYNC.RECONVERGENT B3 ;  /* 0x0000000000037941 */ /* 0x000fea0003800200 */
.L_x_7584:
[----:B-1----:R-:W-:Y:S02]  /*9140*/  LOP3.LUT R9, R22, 0x80000000, R17, 0xb8, !PT ;  /* 0x8000000016097812 */ /* 0x002fe400078eb811 */
[----:B------:R-:W-:Y:S01]  /*9150*/  LOP3.LUT R8, R7, 0x80000000, R16, 0xb8, !PT ;  /* 0x8000000007087812 */ /* 0x000fe200078eb810 */
[----:B------:R-:W-:Y:S06]  /*9160*/  BRA `(.L_x_7570) ;  /* 0x0000001400047947 */ /* 0x000fec0003800000 */
.L_x_7572:
        /* <DEDUP_REMOVED lines=32> */
.L_x_7604:
[----:B------:R-:W-:Y:S05]  /*9370*/  BSYNC.RECONVERGENT B4 ;  /* 0x0000000000047941 */ /* 0x000fea0003800200 */
.L_x_7603:
        /* <DEDUP_REMOVED lines=22> */
.L_x_7602:
        /* <DEDUP_REMOVED lines=28> */
.L_x_7607:
[----:B------:R-:W-:Y:S05]  /*96a0*/  BSYNC.RECONVERGENT B4 ;  /* 0x0000000000047941 */ /* 0x000fea0003800200 */
.L_x_7606:
        /* <DEDUP_REMOVED lines=22> */
.L_x_7601:
        /* <DEDUP_REMOVED lines=33> */
.L_x_7609:
[----:B------:R-:W-:Y:S05]  /*9a20*/  BSYNC.RECONVERGENT B4 ;  /* 0x0000000000047941 */ /* 0x000fea0003800200 */
.L_x_7608:
        /* <DEDUP_REMOVED lines=22> */
.L_x_7600:
        /* <DEDUP_REMOVED lines=18> */
[----:B---3--:R-:W-:Y:S01]  /*9cb0*/  FFMA R6, -R15, R7, R25 ;  /* 0x000000070f067223 */ /* 0x008fe20000000119 */
[----:B-1----:R-:W-:-:S03]  /*9cc0*/  FMUL.FTZ.D2 R24, R0, 0.69314718246459960938 ;  /* 0x3f31721800187820 */ /* 0x002fc60000310000 */
[----:B------:R-:W-:Y:S01]  /*9cd0*/  FFMA R0, R2, R6, R7 ;  /* 0x0000000602007223 */ /* 0x000fe20000000007 */
[----:B------:R-:W-:Y:S06]  /*9ce0*/  @!P0 BRA `(.L_x_7613) ;  /* 0x00000000000c8947 */ /* 0x000fec0003800000 */
[----:B------:R-:W-:Y:S02]  /*9cf0*/  MOV R10, R15 ;  /* 0x0000000f000a7202 */ /* 0x000fe40000000f00 */
[----:B------:R-:W-:-:S07]  /*9d00*/  MOV R2, 0x9d20 ;  /* 0x00009d2000027802 */ /* 0x000fce0000000f00 */
[----:B------:R-:W-:Y:S05]  /*9d10*/  CALL.REL.NOINC `($__internal_10_$__cuda_sm3x_div_rn_ftz_f32_slowpath) ;  /* 0x0000000800a47944 */ /* 0x000fea0003c00000 */
.L_x_7613:
[----:B------:R-:W-:Y:S05]  /*9d20*/  BSYNC.RECONVERGENT B4 ;  /* 0x0000000000047941 */ /* 0x000fea0003800200 */
.L_x_7612:
        /* <DEDUP_REMOVED lines=22> */
.L_x_7611:
[CC--:B------:R-:W-:Y:S01]  /*9e90*/  VIMNMX R0, PT, PT, R7.reuse, R14.reuse, !PT ;  /* 0x0000000e07007248 */ /* 0x0c0fe20007fe0100 */
[----:B------:R-:W-:Y:S01]  /*9ea0*/  BSSY.RECONVERGENT B4, `(.L_x_7614) ;  /* 0x000001c000047945 */ /* 0x000fe20003800200 */
[----:B------:R-:W-:Y:S02]  /*9eb0*/  VIMNMX R7, PT, PT, R7, R14, PT ;  /* 0x0000000e07077248 */ /* 0x000fe40003fe0100 */
[----:B------:R-:W-:Y:S02]  /*9ec0*/  LOP3.LUT R2, R0, 0xfe000000, RZ, 0xc0, !PT ;  /* 0xfe00000000027812 */ /* 0x000fe400078ec0ff */
[----:B------:R-:W-:Y:S02]  /*9ed0*/  FSETP.NEU.FTZ.AND P0, PT, R7, RZ, PT ;  /* 0x000000ff0700720b */ /* 0x000fe40003f1d000 */
[C---:B---3--:R-:W-:Y:S02]  /*9ee0*/  LOP3.LUT R6, R2.reuse, 0x7e800000, RZ, 0x3c, !PT ;  /* 0x7e80000002067812 */ /* 0x048fe400078e3cff */
        /* <DEDUP_REMOVED lines=23> */
.L_x_7615:
[----:B------:R-:W-:Y:S05]  /*a060*/  BSYNC.RECONVERGENT B4 ;  /* 0x0000000000047941 */ /* 0x000fea0003800200 */
.L_x_7614:
        /* <DEDUP_REMOVED lines=22> */
.L_x_7610:
        /* <DEDUP_REMOVED lines=33> */
.L_x_7617:
[----:B------:R-:W-:Y:S05]  /*a3e0*/  BSYNC.RECONVERGENT B4 ;  /* 0x0000000000047941 */ /* 0x000fea0003800200 */
.L_x_7616:
        /* <DEDUP_REMOVED lines=21> */
.L_x_7605:
[----:B------:R-:W-:Y:S05]  /*a540*/  BSYNC.RECONVERGENT B3 ;  /* 0x0000000000037941 */ /* 0x000fea0003800200 */
.L_x_7599:
[----:B------:R-:W-:Y:S01]  /*a550*/  FADD.FTZ R24, R24, 0.69314718246459960938 ;  /* 0x3f31721818187421 */ /* 0x000fe20000010000 */
[----:B------:R-:W-:-:S04]  /*a560*/  LOP3.LUT R8, R15, 0x80000000, R16, 0xb8, !PT ;  /* 0x800000000f087812 */ /* 0x000fc800078eb810 */
[----:B------:R-:W-:-:S07]  /*a570*/  LOP3.LUT R9, R24, 0x80000000, R17, 0xb8, !PT ;  /* 0x8000000018097812 */ /* 0x000fce00078eb811 */
.L_x_7570:
[----:B------:R-:W-:Y:S05]  /*a580*/  BSYNC.RECONVERGENT B2 ;  /* 0x0000000000027941 */ /* 0x000fea0003800200 */
.L_x_7569:
[----:B------:R-:W-:Y:S05]  /*a590*/  WARPSYNC.ALL ;  /* 0x0000000000007948 */ /* 0x000fea0003800000 */
[----:B------:R-:W-:Y:S01]  /*a5a0*/  ISETP.GE.AND P0, PT, R5, R4, PT ;  /* 0x000000040500720c */ /* 0x000fe20003f06270 */
[----:B------:R-:W-:Y:S04]  /*a5b0*/  BSSY.RECONVERGENT B0, `(.L_x_7618) ;  /* 0x0000017000007945 */ /* 0x000fe80003800200 */
[----:B------:R-:W-:Y:S08]  /*a5c0*/  BSSY.RELIABLE B1, `(.L_x_7619) ;  /* 0x000000f000017945 */ /* 0x000ff00003800100 */
[----:B------:R-:W-:Y:S05]  /*a5d0*/  @P0 BRA `(.L_x_7620) ;  /* 0x0000000000340947 */ /* 0x000fea0003800000 */
[----:B---3--:R-:W0:Y:S01]  /*a5e0*/  LDC.64 R6, c[0x0][0x388] ;  /* 0x0000e200ff067b82 */ /* 0x008e220000000a00 */
[----:B------:R-:W-:-:S05]  /*a5f0*/  LEA R5, R3, R5, 0x9 ;  /* 0x0000000503057211 */ /* 0x000fca00078e48ff */
[----:B0-----:R-:W-:Y:S01]  /*a600*/  IMAD.WIDE.U32 R6, R5, 0x8, R6 ;  /* 0x0000000805067825 */ /* 0x001fe200078e0006 */
[----:B------:R-:W-:-:S04]  /*a610*/  MOV R5, R23 ;  /* 0x0000001700057202 */ /* 0x000fc80000000f00 */
[----:B------:R0:W-:Y:S01]  /*a620*/  STG.E.64 desc[UR4][R6.64], R18 ;  /* 0x0000001206007986 */ /* 0x0001e2000c101b04 */
[----:B------:R-:W-:-:S13]  /*a630*/  ISETP.GE.AND P0, PT, R5, R4, PT ;  /* 0x000000040500720c */ /* 0x000fda0003f06270 */
[----:B------:R-:W-:Y:S05]  /*a640*/  @P0 BREAK.RELIABLE B1 ;  /* 0x0000000000010942 */ /* 0x000fea0003800100 */
[----:B0-----:R-:W-:Y:S05]  /*a650*/  @P0 BRA `(.L_x_7621) ;  /* 0x0000000000300947 */ /* 0x001fea0003800000 */
[----:B------:R-:W0:Y:S01]  /*a660*/  LDC.64 R6, c[0x0][0x388] ;  /* 0x0000e200ff067b82 */ /* 0x000e220000000a00 */
[----:B------:R-:W-:Y:S02]  /*a670*/  LEA R11, R3, R5, 0x9 ;  /* 0x00000005030b7211 */ /* 0x000fe400078e48ff */
[----:B------:R-:W-:-:S03]  /*a680*/  IADD3 R5, PT, PT, R5, 0x80, RZ ;  /* 0x0000008005057810 */ /* 0x000fc60007ffe0ff */
[----:B0-----:R-:W-:-:S05]  /*a690*/  IMAD.WIDE.U32 R6, R11, 0x8, R6 ;  /* 0x000000080b067825 */ /* 0x001fca00078e0006 */
[----:B------:R0:W-:Y:S02]  /*a6a0*/  STG.E.64 desc[UR4][R6.64], R20 ;  /* 0x0000001406007986 */ /* 0x0001e4000c101b04 */
.L_x_7620:
[----:B------:R-:W-:Y:S05]  /*a6b0*/  BSYNC.RELIABLE B1 ;  /* 0x0000000000017941 */ /* 0x000fea0003800100 */
.L_x_7619:
[----:B------:R-:W-:-:S13]  /*a6c0*/  ISETP.GE.AND P0, PT, R5, R4, PT ;  /* 0x000000040500720c */ /* 0x000fda0003f06270 */
[----:B0--3--:R-:W0:Y:S01]  /*a6d0*/  @!P0 LDC.64 R6, c[0x0][0x388] ;  /* 0x0000e200ff068b82 */ /* 0x009e220000000a00 */
[----:B------:R-:W-:Y:S02]  /*a6e0*/  @!P0 LEA R11, R3, R5, 0x9 ;  /* 0x00000005030b8211 */ /* 0x000fe400078e48ff */
[----:B------:R-:W-:-:S03]  /*a6f0*/  @!P0 IADD3 R5, PT, PT, R5, 0x80, RZ ;  /* 0x0000008005058810 */ /* 0x000fc60007ffe0ff */
[----:B0-----:R-:W-:-:S05]  /*a700*/  @!P0 IMAD.WIDE.U32 R6, R11, 0x8, R6 ;  /* 0x000000080b068825 */ /* 0x001fca00078e0006 */
[----:B------:R0:W-:Y:S02]  /*a710*/  @!P0 STG.E.64 desc[UR4][R6.64], R12 ;  /* 0x0000000c06008986 */ /* 0x0001e4000c101b04 */
.L_x_7621:
[----:B------:R-:W-:Y:S05]  /*a720*/  BSYNC.RECONVERGENT B0 ;  /* 0x0000000000007941 */ /* 0x000fea0003800200 */
.L_x_7618:
[----:B------:R-:W-:Y:S05]  /*a730*/  WARPSYNC.ALL ;  /* 0x0000000000007948 */ /* 0x000fea0003800000 */
[----:B------:R-:W-:-:S13]  /*a740*/  ISETP.GE.AND P0, PT, R5, R4, PT ;  /* 0x000000040500720c */ /* 0x000fda0003f06270 */
[----:B------:R-:W-:Y:S05]  /*a750*/  @P0 EXIT ;  /* 0x000000000000094d */ /* 0x000fea0003800000 */
[----:B0-----:R-:W0:Y:S01]  /*a760*/  LDC.64 R6, c[0x0][0x388] ;  /* 0x0000e200ff067b82 */ /* 0x001e220000000a00 */
[----:B------:R-:W-:-:S05]  /*a770*/  LEA R3, R3, R5, 0x9 ;  /* 0x0000000503037211 */ /* 0x000fca00078e48ff */
[----:B0-----:R-:W-:-:S05]  /*a780*/  IMAD.WIDE.U32 R2, R3, 0x8, R6 ;  /* 0x0000000803027825 */ /* 0x001fca00078e0006 */
[----:B------:R-:W-:Y:S01]  /*a790*/  STG.E.64 desc[UR4][R2.64], R8 ;  /* 0x0000000802007986 */ /* 0x000fe2000c101b04 */
[----:B------:R-:W-:Y:S05]  /*a7a0*/  EXIT ;  /* 0x000000000000794d */ /* 0x000fea0003800000 */
        .weak           $__internal_10_$__cuda_sm3x_div_rn_ftz_f32_slowpath
        .type           $__internal_10_$__cuda_sm3x_div_rn_ftz_f32_slowpath,@function
        .size           $__internal_10_$__cuda_sm3x_div_rn_ftz_f32_slowpath,(.L_x_18277 - $__internal_10_$__cuda_sm3x_div_rn_ftz_f32_slowpath)
$__internal_10_$__cuda_sm3x_div_rn_ftz_f32_slowpath:
        /* <DEDUP_REMOVED lines=32> */
.L_x_7624:
[----:B------:R-:W-:Y:S05]  /*a9b0*/  BSYNC.RELIABLE B1 ;  /* 0x0000000000017941 */ /* 0x000fea0003800100 */
.L_x_7623:
        /* <DEDUP_REMOVED lines=27> */
.L_x_7630:
[----:B------:R-:W-:-:S07]  /*ab70*/  LEA R0, R7, R0, 0x17 ;  /* 0x0000000007007211 */ /* 0x000fce00078eb8ff */
.L_x_7631:
[----:B------:R-:W-:Y:S05]  /*ab80*/  BSYNC.RECONVERGENT B1 ;  /* 0x0000000000017941 */ /* 0x000fea0003800200 */
.L_x_7629:
[----:B------:R-:W-:Y:S05]  /*ab90*/  BRA `(.L_x_7632) ;  /* 0x0000000000207947 */ /* 0x000fea0003800000 */
.L_x_7628:
[----:B------:R-:W-:-:S04]  /*aba0*/  LOP3.LUT R25, R10, 0x80000000, R25, 0x48, !PT ;  /* 0x800000000a197812 */ /* 0x000fc800078e4819 */
[----:B------:R-:W-:Y:S01]  /*abb0*/  LOP3.LUT R0, R25, 0x7f800000, RZ, 0xfc, !PT ;  /* 0x7f80000019007812 */ /* 0x000fe200078efcff */
[----:B------:R-:W-:Y:S06]  /*abc0*/  BRA `(.L_x_7632) ;  /* 0x0000000000147947 */ /* 0x000fec0003800000 */
.L_x_7627:
[----:B------:R-:W-:Y:S01]  /*abd0*/  LOP3.LUT R0, R10, 0x80000000, R25, 0x48, !PT ;  /* 0x800000000a007812 */ /* 0x000fe200078e4819 */
[----:B------:R-:W-:Y:S06]  /*abe0*/  BRA `(.L_x_7632) ;  /* 0x00000000000c7947 */ /* 0x000fec0003800000 */
.L_x_7626:
[----:B------:R-:W0:Y:S01]  /*abf0*/  MUFU.RSQ R0, -QNAN ;  /* 0xffc0000000007908 */ /* 0x000e220000001400 */
[----:B------:R-:W-:Y:S05]  /*ac00*/  BRA `(.L_x_7632) ;  /* 0x0000000000047947 */ /* 0x000fea0003800000 */
.L_x_7625:
[----:B------:R-:W-:-:S07]  /*ac10*/  FADD.FTZ R0, R25, R10 ;  /* 0x0000000a19007221 */ /* 0x000fce0000010000 */
.L_x_7632:
[----:B------:R-:W-:Y:S05]  /*ac20*/  BSYNC.RECONVERGENT B0 ;  /* 0x0000000000007941 */ /* 0x000fea0003800200 */
.L_x_7622:
[----:B------:R-:W-:Y:S01]  /*ac30*/  HFMA2 R7, -RZ, RZ, 0, 0 ;  /* 0x00000000ff077431 */ /* 0x000fe200000001ff */
[----:B------:R-:W-:-:S04]  /*ac40*/  MOV R6, R2 ;  /* 0x0000000200067202 */ /* 0x000fc80000000f00 */
[----:B0-----:R-:W-:Y:S05]  /*ac50*/  RET.REL.NODEC R6 `(_ZN2at6native27unrolled_elementwise_kernelIZZZNS0_16asin_kernel_cudaERNS_18TensorIteratorBaseEENKUlvE_clEvENKUlvE0_clEvEUlN3c107complexIfEEE_St5arrayIPcLm2EELi4E23TrivialOffsetCalculatorILi1EjESE_NS0_6memory15LoadWithoutCastENSF_16StoreWithoutCastEEEviT_T0_T2_T3_T4_T5_) ;  /* 0xffffff5006e87950 */ /* 0x001fea0003c3ffff */
.L_x_7633:
        /* <DEDUP_REMOVED lines=10> */
.L_x_18277:


//--------------------- .text._ZN2at6native29vectorized_elementwise_kernelILi2EZZZNS0_16asin_kernel_cudaERNS_18TensorIteratorBaseEENKUlvE_clEvENKUlvE0_clEvEUlN3c107complexIfEEE_St5arrayIPcLm2EEEEviT0_T1_ --------------------------
	.section	.text._ZN2at6native29vectorized_elementwise_kernelILi2EZZZNS0_16asin_kernel_cudaERNS_18TensorIteratorBaseEENKUlvE_clEvENKUlvE0_clEvEUlN3c107complexIfEEE_St5arrayIPcLm2EEEEviT0_T1_,"ax",@progbits
	.align	128
        .global         _ZN2at6native29vectorized_elementwise_kernelILi2EZZZNS0_16asin_kernel_cudaERNS_18TensorIteratorBaseEENKUlvE_clEvENKUlvE0_clEvEUlN3c107complexIfEEE_St5arrayIPcLm2EEEEviT0_T1_
        .type           _ZN2at6native29vectorized_elementwise_kernelILi2EZZZNS0_16asin_kernel_cudaERNS_18TensorIteratorBaseEENKUlvE_clEvENKUlvE0_clEvEUlN3c107complexIfEEE_St5arrayIPcLm2EEEEviT0_T1_,@function
        .size           _ZN2at6native29vectorized_elementwise_kernelILi2EZZZNS0_16asin_kernel_cudaERNS_18TensorIteratorBaseEENKUlvE_clEvENKUlvE0_clEvEUlN3c107complexIfEEE_St5arrayIPcLm2EEEEviT0_T1_,(.L_x_18278 - _ZN2at6native29vectorized_elementwise_kernelILi2EZZZNS0_16asin_kernel_cudaERNS_18TensorIteratorBaseEENKUlvE_clEvENKUlvE0_clEvEUlN3c107complexIfEEE_St5arrayIPcLm2EEEEviT0_T1_)
        .other          _ZN2at6native29vectorized_elementwise_kernelILi2EZZZNS0_16asin_kernel_cudaERNS_18TensorIteratorBaseEENKUlvE_clEvENKUlvE0_clEvEUlN3c107complexIfEEE_St5arrayIPcLm2EEEEviT0_T1_,@"STO_CUDA_ENTRY STV_DEFAULT"
_ZN2at6native29vectorized_elementwise_kernelILi2EZZZNS0_16asin_kernel_cudaERNS_18TensorIteratorBaseEENKUlvE_clEvENKUlvE0_clEvEUlN3c107complexIfEEE_St5arrayIPcLm2EEEEviT0_T1_:
.text._ZN2at6native29vectorized_elementwise_kernelILi2EZZZNS0_16asin_kernel_cudaERNS_18TensorIteratorBaseEENKUlvE_clEvENKUlvE0_clEvEUlN3c107complexIfEEE_St5arrayIPcLm2EEEEviT0_T1_:
        /* <DEDUP_REMOVED lines=9> */
[----:B------:R-:W-:Y:S02]  /*0090*/  CS2R R24, SRZ ;  /* 0x0000000000187805 */ /* 0x000fe4000001ff00 */
        /* <DEDUP_REMOVED lines=13> */
[----:B------:R0:W5:Y:S07]  /*0170*/  @!P6 LDG.E.64 R24, desc[UR6][R10.64] ;  /* 0x000000060a18e981 */ /* 0x00016e000c1e1b00 */
[----:B------:R-:W-:Y:S01]  /*0180*/  @!P4 IADD3 R19, PT, PT, R29, R0, RZ ;  /* 0x000000001d13c210 */ /* 0x000fe20007ffe0ff */
[----:B------:R-:W2:Y:S01]  /*0190*/  @!P4 LDC.64 R16, c[0x0][0x390] ;  /* 0x0000e400ff10cb82 */ /* 0x000ea20000000a00 */
[----:B------:R-:W-:-:S04]  /*01a0*/  @!P4 IADD3 R0, PT, PT, R0, 0x80, RZ ;  /* 0x000000800000c810 */ /* 0x000fc80007ffe0ff */
[----:B------:R-:W-:-:S13]  /*01b0*/  ISETP.GE.U32.AND P3, PT, R0, R3, PT ;  /* 0x000000030000720c */ /* 0x000fda0003f66070 */
        /* <DEDUP_REMOVED lines=8> */
[----:B------:R-:W-:Y:S01]  /*0240*/  @!P1 IADD3 R9, PT, PT, R29, R0, RZ ;  /* 0x000000001d099210 */ /* 0x000fe20007ffe0ff */
[----:B------:R-:W3:Y:S01]  /*0250*/  @!P1 LDC.64 R22, c[0x0][0x390] ;  /* 0x0000e400ff169b82 */ /* 0x000ee20000000a00 */
[----:B------:R-:W-:-:S04]  /*0260*/  @!P1 IADD3 R0, PT, PT, R0, 0x80, RZ ;  /* 0x0000008000009810 */ /* 0x000fc80007ffe0ff */
[----:B------:R-:W-:-:S03]  /*0270*/  ISETP.GE.U32.AND P6, PT, R0, R3, PT ;  /* 0x000000030000720c */ /* 0x000fc60003fc6070 */
[----:B------:R-:W3:Y:S10]  /*0280*/  @!P0 LDC.64 R2, c[0x0][0x390] ;  /* 0x0000e400ff028b82 */ /* 0x000ef40000000a00 */
[----:B------:R-:W3:Y:S01]  /*0290*/  @!P6 LDC.64 R6, c[0x0][0x390] ;  /* 0x0000e400ff06eb82 */ /* 0x000ee20000000a00 */
[----:B------:R-:W-:Y:S01]  /*02a0*/  CS2R R26, SRZ ;  /* 0x00000000001a7805 */ /* 0x000fe2000001ff00 */
[----:B-1----:R-:W-:Y:S01]  /*02b0*/  @!P5 IMAD.WIDE.U32 R12, R15, 0x8, R12 ;  /* 0x000000080f0cd825 */ /* 0x002fe200078e000c */
[----:B------:R-:W-:-:S03]  /*02c0*/  @!P6 IADD3 R31, PT, PT, R29, R0, RZ ;  /* 0x000000001d1fe210 */ /* 0x000fc60007ffe0ff */
[----:B----4-:R-:W-:Y:S01]  /*02d0*/  @!P2 IMAD.WIDE.U32 R32, R5, 0x8, R32 ;  /* 0x000000080520a825 */ /* 0x010fe200078e0020 */
[----:B------:R-:W-:Y:S01]  /*02e0*/  @!P0 IADD3 R5, PT, PT, R29, R4, RZ ;  /* 0x000000041d058210 */ /* 0x000fe20007ffe0ff */
[----:B------:R1:W5:Y:S01]  /*02f0*/  @!P5 LDG.E.64 R26, desc[UR6][R12.64] ;  /* 0x000000060c1ad981 */ /* 0x000362000c1e1b00 */
[----:B0-----:R-:W-:Y:S01]  /*0300*/  CS2R R10, SRZ ;  /* 0x00000000000a7805 */ /* 0x001fe2000001ff00 */
[----:B--2---:R-:W-:Y:S01]  /*0310*/  @!P4 IMAD.WIDE.U32 R16, R19, 0x8, R16 ;  /* 0x000000081310c825 */ /* 0x004fe200078e0010 */
[----:B------:R-:W-:Y:S02]  /*0320*/  CS2R R14, SRZ ;  /* 0x00000000000e7805 */ /* 0x000fe4000001ff00 */
[----:B------:R-:W-:Y:S01]  /*0330*/  CS2R R18, SRZ ;  /* 0x0000000000127805 */ /* 0x000fe2000001ff00 */
[----:B---3--:R-:W-:Y:S01]  /*0340*/  @!P1 IMAD.WIDE.U32 R22, R9, 0x8, R22 ;  /* 0x0000000809169825 */ /* 0x008fe200078e0016 */
[----:B------:R-:W-:Y:S01]  /*0350*/  CS2R R8, SRZ ;  /* 0x0000000000087805 */ /* 0x000fe2000001ff00 */
[----:B------:R-:W5:Y:S01]  /*0360*/  @!P2 LDG.E.64 R10, desc[UR6][R32.64] ;  /* 0x00000006200aa981 */ /* 0x000f62000c1e1b00 */
[----:B-1----:R-:W-:Y:S01]  /*0370*/  CS2R R12, SRZ ;  /* 0x00000000000c7805 */ /* 0x002fe2000001ff00 */
[----:B------:R-:W-:-:S04]  /*0380*/  @!P3 IMAD.WIDE.U32 R20, R35, 0x8, R20 ;  /* 0x000000082314b825 */ /* 0x000fc800078e0014 */
[----:B------:R-:W-:Y:S01]  /*0390*/  @!P0 IMAD.WIDE.U32 R2, R5, 0x8, R2 ;  /* 0x0000000805028825 */ /* 0x000fe200078e0002 */
[----:B------:R-:W5:Y:S03]  /*03a0*/  @!P3 LDG.E.64 R8, desc[UR6][R20.64] ;  /* 0x000000061408b981 */ /* 0x000f66000c1e1b00 */
[----:B------:R-:W-:Y:S01]  /*03b0*/  @!P6 IMAD.WIDE.U32 R30, R31, 0x8, R6 ;  /* 0x000000081f1ee825 */ /* 0x000fe200078e0006 */
[----:B------:R-:W5:Y:S04]  /*03c0*/  @!P1 LDG.E.64 R12, desc[UR6][R22.64] ;  /* 0x00000006160c9981 */ /* 0x000f68000c1e1b00 */
[----:B------:R-:W5:Y:S04]  /*03d0*/  @!P6 LDG.E.64 R14, desc[UR6][R30.64] ;  /* 0x000000061e0ee981 */ /* 0x000f68000c1e1b00 */
[----:B------:R-:W5:Y:S01]  /*03e0*/  @!P0 LDG.E.64 R18, desc[UR6][R2.64] ;  /* 0x0000000602128981 */ /* 0x000f62000c1e1b00 */
[----:B------:R-:W-:Y:S01]  /*03f0*/  CS2R R6, SRZ ;  /* 0x0000000000067805 */ /* 0x000fe2000001ff00 */
[----:B------:R-:W-:Y:S05]  /*0400*/  BSSY.RECONVERGENT B2, `(.L_x_7635) ;  /* 0x0000289000027945 */ /* 0x000fea0003800200 */
[----:B------:R0:W5:Y:S02]  /*0410*/  @!P4 LDG.E.64 R6, desc[UR6][R16.64] ;  /* 0x000000061006c981 */ /* 0x000164000c1e1b00 */
[----:B0-----:R-:W-:Y:S01]  /*0420*/  CS2R R16, SRZ ;  /* 0x0000000000107805 */ /* 0x001fe2000001ff00 */
[----:B------:R-:W-:Y:S06]  /*0430*/  @P0 BRA `(.L_x_7636) ;  /* 0x0000002800140947 */ /* 0x000fec0003800000 */
        /* <DEDUP_REMOVED lines=21> */
.L_x_7637:
        /* <DEDUP_REMOVED lines=29> */
[----:B------:R-:W0:Y:S03]  /*0760*/  MUFU.SQRT R16, R16 ;  /* 0x0000001000107308 */ /* 0x000e260000002000 */
[----:B------:R-:W-:Y:S01]  /*0770*/  FFMA R3, R23, R20, RZ ;  /* 0x0000001417037223 */ /* 0x000fe200000000ff */
[----:B0-----:R-:W-:Y:S01]  /*0780*/  @P0 FMUL.FTZ R2, R16, R5 ;  /* 0x0000000510020220 */ /* 0x001fe20000410000 */
[----:B------:R-:W-:Y:S01]  /*0790*/  FSETP.NEU.FTZ.AND P0, PT, R0, +INF , PT ;  /* 0x7f8000000000780b */ /* 0x000fe20003f1d000 */
[----:B------:R-:W-:Y:S02]  /*07a0*/  HFMA2 R5, -RZ, RZ, 1.875, 0 ;  /* 0x3f800000ff057431 */ /* 0x000fe400000001ff */
[----:B------:R-:W-:Y:S01]  /*07b0*/  FFMA R0, -R17, R3, R23 ;  /* 0x0000000311007223 */ /* 0x000fe20000000117 */
[----:B------:R-:W-:-:S03]  /*07c0*/  FSEL R2, R2, +INF , P0 ;  /* 0x7f80000002027808 */ /* 0x000fc60000000000 */
[----:B------:R-:W-:-:S03]  /*07d0*/  FFMA R0, R20, R0, R3 ;  /* 0x0000000014007223 */ /* 0x000fc60000000003 */
[----:B------:R-:W0:Y:S08]  /*07e0*/  MUFU.LG2 R2, R2 ;  /* 0x0000000200027308 */ /* 0x000e300000000c00 */
[----:B------:R-:W1:Y:S01]  /*07f0*/  FCHK P0, R23, R17 ;  /* 0x0000001117007302 */ /* 0x000e620000000000 */
[----:B0-----:R-:W-:Y:S01]  /*0800*/  FFMA.FTZ R16, R2, 0.69314718246459960938, R5 ;  /* 0x3f31721802107823 */ /* 0x001fe20000010005 */
[----:B-1----:R-:W-:Y:S06]  /*0810*/  @!P0 BRA `(.L_x_7643) ;  /* 0x00000000000c8947 */ /* 0x002fec0003800000 */
[----:B------:R-:W-:Y:S02]  /*0820*/  MOV R0, R17 ;  /* 0x0000001100007202 */ /* 0x000fe40000000f00 */
[----:B------:R-:W-:-:S07]  /*0830*/  MOV R2, 0x850 ;  /* 0x0000085000027802 */ /* 0x000fce0000000f00 */
[----:B------:R-:W-:Y:S05]  /*0840*/  CALL.REL.NOINC `($__internal_11_$__cuda_sm3x_div_rn_ftz_f32_slowpath) ;  /* 0x0000029000107944 */ /* 0x000fea0003c00000 */
.L_x_7643:
[----:B------:R-:W-:Y:S05]  /*0850*/  BSYNC.RECONVERGENT B4 ;  /* 0x0000000000047941 */ /* 0x000fea0003800200 */
.L_x_7642:
        /* <DEDUP_REMOVED lines=22> */
.L_x_7641:
        /* <DEDUP_REMOVED lines=31> */
[----:B------:R-:W-:Y:S05]  /*0bb0*/  CALL.REL.NOINC `($__internal_11_$__cuda_sm3x_div_rn_ftz_f32_slowpath) ;  /* 0x0000028c00347944 */ /* 0x000fea0003c00000 */
.L_x_7647:
[----:B------:R-:W-:Y:S05]  /*0bc0*/  BSYNC.RECONVERGENT B4 ;  /* 0x0000000000047941 */ /* 0x000fea0003800200 */
.L_x_7646:
        /* <DEDUP_REMOVED lines=22> */
.L_x_7645:
        /* <DEDUP_REMOVED lines=10> */
[----:B------:R-:W-:-:S04]  /*0dd0*/  FFMA R16, -R17, R3, R23 ;  /* 0x0000000311107223 */ /* 0x000fc80000000117 */
[----:B------:R-:W-:Y:S01]  /*0de0*/  FFMA R0, R0, R16, R3 ;  /* 0x0000001000007223 */ /* 0x000fe20000000003 */
[----:B-1----:R-:W-:Y:S01]  /*0df0*/  FMUL.FTZ.D2 R16, R2, 0.69314718246459960938 ;  /* 0x3f31721802107820 */ /* 0x002fe20000310000 */
[----:B------:R-:W-:Y:S06]  /*0e00*/  @!P0 BRA `(.L_x_7649) ;  /* 0x00000000000c8947 */ /* 0x000fec0003800000 */
[----:B------:R-:W-:Y:S02]  /*0e10*/  MOV R0, R17 ;  /* 0x0000001100007202 */ /* 0x000fe40000000f00 */
[----:B------:R-:W-:-:S07]  /*0e20*/  MOV R2, 0xe40 ;  /* 0x00000e4000027802 */ /* 0x000fce0000000f00 */
[----:B------:R-:W-:Y:S05]  /*0e30*/  CALL.REL.NOINC `($__internal_11_$__cuda_sm3x_div_rn_ftz_f32_slowpath) ;  /* 0x0000028800947944 */ /* 0x000fea0003c00000 */
.L_x_7649:
[----:B------:R-:W-:Y:S05]  /*0e40*/  BSYNC.RECONVERGENT B4 ;  /* 0x0000000000047941 */ /* 0x000fea0003800200 */
.L_x_7648:
        /* <DEDUP_REMOVED lines=22> */
.L_x_7640:
        /* <DEDUP_REMOVED lines=36> */
[----:B------:R-:W-:-:S05]  /*11f0*/  HFMA2 R3, -RZ, RZ, 1.875, 0 ;  /* 0x3f800000ff037431 */ /* 0x000fca00000001ff */
[----:B0-----:R-:W-:Y:S01]  /*1200*/  FFMA.FTZ R16, R2, 0.69314718246459960938, R3 ;  /* 0x3f31721802107823 */ /* 0x001fe20000010003 */
[----:B-1----:R-:W-:Y:S06]  /*1210*/  @!P0 BRA `(.L_x_7652) ;  /* 0x00000000000c8947 */ /* 0x002fec0003800000 */
[----:B------:R-:W-:Y:S02]  /*1220*/  MOV R0, R31 ;  /* 0x0000001f00007202 */ /* 0x000fe40000000f00 */
[----:B------:R-:W-:-:S07]  /*1230*/  MOV R2, 0x1250 ;  /* 0x0000125000027802 */ /* 0x000fce0000000f00 */
[----:B------:R-:W-:Y:S05]  /*1240*/  CALL.REL.NOINC `($__internal_11_$__cuda_sm3x_div_rn_ftz_f32_slowpath) ;  /* 0x0000028400907944 */ /* 0x000fea0003c00000 */
.L_x_7652:
[----:B------:R-:W-:Y:S05]  /*1250*/  BSYNC.RECONVERGENT B4 ;  /* 0x0000000000047941 */ /* 0x000fea0003800200 */
.L_x_7651:
[----:B------:R-:W-:Y:S01]  /*1260*/  MOV R3, 0x3b33710b ;  /* 0x3b33710b00037802 */ /* 0x000fe20000000f00 */
        /* <DEDUP_REMOVED lines=12> */
[----:B------:R-:W-:-:S05]  /*1330*/  HFMA2 R3, -RZ, RZ, 1.9599609375, 20144 ;  /* 0x3fd774ebff037431 */ /* 0x000fca00000001ff */
        /* <DEDUP_REMOVED lines=8> */
.L_x_7650:
[----:B------:R-:W-:Y:S02]  /*13c0*/  FSETP.GEU.FTZ.AND P0, PT, R23, 1.084202172485504434e-19, PT ;  /* 0x200000001700780b */ /* 0x000fe40003f1e000 */
[----:B------:R-:W-:-:S13]  /*13d0*/  FSETP.GT.FTZ.AND P1, PT, R31, 2.30584300921369395200e+18, PT ;  /* 0x5e0000001f00780b */ /* 0x000fda0003f34000 */
[----:B------:R-:W-:Y:S05]  /*13e0*/  @P0 BRA !P1, `(.L_x_7653) ;  /* 0x0000000000d00947 */ /* 0x000fea0004800000 */
[CC--:B------:R-:W-:Y:S01]  /*13f0*/  VIMNMX R2, PT, PT, R3.reuse, R16.reuse, !PT ;  /* 0x0000001003027248 */ /* 0x0c0fe20007fe0100 */
[----:B------:R-:W-:Y:S01]  /*1400*/  MUFU.RCP R20, R31 ;  /* 0x0000001f00147308 */ /* 0x000fe20000001000 */
[CC--:B------:R-:W-:Y:S01]  /*1410*/  VIMNMX R0, PT, PT, R3.reuse, R16.reuse, PT ;  /* 0x0000001003007248 */ /* 0x0c0fe20003fe0100 */
[----:B------:R-:W-:Y:S01]  /*1420*/  BSSY.RECONVERGENT B4, `(.L_x_7654) ;  /* 0x000001a000047945 */ /* 0x000fe20003800200 */
[----:B------:R-:W-:Y:S02]  /*1430*/  FSEL R23, R3, R16, !P2 ;  /* 0x0000001003177208 */ /* 0x000fe40005000000 */
[----:B------:R-:W-:Y:S02]  /*1440*/  LOP3.LUT R3, R2, 0xfe000000, RZ, 0xc0, !PT ;  /* 0xfe00000002037812 */ /* 0x000fe400078ec0ff */
[----:B------:R-:W-:Y:S02]  /*1450*/  FSETP.NEU.FTZ.AND P0, PT, R0, RZ, PT ;  /* 0x000000ff0000720b */ /* 0x000fe40003f1d000 */
[----:B------:R-:W-:-:S02]  /*1460*/  LOP3.LUT R5, R3, 0x7e800000, RZ, 0x3c, !PT ;  /* 0x7e80000003057812 */ /* 0x000fc400078e3cff */
        /* <DEDUP_REMOVED lines=21> */
.L_x_7655:
[----:B------:R-:W-:Y:S05]  /*15c0*/  BSYNC.RECONVERGENT B4 ;  /* 0x0000000000047941 */ /* 0x000fea0003800200 */
.L_x_7654:
        /* <DEDUP_REMOVED lines=13> */
[----:B------:R-:W-:-:S05]  /*16a0*/  MOV R3, 0x3fd774eb ;  /* 0x3fd774eb00037802 */ /* 0x000fca0000000f00 */
        /* <DEDUP_REMOVED lines=8> */
.L_x_7653:
        /* <DEDUP_REMOVED lines=17> */
.L_x_7657:
[----:B------:R-:W-:Y:S05]  /*1840*/  BSYNC.RECONVERGENT B4 ;  /* 0x0000000000047941 */ /* 0x000fea0003800200 */
.L_x_7656:
        /* <DEDUP_REMOVED lines=20> */
[----:B------:R-:W-:-:S07]  /*1990*/  FSEL R3, R3, R0, P0 ;  /* 0x0000000003037208 */ /* 0x000fce0000000000 */
.L_x_7644:
[----:B------:R-:W-:Y:S05]  /*19a0*/  BSYNC.RECONVERGENT B3 ;  /* 0x0000000000037941 */ /* 0x000fea0003800200 */
.L_x_7639:
[----:B------:R-:W-:Y:S01]  /*19b0*/  FADD.FTZ R0, R16, 0.69314718246459960938 ;  /* 0x3f31721810007421 */ /* 0x000fe20000010000 */
[----:B------:R-:W-:-:S04]  /*19c0*/  LOP3.LUT R16, R3, 0x80000000, R18, 0xb8, !PT ;  /* 0x8000000003107812 */ /* 0x000fc800078eb812 */
[----:B------:R-:W-:Y:S01]  /*19d0*/  LOP3.LUT R17, R0, 0x80000000, R19, 0xb8, !PT ;  /* 0x8000000000117812 */ /* 0x000fe200078eb813 */
[----:B------:R-:W-:Y:S06]  /*19e0*/  BRA `(.L_x_7636) ;  /* 0x0000001000a87947 */ /* 0x000fec0003800000 */
.L_x_7638:
        /* <DEDUP_REMOVED lines=10> */
[----:B------:R-:W-:Y:S01]  /*1a90*/  FADD.FTZ R0, R30, 1 ;  /* 0x3f8000001e007421 */ /* 0x000fe20000010000 */
[----:B------:R-:W-:Y:S01]  /*1aa0*/  FADD.FTZ R16, |R3|, -RZ ;  /* 0x800000ff03107221 */ /* 0x000fe20000010200 */
[----:B------:R-:W-:Y:S02]  /*1ab0*/  BSSY.RECONVERGENT B0, `(.L_x_7658) ;  /* 0x0000096000007945 */ /* 0x000fe40003800200 */
        /* <DEDUP_REMOVED lines=13> */
[----:B------:R-:W-:Y:S01]  /*1b90*/  FADD.FTZ R5, R30, -1 ;  /* 0xbf8000001e057421 */ /* 0x000fe20000010000 */
[----:B------:R-:W-:-:S03]  /*1ba0*/  FSETP.NEU.FTZ.AND P0, PT, R17, +INF , PT ;  /* 0x7f8000001100780b */ /* 0x000fc60003f1d000 */
        /* <DEDUP_REMOVED lines=13> */
[----:B------:R-:W-:Y:S02]  /*1c80*/  FSETP.NEU.FTZ.AND P1, PT, R16, +INF , PT ;  /* 0x7f8000001000780b */ /* 0x000fe40003f3d000 */
        /* <DEDUP_REMOVED lines=15> */
[----:B------:R-:W-:Y:S01]  /*1d80*/  FSETP.GEU.FTZ.AND P0, PT, R0, RZ, PT ;  /* 0x000000ff0000720b */ /* 0x000fe20003f1e000 */
[----:B------:R-:W-:-:S12]  /*1d90*/  BSSY.RECONVERGENT B1, `(.L_x_7662) ;  /* 0x000000a000017945 */ /* 0x000fd80003800200 */
[----:B------:R-:W-:-:S04]  /*1da0*/  @!P0 FADD.FTZ R16, -R0, R21 ;  /* 0x0000001500108221 */ /* 0x000fc80000010100 */
        /* <DEDUP_REMOVED lines=8> */
.L_x_7663:
[----:B------:R-:W-:Y:S05]  /*1e30*/  BSYNC.RECONVERGENT B1 ;  /* 0x0000000000017941 */ /* 0x000fea0003800200 */
.L_x_7662:
[----:B------:R-:W-:Y:S01]  /*1e40*/  FADD.FTZ R17, -R30, 1 ;  /* 0x3f8000001e117421 */ /* 0x000fe20000010100 */
[----:B------:R-:W-:Y:S04]  /*1e50*/  BSSY.RECONVERGENT B1, `(.L_x_7664) ;  /* 0x000000b000017945 */ /* 0x000fe80003800200 */
[----:B------:R-:W-:-:S13]  /*1e60*/  FSETP.GEU.FTZ.AND P0, PT, R17, RZ, PT ;  /* 0x000000ff1100720b */ /* 0x000fda0003f1e000 */
[----:B------:R-:W-:-:S04]  /*1e70*/  @!P0 FADD.FTZ R20, R2, -R17 ;  /* 0x8000001102148221 */ /* 0x000fc80000010000 */
        /* <DEDUP_REMOVED lines=8> */
.L_x_7665:
[----:B------:R-:W-:Y:S05]  /*1f00*/  BSYNC.RECONVERGENT B1 ;  /* 0x0000000000017941 */ /* 0x000fea0003800200 */
.L_x_7664:
[----:B------:R-:W-:Y:S01]  /*1f10*/  FADD.FTZ R16, R31, R16 ;  /* 0x000000101f107221 */ /* 0x000fe20000010000 */
[----:B------:R-:W-:Y:S01]  /*1f20*/  FADD.FTZ R17, R23, 1 ;  /* 0x3f80000017117421 */ /* 0x000fe20000010000 */
[----:B------:R-:W-:-:S03]  /*1f30*/  HFMA2 R31, -RZ, RZ, 1.875, 0 ;  /* 0x3f800000ff1f7431 */ /* 0x000fc600000001ff */
[----:B------:R-:W-:-:S04]  /*1f40*/  FMUL.FTZ R22, R16, R17 ;  /* 0x0000001110167220 */ /* 0x000fc80000410000 */
[----:B------:R-:W1:Y:S02]  /*1f50*/  MUFU.SQRT R17, R22 ;  /* 0x0000001600117308 */ /* 0x000e640000002000 */
[----:B-1----:R-:W-:-:S04]  /*1f60*/  FADD.FTZ R17, R16, R17 ;  /* 0x0000001110117221 */ /* 0x002fc80000010000 */
[C---:B------:R-:W-:Y:S01]  /*1f70*/  FADD.FTZ.RZ R16, R17.reuse, 1 ;  /* 0x3f80000011107421 */ /* 0x040fe2000001c000 */
[----:B------:R-:W-:-:S04]  /*1f80*/  ISETP.GE.U32.AND P0, PT, R17, 0x7f800000, PT ;  /* 0x7f8000001100780c */ /* 0x000fc80003f06070 */
[----:B------:R-:W-:-:S04]  /*1f90*/  IADD3 R16, PT, PT, R16, -0x3f400000, RZ ;  /* 0xc0c0000010107810 */ /* 0x000fc80007ffe0ff */
[----:B------:R-:W-:-:S04]  /*1fa0*/  LOP3.LUT R16, R16, 0xff800000, RZ, 0xc0, !PT ;  /* 0xff80000010107812 */ /* 0x000fc800078ec0ff */
[----:B------:R-:W-:-:S05]  /*1fb0*/  IADD3 R20, PT, PT, -R16, 0x40800000, RZ ;  /* 0x4080000010147810 */ /* 0x000fca0007ffe1ff */
[----:B------:R-:W-:Y:S01]  /*1fc0*/  FFMA.FTZ R31, R20, 0.25, -R31 ;  /* 0x3e800000141f7823 */ /* 0x000fe2000001081f */
[-C--:B------:R-:W-:Y:S02]  /*1fd0*/  IADD3 R20, PT, PT, R17, -R16.reuse, RZ ;  /* 0x8000001011147210 */ /* 0x080fe40007ffe0ff */
[----:B------:R-:W-:-:S03]  /*1fe0*/  I2FP.F32.S32 R16, R16 ;  /* 0x0000001000107245 */ /* 0x000fc60000201400 */
[----:B------:R-:W-:Y:S01]  /*1ff0*/  FADD.FTZ R20, R20, R31 ;  /* 0x0000001f14147221 */ /* 0x000fe20000010000 */
[----:B------:R-:W-:Y:S01]  /*2000*/  MOV R31, 0x3d39bf78 ;  /* 0x3d39bf78001f7802 */ /* 0x000fe20000000f00 */
[----:B------:R-:W-:-:S04]  /*2010*/  FMUL.FTZ R16, R16, 1.1920928955078125e-07 ;  /* 0x3400000010107820 */ /* 0x000fc80000410000 */
        /* <DEDUP_REMOVED lines=12> */
[----:B------:R-:W-:Y:S02]  /*20e0*/  ISETP.GT.AND P0, PT, R17, -0x40800000, PT ;  /* 0xbf8000001100780c */ /* 0x000fe40003f04270 */
[----:B------:R-:W-:-:S11]  /*20f0*/  MOV R20, 0x7f800000 ;  /* 0x7f80000000147802 */ /* 0x000fd60000000f00 */
[C---:B------:R-:W-:Y:S01]  /*2100*/  @P0 FFMA.FTZ R16, R17.reuse, R20, +INF ;  /* 0x7f80000011100423 */ /* 0x040fe20000010014 */
[----:B------:R-:W-:-:S04]  /*2110*/  FSETP.NEU.FTZ.AND P0, PT, R17, RZ, PT ;  /* 0x000000ff1100720b */ /* 0x000fc80003f1d000 */
[----:B------:R-:W-:Y:S01]  /*2120*/  FSEL R16, R16, -RZ, P0 ;  /* 0x800000ff10107208 */ /* 0x000fe20000000000 */
[----:B------:R-:W-:Y:S08]  /*2130*/  BRA `(.L_x_7660) ;  /* 0x0000000000b47947 */ /* 0x000ff00003800000 */
.L_x_7661:
        /* <DEDUP_REMOVED lines=8> */
[----:B------:R-:W-:-:S05]  /*21c0*/  HFMA2 R31, -RZ, RZ, 1.875, 0 ;  /* 0x3f800000ff1f7431 */ /* 0x000fca00000001ff */
        /* <DEDUP_REMOVED lines=31> */
.L_x_7659:
[----:B------:R-:W-:-:S04]  /*23c0*/  FFMA.FTZ R17, R23, R23, -1 ;  /* 0xbf80000017117423 */ /* 0x000fc80000010017 */
[----:B------:R-:W0:Y:S02]  /*23d0*/  MUFU.SQRT R16, R17 ;  /* 0x0000001100107308 */ /* 0x000e240000002000 */
[----:B0-----:R-:W-:-:S06]  /*23e0*/  FADD.FTZ R20, R23, R16 ;  /* 0x0000001017147221 */ /* 0x001fcc0000010000 */
[----:B------:R-:W0:Y:S02]  /*23f0*/  MUFU.LG2 R20, R20 ;  /* 0x0000001400147308 */ /* 0x000e240000000c00 */
[----:B0-----:R-:W-:-:S07]  /*2400*/  FMUL.FTZ R16, R20, 0.69314718246459960938 ;  /* 0x3f31721814107820 */ /* 0x001fce0000410000 */
.L_x_7660:
[----:B------:R-:W-:Y:S05]  /*2410*/  BSYNC.RECONVERGENT B0 ;  /* 0x0000000000007941 */ /* 0x000fea0003800200 */
.L_x_7658:
        /* <DEDUP_REMOVED lines=27> */
[----:B------:R-:W-:-:S11]  /*25d0*/  FSETP.GEU.FTZ.AND P0, PT, R5, RZ, PT ;  /* 0x000000ff0500720b */ /* 0x000fd60003f1e000 */
[----:B------:R-:W-:Y:S01]  /*25e0*/  @P1 FADD.FTZ R21, R0, R21 ;  /* 0x0000001500151221 */ /* 0x000fe20000010000 */
[C---:B------:R-:W-:Y:S01]  /*25f0*/  @P1 FMUL.FTZ R3, R19.reuse, R19 ;  /* 0x0000001313031220 */ /* 0x040fe20000410000 */
[----:B------:R-:W-:Y:S02]  /*2600*/  @!P1 FMUL.FTZ R0, |R19|, 0.5 ;  /* 0x3f00000013009820 */ /* 0x000fe40000410200 */
[----:B------:R-:W0:Y:S02]  /*2610*/  @P1 MUFU.RCP R20, R21 ;  /* 0x0000001500141308 */ /* 0x000e240000001000 */
[----:B0-----:R-:W-:Y:S01]  /*2620*/  @P1 FMUL.FTZ.D2 R0, R3, R20 ;  /* 0x0000001403001220 */ /* 0x001fe20000310000 */
[----:B------:R-:W-:-:S04]  /*2630*/  @!P0 FADD.FTZ R3, R2, -R5 ;  /* 0x8000000502038221 */ /* 0x000fc80000010000 */
        /* <DEDUP_REMOVED lines=8> */
.L_x_7673:
[----:B------:R-:W-:Y:S05]  /*26c0*/  BSYNC.RECONVERGENT B4 ;  /* 0x0000000000047941 */ /* 0x000fea0003800200 */
.L_x_7672:
[----:B------:R-:W-:Y:S01]  /*26d0*/  FADD.FTZ R23, R30, R23 ;  /* 0x000000171e177221 */ /* 0x000fe20000010000 */
[----:B------:R-:W-:-:S04]  /*26e0*/  FADD.FTZ R0, R3, R0 ;  /* 0x0000000003007221 */ /* 0x000fc80000010000 */
[----:B------:R-:W-:-:S04]  /*26f0*/  FMUL.FTZ R0, R0, R23 ;  /* 0x0000001700007220 */ /* 0x000fc80000410000 */
[----:B------:R0:W2:Y:S01]  /*2700*/  MUFU.SQRT R17, R0 ;  /* 0x0000000000117308 */ /* 0x0000a20000002000 */
[----:B------:R-:W-:Y:S05]  /*2710*/  BRA `(.L_x_7670) ;  /* 0x00000000002c7947 */ /* 0x000fea0003800000 */
.L_x_7671:
        /* <DEDUP_REMOVED lines=11> */
.L_x_7670:
[----:B------:R-:W-:Y:S05]  /*27d0*/  BSYNC.RECONVERGENT B1 ;  /* 0x0000000000017941 */ /* 0x000fea0003800200 */
.L_x_7668:
[----:B------:R-:W-:Y:S05]  /*27e0*/  BSYNC.RELIABLE B0 ;  /* 0x0000000000007941 */ /* 0x000fea0003800100 */
.L_x_7667:
        /* <DEDUP_REMOVED lines=16> */
[----:B-1-3--:R-:W-:Y:S05]  /*28f0*/  CALL.REL.NOINC `($__internal_11_$__cuda_sm3x_div_rn_ftz_f32_slowpath) ;  /* 0x0000026c00e47944 */ /* 0x00afea0003c00000 */
.L_x_7675:
[----:B------:R-:W-:Y:S05]  /*2900*/  BSYNC.RECONVERGENT B4 ;  /* 0x0000000000047941 */ /* 0x000fea0003800200 */
.L_x_7674:
        /* <DEDUP_REMOVED lines=28> */
.L_x_7669:
        /* <DEDUP_REMOVED lines=25> */
.L_x_7676:
[----:B------:R-:W-:Y:S05]  /*2c60*/  BSYNC.RECONVERGENT B3 ;  /* 0x0000000000037941 */ /* 0x000fea0003800200 */
.L_x_7666:
[----:B-1----:R-:W-:Y:S02]  /*2c70*/  LOP3.LUT R17, R16, 0x80000000, R19, 0xb8, !PT ;  /* 0x8000000010117812 */ /* 0x002fe400078eb813 */
[----:B------:R-:W-:-:S07]  /*2c80*/  LOP3.LUT R16, R3, 0x80000000, R18, 0xb8, !PT ;  /* 0x8000000003107812 */ /* 0x000fce00078eb812 */
.L_x_7636:
[----:B------:R-:W-:Y:S05]  /*2c90*/  BSYNC.RECONVERGENT B2 ;  /* 0x0000000000027941 */ /* 0x000fea0003800200 */
.L_x_7635:
[----:B------:R-:W-:Y:S05]  /*2ca0*/  WARPSYNC.ALL ;  /* 0x0000000000007948 */ /* 0x000fea0003800000 */
[----:B------:R-:W0:Y:S01]  /*2cb0*/  LDCU UR4, c[0x0][0x380] ;  /* 0x00007000ff0477ac */ /* 0x000e220008000800 */
[----:B------:R-:W-:Y:S01]  /*2cc0*/  IADD3 R0, PT, PT, R4, 0x80, RZ ;  /* 0x0000008004007810 */ /* 0x000fe20007ffe0ff */
[----:B------:R-:W-:Y:S01]  /*2cd0*/  BSSY.RECONVERGENT B2, `(.L_x_7677) ;  /* 0x0000292000027945 */ /* 0x000fe20003800200 */
[----:B-----5:R-:W-:Y:S02]  /*2ce0*/  CS2R R18, SRZ ;  /* 0x0000000000127805 */ /* 0x020fe4000001ff00 */
[----:B0-----:R-:W-:-:S04]  /*2cf0*/  IADD3 R29, PT, PT, -R29, UR4, RZ ;  /* 0x000000041d1d7c10 */ /* 0x001fc8000fffe1ff */
[----:B------:R-:W-:-:S13]  /*2d00*/  ISETP.GE.U32.AND P0, PT, R0, R29, PT ;  /* 0x0000001d0000720c */ /* 0x000fda0003f06070 */
        /* <DEDUP_REMOVED lines=22> */
.L_x_7679:
        /* <DEDUP_REMOVED lines=73> */
.L_x_7686:
[----:B------:R-:W-:-:S04]  /*3300*/  FADD.FTZ R18, -R0, R19 ;  /* 0x0000001300127221 */ /* 0x000fc80000010100 */
[----:B------:R-:W-:-:S07]  /*3310*/  FMUL.FTZ R18, R18, 0.5 ;  /* 0x3f00000012127820 */ /* 0x000fce0000410000 */
.L_x_7687:
[----:B------:R-:W-:Y:S05]  /*3320*/  BSYNC.RECONVERGENT B1 ;  /* 0x0000000000017941 */ /* 0x000fea0003800200 */
.L_x_7685:
        /* <DEDUP_REMOVED lines=11> */
.L_x_7689:
[----:B------:R-:W-:-:S04]  /*33e0*/  FADD.FTZ R23, R2, -R23 ;  /* 0x8000001702177221 */ /* 0x000fc80000010000 */
[----:B------:R-:W-:-:S07]  /*33f0*/  FMUL.FTZ R29, R23, 0.5 ;  /* 0x3f000000171d7820 */ /* 0x000fce0000410000 */
.L_x_7690:
[----:B------:R-:W-:Y:S05]  /*3400*/  BSYNC.RECONVERGENT B1 ;  /* 0x0000000000017941 */ /* 0x000fea0003800200 */
.L_x_7688:
[----:B------:R-:W-:Y:S01]  /*3410*/  FADD.FTZ R18, R29, R18 ;  /* 0x000000121d127221 */ /* 0x000fe20000010000 */
[----:B------:R-:W-:Y:S01]  /*3420*/  FADD.FTZ R23, R21, 1 ;  /* 0x3f80000015177421 */ /* 0x000fe20000010000 */
[----:B------:R-:W-:-:S03]  /*3430*/  HFMA2 R29, -RZ, RZ, 1.625, 0 ;  /* 0x3e800000ff1d7431 */ /* 0x000fc600000001ff */
[----:B------:R-:W-:-:S04]  /*3440*/  FMUL.FTZ R22, R18, R23 ;  /* 0x0000001712167220 */ /* 0x000fc80000410000 */
[----:B------:R-:W0:Y:S02]  /*3450*/  MUFU.SQRT R23, R22 ;  /* 0x0000001600177308 */ /* 0x000e240000002000 */
[----:B0-----:R-:W-:-:S04]  /*3460*/  FADD.FTZ R20, R18, R23 ;  /* 0x0000001712147221 */ /* 0x001fc80000010000 */
[C---:B------:R-:W-:Y:S01]  /*3470*/  FADD.FTZ.RZ R18, R20.reuse, 1 ;  /* 0x3f80000014127421 */ /* 0x040fe2000001c000 */
[----:B------:R-:W-:-:S04]  /*3480*/  ISETP.GE.U32.AND P0, PT, R20, 0x7f800000, PT ;  /* 0x7f8000001400780c */ /* 0x000fc80003f06070 */
[----:B------:R-:W-:-:S04]  /*3490*/  IADD3 R18, PT, PT, R18, -0x3f400000, RZ ;  /* 0xc0c0000012127810 */ /* 0x000fc80007ffe0ff */
[----:B------:R-:W-:-:S04]  /*34a0*/  LOP3.LUT R23, R18, 0xff800000, RZ, 0xc0, !PT ;  /* 0xff80000012177812 */ /* 0x000fc800078ec0ff */
[----:B------:R-:W-:-:S05]  /*34b0*/  IADD3 R18, PT, PT, -R23, 0x40800000, RZ ;  /* 0x4080000017127810 */ /* 0x000fca0007ffe1ff */
[----:B------:R-:W-:Y:S01]  /*34c0*/  FFMA.FTZ R29, R18, R29, -1 ;  /* 0xbf800000121d7423 */ /* 0x000fe2000001001d */
        /* <DEDUP_REMOVED lines=23> */
.L_x_7684:
[----:B------:R-:W-:-:S13]  /*3640*/  FSETP.GEU.FTZ.AND P0, PT, R30, 1, PT ;  /* 0x3f8000001e00780b */ /* 0x000fda0003f1e000 */
[----:B------:R-:W-:Y:S05]  /*3650*/  @!P0 BRA `(.L_x_7691) ;  /* 0x0000000000848947 */ /* 0x000fea0003800000 */
[----:B------:R-:W-:Y:S01]  /*3660*/  FMUL.FTZ R18, R0, R5 ;  /* 0x0000000500127220 */ /* 0x000fe20000410000 */
[----:B------:R-:W-:-:S05]  /*3670*/  HFMA2 R29, -RZ, RZ, 1.625, 0 ;  /* 0x3e800000ff1d7431 */ /* 0x000fca00000001ff */
        /* <DEDUP_REMOVED lines=31> */
.L_x_7691:
[----:B------:R-:W-:-:S04]  /*3870*/  FADD.FTZ R23, -R30, 1 ;  /* 0x3f8000001e177421 */ /* 0x000fc80000010100 */
[----:B------:R-:W-:-:S06]  /*3880*/  FMUL.FTZ R20, R0, R23 ;  /* 0x0000001700147220 */ /* 0x000fcc0000410000 */
[----:B------:R-:W0:Y:S08]  /*3890*/  MUFU.SQRT R20, R20 ;  /* 0x0000001400147308 */ /* 0x000e300000002000 */
[----:B0-----:R-:W0:Y:S02]  /*38a0*/  MUFU.RCP R18, R20 ;  /* 0x0000001400127308 */ /* 0x001e240000001000 */
[----:B0-----:R-:W-:Y:S01]  /*38b0*/  FMUL.FTZ R18, R18, |R25| ;  /* 0x4000001912127220 */ /* 0x001fe20000410000 */
[----:B------:R-:W-:Y:S06]  /*38c0*/  BRA `(.L_x_7682) ;  /* 0x0000000000047947 */ /* 0x000fec0003800000 */
.L_x_7683:
[----:B------:R0:W1:Y:S02]  /*38d0*/  MUFU.SQRT R18, R3 ;  /* 0x0000000300127308 */ /* 0x0000640000002000 */
.L_x_7682:
[----:B------:R-:W-:Y:S05]  /*38e0*/  BSYNC.RECONVERGENT B0 ;  /* 0x0000000000007941 */ /* 0x000fea0003800200 */
.L_x_7681:
        /* <DEDUP_REMOVED lines=35> */
.L_x_7695:
        /* <DEDUP_REMOVED lines=23> */
.L_x_7701:
[----:B------:R-:W-:-:S04]  /*3c90*/  FADD.FTZ R2, R2, -R5 ;  /* 0x8000000502027221 */ /* 0x000fc80000010000 */
[----:B0-----:R-:W-:-:S07]  /*3ca0*/  FMUL.FTZ R3, R2, 0.5 ;  /* 0x3f00000002037820 */ /* 0x001fce0000410000 */
.L_x_7702:
[----:B------:R-:W-:Y:S05]  /*3cb0*/  BSYNC.RECONVERGENT B4 ;  /* 0x0000000000047941 */ /* 0x000fea0003800200 */
.L_x_7700:
[----:B------:R-:W-:Y:S01]  /*3cc0*/  FADD.FTZ R0, R3, R0 ;  /* 0x0000000003007221 */ /* 0x000fe20000010000 */
[----:B------:R-:W-:-:S04]  /*3cd0*/  FADD.FTZ R21, R30, R21 ;  /* 0x000000151e157221 */ /* 0x000fc80000010000 */
[----:B------:R-:W-:-:S04]  /*3ce0*/  FMUL.FTZ R0, R0, R21 ;  /* 0x0000001500007220 */ /* 0x000fc80000410000 */
[----:B------:R0:W2:Y:S01]  /*3cf0*/  MUFU.SQRT R19, R0 ;  /* 0x0000000000137308 */ /* 0x0000a20000002000 */
[----:B------:R-:W-:Y:S05]  /*3d00*/  BRA `(.L_x_7703) ;  /* 0x0000000000487947 */ /* 0x000fea0003800000 */
.L_x_7699:
        /* <DEDUP_REMOVED lines=12> */
.L_x_7698:
[----:B------:R-:W-:Y:S01]  /*3dd0*/  FADD.FTZ R0, R21, 1 ;  /* 0x3f80000015007421 */ /* 0x000fe20000010000 */
[----:B0-----:R-:W-:Y:S01]  /*3de0*/  MUFU.SQRT R3, R3 ;  /* 0x0000000300037308 */ /* 0x001fe20000002000 */
[----:B------:R-:W-:Y:S02]  /*3df0*/  MOV R30, 0x3f800000 ;  /* 0x3f800000001e7802 */ /* 0x000fe40000000f00 */
[----:B------:R-:W-:-:S06]  /*3e00*/  FMUL.FTZ R0, R0, 0.5 ;  /* 0x3f00000000007820 */ /* 0x000fcc0000410000 */
[----:B------:R-:W0:Y:S02]  /*3e10*/  MUFU.SQRT R0, R0 ;  /* 0x0000000000007308 */ /* 0x000e240000002000 */
[----:B0-----:R-:W-:-:S07]  /*3e20*/  FMUL.FTZ R19, R3, R0 ;  /* 0x0000000003137220 */ /* 0x001fce0000410000 */
.L_x_7703:
[----:B------:R-:W-:Y:S05]  /*3e30*/  BSYNC.RECONVERGENT B1 ;  /* 0x0000000000017941 */ /* 0x000fea0003800200 */
.L_x_7697:
[----:B------:R-:W-:Y:S05]  /*3e40*/  BRA `(.L_x_7704) ;  /* 0x0000000000087947 */ /* 0x000fea0003800000 */
.L_x_7694:
[----:B------:R-:W-:Y:S01]  /*3e50*/  FMUL.FTZ R19, R21, 16777216 ;  /* 0x4b80000015137820 */ /* 0x000fe20000410000 */
[----:B------:R-:W-:-:S07]  /*3e60*/  FMUL.FTZ R30, R30, 16777216 ;  /* 0x4b8000001e1e7820 */ /* 0x000fce0000410000 */
.L_x_7704:
[----:B------:R-:W-:Y:S05]  /*3e70*/  BSYNC.RELIABLE B0 ;  /* 0x0000000000007941 */ /* 0x000fea0003800100 */
.L_x_7693:
        /* <DEDUP_REMOVED lines=16> */
[----:B-1----:R-:W-:Y:S05]  /*3f80*/  CALL.REL.NOINC `($__internal_11_$__cuda_sm3x_div_rn_ftz_f32_slowpath) ;  /* 0x0000025800407944 */ /* 0x002fea0003c00000 */
.L_x_7706:
[----:B------:R-:W-:Y:S05]  /*3f90*/  BSYNC.RECONVERGENT B4 ;  /* 0x0000000000047941 */ /* 0x000fea0003800200 */
.L_x_7705:
        /* <DEDUP_REMOVED lines=28> */
.L_x_7696:
[----:B------:R-:W-:Y:S05]  /*4160*/  BSYNC.RECONVERGENT B3 ;  /* 0x0000000000037941 */ /* 0x000fea0003800200 */
.L_x_7692:
[----:B-1----:R-:W-:Y:S02]  /*4170*/  LOP3.LUT R19, R18, 0x80000000, R25, 0xb8, !PT ;  /* 0x8000000012137812 */ /* 0x002fe400078eb819 */
[----:B------:R-:W-:Y:S01]  /*4180*/  LOP3.LUT R18, R5, 0x80000000, R24, 0xb8, !PT ;  /* 0x8000000005127812 */ /* 0x000fe200078eb818 */
[----:B------:R-:W-:Y:S06]  /*4190*/  BRA `(.L_x_7678) ;  /* 0x0000001400147947 */ /* 0x000fec0003800000 */
.L_x_7680:
[----:B------:R-:W-:Y:S01]  /*41a0*/  ISETP.GT.AND P0, PT, R25, -0x1, PT ;  /* 0xffffffff1900780c */ /* 0x000fe20003f04270 */
[----:B------:R-:W-:-:S12]  /*41b0*/  BSSY.RECONVERGENT B3, `(.L_x_7707) ;  /* 0x0000140000037945 */ /* 0x000fd80003800200 */
[----:B------:R-:W-:Y:S05]  /*41c0*/  @P0 BRA `(.L_x_7708) ;  /* 0x0000000800880947 */ /* 0x000fea0003800000 */
[----:B------:R-:W-:Y:S01]  /*41d0*/  FADD.FTZ R30, -R25, -RZ ;  /* 0x800000ff191e7221 */ /* 0x000fe20000010100 */
[----:B------:R-:W-:-:S03]  /*41e0*/  FADD.FTZ R19, -R24, -RZ ;  /* 0x800000ff18137221 */ /* 0x000fc60000010100 */
[C---:B------:R-:W-:Y:S01]  /*41f0*/  FADD.FTZ R18, |R30|.reuse, -RZ ;  /* 0x800000ff1e127221 */ /* 0x040fe20000010200 */
[----:B---3--:R-:W-:Y:S01]  /*4200*/  FADD.FTZ R21, |R19|, -RZ ;  /* 0x800000ff13157221 */ /* 0x008fe20000010200 */
        /* <DEDUP_REMOVED lines=26> */
[----:B------:R-:W-:-:S07]  /*43b0*/  MOV R2, R0 ;  /* 0x0000000000027202 */ /* 0x000fce0000000f00 */
.L_x_7712:
[----:B------:R-:W-:Y:S05]  /*43c0*/  BSYNC.RECONVERGENT B4 ;  /* 0x0000000000047941 */ /* 0x000fea0003800200 */
.L_x_7711:
        /* <DEDUP_REMOVED lines=22> */
.L_x_7710:
[CC--:B------:R-:W-:Y:S01]  /*4530*/  VIMNMX R2, PT, PT, R18.reuse, R21.reuse, !PT ;  /* 0x0000001512027248 */ /* 0x0c0fe20007fe0100 */
[----:B------:R-:W-:Y:S01]  /*4540*/  MUFU.RCP R20, R29 ;  /* 0x0000001d00147308 */ /* 0x000fe20000001000 */
[-C--:B------:R-:W-:Y:S01]  /*4550*/  VIMNMX R0, PT, PT, R18, R21.reuse, PT ;  /* 0x0000001512007248 */ /* 0x080fe20003fe0100 */
[----:B------:R-:W-:Y:S01]  /*4560*/  BSSY.RECONVERGENT B4, `(.L_x_7714) ;  /* 0x000001a000047945 */ /* 0x000fe20003800200 */
[----:B------:R-:W-:Y:S02]  /*4570*/  LOP3.LUT R3, R2, 0xfe000000, RZ, 0xc0, !PT ;  /* 0xfe00000002037812 */ /* 0x000fe400078ec0ff */
[----:B------:R-:W-:Y:S02]  /*4580*/  FSEL R23, R18, R21, !P2 ;  /* 0x0000001512177208 */ /* 0x000fe40005000000 */
[----:B------:R-:W-:Y:S02]  /*4590*/  LOP3.LUT R5, R3, 0x7e800000, RZ, 0x3c, !PT ;  /* 0x7e80000003057812 */ /* 0x000fe400078e3cff */
[----:B------:R-:W-:-:S02]  /*45a0*/  FSETP.NEU.FTZ.AND P0, PT, R0, RZ, PT ;  /* 0x000000ff0000720b */ /* 0x000fc40003f1d000 */
[----:B------:R-:W-:Y:S01]  /*45b0*/  LOP3.LUT R3, R3, 0x800000, RZ, 0xfc, !PT ;  /* 0x0080000003037812 */ /* 0x000fe200078efcff */
        /* <DEDUP_REMOVED lines=20> */
.L_x_7715:
[----:B------:R-:W-:Y:S05]  /*4700*/  BSYNC.RECONVERGENT B4 ;  /* 0x0000000000047941 */ /* 0x000fea0003800200 */
.L_x_7714:
        /* <DEDUP_REMOVED lines=22> */
.L_x_7709:
[----:B------:R-:W-:Y:S01]  /*4870*/  FMUL.FTZ R0, R25, -0.36787945032119750977 ;  /* 0xbebc5ab219007820 */ /* 0x000fe20000410000 */
[----:B------:R-:W-:Y:S01]  /*4880*/  FMUL.FTZ R2, R24, -0.36787945032119750977 ;  /* 0xbebc5ab218027820 */ /* 0x000fe20000410000 */
        /* <DEDUP_REMOVED lines=30> */
[----:B------:R-:W-:Y:S05]  /*4a70*/  CALL.REL.NOINC `($__internal_11_$__cuda_sm3x_div_rn_ftz_f32_slowpath) ;  /* 0x0000024c00847944 */ /* 0x000fea0003c00000 */
.L_x_7717:
[----:B------:R-:W-:Y:S05]  /*4a80*/  BSYNC.RECONVERGENT B4 ;  /* 0x0000000000047941 */ /* 0x000fea0003800200 */
.L_x_7716:
        /* <DEDUP_REMOVED lines=22> */
.L_x_7708:
        /* <DEDUP_REMOVED lines=25> */
[----:B---3--:R-:W-:Y:S05]  /*4d80*/  CALL.REL.NOINC `($__internal_11_$__cuda_sm3x_div_rn_ftz_f32_slowpath) ;  /* 0x0000024800c07944 */ /* 0x008fea0003c00000 */
.L_x_7721:
[----:B------:R-:W-:Y:S05]  /*4d90*/  BSYNC.RECONVERGENT B4 ;  /* 0x0000000000047941 */ /* 0x000fea0003800200 */
.L_x_7720:
[----:B------:R-:W-:Y:S02]  /*4da0*/  HFMA2 R3, -RZ, RZ, 0.89990234375, 10328 ;  /* 0x3b33710bff037431 */ /* 0x000fe400000001ff */
[----:B------:R-:W-:Y:S01]  /*4db0*/  FMUL.FTZ R2, R0, R0 ;  /* 0x0000000000027220 */ /* 0x000fe20000410000 */
[----:B------:R-:W-:Y:S02]  /*4dc0*/  MOV R5, 0x3fd774eb ;  /* 0x3fd774eb00057802 */ /* 0x000fe40000000f00 */
[----:B------:R-:W-:Y:S02]  /*4dd0*/  FSETP.NEU.FTZ.AND P1, PT, |R25|, R30, PT ;  /* 0x0000001e1900720b */ /* 0x000fe40003f3d200 */
[----:B------:R-:W-:Y:S01]  /*4de0*/  FSETP.NEU.FTZ.AND P0, PT, R19, RZ, PT ;  /* 0x000000ff1300720b */ /* 0x000fe20003f1d000 */
[----:B------:R-:W-:Y:S01]  /*4df0*/  FADD.FTZ R19, R30, |R25| ;  /* 0x400000191e137221 */ /* 0x000fe20000010000 */
        /* <DEDUP_REMOVED lines=16> */
.L_x_7719:
[CC--:B------:R-:W-:Y:S01]  /*4f00*/  VIMNMX R2, PT, PT, R3.reuse, R30.reuse, !PT ;  /* 0x0000001e03027248 */ /* 0x0c0fe20007fe0100 */
[----:B------:R-:W-:Y:S01]  /*4f10*/  MUFU.RCP R20, R19 ;  /* 0x0000001300147308 */ /* 0x000fe20000001000 */
[----:B------:R-:W-:Y:S01]  /*4f20*/  VIMNMX R0, PT, PT, R3, R30, PT ;  /* 0x0000001e03007248 */ /* 0x000fe20003fe0100 */
[----:B------:R-:W-:Y:S01]  /*4f30*/  BSSY.RECONVERGENT B4, `(.L_x_7722) ;  /* 0x000001a000047945 */ /* 0x000fe20003800200 */
[----:B------:R-:W-:Y:S02]  /*4f40*/  LOP3.LUT R5, R2, 0xfe000000, RZ, 0xc0, !PT ;  /* 0xfe00000002057812 */ /* 0x000fe400078ec0ff */
[----:B------:R-:W-:Y:S02]  /*4f50*/  FSETP.NEU.FTZ.AND P0, PT, R0, RZ, PT ;  /* 0x000000ff0000720b */ /* 0x000fe40003f1d000 */
[C---:B---3--:R-:W-:Y:S02]  /*4f60*/  LOP3.LUT R21, R5.reuse, 0x7e800000, RZ, 0x3c, !PT ;  /* 0x7e80000005157812 */ /* 0x048fe400078e3cff */
        /* <DEDUP_REMOVED lines=22> */
.L_x_7723:
[----:B------:R-:W-:Y:S05]  /*50d0*/  BSYNC.RECONVERGENT B4 ;  /* 0x0000000000047941 */ /* 0x000fea0003800200 */
.L_x_7722:
        /* <DEDUP_REMOVED lines=22> */
.L_x_7718:
        /* <DEDUP_REMOVED lines=17> */
[----:B---3--:R-:W-:Y:S01]  /*5350*/  FFMA R21, R20, R3, R20 ;  /* 0x0000000314157223 */ /* 0x008fe20000000014 */
        /* <DEDUP_REMOVED lines=15> */
.L_x_7725:
[----:B------:R-:W-:Y:S05]  /*5450*/  BSYNC.RECONVERGENT B4 ;  /* 0x0000000000047941 */ /* 0x000fea0003800200 */
.L_x_7724:
        /* <DEDUP_REMOVED lines=21> */
.L_x_7713:
[----:B------:R-:W-:Y:S05]  /*55b0*/  BSYNC.RECONVERGENT B3 ;  /* 0x0000000000037941 */ /* 0x000fea0003800200 */
.L_x_7707:
[----:B------:R-:W-:Y:S01]  /*55c0*/  FADD.FTZ R0, R18, 0.69314718246459960938 ;  /* 0x3f31721812007421 */ /* 0x000fe20000010000 */
[----:B------:R-:W-:-:S04]  /*55d0*/  LOP3.LUT R18, R19, 0x80000000, R24, 0xb8, !PT ;  /* 0x8000000013127812 */ /* 0x000fc800078eb818 */
[----:B------:R-:W-:-:S07]  /*55e0*/  LOP3.LUT R19, R0, 0x80000000, R25, 0xb8, !PT ;  /* 0x8000000000137812 */ /* 0x000fce00078eb819 */
.L_x_7678:
[----:B------:R-:W-:Y:S05]  /*55f0*/  BSYNC.RECONVERGENT B2 ;  /* 0x0000000000027941 */ /* 0x000fea0003800200 */
.L_x_7677:
[----:B------:R-:W-:Y:S05]  /*5600*/  WARPSYNC.ALL ;  /* 0x0000000000007948 */ /* 0x000fea0003800000 */
[----:B------:R-:W0:Y:S01]  /*5610*/  S2UR UR5, SR_CTAID.X ;  /* 0x00000000000579c3 */ /* 0x000e220000002500 */
[----:B------:R-:W0:Y:S01]  /*5620*/  LDCU UR4, c[0x0][0x380] ;  /* 0x00007000ff0477ac */ /* 0x000e220008000800 */
[----:B------:R-:W-:Y:S01]  /*5630*/  IADD3 R0, PT, PT, R4, 0x100, RZ ;  /* 0x0000010004007810 */ /* 0x000fe20007ffe0ff */
[----:B------:R-:W-:Y:S01]  /*5640*/  BSSY.RECONVERGENT B2, `(.L_x_7726) ;  /* 0x0000292000027945 */ /* 0x000fe20003800200 */
[----:B------:R-:W-:Y:S01]  /*5650*/  CS2R R24, SRZ ;  /* 0x0000000000187805 */ /* 0x000fe2000001ff00 */
[----:B0-----:R-:W-:-:S06]  /*5660*/  UIMAD UR4, UR5, -0x400, UR4 ;  /* 0xfffffc00050478a4 */ /* 0x001fcc000f8e0204 */
[----:B------:R-:W-:-:S13]  /*5670*/  ISETP.GE.U32.AND P0, PT, R0, UR4, PT ;  /* 0x0000000400007c0c */ /* 0x000fda000bf06070 */
        /* <DEDUP_REMOVED lines=22> */
.L_x_7728:
        /* <DEDUP_REMOVED lines=18> */
[----:B---3--:R-:W-:Y:S02]  /*5900*/  VIMNMX R21, PT, PT, R20, R5, PT ;  /* 0x0000000514157248 */ /* 0x008fe40003fe0100 */
        /* <DEDUP_REMOVED lines=54> */
.L_x_7735:
[----:B------:R-:W-:-:S04]  /*5c70*/  FADD.FTZ R20, -R0, R21 ;  /* 0x0000001500147221 */ /* 0x000fc80000010100 */
[----:B------:R-:W-:-:S07]  /*5c80*/  FMUL.FTZ R20, R20, 0.5 ;  /* 0x3f00000014147820 */ /* 0x000fce0000410000 */
.L_x_7736:
[----:B------:R-:W-:Y:S05]  /*5c90*/  BSYNC.RECONVERGENT B1 ;  /* 0x0000000000017941 */ /* 0x000fea0003800200 */
.L_x_7734:
        /* <DEDUP_REMOVED lines=11> */
.L_x_7738:
[----:B------:R-:W-:-:S04]  /*5d50*/  FADD.FTZ R23, R2, -R23 ;  /* 0x8000001702177221 */ /* 0x000fc80000010000 */
[----:B------:R-:W-:-:S07]  /*5d60*/  FMUL.FTZ R29, R23, 0.5 ;  /* 0x3f000000171d7820 */ /* 0x000fce0000410000 */
.L_x_7739:
[----:B------:R-:W-:Y:S05]  /*5d70*/  BSYNC.RECONVERGENT B1 ;  /* 0x0000000000017941 */ /* 0x000fea0003800200 */
.L_x_7737:
[----:B------:R-:W-:Y:S01]  /*5d80*/  FADD.FTZ R20, R29, R20 ;  /* 0x000000141d147221 */ /* 0x000fe20000010000 */
[----:B------:R-:W-:Y:S01]  /*5d90*/  FADD.FTZ R23, R25, 1 ;  /* 0x3f80000019177421 */ /* 0x000fe20000010000 */
[----:B------:R-:W-:-:S03]  /*5da0*/  HFMA2 R29, -RZ, RZ, 1.875, 0 ;  /* 0x3f800000ff1d7431 */ /* 0x000fc600000001ff */
        /* <DEDUP_REMOVED lines=32> */
.L_x_7733:
[----:B------:R-:W-:-:S13]  /*5fb0*/  FSETP.GEU.FTZ.AND P0, PT, R30, 1, PT ;  /* 0x3f8000001e00780b */ /* 0x000fda0003f1e000 */
[----:B------:R-:W-:Y:S05]  /*5fc0*/  @!P0 BRA `(.L_x_7740) ;  /* 0x0000000000848947 */ /* 0x000fea0003800000 */
[----:B------:R-:W-:Y:S01]  /*5fd0*/  FMUL.FTZ R22, R0, R5 ;  /* 0x0000000500167220 */ /* 0x000fe20000410000 */
[----:B------:R-:W-:-:S03]  /*5fe0*/  HFMA2 R29, -RZ, RZ, 1.875, 0 ;  /* 0x3f800000ff1d7431 */ /* 0x000fc600000001ff */
        /* <DEDUP_REMOVED lines=31> */
.L_x_7740:
[----:B------:R-:W-:-:S04]  /*61e0*/  FADD.FTZ R23, -R30, 1 ;  /* 0x3f8000001e177421 */ /* 0x000fc80000010100 */
[----:B------:R-:W-:-:S06]  /*61f0*/  FMUL.FTZ R20, R0, R23 ;  /* 0x0000001700147220 */ /* 0x000fcc0000410000 */
[----:B------:R-:W0:Y:S08]  /*6200*/  MUFU.SQRT R20, R20 ;  /* 0x0000001400147308 */ /* 0x000e300000002000 */
[----:B0-----:R-:W0:Y:S02]  /*6210*/  MUFU.RCP R24, R20 ;  /* 0x0000001400187308 */ /* 0x001e240000001000 */
[----:B0-----:R-:W-:Y:S01]  /*6220*/  FMUL.FTZ R24, R24, |R27| ;  /* 0x4000001b18187220 */ /* 0x001fe20000410000 */
[----:B------:R-:W-:Y:S06]  /*6230*/  BRA `(.L_x_7731) ;  /* 0x0000000000047947 */ /* 0x000fec0003800000 */
.L_x_7732:
[----:B------:R0:W1:Y:S02]  /*6240*/  MUFU.SQRT R24, R3 ;  /* 0x0000000300187308 */ /* 0x0000640000002000 */
.L_x_7731:
[----:B------:R-:W-:Y:S05]  /*6250*/  BSYNC.RECONVERGENT B0 ;  /* 0x0000000000007941 */ /* 0x000fea0003800200 */
.L_x_7730:
        /* <DEDUP_REMOVED lines=35> */
.L_x_7744:
        /* <DEDUP_REMOVED lines=23> */
.L_x_7750:
[----:B------:R-:W-:-:S04]  /*6600*/  FADD.FTZ R0, R2, -R5 ;  /* 0x8000000502007221 */ /* 0x000fc80000010000 */
[----:B------:R-:W-:-:S07]  /*6610*/  FMUL.FTZ R0, R0, 0.5 ;  /* 0x3f00000000007820 */ /* 0x000fce0000410000 */
.L_x_7751:
[----:B------:R-:W-:Y:S05]  /*6620*/  BSYNC.RECONVERGENT B4 ;  /* 0x0000000000047941 */ /* 0x000fea0003800200 */
.L_x_7749:
[----:B------:R-:W-:Y:S01]  /*6630*/  FADD.FTZ R0, R0, R3 ;  /* 0x0000000300007221 */ /* 0x000fe20000010000 */
[----:B------:R-:W-:-:S04]  /*6640*/  FADD.FTZ R25, R30, R25 ;  /* 0x000000191e197221 */ /* 0x000fc80000010000 */
[----:B------:R-:W-:-:S06]  /*6650*/  FMUL.FTZ R25, R0, R25 ;  /* 0x0000001900197220 */ /* 0x000fcc0000410000 */
[----:B------:R-:W0:Y:S01]  /*6660*/  MUFU.SQRT R25, R25 ;  /* 0x0000001900197308 */ /* 0x000e220000002000 */
[----:B------:R-:W-:Y:S05]  /*6670*/  BRA `(.L_x_7752) ;  /* 0x0000000000487947 */ /* 0x000fea0003800000 */
.L_x_7748:
        /* <DEDUP_REMOVED lines=12> */
.L_x_7747:
[----:B------:R-:W-:Y:S01]  /*6740*/  FADD.FTZ R0, R25, 1 ;  /* 0x3f80000019007421 */ /* 0x000fe20000010000 */
[----:B0-----:R-:W-:Y:S01]  /*6750*/  MUFU.SQRT R3, R3 ;  /* 0x0000000300037308 */ /* 0x001fe20000002000 */
[----:B------:R-:W-:Y:S02]  /*6760*/  MOV R30, 0x3f800000 ;  /* 0x3f800000001e7802 */ /* 0x000fe40000000f00 */
[----:B------:R-:W-:-:S06]  /*6770*/  FMUL.FTZ R0, R0, 0.5 ;  /* 0x3f00000000007820 */ /* 0x000fcc0000410000 */
[----:B------:R-:W0:Y:S02]  /*6780*/  MUFU.SQRT R0, R0 ;  /* 0x0000000000007308 */ /* 0x000e240000002000 */
[----:B0-----:R-:W-:-:S07]  /*6790*/  FMUL.FTZ R25, R3, R0 ;  /* 0x0000000003197220 */ /* 0x001fce0000410000 */
.L_x_7752:
[----:B------:R-:W-:Y:S05]  /*67a0*/  BSYNC.RECONVERGENT B1 ;  /* 0x0000000000017941 */ /* 0x000fea0003800200 */
.L_x_7746:
[----:B------:R-:W-:Y:S05]  /*67b0*/  BRA `(.L_x_7753) ;  /* 0x0000000000087947 */ /* 0x000fea0003800000 */
.L_x_7743:
[----:B------:R-:W-:Y:S01]  /*67c0*/  FMUL.FTZ R25, R25, 16777216 ;  /* 0x4b80000019197820 */ /* 0x000fe20000410000 */
[----:B------:R-:W-:-:S07]  /*67d0*/  FMUL.FTZ R30, R30, 16777216 ;  /* 0x4b8000001e1e7820 */ /* 0x000fce0000410000 */
.L_x_7753:
[----:B------:R-:W-:Y:S05]  /*67e0*/  BSYNC.RELIABLE B0 ;  /* 0x0000000000007941 */ /* 0x000fea0003800100 */
.L_x_7742:
        /* <DEDUP_REMOVED lines=17> */
.L_x_7755:
[----:B------:R-:W-:Y:S05]  /*6900*/  BSYNC.RECONVERGENT B4 ;  /* 0x0000000000047941 */ /* 0x000fea0003800200 */
.L_x_7754:
        /* <DEDUP_REMOVED lines=28> */
.L_x_7745:
[----:B------:R-:W-:Y:S05]  /*6ad0*/  BSYNC.RECONVERGENT B3 ;  /* 0x0000000000037941 */ /* 0x000fea0003800200 */
.L_x_7741:
[----:B-1----:R-:W-:Y:S02]  /*6ae0*/  LOP3.LUT R25, R24, 0x80000000, R27, 0xb8, !PT ;  /* 0x8000000018197812 */ /* 0x002fe400078eb81b */
[----:B------:R-:W-:Y:S01]  /*6af0*/  LOP3.LUT R24, R5, 0x80000000, R26, 0xb8, !PT ;  /* 0x8000000005187812 */ /* 0x000fe200078eb81a */
[----:B------:R-:W-:Y:S06]  /*6b00*/  BRA `(.L_x_7727) ;  /* 0x0000001400147947 */ /* 0x000fec0003800000 */
.L_x_7729:
        /* <DEDUP_REMOVED lines=34> */
.L_x_7761:
[----:B------:R-:W-:Y:S05]  /*6d30*/  BSYNC.RECONVERGENT B4 ;  /* 0x0000000000047941 */ /* 0x000fea0003800200 */
.L_x_7760:
        /* <DEDUP_REMOVED lines=22> */
.L_x_7759:
        /* <DEDUP_REMOVED lines=29> */
.L_x_7764:
[----:B------:R-:W-:Y:S05]  /*7070*/  BSYNC.RECONVERGENT B4 ;  /* 0x0000000000047941 */ /* 0x000fea0003800200 */
.L_x_7763:
        /* <DEDUP_REMOVED lines=22> */
.L_x_7758:
        /* <DEDUP_REMOVED lines=33> */
.L_x_7766:
[----:B------:R-:W-:Y:S05]  /*73f0*/  BSYNC.RECONVERGENT B4 ;  /* 0x0000000000047941 */ /* 0x000fea0003800200 */
.L_x_7765:
        /* <DEDUP_REMOVED lines=22> */
.L_x_7757:
        /* <DEDUP_REMOVED lines=26> */
.L_x_7770:
[----:B------:R-:W-:Y:S05]  /*7700*/  BSYNC.RECONVERGENT B4 ;  /* 0x0000000000047941 */ /* 0x000fea0003800200 */
.L_x_7769:
        /* <DEDUP_REMOVED lines=22> */
.L_x_7768:
        /* <DEDUP_REMOVED lines=29> */
.L_x_7772:
[----:B------:R-:W-:Y:S05]  /*7a40*/  BSYNC.RECONVERGENT B4 ;  /* 0x0000000000047941 */ /* 0x000fea0003800200 */
.L_x_7771:
        /* <DEDUP_REMOVED lines=22> */
.L_x_7767:
        /* <DEDUP_REMOVED lines=33> */
.L_x_7774:
[----:B------:R-:W-:Y:S05]  /*7dc0*/  BSYNC.RECONVERGENT B4 ;  /* 0x0000000000047941 */ /* 0x000fea0003800200 */
.L_x_7773:
        /* <DEDUP_REMOVED lines=21> */
.L_x_7762:
[----:B------:R-:W-:Y:S05]  /*7f20*/  BSYNC.RECONVERGENT B3 ;  /* 0x0000000000037941 */ /* 0x000fea0003800200 */
.L_x_7756:
[----:B------:R-:W-:Y:S01]  /*7f30*/  FADD.FTZ R0, R24, 0.69314718246459960938 ;  /* 0x3f31721818007421 */ /* 0x000fe20000010000 */
[----:B------:R-:W-:-:S04]  /*7f40*/  LOP3.LUT R24, R25, 0x80000000, R26, 0xb8, !PT ;  /* 0x8000000019187812 */ /* 0x000fc800078eb81a */
[----:B------:R-:W-:-:S07]  /*7f50*/  LOP3.LUT R25, R0, 0x80000000, R27, 0xb8, !PT ;  /* 0x8000000000197812 */ /* 0x000fce00078eb81b */
.L_x_7727:
[----:B------:R-:W-:Y:S05]  /*7f60*/  BSYNC.RECONVERGENT B2 ;  /* 0x0000000000027941 */ /* 0x000fea0003800200 */
.L_x_7726:
[----:B------:R-:W-:Y:S05]  /*7f70*/  WARPSYNC.ALL ;  /* 0x0000000000007948 */ /* 0x000fea0003800000 */
        /* <DEDUP_REMOVED lines=28> */
.L_x_7777:
        /* <DEDUP_REMOVED lines=73> */
.L_x_7784:
[----:B------:R-:W-:-:S04]  /*85d0*/  FADD.FTZ R20, -R0, R21 ;  /* 0x0000001500147221 */ /* 0x000fc80000010100 */
[----:B------:R-:W-:-:S07]  /*85e0*/  FMUL.FTZ R20, R20, 0.5 ;  /* 0x3f00000014147820 */ /* 0x000fce0000410000 */
.L_x_7785:
[----:B------:R-:W-:Y:S05]  /*85f0*/  BSYNC.RECONVERGENT B1 ;  /* 0x0000000000017941 */ /* 0x000fea0003800200 */
.L_x_7783:
        /* <DEDUP_REMOVED lines=11> */
.L_x_7787:
[----:B------:R-:W-:-:S04]  /*86b0*/  FADD.FTZ R23, R2, -R23 ;  /* 0x8000001702177221 */ /* 0x000fc80000010000 */
[----:B------:R-:W-:-:S07]  /*86c0*/  FMUL.FTZ R29, R23, 0.5 ;  /* 0x3f000000171d7820 */ /* 0x000fce0000410000 */
.L_x_7788:
[----:B------:R-:W-:Y:S05]  /*86d0*/  BSYNC.RECONVERGENT B1 ;  /* 0x0000000000017941 */ /* 0x000fea0003800200 */
.L_x_7786:
        /* <DEDUP_REMOVED lines=35> */
.L_x_7782:
        /* <DEDUP_REMOVED lines=35> */
.L_x_7789:
[----:B------:R-:W-:-:S04]  /*8b40*/  FADD.FTZ R23, -R30, 1 ;  /* 0x3f8000001e177421 */ /* 0x000fc80000010100 */
[----:B------:R-:W-:-:S06]  /*8b50*/  FMUL.FTZ R20, R0, R23 ;  /* 0x0000001700147220 */ /* 0x000fcc0000410000 */
[----:B------:R-:W0:Y:S08]  /*8b60*/  MUFU.SQRT R20, R20 ;  /* 0x0000001400147308 */ /* 0x000e300000002000 */
[----:B0-----:R-:W0:Y:S02]  /*8b70*/  MUFU.RCP R26, R20 ;  /* 0x00000014001a7308 */ /* 0x001e240000001000 */
[----:B0-----:R-:W-:Y:S01]  /*8b80*/  FMUL.FTZ R26, R26, |R7| ;  /* 0x400000071a1a7220 */ /* 0x001fe20000410000 */
[----:B------:R-:W-:Y:S06]  /*8b90*/  BRA `(.L_x_7780) ;  /* 0x0000000000047947 */ /* 0x000fec0003800000 */
.L_x_7781:
[----:B------:R0:W1:Y:S02]  /*8ba0*/  MUFU.SQRT R26, R3 ;  /* 0x00000003001a7308 */ /* 0x0000640000002000 */
.L_x_7780:
[----:B------:R-:W-:Y:S05]  /*8bb0*/  BSYNC.RECONVERGENT B0 ;  /* 0x0000000000007941 */ /* 0x000fea0003800200 */
.L_x_7779:
        /* <DEDUP_REMOVED lines=35> */
.L_x_7793:
        /* <DEDUP_REMOVED lines=23> */
.L_x_7799:
[----:B------:R-:W-:-:S04]  /*8f60*/  FADD.FTZ R2, R2, -R5 ;  /* 0x8000000502027221 */ /* 0x000fc80000010000 */
[----:B0-----:R-:W-:-:S07]  /*8f70*/  FMUL.FTZ R3, R2, 0.5 ;  /* 0x3f00000002037820 */ /* 0x001fce0000410000 */
.L_x_7800:
[----:B------:R-:W-:Y:S05]  /*8f80*/  BSYNC.RECONVERGENT B4 ;  /* 0x0000000000047941 */ /* 0x000fea0003800200 */
.L_x_7798:
[----:B------:R-:W-:Y:S01]  /*8f90*/  FADD.FTZ R0, R3, R0 ;  /* 0x0000000003007221 */ /* 0x000fe20000010000 */
[----:B------:R-:W-:-:S04]  /*8fa0*/  FADD.FTZ R27, R30, R27 ;  /* 0x0000001b1e1b7221 */ /* 0x000fc80000010000 */
[----:B------:R-:W-:-:S06]  /*8fb0*/  FMUL.FTZ R27, R0, R27 ;  /* 0x0000001b001b7220 */ /* 0x000fcc0000410000 */
[----:B------:R-:W0:Y:S01]  /*8fc0*/  MUFU.SQRT R27, R27 ;  /* 0x0000001b001b7308 */ /* 0x000e220000002000 */
[----:B------:R-:W-:Y:S05]  /*8fd0*/  BRA `(.L_x_7801) ;  /* 0x0000000000487947 */ /* 0x000fea0003800000 */
.L_x_7797:
        /* <DEDUP_REMOVED lines=12> */
.L_x_7796:
[----:B------:R-:W-:Y:S01]  /*90a0*/  FADD.FTZ R0, R27, 1 ;  /* 0x3f8000001b007421 */ /* 0x000fe20000010000 */
[----:B0-----:R-:W-:Y:S01]  /*90b0*/  MUFU.SQRT R3, R3 ;  /* 0x0000000300037308 */ /* 0x001fe20000002000 */
[----:B------:R-:W-:Y:S02]  /*90c0*/  MOV R30, 0x3f800000 ;  /* 0x3f800000001e7802 */ /* 0x000fe40000000f00 */
[----:B------:R-:W-:-:S06]  /*90d0*/  FMUL.FTZ R0, R0, 0.5 ;  /* 0x3f00000000007820 */ /* 0x000fcc0000410000 */
[----:B------:R-:W0:Y:S02]  /*90e0*/  MUFU.SQRT R0, R0 ;  /* 0x0000000000007308 */ /* 0x000e240000002000 */
[----:B0-----:R-:W-:-:S07]  /*90f0*/  FMUL.FTZ R27, R3, R0 ;  /* 0x00000000031b7220 */ /* 0x001fce0000410000 */
.L_x_7801:
[----:B------:R-:W-:Y:S05]  /*9100*/  BSYNC.RECONVERGENT B1 ;  /* 0x0000000000017941 */ /* 0x000fea0003800200 */
.L_x_7795:
[----:B------:R-:W-:Y:S05]  /*9110*/  BRA `(.L_x_7802) ;  /* 0x0000000000087947 */ /* 0x000fea0003800000 */
.L_x_7792:
[----:B------:R-:W-:Y:S01]  /*9120*/  FMUL.FTZ R27, R27, 16777216 ;  /* 0x4b8000001b1b7820 */ /* 0x000fe20000410000 */
[----:B------:R-:W-:-:S07]  /*9130*/  FMUL.FTZ R30, R30, 16777216 ;  /* 0x4b8000001e1e7820 */ /* 0x000fce0000410000 */
.L_x_7802:
[----:B------:R-:W-:Y:S05]  /*9140*/  BSYNC.RELIABLE B0 ;  /* 0x0000000000007941 */ /* 0x000fea0003800100 */
.L_x_7791:
        /* <DEDUP_REMOVED lines=17> */
.L_x_7804:
[----:B------:R-:W-:Y:S05]  /*9260*/  BSYNC.RECONVERGENT B4 ;  /* 0x0000000000047941 */ /* 0x000fea0003800200 */
.L_x_7803:
        /* <DEDUP_REMOVED lines=28> */
.L_x_7794:
[----:B------:R-:W-:Y:S05]  /*9430*/  BSYNC.RECONVERGENT B3 ;  /* 0x0000000000037941 */ /* 0x000fea0003800200 */
.L_x_7790:
[----:B-1----:R-:W-:Y:S02]  /*9440*/  LOP3.LUT R27, R26, 0x80000000, R7, 0xb8, !PT ;  /* 0x800000001a1b7812 */ /* 0x002fe400078eb807 */
[----:B------:R-:W-:Y:S01]  /*9450*/  LOP3.LUT R26, R5, 0x80000000, R6, 0xb8, !PT ;  /* 0x80000000051a7812 */ /* 0x000fe200078eb806 */
[----:B------:R-:W-:Y:S06]  /*9460*/  BRA `(.L_x_7776) ;  /* 0x0000001400147947 */ /* 0x000fec0003800000 */
.L_x_7778:
        /* <DEDUP_REMOVED lines=34> */
.L_x_7810:
[----:B------:R-:W-:Y:S05]  /*9690*/  BSYNC.RECONVERGENT B4 ;  /* 0x0000000000047941 */ /* 0x000fea0003800200 */
.L_x_7809:
        /* <DEDUP_REMOVED lines=22> */
.L_x_7808:
        /* <DEDUP_REMOVED lines=29> */
.L_x_7813:
[----:B------:R-:W-:Y:S05]  /*99d0*/  BSYNC.RECONVERGENT B4 ;  /* 0x0000000000047941 */ /* 0x000fea0003800200 */
.L_x_7812:
        /* <DEDUP_REMOVED lines=22> */
.L_x_7807:
        /* <DEDUP_REMOVED lines=33> */
.L_x_7815:
[----:B------:R-:W-:Y:S05]  /*9d50*/  BSYNC.RECONVERGENT B4 ;  /* 0x0000000000047941 */ /* 0x000fea0003800200 */
.L_x_7814:
        /* <DEDUP_REMOVED lines=22> */
.L_x_7806:
        /* <DEDUP_REMOVED lines=26> */
.L_x_7819:
[----:B------:R-:W-:Y:S05]  /*a060*/  BSYNC.RECONVERGENT B4 ;  /* 0x0000000000047941 */ /* 0x000fea0003800200 */
.L_x_7818:
        /* <DEDUP_REMOVED lines=22> */
.L_x_7817:
        /* <DEDUP_REMOVED lines=29> */
.L_x_7821:
[----:B------:R-:W-:Y:S05]  /*a3a0*/  BSYNC.RECONVERGENT B4 ;  /* 0x0000000000047941 */ /* 0x000fea0003800200 */
.L_x_7820:
        /* <DEDUP_REMOVED lines=22> */
.L_x_7816:
        /* <DEDUP_REMOVED lines=33> */
.L_x_7823:
[----:B------:R-:W-:Y:S05]  /*a720*/  BSYNC.RECONVERGENT B4 ;  /* 0x0000000000047941 */ /* 0x000fea0003800200 */
.L_x_7822:
        /* <DEDUP_REMOVED lines=21> */
.L_x_7811:
[----:B------:R-:W-:Y:S05]  /*a880*/  BSYNC.RECONVERGENT B3 ;  /* 0x0000000000037941 */ /* 0x000fea0003800200 */
.L_x_7805:
[----:B------:R-:W-:Y:S01]  /*a890*/  FADD.FTZ R0, R26, 0.69314718246459960938 ;  /* 0x3f3172181a007421 */ /* 0x000fe20000010000 */
[----:B------:R-:W-:-:S04]  /*a8a0*/  LOP3.LUT R26, R27, 0x80000000, R6, 0xb8, !PT ;  /* 0x800000001b1a7812 */ /* 0x000fc800078eb806 */
[----:B------:R-:W-:-:S07]  /*a8b0*/  LOP3.LUT R27, R0, 0x80000000, R7, 0xb8, !PT ;  /* 0x80000000001b7812 */ /* 0x000fce00078eb807 */
.L_x_7776:
[----:B------:R-:W-:Y:S05]  /*a8c0*/  BSYNC.RECONVERGENT B2 ;  /* 0x0000000000027941 */ /* 0x000fea0003800200 */
.L_x_7775:
        /* <DEDUP_REMOVED lines=30> */
.L_x_7826:
        /* <DEDUP_REMOVED lines=73> */
.L_x_7833:
[----:B------:R-:W-:-:S04]  /*af40*/  FADD.FTZ R6, -R0, R7 ;  /* 0x0000000700067221 */ /* 0x000fc80000010100 */
[----:B------:R-:W-:-:S07]  /*af50*/  FMUL.FTZ R6, R6, 0.5 ;  /* 0x3f00000006067820 */ /* 0x000fce0000410000 */
.L_x_7834:
[----:B------:R-:W-:Y:S05]  /*af60*/  BSYNC.RECONVERGENT B1 ;  /* 0x0000000000017941 */ /* 0x000fea0003800200 */
.L_x_7832:
        /* <DEDUP_REMOVED lines=11> */
.L_x_7836:
[----:B------:R-:W-:-:S04]  /*b020*/  FADD.FTZ R23, R2, -R23 ;  /* 0x8000001702177221 */ /* 0x000fc80000010000 */
[----:B------:R-:W-:-:S07]  /*b030*/  FMUL.FTZ R29, R23, 0.5 ;  /* 0x3f000000171d7820 */ /* 0x000fce0000410000 */
.L_x_7837:
[----:B------:R-:W-:Y:S05]  /*b040*/  BSYNC.RECONVERGENT B1 ;  /* 0x0000000000017941 */ /* 0x000fea0003800200 */
.L_x_7835:
        /* <DEDUP_REMOVED lines=35> */
.L_x_7831:
[----:B------:R-:W-:-:S13]  /*b280*/  FSETP.GEU.FTZ.AND P0, PT, R30, 1, PT ;  /* 0x3f8000001e00780b */ /* 0x000fda0003f1e000 */
[----:B------:R-:W-:Y:S05]  /*b290*/  @!P0 BRA `(.L_x_7838) ;  /* 0x0000000000848947 */ /* 0x000fea0003800000 */
[----:B------:R-:W-:Y:S01]  /*b2a0*/  FMUL.FTZ R6, R0, R5 ;  /* 0x0000000500067220 */ /* 0x000fe20000410000 */
[----:B------:R-:W-:-:S05]  /*b2b0*/  HFMA2 R29, -RZ, RZ, 1.875, 0 ;  /* 0x3f800000ff1d7431 */ /* 0x000fca00000001ff */
        /* <DEDUP_REMOVED lines=31> */
.L_x_7838:
[----:B------:R-:W-:-:S04]  /*b4b0*/  FADD.FTZ R23, -R30, 1 ;  /* 0x3f8000001e177421 */ /* 0x000fc80000010100 */
[----:B------:R-:W-:-:S06]  /*b4c0*/  FMUL.FTZ R20, R0, R23 ;  /* 0x0000001700147220 */ /* 0x000fcc0000410000 */
[----:B------:R-:W0:Y:S08]  /*b4d0*/  MUFU.SQRT R20, R20 ;  /* 0x0000001400147308 */ /* 0x000e300000002000 */
[----:B0-----:R-:W0:Y:S02]  /*b4e0*/  MUFU.RCP R6, R20 ;  /* 0x0000001400067308 */ /* 0x001e240000001000 */
[----:B0-----:R-:W-:Y:S01]  /*b4f0*/  FMUL.FTZ R6, R6, |R9| ;  /* 0x4000000906067220 */ /* 0x001fe20000410000 */
[----:B------:R-:W-:Y:S06]  /*b500*/  BRA `(.L_x_7829) ;  /* 0x0000000000047947 */ /* 0x000fec0003800000 */
.L_x_7830:
[----:B------:R0:W1:Y:S02]  /*b510*/  MUFU.SQRT R6, R3 ;  /* 0x0000000300067308 */ /* 0x0000640000002000 */
.L_x_7829:
[----:B------:R-:W-:Y:S05]  /*b520*/  BSYNC.RECONVERGENT B0 ;  /* 0x0000000000007941 */ /* 0x000fea0003800200 */
.L_x_7828:
        /* <DEDUP_REMOVED lines=35> */
.L_x_7842:
        /* <DEDUP_REMOVED lines=23> */
.L_x_7848:
[----:B------:R-:W-:-:S04]  /*b8d0*/  FADD.FTZ R0, R2, -R5 ;  /* 0x8000000502007221 */ /* 0x000fc80000010000 */
[----:B------:R-:W-:-:S07]  /*b8e0*/  FMUL.FTZ R0, R0, 0.5 ;  /* 0x3f00000000007820 */ /* 0x000fce0000410000 */
.L_x_7849:
[----:B------:R-:W-:Y:S05]  /*b8f0*/  BSYNC.RECONVERGENT B4 ;  /* 0x0000000000047941 */ /* 0x000fea0003800200 */
.L_x_7847:
[----:B------:R-:W-:Y:S01]  /*b900*/  FADD.FTZ R0, R0, R3 ;  /* 0x0000000300007221 */ /* 0x000fe20000010000 */
[----:B------:R-:W-:-:S04]  /*b910*/  FADD.FTZ R21, R30, R21 ;  /* 0x000000151e157221 */ /* 0x000fc80000010000 */
[----:B------:R-:W-:-:S04]  /*b920*/  FMUL.FTZ R0, R0, R21 ;  /* 0x0000001500007220 */ /* 0x000fc80000410000 */
[----:B------:R0:W2:Y:S01]  /*b930*/  MUFU.SQRT R7, R0 ;  /* 0x0000000000077308 */ /* 0x0000a20000002000 */
[----:B------:R-:W-:Y:S05]  /*b940*/  BRA `(.L_x_7850) ;  /* 0x0000000000487947 */ /* 0x000fea0003800000 */
.L_x_7846:
        /* <DEDUP_REMOVED lines=12> */
.L_x_7845:
[----:B------:R-:W-:Y:S01]  /*ba10*/  FADD.FTZ R0, R21, 1 ;  /* 0x3f80000015007421 */ /* 0x000fe20000010000 */
[----:B0-----:R-:W-:Y:S01]  /*ba20*/  MUFU.SQRT R3, R3 ;  /* 0x0000000300037308 */ /* 0x001fe20000002000 */
[----:B------:R-:W-:Y:S02]  /*ba30*/  MOV R30, 0x3f800000 ;  /* 0x3f800000001e7802 */ /* 0x000fe40000000f00 */
[----:B------:R-:W-:-:S06]  /*ba40*/  FMUL.FTZ R0, R0, 0.5 ;  /* 0x3f00000000007820 */ /* 0x000fcc0000410000 */
[----:B------:R-:W0:Y:S02]  /*ba50*/  MUFU.SQRT R0, R0 ;  /* 0x0000000000007308 */ /* 0x000e240000002000 */
[----:B0-----:R-:W-:-:S07]  /*ba60*/  FMUL.FTZ R7, R3, R0 ;  /* 0x0000000003077220 */ /* 0x001fce0000410000 */
.L_x_7850:
[----:B------:R-:W-:Y:S05]  /*ba70*/  BSYNC.RECONVERGENT B1 ;  /* 0x0000000000017941 */ /* 0x000fea0003800200 */
.L_x_7844:
[----:B------:R-:W-:Y:S05]  /*ba80*/  BRA `(.L_x_7851) ;  /* 0x0000000000087947 */ /* 0x000fea0003800000 */
.L_x_7841:
[----:B------:R-:W-:Y:S01]  /*ba90*/  FMUL.FTZ R7, R21, 16777216 ;  /* 0x4b80000015077820 */ /* 0x000fe20000410000 */
[----:B------:R-:W-:-:S07]  /*baa0*/  FMUL.FTZ R30, R30, 16777216 ;  /* 0x4b8000001e1e7820 */ /* 0x000fce0000410000 */
.L_x_7851:
[----:B------:R-:W-:Y:S05]  /*bab0*/  BSYNC.RELIABLE B0 ;  /* 0x0000000000007941 */ /* 0x000fea0003800100 */
.L_x_7840:
        /* <DEDUP_REMOVED lines=17> */
.L_x_7853:
[----:B------:R-:W-:Y:S05]  /*bbd0*/  BSYNC.RECONVERGENT B4 ;  /* 0x0000000000047941 */ /* 0x000fea0003800200 */
.L_x_7852:
        /* <DEDUP_REMOVED lines=28> */
.L_x_7843:
[----:B------:R-:W-:Y:S05]  /*bda0*/  BSYNC.RECONVERGENT B3 ;  /* 0x0000000000037941 */ /* 0x000fea0003800200 */
.L_x_7839:
[----:B-1----:R-:W-:Y:S02]  /*bdb0*/  LOP3.LUT R7, R6, 0x80000000, R9, 0xb8, !PT ;  /* 0x8000000006077812 */ /* 0x002fe400078eb809 */
[----:B------:R-:W-:Y:S01]  /*bdc0*/  LOP3.LUT R6, R5, 0x80000000, R8, 0xb8, !PT ;  /* 0x8000000005067812 */ /* 0x000fe200078eb808 */
[----:B------:R-:W-:Y:S06]  /*bdd0*/  BRA `(.L_x_7825) ;  /* 0x0000001400147947 */ /* 0x000fec0003800000 */
.L_x_7827:
        /* <DEDUP_REMOVED lines=34> */
.L_x_7859:
[----:B------:R-:W-:Y:S05]  /*c000*/  BSYNC.RECONVERGENT B4 ;  /* 0x0000000000047941 */ /* 0x000fea0003800200 */
.L_x_7858:
        /* <DEDUP_REMOVED lines=22> */
.L_x_7857:
        /* <DEDUP_REMOVED lines=29> */
.L_x_7862:
[----:B------:R-:W-:Y:S05]  /*c340*/  BSYNC.RECONVERGENT B4 ;  /* 0x0000000000047941 */ /* 0x000fea0003800200 */
.L_x_7861:
        /* <DEDUP_REMOVED lines=22> */
.L_x_7856:
        /* <DEDUP_REMOVED lines=33> */
.L_x_7864:
[----:B------:R-:W-:Y:S05]  /*c6c0*/  BSYNC.RECONVERGENT B4 ;  /* 0x0000000000047941 */ /* 0x000fea0003800200 */
.L_x_7863:
        /* <DEDUP_REMOVED lines=22> */
.L_x_7855:
        /* <DEDUP_REMOVED lines=26> */
.L_x_7868:
[----:B------:R-:W-:Y:S05]  /*c9d0*/  BSYNC.RECONVERGENT B4 ;  /* 0x0000000000047941 */ /* 0x000fea0003800200 */
.L_x_7867:
        /* <DEDUP_REMOVED lines=22> */
.L_x_7866:
        /* <DEDUP_REMOVED lines=29> */
.L_x_7870:
[----:B------:R-:W-:Y:S05]  /*cd10*/  BSYNC.RECONVERGENT B4 ;  /* 0x0000000000047941 */ /* 0x000fea0003800200 */
.L_x_7869:
        /* <DEDUP_REMOVED lines=22> */
.L_x_7865:
        /* <DEDUP_REMOVED lines=33> */
.L_x_7872:
[----:B------:R-:W-:Y:S05]  /*d090*/  BSYNC.RECONVERGENT B4 ;  /* 0x0000000000047941 */ /* 0x000fea0003800200 */
.L_x_7871:
        /* <DEDUP_REMOVED lines=21> */
.L_x_7860:
[----:B------:R-:W-:Y:S05]  /*d1f0*/  BSYNC.RECONVERGENT B3 ;  /* 0x0000000000037941 */ /* 0x000fea0003800200 */
.L_x_7854:
[----:B------:R-:W-:Y:S01]  /*d200*/  FADD.FTZ R0, R6, 0.69314718246459960938 ;  /* 0x3f31721806007421 */ /* 0x000fe20000010000 */
[----:B------:R-:W-:-:S04]  /*d210*/  LOP3.LUT R6, R7, 0x80000000, R8, 0xb8, !PT ;  /* 0x8000000007067812 */ /* 0x000fc800078eb808 */
[----:B------:R-:W-:-:S07]  /*d220*/  LOP3.LUT R7, R0, 0x80000000, R9, 0xb8, !PT ;  /* 0x8000000000077812 */ /* 0x000fce00078eb809 */
.L_x_7825:
[----:B------:R-:W-:Y:S05]  /*d230*/  BSYNC.RECONVERGENT B2 ;  /* 0x0000000000027941 */ /* 0x000fea0003800200 */
.L_x_7824:
        /* <DEDUP_REMOVED lines=29> */
.L_x_7875:
        /* <DEDUP_REMOVED lines=73> */
.L_x_7882:
[----:B------:R-:W-:-:S04]  /*d8a0*/  FADD.FTZ R8, -R0, R9 ;  /* 0x0000000900087221 */ /* 0x000fc80000010100 */
[----:B------:R-:W-:-:S07]  /*d8b0*/  FMUL.FTZ R8, R8, 0.5 ;  /* 0x3f00000008087820 */ /* 0x000fce0000410000 */
.L_x_7883:
[----:B------:R-:W-:Y:S05]  /*d8c0*/  BSYNC.RECONVERGENT B1 ;  /* 0x0000000000017941 */ /* 0x000fea0003800200 */
.L_x_7881:
        /* <DEDUP_REMOVED lines=11> */
.L_x_7885:
[----:B------:R-:W-:-:S04]  /*d980*/  FADD.FTZ R23, R2, -R23 ;  /* 0x8000001702177221 */ /* 0x000fc80000010000 */
[----:B------:R-:W-:-:S07]  /*d990*/  FMUL.FTZ R29, R23, 0.5 ;  /* 0x3f000000171d7820 */ /* 0x000fce0000410000 */
.L_x_7886:
[----:B------:R-:W-:Y:S05]  /*d9a0*/  BSYNC.RECONVERGENT B1 ;  /* 0x0000000000017941 */ /* 0x000fea0003800200 */
.L_x_7884:
        /* <DEDUP_REMOVED lines=35> */
.L_x_7880:
        /* <DEDUP_REMOVED lines=35> */
.L_x_7887:
[----:B------:R-:W-:-:S04]  /*de10*/  FADD.FTZ R23, -R30, 1 ;  /* 0x3f8000001e177421 */ /* 0x000fc80000010100 */
[----:B------:R-:W-:-:S06]  /*de20*/  FMUL.FTZ R20, R0, R23 ;  /* 0x0000001700147220 */ /* 0x000fcc0000410000 */
[----:B------:R-:W0:Y:S08]  /*de30*/  MUFU.SQRT R20, R20 ;  /* 0x0000001400147308 */ /* 0x000e300000002000 */
[----:B0-----:R-:W0:Y:S02]  /*de40*/  MUFU.RCP R8, R20 ;  /* 0x0000001400087308 */ /* 0x001e240000001000 */
[----:B0-----:R-:W-:Y:S01]  /*de50*/  FMUL.FTZ R8, R8, |R11| ;  /* 0x4000000b08087220 */ /* 0x001fe20000410000 */
[----:B------:R-:W-:Y:S06]  /*de60*/  BRA `(.L_x_7878) ;  /* 0x0000000000047947 */ /* 0x000fec0003800000 */
.L_x_7879:
[----:B------:R0:W1:Y:S02]  /*de70*/  MUFU.SQRT R8, R3 ;  /* 0x0000000300087308 */ /* 0x0000640000002000 */
.L_x_7878:
[----:B------:R-:W-:Y:S05]  /*de80*/  BSYNC.RECONVERGENT B0 ;  /* 0x0000000000007941 */ /* 0x000fea0003800200 */
.L_x_7877:
        /* <DEDUP_REMOVED lines=35> */
.L_x_7891:
        /* <DEDUP_REMOVED lines=23> */
.L_x_7897:
[----:B------:R-:W-:-:S04]  /*e230*/  FADD.FTZ R2, R2, -R5 ;  /* 0x8000000502027221 */ /* 0x000fc80000010000 */
[----:B0-----:R-:W-:-:S07]  /*e240*/  FMUL.FTZ R3, R2, 0.5 ;  /* 0x3f00000002037820 */ /* 0x001fce0000410000 */
.L_x_7898:
[----:B------:R-:W-:Y:S05]  /*e250*/  BSYNC.RECONVERGENT B4 ;  /* 0x0000000000047941 */ /* 0x000fea0003800200 */
.L_x_7896:
[----:B------:R-:W-:Y:S01]  /*e260*/  FADD.FTZ R0, R3, R0 ;  /* 0x0000000003007221 */ /* 0x000fe20000010000 */
[----:B------:R-:W-:-:S04]  /*e270*/  FADD.FTZ R21, R30, R21 ;  /* 0x000000151e157221 */ /* 0x000fc80000010000 */
[----:B------:R-:W-:-:S04]  /*e280*/  FMUL.FTZ R0, R0, R21 ;  /* 0x0000001500007220 */ /* 0x000fc80000410000 */
[----:B------:R0:W2:Y:S01]  /*e290*/  MUFU.SQRT R9, R0 ;  /* 0x0000000000097308 */ /* 0x0000a20000002000 */
[----:B------:R-:W-:Y:S05]  /*e2a0*/  BRA `(.L_x_7899) ;  /* 0x0000000000487947 */ /* 0x000fea0003800000 */
.L_x_7895:
        /* <DEDUP_REMOVED lines=12> */
.L_x_7894:
[----:B------:R-:W-:Y:S01]  /*e370*/  FADD.FTZ R0, R21, 1 ;  /* 0x3f80000015007421 */ /* 0x000fe20000010000 */
[----:B0-----:R-:W-:Y:S01]  /*e380*/  MUFU.SQRT R3, R3 ;  /* 0x0000000300037308 */ /* 0x001fe20000002000 */
[----:B------:R-:W-:Y:S02]  /*e390*/  MOV R30, 0x3f800000 ;  /* 0x3f800000001e7802 */ /* 0x000fe40000000f00 */
[----:B------:R-:W-:-:S06]  /*e3a0*/  FMUL.FTZ R0, R0, 0.5 ;  /* 0x3f00000000007820 */ /* 0x000fcc0000410000 */
[----:B------:R-:W0:Y:S02]  /*e3b0*/  MUFU.SQRT R0, R0 ;  /* 0x0000000000007308 */ /* 0x000e240000002000 */
[----:B0-----:R-:W-:-:S07]  /*e3c0*/  FMUL.FTZ R9, R3, R0 ;  /* 0x0000000003097220 */ /* 0x001fce0000410000 */
.L_x_7899:
[----:B------:R-:W-:Y:S05]  /*e3d0*/  BSYNC.RECONVERGENT B1 ;  /* 0x0000000000017941 */ /* 0x000fea0003800200 */
.L_x_7893:
[----:B------:R-:W-:Y:S05]  /*e3e0*/  BRA `(.L_x_7900) ;  /* 0x0000000000087947 */ /* 0x000fea0003800000 */
.L_x_7890:
[----:B------:R-:W-:Y:S01]  /*e3f0*/  FMUL.FTZ R9, R21, 16777216 ;  /* 0x4b80000015097820 */ /* 0x000fe20000410000 */
[----:B------:R-:W-:-:S07]  /*e400*/  FMUL.FTZ R30, R30, 16777216 ;  /* 0x4b8000001e1e7820 */ /* 0x000fce0000410000 */
.L_x_7900:
[----:B------:R-:W-:Y:S05]  /*e410*/  BSYNC.RELIABLE B0 ;  /* 0x0000000000007941 */ /* 0x000fea0003800100 */
.L_x_7889:
        /* <DEDUP_REMOVED lines=17> */
.L_x_7902:
[----:B------:R-:W-:Y:S05]  /*e530*/  BSYNC.RECONVERGENT B4 ;  /* 0x0000000000047941 */ /* 0x000fea0003800200 */
.L_x_7901:
        /* <DEDUP_REMOVED lines=28> */
.L_x_7892:
[----:B------:R-:W-:Y:S05]  /*e700*/  BSYNC.RECONVERGENT B3 ;  /* 0x0000000000037941 */ /* 0x000fea0003800200 */
.L_x_7888:
[----:B-1----:R-:W-:Y:S02]  /*e710*/  LOP3.LUT R9, R8, 0x80000000, R11, 0xb8, !PT ;  /* 0x8000000008097812 */ /* 0x002fe400078eb80b */
[----:B------:R-:W-:Y:S01]  /*e720*/  LOP3.LUT R8, R5, 0x80000000, R10, 0xb8, !PT ;  /* 0x8000000005087812 */ /* 0x000fe200078eb80a */
[----:B------:R-:W-:Y:S06]  /*e730*/  BRA `(.L_x_7874) ;  /* 0x0000001400147947 */ /* 0x000fec0003800000 */
.L_x_7876:
        /* <DEDUP_REMOVED lines=34> */
.L_x_7908:
[----:B------:R-:W-:Y:S05]  /*e960*/  BSYNC.RECONVERGENT B4 ;  /* 0x0000000000047941 */ /* 0x000fea0003800200 */
.L_x_7907:
        /* <DEDUP_REMOVED lines=22> */
.L_x_7906:
        /* <DEDUP_REMOVED lines=29> */
.L_x_7911:
[----:B------:R-:W-:Y:S05]  /*eca0*/  BSYNC.RECONVERGENT B4 ;  /* 0x0000000000047941 */ /* 0x000fea0003800200 */
.L_x_7910:
        /* <DEDUP_REMOVED lines=22> */
.L_x_7905:
        /* <DEDUP_REMOVED lines=33> */
.L_x_7913:
[----:B------:R-:W-:Y:S05]  /*f020*/  BSYNC.RECONVERGENT B4 ;  /* 0x0000000000047941 */ /* 0x000fea0003800200 */
.L_x_7912:
        /* <DEDUP_REMOVED lines=22> */
.L_x_7904:
        /* <DEDUP_REMOVED lines=26> */
.L_x_7917:
[----:B------:R-:W-:Y:S05]  /*f330*/  BSYNC.RECONVERGENT B4 ;  /* 0x0000000000047941 */ /* 0x000fea0003800200 */
.L_x_7916:
        /* <DEDUP_REMOVED lines=22> */
.L_x_7915:
        /* <DEDUP_REMOVED lines=29> */
.L_x_7919:
[----:B------:R-:W-:Y:S05]  /*f670*/  BSYNC.RECONVERGENT B4 ;  /* 0x0000000000047941 */ /* 0x000fea0003800200 */
.L_x_7918:
        /* <DEDUP_REMOVED lines=22> */
.L_x_7914:
        /* <DEDUP_REMOVED lines=33> */
.L_x_7921:
[----:B------:R-:W-:Y:S05]  /*f9f0*/  BSYNC.RECONVERGENT B4 ;  /* 0x0000000000047941 */ /* 0x000fea0003800200 */
.L_x_7920:
        /* <DEDUP_REMOVED lines=21> */
.L_x_7909:
[----:B------:R-:W-:Y:S05]  /*fb50*/  BSYNC.RECONVERGENT B3 ;  /* 0x0000000000037941 */ /* 0x000fea0003800200 */
.L_x_7903:
[----:B------:R-:W-:Y:S01]  /*fb60*/  FADD.FTZ R0, R8, 0.69314718246459960938 ;  /* 0x3f31721808007421 */ /* 0x000fe20000010000 */
[----:B------:R-:W-:-:S04]  /*fb70*/  LOP3.LUT R8, R9, 0x80000000, R10, 0xb8, !PT ;  /* 0x8000000009087812 */ /* 0x000fc800078eb80a */
[----:B------:R-:W-:-:S07]  /*fb80*/  LOP3.LUT R9, R0, 0x80000000, R11, 0xb8, !PT ;  /* 0x8000000000097812 */ /* 0x000fce00078eb80b */
.L_x_7874:
[----:B------:R-:W-:Y:S05]  /*fb90*/  BSYNC.RECONVERGENT B2 ;  /* 0x0000000000027941 */ /* 0x000fea0003800200 */
.L_x_7873:
        /* <DEDUP_REMOVED lines=30> */
.L_x_7924:
        /* <DEDUP_REMOVED lines=73> */
.L_x_7931:
[----:B------:R-:W-:-:S04]  /*10210*/  FADD.FTZ R10, -R0, R11 ;  /* 0x0000000b000a7221 */ /* 0x000fc80000010100 */
[----:B------:R-:W-:-:S07]  /*10220*/  FMUL.FTZ R10, R10, 0.5 ;  /* 0x3f0000000a0a7820 */ /* 0x000fce0000410000 */
.L_x_7932:
[----:B------:R-:W-:Y:S05]  /*10230*/  BSYNC.RECONVERGENT B1 ;  /* 0x0000000000017941 */ /* 0x000fea0003800200 */
.L_x_7930:
        /* <DEDUP_REMOVED lines=11> */
.L_x_7934:
[----:B------:R-:W-:-:S04]  /*102f0*/  FADD.FTZ R23, R2, -R23 ;  /* 0x8000001702177221 */ /* 0x000fc80000010000 */
[----:B------:R-:W-:-:S07]  /*10300*/  FMUL.FTZ R29, R23, 0.5 ;  /* 0x3f000000171d7820 */ /* 0x000fce0000410000 */
.L_x_7935:
[----:B------:R-:W-:Y:S05]  /*10310*/  BSYNC.RECONVERGENT B1 ;  /* 0x0000000000017941 */ /* 0x000fea0003800200 */
.L_x_7933:
        /* <DEDUP_REMOVED lines=35> */
.L_x_7929:
        /* <DEDUP_REMOVED lines=35> */
.L_x_7936:
[----:B------:R-:W-:-:S04]  /*10780*/  FADD.FTZ R23, -R30, 1 ;  /* 0x3f8000001e177421 */ /* 0x000fc80000010100 */
[----:B------:R-:W-:-:S06]  /*10790*/  FMUL.FTZ R20, R0, R23 ;  /* 0x0000001700147220 */ /* 0x000fcc0000410000 */
[----:B------:R-:W0:Y:S08]  /*107a0*/  MUFU.SQRT R20, R20 ;  /* 0x0000001400147308 */ /* 0x000e300000002000 */
[----:B0-----:R-:W0:Y:S02]  /*107b0*/  MUFU.RCP R10, R20 ;  /* 0x00000014000a7308 */ /* 0x001e240000001000 */
[----:B0-----:R-:W-:Y:S01]  /*107c0*/  FMUL.FTZ R10, R10, |R13| ;  /* 0x4000000d0a0a7220 */ /* 0x001fe20000410000 */
[----:B------:R-:W-:Y:S06]  /*107d0*/  BRA `(.L_x_7927) ;  /* 0x0000000000047947 */ /* 0x000fec0003800000 */
.L_x_7928:
[----:B------:R0:W1:Y:S02]  /*107e0*/  MUFU.SQRT R10, R3 ;  /* 0x00000003000a7308 */ /* 0x0000640000002000 */
.L_x_7927:
[----:B------:R-:W-:Y:S05]  /*107f0*/  BSYNC.RECONVERGENT B0 ;  /* 0x0000000000007941 */ /* 0x000fea0003800200 */
.L_x_7926:
        /* <DEDUP_REMOVED lines=35> */
.L_x_7940:
        /* <DEDUP_REMOVED lines=23> */
.L_x_7946:
[----:B------:R-:W-:-:S04]  /*10ba0*/  FADD.FTZ R0, R2, -R5 ;  /* 0x8000000502007221 */ /* 0x000fc80000010000 */
[----:B------:R-:W-:-:S07]  /*10bb0*/  FMUL.FTZ R0, R0, 0.5 ;  /* 0x3f00000000007820 */ /* 0x000fce0000410000 */
.L_x_7947:
[----:B------:R-:W-:Y:S05]  /*10bc0*/  BSYNC.RECONVERGENT B4 ;  /* 0x0000000000047941 */ /* 0x000fea0003800200 */
.L_x_7945:
[----:B------:R-:W-:Y:S01]  /*10bd0*/  FADD.FTZ R0, R0, R3 ;  /* 0x0000000300007221 */ /* 0x000fe20000010000 */
[----:B------:R-:W-:-:S04]  /*10be0*/  FADD.FTZ R21, R30, R21 ;  /* 0x000000151e157221 */ /* 0x000fc80000010000 */
[----:B------:R-:W-:-:S04]  /*10bf0*/  FMUL.FTZ R0, R0, R21 ;  /* 0x0000001500007220 */ /* 0x000fc80000410000 */
[----:B------:R0:W2:Y:S01]  /*10c00*/  MUFU.SQRT R11, R0 ;  /* 0x00000000000b7308 */ /* 0x0000a20000002000 */
[----:B------:R-:W-:Y:S05]  /*10c10*/  BRA `(.L_x_7948) ;  /* 0x0000000000487947 */ /* 0x000fea0003800000 */
.L_x_7944:
        /* <DEDUP_REMOVED lines=12> */
.L_x_7943:
[----:B------:R-:W-:Y:S01]  /*10ce0*/  FADD.FTZ R0, R21, 1 ;  /* 0x3f80000015007421 */ /* 0x000fe20000010000 */
[----:B0-----:R-:W-:Y:S01]  /*10cf0*/  MUFU.SQRT R3, R3 ;  /* 0x0000000300037308 */ /* 0x001fe20000002000 */
[----:B------:R-:W-:Y:S02]  /*10d00*/  MOV R30, 0x3f800000 ;  /* 0x3f800000001e7802 */ /* 0x000fe40000000f00 */
[----:B------:R-:W-:-:S06]  /*10d10*/  FMUL.FTZ R0, R0, 0.5 ;  /* 0x3f00000000007820 */ /* 0x000fcc0000410000 */
[----:B------:R-:W0:Y:S02]  /*10d20*/  MUFU.SQRT R0, R0 ;  /* 0x0000000000007308 */ /* 0x000e240000002000 */
[----:B0-----:R-:W-:-:S07]  /*10d30*/  FMUL.FTZ R11, R3, R0 ;  /* 0x00000000030b7220 */ /* 0x001fce0000410000 */
.L_x_7948:
[----:B------:R-:W-:Y:S05]  /*10d40*/  BSYNC.RECONVERGENT B1 ;  /* 0x0000000000017941 */ /* 0x000fea0003800200 */
.L_x_7942:
[----:B------:R-:W-:Y:S05]  /*10d50*/  BRA `(.L_x_7949) ;  /* 0x0000000000087947 */ /* 0x000fea0003800000 */
.L_x_7939:
[----:B------:R-:W-:Y:S01]  /*10d60*/  FMUL.FTZ R11, R21, 16777216 ;  /* 0x4b800000150b7820 */ /* 0x000fe20000410000 */
[----:B------:R-:W-:-:S07]  /*10d70*/  FMUL.FTZ R30, R30, 16777216 ;  /* 0x4b8000001e1e7820 */ /* 0x000fce0000410000 */
.L_x_7949:
[----:B------:R-:W-:Y:S05]  /*10d80*/  BSYNC.RELIABLE B0 ;  /* 0x0000000000007941 */ /* 0x000fea0003800100 */
.L_x_7938:
        /* <DEDUP_REMOVED lines=17> */
.L_x_7951:
[----:B------:R-:W-:Y:S05]  /*10ea0*/  BSYNC.RECONVERGENT B4 ;  /* 0x0000000000047941 */ /* 0x000fea0003800200 */
.L_x_7950:
        /* <DEDUP_REMOVED lines=28> */
.L_x_7941:
[----:B------:R-:W-:Y:S05]  /*11070*/  BSYNC.RECONVERGENT B3 ;  /* 0x0000000000037941 */ /* 0x000fea0003800200 */
.L_x_7937:
[----:B-1----:R-:W-:Y:S02]  /*11080*/  LOP3.LUT R11, R10, 0x80000000, R13, 0xb8, !PT ;  /* 0x800000000a0b7812 */ /* 0x002fe400078eb80d */
[----:B------:R-:W-:Y:S01]  /*11090*/  LOP3.LUT R10, R5, 0x80000000, R12, 0xb8, !PT ;  /* 0x80000000050a7812 */ /* 0x000fe200078eb80c */
[----:B------:R-:W-:Y:S06]  /*110a0*/  BRA `(.L_x_7923) ;  /* 0x0000001400147947 */ /* 0x000fec0003800000 */
.L_x_7925:
        /* <DEDUP_REMOVED lines=34> */
.L_x_7957:
[----:B------:R-:W-:Y:S05]  /*112d0*/  BSYNC.RECONVERGENT B4 ;  /* 0x0000000000047941 */ /* 0x000fea0003800200 */
.L_x_7956:
        /* <DEDUP_REMOVED lines=22> */
.L_x_7955:
        /* <DEDUP_REMOVED lines=29> */
.L_x_7960:
[----:B------:R-:W-:Y:S05]  /*11610*/  BSYNC.RECONVERGENT B4 ;  /* 0x0000000000047941 */ /* 0x000fea0003800200 */
.L_x_7959:
        /* <DEDUP_REMOVED lines=22> */
.L_x_7954:
        /* <DEDUP_REMOVED lines=33> */
.L_x_7962:
[----:B------:R-:W-:Y:S05]  /*11990*/  BSYNC.RECONVERGENT B4 ;  /* 0x0000000000047941 */ /* 0x000fea0003800200 */
.L_x_7961:
        /* <DEDUP_REMOVED lines=22> */
.L_x_7953:
        /* <DEDUP_REMOVED lines=26> */
.L_x_7966:
[----:B------:R-:W-:Y:S05]  /*11ca0*/  BSYNC.RECONVERGENT B4 ;  /* 0x0000000000047941 */ /* 0x000fea0003800200 */
.L_x_7965:
        /* <DEDUP_REMOVED lines=22> */
.L_x_7964:
        /* <DEDUP_REMOVED lines=29> */
.L_x_7968:
[----:B------:R-:W-:Y:S05]  /*11fe0*/  BSYNC.RECONVERGENT B4 ;  /* 0x0000000000047941 */ /* 0x000fea0003800200 */
.L_x_7967:
        /* <DEDUP_REMOVED lines=22> */
.L_x_7963:
        /* <DEDUP_REMOVED lines=33> */
.L_x_7970:
[----:B------:R-:W-:Y:S05]  /*12360*/  BSYNC.RECONVERGENT B4 ;  /* 0x0000000000047941 */ /* 0x000fea0003800200 */
.L_x_7969:
        /* <DEDUP_REMOVED lines=21> */
.L_x_7958:
[----:B------:R-:W-:Y:S05]  /*124c0*/  BSYNC.RECONVERGENT B3 ;  /* 0x0000000000037941 */ /* 0x000fea0003800200 */
.L_x_7952:
[----:B------:R-:W-:Y:S01]  /*124d0*/  FADD.FTZ R0, R10, 0.69314718246459960938 ;  /* 0x3f3172180a007421 */ /* 0x000fe20000010000 */
[----:B------:R-:W-:-:S04]  /*124e0*/  LOP3.LUT R10, R11, 0x80000000, R12, 0xb8, !PT ;  /* 0x800000000b0a7812 */ /* 0x000fc800078eb80c */
[----:B------:R-:W-:-:S07]  /*124f0*/  LOP3.LUT R11, R0, 0x80000000, R13, 0xb8, !PT ;  /* 0x80000000000b7812 */ /* 0x000fce00078eb80d */
.L_x_7923:
[----:B------:R-:W-:Y:S05]  /*12500*/  BSYNC.RECONVERGENT B2 ;  /* 0x0000000000027941 */ /* 0x000fea0003800200 */
.L_x_7922:
        /* <DEDUP_REMOVED lines=29> */
.L_x_7973:
        /* <DEDUP_REMOVED lines=24> */
[----:B------:R-:W-:Y:S01]  /*12860*/  FMUL.FTZ R22, R21, R21 ;  /* 0x0000001515167220 */ /* 0x000fe20000410000 */
[----:B------:R-:W-:-:S03]  /*12870*/  LOP3.LUT R21, R20, 0x800000, RZ, 0xfc, !PT ;  /* 0x0080000014157812 */ /* 0x000fc600078efcff */
[----:B------:R-:W-:Y:S01]  /*12880*/  FFMA.FTZ R22, R3, R3, R22 ;  /* 0x0000000303167223 */ /* 0x000fe20000010016 */
[----:B------:R-:W-:-:S04]  /*12890*/  FADD.FTZ R3, R4, -1 ;  /* 0xbf80000004037421 */ /* 0x000fc80000010000 */
[----:B------:R-:W-:Y:S01]  /*128a0*/  FADD.FTZ R23, |R3|, -RZ ;  /* 0x800000ff03177221 */ /* 0x000fe20000010200 */
[----:B------:R-:W0:Y:S04]  /*128b0*/  MUFU.SQRT R22, R22 ;  /* 0x0000001600167308 */ /* 0x000e280000002000 */
[CC--:B------:R-:W-:Y:S02]  /*128c0*/  VIMNMX R20, PT, PT, R12.reuse, R23.reuse, !PT ;  /* 0x000000170c147248 */ /* 0x0c0fe40007fe0100 */
[----:B------:R-:W-:-:S04]  /*128d0*/  VIMNMX R12, PT, PT, R12, R23, PT ;  /* 0x000000170c0c7248 */ /* 0x000fc80003fe0100 */
[----:B------:R-:W-:Y:S01]  /*128e0*/  FSETP.NEU.FTZ.AND P1, PT, R12, RZ, PT ;  /* 0x000000ff0c00720b */ /* 0x000fe20003f3d000 */
[----:B0-----:R-:W-:Y:S01]  /*128f0*/  @P0 FMUL.FTZ R2, R22, R21 ;  /* 0x0000001516020220 */ /* 0x001fe20000410000 */
[----:B------:R-:W-:Y:S02]  /*12900*/  LOP3.LUT R21, R20, 0xfe000000, RZ, 0xc0, !PT ;  /* 0xfe00000014157812 */ /* 0x000fe400078ec0ff */
[----:B------:R-:W-:Y:S02]  /*12910*/  FSETP.NEU.FTZ.AND P0, PT, R13, +INF , PT ;  /* 0x7f8000000d00780b */ /* 0x000fe40003f1d000 */
[C---:B------:R-:W-:Y:S02]  /*12920*/  LOP3.LUT R23, R21.reuse, 0x7e800000, RZ, 0x3c, !PT ;  /* 0x7e80000015177812 */ /* 0x040fe400078e3cff */
[----:B------:R-:W-:-:S03]  /*12930*/  LOP3.LUT R21, R21, 0x800000, RZ, 0xfc, !PT ;  /* 0x0080000015157812 */ /* 0x000fc600078efcff */
[-C--:B------:R-:W-:Y:S01]  /*12940*/  FMUL.FTZ R13, R12, R23.reuse ;  /* 0x000000170c0d7220 */ /* 0x080fe20000410000 */
[----:B------:R-:W-:-:S03]  /*12950*/  FMUL.FTZ R23, R20, R23 ;  /* 0x0000001714177220 */ /* 0x000fc60000410000 */
[----:B------:R-:W-:Y:S01]  /*12960*/  FMUL.FTZ R22, R13, R13 ;  /* 0x0000000d0d167220 */ /* 0x000fe20000410000 */
[----:B------:R-:W-:-:S03]  /*12970*/  FSEL R13, R2, +INF , P0 ;  /* 0x7f800000020d7808 */ /* 0x000fc60000000000 */
[----:B------:R-:W-:-:S06]  /*12980*/  FFMA.FTZ R22, R23, R23, R22 ;  /* 0x0000001717167223 */ /* 0x000fcc0000010016 */
[----:B------:R-:W0:Y:S02]  /*12990*/  MUFU.SQRT R22, R22 ;  /* 0x0000001600167308 */ /* 0x000e240000002000 */
[----:B0-----:R-:W-:Y:S01]  /*129a0*/  @P1 FMUL.FTZ R20, R22, R21 ;  /* 0x0000001516141220 */ /* 0x001fe20000410000 */
[----:B------:R-:W-:-:S04]  /*129b0*/  FSETP.NEU.FTZ.AND P1, PT, R12, +INF , PT ;  /* 0x7f8000000c00780b */ /* 0x000fc80003f3d000 */
        /* <DEDUP_REMOVED lines=27> */
.L_x_7980:
[----:B------:R-:W-:-:S04]  /*12b70*/  FADD.FTZ R12, -R0, R13 ;  /* 0x0000000d000c7221 */ /* 0x000fc80000010100 */
[----:B------:R-:W-:-:S07]  /*12b80*/  FMUL.FTZ R12, R12, 0.5 ;  /* 0x3f0000000c0c7820 */ /* 0x000fce0000410000 */
.L_x_7981:
[----:B------:R-:W-:Y:S05]  /*12b90*/  BSYNC.RECONVERGENT B1 ;  /* 0x0000000000017941 */ /* 0x000fea0003800200 */
.L_x_7979:
        /* <DEDUP_REMOVED lines=11> */
.L_x_7983:
[----:B------:R-:W-:-:S04]  /*12c50*/  FADD.FTZ R23, R2, -R23 ;  /* 0x8000001702177221 */ /* 0x000fc80000010000 */
[----:B------:R-:W-:-:S07]  /*12c60*/  FMUL.FTZ R23, R23, 0.5 ;  /* 0x3f00000017177820 */ /* 0x000fce0000410000 */
.L_x_7984:
[----:B------:R-:W-:Y:S05]  /*12c70*/  BSYNC.RECONVERGENT B1 ;  /* 0x0000000000017941 */ /* 0x000fea0003800200 */
.L_x_7982:
        /* <DEDUP_REMOVED lines=35> */
.L_x_7978:
        /* <DEDUP_REMOVED lines=35> */
.L_x_7985:
[----:B------:R-:W-:-:S04]  /*130e0*/  FADD.FTZ R23, -R4, 1 ;  /* 0x3f80000004177421 */ /* 0x000fc80000010100 */
[----:B------:R-:W-:-:S06]  /*130f0*/  FMUL.FTZ R20, R0, R23 ;  /* 0x0000001700147220 */ /* 0x000fcc0000410000 */
[----:B------:R-:W0:Y:S08]  /*13100*/  MUFU.SQRT R20, R20 ;  /* 0x0000001400147308 */ /* 0x000e300000002000 */
[----:B0-----:R-:W0:Y:S02]  /*13110*/  MUFU.RCP R12, R20 ;  /* 0x00000014000c7308 */ /* 0x001e240000001000 */
[----:B0-----:R-:W-:Y:S01]  /*13120*/  FMUL.FTZ R12, R12, |R15| ;  /* 0x4000000f0c0c7220 */ /* 0x001fe20000410000 */
[----:B------:R-:W-:Y:S06]  /*13130*/  BRA `(.L_x_7976) ;  /* 0x0000000000047947 */ /* 0x000fec0003800000 */
.L_x_7977:
[----:B------:R0:W1:Y:S02]  /*13140*/  MUFU.SQRT R12, R5 ;  /* 0x00000005000c7308 */ /* 0x0000640000002000 */
.L_x_7976:
[----:B------:R-:W-:Y:S05]  /*13150*/  BSYNC.RECONVERGENT B0 ;  /* 0x0000000000007941 */ /* 0x000fea0003800200 */
.L_x_7975:
        /* <DEDUP_REMOVED lines=35> */
.L_x_7989:
        /* <DEDUP_REMOVED lines=19> */
[----:B------:R-:W2:Y:S02]  /*134c0*/  @P0 MUFU.RCP R2, R2 ;  /* 0x0000000200020308 */ /* 0x000ea40000001000 */
[----:B--2---:R-:W-:Y:S01]  /*134d0*/  @P0 FMUL.FTZ.D2 R3, R3, R2 ;  /* 0x0000000203030220 */ /* 0x004fe20000310000 */
[----:B------:R-:W-:Y:S01]  /*134e0*/  @!P0 FMUL.FTZ R3, |R15|, 0.5 ;  /* 0x3f0000000f038820 */ /* 0x000fe20000410200 */
[----:B------:R-:W-:Y:S06]  /*134f0*/  BRA `(.L_x_7996) ;  /* 0x0000000000087947 */ /* 0x000fec0003800000 */
.L_x_7995:
[----:B------:R-:W-:-:S04]  /*13500*/  FADD.FTZ R3, -R3, R2 ;  /* 0x0000000203037221 */ /* 0x000fc80000010100 */
[----:B------:R-:W-:-:S07]  /*13510*/  FMUL.FTZ R3, R3, 0.5 ;  /* 0x3f00000003037820 */ /* 0x000fce0000410000 */
.L_x_7996:
[----:B------:R-:W-:Y:S05]  /*13520*/  BSYNC.RECONVERGENT B4 ;  /* 0x0000000000047941 */ /* 0x000fea0003800200 */
.L_x_7994:
[----:B------:R-:W-:Y:S01]  /*13530*/  FADD.FTZ R0, R3, R0 ;  /* 0x0000000003007221 */ /* 0x000fe20000010000 */
[----:B------:R-:W-:-:S04]  /*13540*/  FADD.FTZ R21, R4, R21 ;  /* 0x0000001504157221 */ /* 0x000fc80000010000 */
[----:B------:R-:W-:-:S04]  /*13550*/  FMUL.FTZ R0, R0, R21 ;  /* 0x0000001500007220 */ /* 0x000fc80000410000 */
[----:B------:R2:W3:Y:S01]  /*13560*/  MUFU.SQRT R13, R0 ;  /* 0x00000000000d7308 */ /* 0x0004e20000002000 */
[----:B------:R-:W-:Y:S05]  /*13570*/  BRA `(.L_x_7997) ;  /* 0x0000000000487947 */ /* 0x000fea0003800000 */
.L_x_7993:
[----:B------:R-:W-:-:S13]  /*13580*/  FSETP.GT.FTZ.AND P0, PT, R4, 1, PT ;  /* 0x3f8000000400780b */ /* 0x000fda0003f14000 */
[----:B0-----:R-:W-:Y:S01]  /*13590*/  @P0 FMUL.FTZ R5, R0, R3 ;  /* 0x0000000300050220 */ /* 0x001fe20000410000 */
        /* <DEDUP_REMOVED lines=10> */
.L_x_7992:
[----:B------:R-:W-:Y:S01]  /*13640*/  FADD.FTZ R0, R21, 1 ;  /* 0x3f80000015007421 */ /* 0x000fe20000010000 */
[----:B0-----:R-:W-:Y:S01]  /*13650*/  MUFU.SQRT R5, R5 ;  /* 0x0000000500057308 */ /* 0x001fe20000002000 */
[----:B------:R-:W-:Y:S02]  /*13660*/  MOV R4, 0x3f800000 ;  /* 0x3f80000000047802 */ /* 0x000fe40000000f00 */
[----:B------:R-:W-:-:S06]  /*13670*/  FMUL.FTZ R0, R0, 0.5 ;  /* 0x3f00000000007820 */ /* 0x000fcc0000410000 */
[----:B------:R-:W0:Y:S02]  /*13680*/  MUFU.SQRT R0, R0 ;  /* 0x0000000000007308 */ /* 0x000e240000002000 */
[----:B0-----:R-:W-:-:S07]  /*13690*/  FMUL.FTZ R13, R5, R0 ;  /* 0x00000000050d7220 */ /* 0x001fce0000410000 */
.L_x_7997:
[----:B------:R-:W-:Y:S05]  /*136a0*/  BSYNC.RECONVERGENT B1 ;  /* 0x0000000000017941 */ /* 0x000fea0003800200 */
.L_x_7991:
[----:B------:R-:W-:Y:S05]  /*136b0*/  BRA `(.L_x_7998) ;  /* 0x0000000000087947 */ /* 0x000fea0003800000 */
.L_x_7988:
[----:B------:R-:W-:Y:S01]  /*136c0*/  FMUL.FTZ R13, R21, 16777216 ;  /* 0x4b800000150d7820 */ /* 0x000fe20000410000 */
[----:B------:R-:W-:-:S07]  /*136d0*/  FMUL.FTZ R4, R4, 16777216 ;  /* 0x4b80000004047820 */ /* 0x000fce0000410000 */
.L_x_7998:
[----:B------:R-:W-:Y:S05]  /*136e0*/  BSYNC.RELIABLE B0 ;  /* 0x0000000000007941 */ /* 0x000fea0003800100 */
.L_x_7987:
        /* <DEDUP_REMOVED lines=16> */
[----:B01----:R-:W-:Y:S05]  /*137f0*/  CALL.REL.NOINC `($__internal_11_$__cuda_sm3x_div_rn_ftz_f32_slowpath) ;  /* 0x0000016000247944 */ /* 0x003fea0003c00000 */
.L_x_8000:
[----:B------:R-:W-:Y:S05]  /*13800*/  BSYNC.RECONVERGENT B4 ;  /* 0x0000000000047941 */ /* 0x000fea0003800200 */
.L_x_7999:
[----:B------:R-:W-:Y:S02]  /*13810*/  HFMA2 R3, -RZ, RZ, 0.89990234375, 10328 ;  /* 0x3b33710bff037431 */ /* 0x000fe400000001ff */
[----:B------:R-:W-:Y:S01]  /*13820*/  FMUL.FTZ R2, R0, R0 ;  /* 0x0000000000027220 */ /* 0x000fe20000410000 */
[----:B0-----:R-:W-:Y:S02]  /*13830*/  MOV R5, 0x3fd774eb ;  /* 0x3fd774eb00057802 */ /* 0x001fe40000000f00 */
        /* <DEDUP_REMOVED lines=25> */
.L_x_7990:
[----:B------:R-:W-:Y:S05]  /*139d0*/  BSYNC.RECONVERGENT B3 ;  /* 0x0000000000037941 */ /* 0x000fea0003800200 */
.L_x_7986:
[----:B-1----:R-:W-:Y:S02]  /*139e0*/  LOP3.LUT R3, R12, 0x80000000, R15, 0xb8, !PT ;  /* 0x800000000c037812 */ /* 0x002fe400078eb80f */
[----:B------:R-:W-:Y:S01]  /*139f0*/  LOP3.LUT R2, R5, 0x80000000, R14, 0xb8, !PT ;  /* 0x8000000005027812 */ /* 0x000fe200078eb80e */
[----:B------:R-:W-:Y:S06]  /*13a00*/  BRA `(.L_x_7972) ;  /* 0x0000001400087947 */ /* 0x000fec0003800000 */
.L_x_7974:
        /* <DEDUP_REMOVED lines=31> */
[----:B------:R-:W-:Y:S05]  /*13c00*/  CALL.REL.NOINC `($__internal_11_$__cuda_sm3x_div_rn_ftz_f32_slowpath) ;  /* 0x0000015c00207944 */ /* 0x000fea0003c00000 */
.L_x_8006:
[----:B------:R-:W-:Y:S05]  /*13c10*/  BSYNC.RECONVERGENT B4 ;  /* 0x0000000000047941 */ /* 0x000fea0003800200 */
.L_x_8005:
        /* <DEDUP_REMOVED lines=22> */
.L_x_8004:
        /* <DEDUP_REMOVED lines=29> */
.L_x_8009:
[----:B------:R-:W-:Y:S05]  /*13f50*/  BSYNC.RECONVERGENT B4 ;  /* 0x0000000000047941 */ /* 0x000fea0003800200 */
.L_x_8008:
        /* <DEDUP_REMOVED lines=22> */
.L_x_8003:
        /* <DEDUP_REMOVED lines=32> */
[----:B------:R-:W-:Y:S05]  /*142c0*/  CALL.REL.NOINC `($__internal_11_$__cuda_sm3x_div_rn_ftz_f32_slowpath) ;  /* 0x0000015400707944 */ /* 0x000fea0003c00000 */
.L_x_8011:
[----:B------:R-:W-:Y:S05]  /*142d0*/  BSYNC.RECONVERGENT B4 ;  /* 0x0000000000047941 */ /* 0x000fea0003800200 */
.L_x_8010:
        /* <DEDUP_REMOVED lines=22> */
.L_x_8002:
        /* <DEDUP_REMOVED lines=25> */
.L_x_8015:
[----:B------:R-:W-:Y:S05]  /*145d0*/  BSYNC.RECONVERGENT B4 ;  /* 0x0000000000047941 */ /* 0x000fea0003800200 */
.L_x_8014:
        /* <DEDUP_REMOVED lines=22> */
.L_x_8013:
        /* <DEDUP_REMOVED lines=27> */
[----:B---3--:R-:W-:Y:S05]  /*148f0*/  CALL.REL.NOINC `($__internal_11_$__cuda_sm3x_div_rn_ftz_f32_slowpath) ;  /* 0x0000014c00e47944 */ /* 0x008fea0003c00000 */
[----:B------:R-:W-:-:S07]  /*14900*/  MOV R2, R0 ;  /* 0x0000000000027202 */ /* 0x000fce0000000f00 */
.L_x_8017:
[----:B------:R-:W-:Y:S05]  /*14910*/  BSYNC.RECONVERGENT B4 ;  /* 0x0000000000047941 */ /* 0x000fea0003800200 */
.L_x_8016:
        /* <DEDUP_REMOVED lines=22> */
.L_x_8012:
        /* <DEDUP_REMOVED lines=32> */
[----:B---3--:R-:W-:Y:S05]  /*14c80*/  CALL.REL.NOINC `($__internal_11_$__cuda_sm3x_div_rn_ftz_f32_slowpath) ;  /* 0x0000014c00007944 */ /* 0x008fea0003c00000 */
.L_x_8019:
[----:B------:R-:W-:Y:S05]  /*14c90*/  BSYNC.RECONVERGENT B4 ;  /* 0x0000000000047941 */ /* 0x000fea0003800200 */
.L_x_8018:
        /* <DEDUP_REMOVED lines=21> */
.L_x_8007:
[----:B------:R-:W-:Y:S05]  /*14df0*/  BSYNC.RECONVERGENT B3 ;  /* 0x0000000000037941 */ /* 0x000fea0003800200 */
.L_x_8001:
[----:B------:R-:W-:Y:S01]  /*14e00*/  FADD.FTZ R12, R12, 0.69314718246459960938 ;  /* 0x3f3172180c0c7421 */ /* 0x000fe20000010000 */
[----:B------:R-:W-:-:S04]  /*14e10*/  LOP3.LUT R2, R13, 0x80000000, R14, 0xb8, !PT ;  /* 0x800000000d027812 */ /* 0x000fc800078eb80e */
[----:B------:R-:W-:-:S07]  /*14e20*/  LOP3.LUT R3, R12, 0x80000000, R15, 0xb8, !PT ;  /* 0x800000000c037812 */ /* 0x000fce00078eb80f */
.L_x_7972:
[----:B------:R-:W-:Y:S05]  /*14e30*/  BSYNC.RECONVERGENT B2 ;  /* 0x0000000000027941 */ /* 0x000fea0003800200 */
.L_x_7971:
        /* <DEDUP_REMOVED lines=10> */
[----:B------:R-:W-:-:S04]  /*14ee0*/  @!P0 IADD3 R14, PT, PT, R5, 0x80, RZ ;  /* 0x00000080050e8810 */ /* 0x000fc80007ffe0ff */
[----:B------:R-:W-:Y:S01]  /*14ef0*/  @!P0 MOV R5, R14 ;  /* 0x0000000e00058202 */ /* 0x000fe20000000f00 */
[----:B0-----:R-:W-:-:S05]  /*14f00*/  @!P0 IMAD.WIDE.U32 R12, R15, 0x8, R12 ;  /* 0x000000080f0c8825 */ /* 0x001fca00078e000c */
[----:B------:R0:W-:Y:S01]  /*14f10*/  @!P0 STG.E.64 desc[UR6][R12.64], R16 ;  /* 0x000000100c008986 */ /* 0x0001e2000c101b06 */
[----:B------:R-:W-:-:S13]  /*14f20*/  ISETP.GE.AND P0, PT, R5, R4, PT ;  /* 0x000000040500720c */ /* 0x000fda0003f06270 */
[----:B0-----:R-:W-:Y:S05]  /*14f30*/  @P0 BRA `(.L_x_8022) ;  /* 0x0000000000300947 */ /* 0x001fea0003800000 */
[----:B------:R-:W0:Y:S01]  /*14f40*/  LDC.64 R12, c[0x0][0x388] ;  /* 0x0000e200ff0c7b82 */ /* 0x000e220000000a00 */
[----:B------:R-:W-:Y:S02]  /*14f50*/  LEA R15, R0, R5, 0xa ;  /* 0x00000005000f7211 */ /* 0x000fe400078e50ff */
[----:B------:R-:W-:-:S04]  /*14f60*/  IADD3 R5, PT, PT, R5, 0x80, RZ ;  /* 0x0000008005057810 */ /* 0x000fc80007ffe0ff */
[----:B------:R-:W-:Y:S01]  /*14f70*/  ISETP.GE.AND P0, PT, R5, R4, PT ;  /* 0x000000040500720c */ /* 0x000fe20003f06270 */
[----:B0-----:R-:W-:-:S05]  /*14f80*/  IMAD.WIDE.U32 R12, R15, 0x8, R12 ;  /* 0x000000080f0c7825 */ /* 0x001fca00078e000c */
[----:B------:R0:W-:Y:S07]  /*14f90*/  STG.E.64 desc[UR6][R12.64], R18 ;  /* 0x000000120c007986 */ /* 0x0001ee000c101b06 */
[----:B------:R-:W-:Y:S05]  /*14fa0*/  @P0 BRA `(.L_x_8023) ;  /* 0x0000000000300947 */ /* 0x000fea0003800000 */
[----:B0-----:R-:W0:Y:S01]  /*14fb0*/  LDC.64 R12, c[0x0][0x388] ;  /* 0x0000e200ff0c7b82 */ /* 0x001e220000000a00 */
[----:B------:R-:W-:Y:S02]  /*14fc0*/  LEA R15, R0, R5, 0xa ;  /* 0x00000005000f7211 */ /* 0x000fe400078e50ff */
[----:B------:R-:W-:-:S03]  /*14fd0*/  IADD3 R5, PT, PT, R5, 0x80, RZ ;  /* 0x0000008005057810 */ /* 0x000fc60007ffe0ff */
[----:B0-----:R-:W-:-:S05]  /*14fe0*/  IMAD.WIDE.U32 R12, R15, 0x8, R12 ;  /* 0x000000080f0c7825 */ /* 0x001fca00078e000c */
[----:B------:R0:W-:Y:S02]  /*14ff0*/  STG.E.64 desc[UR6][R12.64], R24 ;  /* 0x000000180c007986 */ /* 0x0001e4000c101b06 */
.L_x_8022:
[----:B------:R-:W-:-:S13]  /*15000*/  ISETP.GE.AND P0, PT, R5, R4, PT ;  /* 0x000000040500720c */ /* 0x000fda0003f06270 */
[----:B------:R-:W-:Y:S05]  /*15010*/  @P0 BRA `(.L_x_8024) ;  /* 0x0000000000300947 */ /* 0x000fea0003800000 */
[----:B0-----:R-:W0:Y:S01]  /*15020*/  LDC.64 R12, c[0x0][0x388] ;  /* 0x0000e200ff0c7b82 */ /* 0x001e220000000a00 */
[----:B------:R-:W-:Y:S02]  /*15030*/  LEA R15, R0, R5, 0xa ;  /* 0x00000005000f7211 */ /* 0x000fe400078e50ff */
[----:B------:R-:W-:-:S03]  /*15040*/  IADD3 R5, PT, PT, R5, 0x80, RZ ;  /* 0x0000008005057810 */ /* 0x000fc60007ffe0ff */
[----:B0-----:R-:W-:-:S05]  /*15050*/  IMAD.WIDE.U32 R12, R15, 0x8, R12 ;  /* 0x000000080f0c7825 */ /* 0x001fca00078e000c */
[----:B------:R1:W-:Y:S02]  /*15060*/  STG.E.64 desc[UR6][R12.64], R26 ;  /* 0x0000001a0c007986 */ /* 0x0003e4000c101b06 */
.L_x_8023:
[----:B------:R-:W-:-:S13]  /*15070*/  ISETP.GE.AND P0, PT, R5, R4, PT ;  /* 0x000000040500720c */ /* 0x000fda0003f06270 */
[----:B------:R-:W-:Y:S05]  /*15080*/  @P0 BRA `(.L_x_8025) ;  /* 0x0000000000340947 */ /* 0x000fea0003800000 */
[----:B01----:R-:W0:Y:S01]  /*15090*/  LDC.64 R12, c[0x0][0x388] ;  /* 0x0000e200ff0c7b82 */ /* 0x003e220000000a00 */
[----:B------:R-:W-:Y:S02]  /*150a0*/  LEA R15, R0, R5, 0xa ;  /* 0x00000005000f7211 */ /* 0x000fe400078e50ff */
[----:B------:R-:W-:-:S03]  /*150b0*/  IADD3 R5, PT, PT, R5, 0x80, RZ ;  /* 0x0000008005057810 */ /* 0x000fc60007ffe0ff */
[----:B0-----:R-:W-:-:S05]  /*150c0*/  IMAD.WIDE.U32 R12, R15, 0x8, R12 ;  /* 0x000000080f0c7825 */ /* 0x001fca00078e000c */
[----:B------:R1:W-:Y:S02]  /*150d0*/  STG.E.64 desc[UR6][R12.64], R6 ;  /* 0x000000060c007986 */ /* 0x0003e4000c101b06 */
.L_x_8024:
[----:B------:R-:W-:-:S13]  /*150e0*/  ISETP.GE.AND P0, PT, R5, R4, PT ;  /* 0x000000040500720c */ /* 0x000fda0003f06270 */
[----:B------:R-:W-:Y:S05]  /*150f0*/  @P0 BREAK.RELIABLE B1 ;  /* 0x0000000000010942 */ /* 0x000fea0003800100 */
[----:B------:R-:W-:Y:S05]  /*15100*/  @P0 BRA `(.L_x_8026) ;  /* 0x0000000000300947 */ /* 0x000fea0003800000 */
[----:B-1----:R-:W1:Y:S01]  /*15110*/  LDC.64 R6, c[0x0][0x388] ;  /* 0x0000e200ff067b82 */ /* 0x002e620000000a00 */
[----:B0-----:R-:W-:Y:S02]  /*15120*/  LEA R13, R0, R5, 0xa ;  /* 0x00000005000d7211 */ /* 0x001fe400078e50ff */
[----:B------:R-:W-:-:S03]  /*15130*/  IADD3 R5, PT, PT, R5, 0x80, RZ ;  /* 0x0000008005057810 */ /* 0x000fc60007ffe0ff */
[----:B-1----:R-:W-:-:S05]  /*15140*/  IMAD.WIDE.U32 R6, R13, 0x8, R6 ;  /* 0x000000080d067825 */ /* 0x002fca00078e0006 */
[----:B------:R2:W-:Y:S02]  /*15150*/  STG.E.64 desc[UR6][R6.64], R8 ;  /* 0x0000000806007986 */ /* 0x0005e4000c101b06 */
.L_x_8025:
[----:B------:R-:W-:Y:S05]  /*15160*/  BSYNC.RELIABLE B1 ;  /* 0x0000000000017941 */ /* 0x000fea0003800100 */
.L_x_8021:
[----:B------:R-:W-:-:S13]  /*15170*/  ISETP.GE.AND P0, PT, R5, R4, PT ;  /* 0x000000040500720c */ /* 0x000fda0003f06270 */
[----:B--2---:R-:W2:Y:S01]  /*15180*/  @!P0 LDC.64 R6, c[0x0][0x388] ;  /* 0x0000e200ff068b82 */ /* 0x004ea20000000a00 */
[----:B------:R-:W-:Y:S02]  /*15190*/  @!P0 LEA R9, R0, R5, 0xa ;  /* 0x0000000500098211 */ /* 0x000fe400078e50ff */
[----:B------:R-:W-:-:S03]  /*151a0*/  @!P0 IADD3 R5, PT, PT, R5, 0x80, RZ ;  /* 0x0000008005058810 */ /* 0x000fc60007ffe0ff */
[----:B--2---:R-:W-:-:S05]  /*151b0*/  @!P0 IMAD.WIDE.U32 R6, R9, 0x8, R6 ;  /* 0x0000000809068825 */ /* 0x004fca00078e0006 */
[----:B------:R2:W-:Y:S02]  /*151c0*/  @!P0 STG.E.64 desc[UR6][R6.64], R10 ;  /* 0x0000000a06008986 */ /* 0x0005e4000c101b06 */
.L_x_8026:
[----:B------:R-:W-:Y:S05]  /*151d0*/  BSYNC.RECONVERGENT B0 ;  /* 0x0000000000007941 */ /* 0x000fea0003800200 */
.L_x_8020:
[----:B------:R-:W-:Y:S05]  /*151e0*/  WARPSYNC.ALL ;  /* 0x0000000000007948 */ /* 0x000fea0003800000 */
[----:B------:R-:W-:-:S13]  /*151f0*/  ISETP.GE.AND P0, PT, R5, R4, PT ;  /* 0x000000040500720c */ /* 0x000fda0003f06270 */
[----:B------:R-:W-:Y:S05]  /*15200*/  @P0 EXIT ;  /* 0x000000000000094d */ /* 0x000fea0003800000 */
[----:B-12---:R-:W1:Y:S01]  /*15210*/  LDC.64 R6, c[0x0][0x388] ;  /* 0x0000e200ff067b82 */ /* 0x006e620000000a00 */
[----:B------:R-:W-:-:S05]  /*15220*/  LEA R5, R0, R5, 0xa ;  /* 0x0000000500057211 */ /* 0x000fca00078e50ff */
[----:B-1----:R-:W-:-:S05]  /*15230*/  IMAD.WIDE.U32 R4, R5, 0x8, R6 ;  /* 0x0000000805047825 */ /* 0x002fca00078e0006 */
[----:B------:R-:W-:Y:S01]  /*15240*/  STG.E.64 desc[UR6][R4.64], R2 ;  /* 0x0000000204007986 */ /* 0x000fe2000c101b06 */
[----:B------:R-:W-:Y:S05]  /*15250*/  EXIT ;  /* 0x000000000000794d */ /* 0x000fea0003800000 */
.L_x_7634:
[----:B------:R-:W0:Y:S01]  /*15260*/  S2R R5, SR_TID.X ;  /* 0x0000000000057919 */ /* 0x000e220000002100 */
[----:B------:R-:W1:Y:S02]  /*15270*/  LDC.64 R2, c[0x0][0x390] ;  /* 0x0000e400ff027b82 */ /* 0x000e640000000a00 */
[----:B-1----:R-:W-:-:S04]  /*15280*/  IMAD.WIDE.U32 R2, R29, 0x8, R2 ;  /* 0x000000081d027825 */ /* 0x002fc800078e0002 */
[----:B0-----:R-:W-:-:S05]  /*15290*/  IMAD.WIDE.U32 R2, R5, 0x10, R2 ;  /* 0x0000001005027825 */ /* 0x001fca00078e0002 */
[----:B------:R-:W2:Y:S04]  /*152a0*/  LDG.E.128 R4, desc[UR6][R2.64] ;  /* 0x0000000602047981 */ /* 0x000ea8000c1e1d00 */
[----:B------:R0:W5:Y:S04]  /*152b0*/  LDG.E.128 R8, desc[UR6][R2.64+0x800] ;  /* 0x0008000602087981 */ /* 0x000168000c1e1d00 */
[----:B------:R0:W5:Y:S04]  /*152c0*/  LDG.E.128 R12, desc[UR6][R2.64+0x1000] ;  /* 0x00100006020c7981 */ /* 0x000168000c1e1d00 */
[----:B------:R0:W5:Y:S01]  /*152d0*/  LDG.E.128 R16, desc[UR6][R2.64+0x1800] ;  /* 0x0018000602107981 */ /* 0x000162000c1e1d00 */
[----:B------:R-:W-:Y:S01]  /*152e0*/  BSSY.RECONVERGENT B2, `(.L_x_8027) ;  /* 0x0000284000027945 */ /* 0x000fe20003800200 */
[----:B--2---:R-:W-:Y:S01]  /*152f0*/  MOV R30, R5 ;  /* 0x00000005001e7202 */ /* 0x004fe20000000f00 */
[C---:B------:R-:W-:Y:S01]  /*15300*/  FADD.FTZ R25, |R4|.reuse, -RZ ;  /* 0x800000ff04197221 */ /* 0x040fe20000010200 */
[----:B------:R-:W-:-:S02]  /*15310*/  FSETP.NAN.FTZ.AND P0, PT, |R4|, |R4|, PT ;  /* 0x400000040400720b */ /* 0x000fc40003f18200 */
[CC--:B------:R-:W-:Y:S01]  /*15320*/  FSETP.NAN.FTZ.AND P1, PT, |R30|.reuse, |R30|.reuse, PT ;  /* 0x4000001e1e00720b */ /* 0x0c0fe20003f38200 */
        /* <DEDUP_REMOVED lines=18> */
.L_x_8028:
        /* <DEDUP_REMOVED lines=43> */
[----:B-----5:R-:W-:Y:S05]  /*15700*/  CALL.REL.NOINC `($__internal_11_$__cuda_sm3x_div_rn_ftz_f32_slowpath) ;  /* 0x0000014000607944 */ /* 0x020fea0003c00000 */
.L_x_8035:
[----:B------:R-:W-:Y:S05]  /*15710*/  BSYNC.RECONVERGENT B4 ;  /* 0x0000000000047941 */ /* 0x000fea0003800200 */
.L_x_8034:
        /* <DEDUP_REMOVED lines=22> */
.L_x_8033:
        /* <DEDUP_REMOVED lines=31> */
[----:B-----5:R-:W-:Y:S05]  /*15a70*/  CALL.REL.NOINC `($__internal_11_$__cuda_sm3x_div_rn_ftz_f32_slowpath) ;  /* 0x0000013c00847944 */ /* 0x020fea0003c00000 */
.L_x_8039:
[----:B------:R-:W-:Y:S05]  /*15a80*/  BSYNC.RECONVERGENT B4 ;  /* 0x0000000000047941 */ /* 0x000fea0003800200 */
.L_x_8038:
        /* <DEDUP_REMOVED lines=22> */
.L_x_8037:
        /* <DEDUP_REMOVED lines=16> */
[----:B-----5:R-:W-:Y:S05]  /*15cf0*/  CALL.REL.NOINC `($__internal_11_$__cuda_sm3x_div_rn_ftz_f32_slowpath) ;  /* 0x0000013800e47944 */ /* 0x020fea0003c00000 */
.L_x_8041:
[----:B------:R-:W-:Y:S05]  /*15d00*/  BSYNC.RECONVERGENT B4 ;  /* 0x0000000000047941 */ /* 0x000fea0003800200 */
.L_x_8040:
        /* <DEDUP_REMOVED lines=22> */
.L_x_8032:
        /* <DEDUP_REMOVED lines=41> */
[----:B-----5:R-:W-:Y:S05]  /*16100*/  CALL.REL.NOINC `($__internal_11_$__cuda_sm3x_div_rn_ftz_f32_slowpath) ;  /* 0x0000013400e07944 */ /* 0x020fea0003c00000 */
.L_x_8044:
[----:B------:R-:W-:Y:S05]  /*16110*/  BSYNC.RECONVERGENT B4 ;  /* 0x0000000000047941 */ /* 0x000fea0003800200 */
.L_x_8043:
        /* <DEDUP_REMOVED lines=22> */
.L_x_8042:
        /* <DEDUP_REMOVED lines=32> */
.L_x_8047:
[----:B------:R-:W-:Y:S05]  /*16480*/  BSYNC.RECONVERGENT B4 ;  /* 0x0000000000047941 */ /* 0x000fea0003800200 */
.L_x_8046:
        /* <DEDUP_REMOVED lines=22> */
.L_x_8045:
        /* <DEDUP_REMOVED lines=17> */
.L_x_8049:
[----:B------:R-:W-:Y:S05]  /*16700*/  BSYNC.RECONVERGENT B4 ;  /* 0x0000000000047941 */ /* 0x000fea0003800200 */
.L_x_8048:
        /* <DEDUP_REMOVED lines=21> */
.L_x_8036:
[----:B------:R-:W-:Y:S05]  /*16860*/  BSYNC.RECONVERGENT B3 ;  /* 0x0000000000037941 */ /* 0x000fea0003800200 */
.L_x_8031:
[----:B------:R-:W-:Y:S01]  /*16870*/  FADD.FTZ R24, R24, 0.69314718246459960938 ;  /* 0x3f31721818187421 */ /* 0x000fe20000010000 */
[----:B------:R-:W-:-:S04]  /*16880*/  LOP3.LUT R4, R25, 0x80000000, R4, 0xb8, !PT ;  /* 0x8000000019047812 */ /* 0x000fc800078eb804 */
[----:B------:R-:W-:Y:S01]  /*16890*/  LOP3.LUT R29, R24, 0x80000000, R29, 0xb8, !PT ;  /* 0x80000000181d7812 */ /* 0x000fe200078eb81d */
[----:B------:R-:W-:Y:S06]  /*168a0*/  BRA `(.L_x_8029) ;  /* 0x00000010009c7947 */ /* 0x000fec0003800000 */
.L_x_8030:
[----:B------:R-:W-:Y:S02]  /*168b0*/  FSETP.NEU.FTZ.AND P0, PT, R29, RZ, PT ;  /* 0x000000ff1d00720b */ /* 0x000fe40003f1d000 */
[----:B------:R-:W-:Y:S02]  /*168c0*/  FSETP.NEU.FTZ.AND P3, PT, R4, RZ, PT ;  /* 0x000000ff0400720b */ /* 0x000fe40003f7d000 */
[----:B------:R-:W-:Y:S02]  /*168d0*/  FSETP.GEU.FTZ.AND P1, PT, |R30|, 0.00021143197955098003149, PT ;  /* 0x395db3d71e00780b */ /* 0x000fe40003f3e200 */
[----:B------:R-:W-:Y:S02]  /*168e0*/  FSETP.GEU.FTZ.AND P2, PT, R25, 0.00021143197955098003149, PT ;  /* 0x395db3d71900780b */ /* 0x000fe40003f5e000 */
[----:B------:R-:W-:-:S04]  /*168f0*/  PLOP3.LUT P0, PT, P0, P3, PT, 0x2, 0x20 ;  /* 0x000000000020781c */ /* 0x000fc80000706072 */
[----:B------:R-:W-:-:S13]  /*16900*/  PLOP3.LUT P0, PT, P0, P1, P2, 0xf1, 0x0 ;  /* 0x000000000000781c */ /* 0x000fda0000703e21 */
[----:B------:R-:W-:Y:S05]  /*16910*/  @P0 BRA `(.L_x_8029) ;  /* 0x0000001000800947 */ /* 0x000fea0003800000 */
        /* <DEDUP_REMOVED lines=18> */
[----:B------:R-:W-:Y:S01]  /*16a40*/  FADD.FTZ R23, |R3|, -RZ ;  /* 0x800000ff03177221 */ /* 0x000fe20000010200 */
[----:B------:R-:W-:-:S04]  /*16a50*/  FSEL R5, R5, +INF , P0 ;  /* 0x7f80000005057808 */ /* 0x000fc80000000000 */
        /* <DEDUP_REMOVED lines=38> */
.L_x_8055:
[----:B------:R-:W-:Y:S05]  /*16cc0*/  BSYNC.RECONVERGENT B1 ;  /* 0x0000000000017941 */ /* 0x000fea0003800200 */
.L_x_8054:
        /* <DEDUP_REMOVED lines=8> */
[C---:B-1----:R-:W-:Y:S01]  /*16d50*/  @P0 FMUL.FTZ R26, R30.reuse, R30 ;  /* 0x0000001e1e1a0220 */ /* 0x042fe20000410000 */
[----:B------:R-:W-:-:S04]  /*16d60*/  @!P0 FMUL.FTZ R24, |R30|, 0.5 ;  /* 0x3f0000001e188820 */ /* 0x000fc80000410200 */
[----:B------:R-:W1:Y:S02]  /*16d70*/  @P0 MUFU.RCP R23, R23 ;  /* 0x0000001700170308 */ /* 0x000e640000001000 */
[----:B-1----:R-:W-:-:S07]  /*16d80*/  @P0 FMUL.FTZ.D2 R24, R26, R23 ;  /* 0x000000171a180220 */ /* 0x002fce0000310000 */
.L_x_8057:
[----:B------:R-:W-:Y:S05]  /*16d90*/  BSYNC.RECONVERGENT B1 ;  /* 0x0000000000017941 */ /* 0x000fea0003800200 */
.L_x_8056:
[----:B------:R-:W-:Y:S01]  /*16da0*/  FADD.FTZ R21, R24, R21 ;  /* 0x0000001518157221 */ /* 0x000fe20000010000 */
[----:B------:R-:W-:Y:S01]  /*16db0*/  FADD.FTZ R24, R22, 1 ;  /* 0x3f80000016187421 */ /* 0x000fe20000010000 */
[----:B------:R-:W-:-:S03]  /*16dc0*/  HFMA2 R27, -RZ, RZ, 1.875, 0 ;  /* 0x3f800000ff1b7431 */ /* 0x000fc600000001ff */
[----:B------:R-:W-:-:S04]  /*16dd0*/  FMUL.FTZ R23, R21, R24 ;  /* 0x0000001815177220 */ /* 0x000fc80000410000 */
[----:B------:R-:W2:Y:S02]  /*16de0*/  MUFU.SQRT R24, R23 ;  /* 0x0000001700187308 */ /* 0x000ea40000002000 */
[----:B--2---:R-:W-:-:S04]  /*16df0*/  FADD.FTZ R21, R21, R24 ;  /* 0x0000001815157221 */ /* 0x004fc80000010000 */
[C---:B------:R-:W-:Y:S01]  /*16e00*/  FADD.FTZ.RZ R24, R21.reuse, 1 ;  /* 0x3f80000015187421 */ /* 0x040fe2000001c000 */
[----:B------:R-:W-:-:S04]  /*16e10*/  ISETP.GE.U32.AND P0, PT, R21, 0x7f800000, PT ;  /* 0x7f8000001500780c */ /* 0x000fc80003f06070 */
[----:B------:R-:W-:-:S04]  /*16e20*/  IADD3 R24, PT, PT, R24, -0x3f400000, RZ ;  /* 0xc0c0000018187810 */ /* 0x000fc80007ffe0ff */
[----:B------:R-:W-:-:S04]  /*16e30*/  LOP3.LUT R24, R24, 0xff800000, RZ, 0xc0, !PT ;  /* 0xff80000018187812 */ /* 0x000fc800078ec0ff */
[----:B-1----:R-:W-:-:S05]  /*16e40*/  IADD3 R26, PT, PT, -R24, 0x40800000, RZ ;  /* 0x40800000181a7810 */ /* 0x002fca0007ffe1ff */
        /* <DEDUP_REMOVED lines=24> */
.L_x_8053:
        /* <DEDUP_REMOVED lines=8> */
[----:B------:R-:W-:-:S03]  /*17050*/  HFMA2 R27, -RZ, RZ, 1.875, 0 ;  /* 0x3f800000ff1b7431 */ /* 0x000fc600000001ff */
        /* <DEDUP_REMOVED lines=31> */
.L_x_8051:
[----:B------:R-:W-:-:S06]  /*17250*/  FFMA.FTZ R21, R22, R22, -1 ;  /* 0xbf80000016157423 */ /* 0x000fcc0000010016 */
[----:B------:R-:W0:Y:S02]  /*17260*/  MUFU.SQRT R21, R21 ;  /* 0x0000001500157308 */ /* 0x000e240000002000 */
[----:B0-----:R-:W-:-:S06]  /*17270*/  FADD.FTZ R23, R22, R21 ;  /* 0x0000001516177221 */ /* 0x001fcc0000010000 */
[----:B------:R-:W0:Y:S02]  /*17280*/  MUFU.LG2 R23, R23 ;  /* 0x0000001700177308 */ /* 0x000e240000000c00 */
[----:B0-----:R-:W-:-:S07]  /*17290*/  FMUL.FTZ R26, R23, 0.69314718246459960938 ;  /* 0x3f317218171a7820 */ /* 0x001fce0000410000 */
.L_x_8052:
[----:B------:R-:W-:Y:S05]  /*172a0*/  BSYNC.RECONVERGENT B0 ;  /* 0x0000000000007941 */ /* 0x000fea0003800200 */
.L_x_8050:
        /* <DEDUP_REMOVED lines=31> */
[----:B------:R-:W-:-:S04]  /*174a0*/  @!P1 FMUL.FTZ R0, |R30|, 0.5 ;  /* 0x3f0000001e009820 */ /* 0x000fc80000410200 */
[----:B------:R-:W0:Y:S02]  /*174b0*/  @P1 MUFU.RCP R23, R23 ;  /* 0x0000001700171308 */ /* 0x000e240000001000 */
[----:B0-----:R-:W-:Y:S01]  /*174c0*/  @P1 FMUL.FTZ.D2 R0, R2, R23 ;  /* 0x0000001702001220 */ /* 0x001fe20000310000 */
[----:B------:R-:W-:-:S04]  /*174d0*/  @!P0 FADD.FTZ R2, -R3, R20 ;  /* 0x0000001403028221 */ /* 0x000fc80000010100 */
        /* <DEDUP_REMOVED lines=8> */
.L_x_8065:
[----:B------:R-:W-:Y:S05]  /*17560*/  BSYNC.RECONVERGENT B4 ;  /* 0x0000000000047941 */ /* 0x000fea0003800200 */
.L_x_8064:
[----:B------:R-:W-:-:S04]  /*17570*/  FADD.FTZ R0, R5, R0 ;  /* 0x0000000005007221 */ /* 0x000fc80000010000 */
[----:B------:R-:W-:-:S04]  /*17580*/  FMUL.FTZ R0, R0, R21 ;  /* 0x0000001500007220 */ /* 0x000fc80000410000 */
[----:B------:R0:W2:Y:S01]  /*17590*/  MUFU.SQRT R24, R0 ;  /* 0x0000000000187308 */ /* 0x0000a20000002000 */
[----:B------:R-:W-:Y:S05]  /*175a0*/  BRA `(.L_x_8062) ;  /* 0x00000000002c7947 */ /* 0x000fea0003800000 */
.L_x_8063:
        /* <DEDUP_REMOVED lines=11> */
.L_x_8062:
[----:B------:R-:W-:Y:S05]  /*17660*/  BSYNC.RECONVERGENT B1 ;  /* 0x0000000000017941 */ /* 0x000fea0003800200 */
.L_x_8060:
[----:B------:R-:W-:Y:S05]  /*17670*/  BSYNC.RELIABLE B0 ;  /* 0x0000000000007941 */ /* 0x000fea0003800100 */
.L_x_8059:
        /* <DEDUP_REMOVED lines=16> */
[----:B-1-3-5:R-:W-:Y:S05]  /*17780*/  CALL.REL.NOINC `($__internal_11_$__cuda_sm3x_div_rn_ftz_f32_slowpath) ;  /* 0x0000012000407944 */ /* 0x02afea0003c00000 */
.L_x_8067:
[----:B------:R-:W-:Y:S05]  /*17790*/  BSYNC.RECONVERGENT B4 ;  /* 0x0000000000047941 */ /* 0x000fea0003800200 */
.L_x_8066:
[----:B------:R-:W-:Y:S02]  /*177a0*/  HFMA2 R3, -RZ, RZ, 0.89990234375, 10328 ;  /* 0x3b33710bff037431 */ /* 0x000fe400000001ff */
[----:B------:R-:W-:Y:S01]  /*177b0*/  FMUL.FTZ R2, R0, R0 ;  /* 0x0000000000027220 */ /* 0x000fe20000410000 */
[----:B------:R-:W-:Y:S01]  /*177c0*/  MOV R5, 0x3f6ee581 ;  /* 0x3f6ee58100057802 */ /* 0x000fe20000000f00 */
[C---:B---3--:R-:W-:Y:S01]  /*177d0*/  FADD.FTZ R21, |R24|.reuse, |R25| ;  /* 0x4000001918157221 */ /* 0x048fe20000010200 */
        /* <DEDUP_REMOVED lines=24> */
.L_x_8061:
        /* <DEDUP_REMOVED lines=25> */
.L_x_8068:
[----:B------:R-:W-:Y:S05]  /*17af0*/  BSYNC.RECONVERGENT B3 ;  /* 0x0000000000037941 */ /* 0x000fea0003800200 */
.L_x_8058:
[----:B-1----:R-:W-:Y:S02]  /*17b00*/  LOP3.LUT R29, R26, 0x80000000, R29, 0xb8, !PT ;  /* 0x800000001a1d7812 */ /* 0x002fe400078eb81d */
[----:B------:R-:W-:-:S07]  /*17b10*/  LOP3.LUT R4, R21, 0x80000000, R4, 0xb8, !PT ;  /* 0x8000000015047812 */ /* 0x000fce00078eb804 */
.L_x_8029:
[----:B------:R-:W-:Y:S05]  /*17b20*/  BSYNC.RECONVERGENT B2 ;  /* 0x0000000000027941 */ /* 0x000fea0003800200 */
.L_x_8027:
[----:B------:R-:W-:Y:S05]  /*17b30*/  WARPSYNC.ALL ;  /* 0x0000000000007948 */ /* 0x000fea0003800000 */
[C---:B------:R-:W-:Y:S01]  /*17b40*/  FSETP.NAN.FTZ.AND P1, PT, |R7|.reuse, |R7|, PT ;  /* 0x400000070700720b */ /* 0x040fe20003f38200 */
[----:B------:R-:W-:Y:S01]  /*17b50*/  BSSY.RECONVERGENT B2, `(.L_x_8069) ;  /* 0x0000288000027945 */ /* 0x000fe20003800200 */
[C---:B------:R-:W-:Y:S01]  /*17b60*/  FSETP.NAN.FTZ.AND P0, PT, |R6|.reuse, |R6|, PT ;  /* 0x400000060600720b */ /* 0x040fe20003f18200 */
        /* <DEDUP_REMOVED lines=18> */
.L_x_8070:
        /* <DEDUP_REMOVED lines=24> */
[----:B------:R-:W-:-:S04]  /*17e10*/  FADD.FTZ R3, R27, -1 ;  /* 0xbf8000001b037421 */ /* 0x000fc80000010000 */
[----:B------:R-:W-:Y:S01]  /*17e20*/  FADD.FTZ R26, |R3|, -RZ ;  /* 0x800000ff031a7221 */ /* 0x000fe20000010200 */
[----:B------:R-:W0:Y:S02]  /*17e30*/  MUFU.SQRT R22, R22 ;  /* 0x0000001600167308 */ /* 0x000e240000002000 */
[----:B0-----:R-:W-:Y:S02]  /*17e40*/  @P0 FMUL.FTZ R2, R22, R21 ;  /* 0x0000001516020220 */ /* 0x001fe40000410000 */
[CC--:B------:R-:W-:Y:S02]  /*17e50*/  VIMNMX R21, PT, PT, R5.reuse, R26.reuse, !PT ;  /* 0x0000001a05157248 */ /* 0x0c0fe40007fe0100 */
[----:B------:R-:W-:Y:S02]  /*17e60*/  VIMNMX R5, PT, PT, R5, R26, PT ;  /* 0x0000001a05057248 */ /* 0x000fe40003fe0100 */
[----:B------:R-:W-:Y:S02]  /*17e70*/  LOP3.LUT R23, R21, 0xfe000000, RZ, 0xc0, !PT ;  /* 0xfe00000015177812 */ /* 0x000fe400078ec0ff */
[----:B------:R-:W-:-:S02]  /*17e80*/  FSETP.NEU.FTZ.AND P0, PT, R20, +INF , PT ;  /* 0x7f8000001400780b */ /* 0x000fc40003f1d000 */
[----:B------:R-:W-:Y:S02]  /*17e90*/  LOP3.LUT R26, R23, 0x7e800000, RZ, 0x3c, !PT ;  /* 0x7e800000171a7812 */ /* 0x000fe400078e3cff */
[----:B------:R-:W-:-:S03]  /*17ea0*/  FSETP.NEU.FTZ.AND P1, PT, R5, RZ, PT ;  /* 0x000000ff0500720b */ /* 0x000fc60003f3d000 */
[-C--:B------:R-:W-:Y:S01]  /*17eb0*/  FMUL.FTZ R20, R5, R26.reuse ;  /* 0x0000001a05147220 */ /* 0x080fe20000410000 */
[----:B------:R-:W-:-:S03]  /*17ec0*/  FMUL.FTZ R26, R21, R26 ;  /* 0x0000001a151a7220 */ /* 0x000fc60000410000 */
[----:B------:R-:W-:Y:S01]  /*17ed0*/  FMUL.FTZ R25, R20, R20 ;  /* 0x0000001414197220 */ /* 0x000fe20000410000 */
[----:B------:R-:W-:-:S03]  /*17ee0*/  LOP3.LUT R20, R23, 0x800000, RZ, 0xfc, !PT ;  /* 0x0080000017147812 */ /* 0x000fc600078efcff */
        /* <DEDUP_REMOVED lines=32> */
.L_x_8078:
[----:B------:R-:W-:-:S04]  /*180f0*/  FADD.FTZ R21, -R0, R5 ;  /* 0x0000000500157221 */ /* 0x000fc80000010100 */
[----:B------:R-:W-:-:S07]  /*18100*/  FMUL.FTZ R21, R21, 0.5 ;  /* 0x3f00000015157820 */ /* 0x000fce0000410000 */
.L_x_8079:
[----:B------:R-:W-:Y:S05]  /*18110*/  BSYNC.RECONVERGENT B1 ;  /* 0x0000000000017941 */ /* 0x000fea0003800200 */
.L_x_8077:
        /* <DEDUP_REMOVED lines=11> */
.L_x_8081:
[----:B------:R-:W-:-:S04]  /*181d0*/  FADD.FTZ R22, R2, -R23 ;  /* 0x8000001702167221 */ /* 0x000fc80000010000 */
[----:B------:R-:W-:-:S07]  /*181e0*/  FMUL.FTZ R22, R22, 0.5 ;  /* 0x3f00000016167820 */ /* 0x000fce0000410000 */
.L_x_8082:
[----:B------:R-:W-:Y:S05]  /*181f0*/  BSYNC.RECONVERGENT B1 ;  /* 0x0000000000017941 */ /* 0x000fea0003800200 */
.L_x_8080:
        /* <DEDUP_REMOVED lines=35> */
.L_x_8076:
[----:B------:R-:W-:-:S13]  /*18430*/  FSETP.GEU.FTZ.AND P0, PT, R27, 1, PT ;  /* 0x3f8000001b00780b */ /* 0x000fda0003f1e000 */
[----:B------:R-:W-:Y:S05]  /*18440*/  @!P0 BRA `(.L_x_8083) ;  /* 0x0000000000848947 */ /* 0x000fea0003800000 */
[----:B------:R-:W-:Y:S01]  /*18450*/  FMUL.FTZ R23, R3, R0 ;  /* 0x0000000003177220 */ /* 0x000fe20000410000 */
[----:B------:R-:W-:-:S03]  /*18460*/  HFMA2 R26, -RZ, RZ, 1.625, 0 ;  /* 0x3e800000ff1a7431 */ /* 0x000fc600000001ff */
        /* <DEDUP_REMOVED lines=31> */
.L_x_8083:
[----:B------:R-:W-:-:S04]  /*18660*/  FADD.FTZ R21, -R27, 1 ;  /* 0x3f8000001b157421 */ /* 0x000fc80000010100 */
[----:B------:R-:W-:-:S06]  /*18670*/  FMUL.FTZ R21, R0, R21 ;  /* 0x0000001500157220 */ /* 0x000fcc0000410000 */
[----:B------:R-:W0:Y:S08]  /*18680*/  MUFU.SQRT R21, R21 ;  /* 0x0000001500157308 */ /* 0x000e300000002000 */
[----:B0-----:R-:W0:Y:S02]  /*18690*/  MUFU.RCP R23, R21 ;  /* 0x0000001500177308 */ /* 0x001e240000001000 */
[----:B0-----:R-:W-:Y:S01]  /*186a0*/  FMUL.FTZ R26, R24, R23 ;  /* 0x00000017181a7220 */ /* 0x001fe20000410000 */
[----:B------:R-:W-:Y:S06]  /*186b0*/  BRA `(.L_x_8074) ;  /* 0x0000000000047947 */ /* 0x000fec0003800000 */
.L_x_8075:
[----:B------:R0:W1:Y:S02]  /*186c0*/  MUFU.SQRT R26, R24 ;  /* 0x00000018001a7308 */ /* 0x0000640000002000 */
.L_x_8074:
[----:B------:R-:W-:Y:S05]  /*186d0*/  BSYNC.RECONVERGENT B0 ;  /* 0x0000000000007941 */ /* 0x000fea0003800200 */
.L_x_8073:
        /* <DEDUP_REMOVED lines=35> */
.L_x_8087:
        /* <DEDUP_REMOVED lines=23> */
.L_x_8093:
[----:B------:R-:W-:-:S04]  /*18a80*/  FADD.FTZ R3, -R3, R2 ;  /* 0x0000000203037221 */ /* 0x000fc80000010100 */
[----:B------:R-:W-:-:S07]  /*18a90*/  FMUL.FTZ R3, R3, 0.5 ;  /* 0x3f00000003037820 */ /* 0x000fce0000410000 */
.L_x_8094:
[----:B------:R-:W-:Y:S05]  /*18aa0*/  BSYNC.RECONVERGENT B4 ;  /* 0x0000000000047941 */ /* 0x000fea0003800200 */
.L_x_8092:
[----:B------:R-:W-:Y:S01]  /*18ab0*/  FADD.FTZ R0, R3, R0 ;  /* 0x0000000003007221 */ /* 0x000fe20000010000 */
[----:B------:R-:W-:-:S04]  /*18ac0*/  FADD.FTZ R3, R27, R20 ;  /* 0x000000141b037221 */ /* 0x000fc80000010000 */
[----:B------:R-:W-:-:S04]  /*18ad0*/  FMUL.FTZ R0, R0, R3 ;  /* 0x0000000300007220 */ /* 0x000fc80000410000 */
[----:B------:R2:W3:Y:S01]  /*18ae0*/  MUFU.SQRT R25, R0 ;  /* 0x0000000000197308 */ /* 0x0004e20000002000 */
[----:B------:R-:W-:Y:S05]  /*18af0*/  BRA `(.L_x_8095) ;  /* 0x0000000000487947 */ /* 0x000fea0003800000 */
.L_x_8091:
        /* <DEDUP_REMOVED lines=12> */
.L_x_8090:
[----:B------:R-:W-:Y:S01]  /*18bc0*/  FADD.FTZ R0, R20, 1 ;  /* 0x3f80000014007421 */ /* 0x000fe20000010000 */
[----:B------:R-:W-:Y:S01]  /*18bd0*/  MUFU.SQRT R25, R24 ;  /* 0x0000001800197308 */ /* 0x000fe20000002000 */
[----:B------:R-:W-:Y:S02]  /*18be0*/  MOV R27, 0x3f800000 ;  /* 0x3f800000001b7802 */ /* 0x000fe40000000f00 */
[----:B------:R-:W-:-:S06]  /*18bf0*/  FMUL.FTZ R0, R0, 0.5 ;  /* 0x3f00000000007820 */ /* 0x000fcc0000410000 */
[----:B------:R-:W2:Y:S02]  /*18c00*/  MUFU.SQRT R0, R0 ;  /* 0x0000000000007308 */ /* 0x000ea40000002000 */
[----:B--2---:R-:W-:-:S07]  /*18c10*/  FMUL.FTZ R25, R25, R0 ;  /* 0x0000000019197220 */ /* 0x004fce0000410000 */
.L_x_8095:
[----:B------:R-:W-:Y:S05]  /*18c20*/  BSYNC.RECONVERGENT B1 ;  /* 0x0000000000017941 */ /* 0x000fea0003800200 */
.L_x_8089:
[----:B------:R-:W-:Y:S05]  /*18c30*/  BRA `(.L_x_8096) ;  /* 0x0000000000087947 */ /* 0x000fea0003800000 */
.L_x_8086:
[----:B------:R-:W-:Y:S01]  /*18c40*/  FMUL.FTZ R25, R20, 16777216 ;  /* 0x4b80000014197820 */ /* 0x000fe20000410000 */
[----:B------:R-:W-:-:S07]  /*18c50*/  FMUL.FTZ R27, R27, 16777216 ;  /* 0x4b8000001b1b7820 */ /* 0x000fce0000410000 */
.L_x_8096:
[----:B------:R-:W-:Y:S05]  /*18c60*/  BSYNC.RELIABLE B0 ;  /* 0x0000000000007941 */ /* 0x000fea0003800100 */
.L_x_8085:
[----:B---3--:R-:W-:Y:S01]  /*18c70*/  FADD.FTZ R23, |R25|, -RZ ;  /* 0x800000ff19177221 */ /* 0x008fe20000010200 */
[C---:B--2---:R-:W-:Y:S01]  /*18c80*/  FADD.FTZ R0, |R27|.reuse, -RZ ;  /* 0x800000ff1b007221 */ /* 0x044fe20000010200 */
[----:B------:R-:W-:Y:S01]  /*18c90*/  FSETP.GT.FTZ.AND P2, PT, |R27|, |R25|, PT ;  /* 0x400000191b00720b */ /* 0x000fe20003f54200 */
[----:B------:R-:W-:Y:S03]  /*18ca0*/  BSSY.RECONVERGENT B4, `(.L_x_8097) ;  /* 0x000000e000047945 */ /* 0x000fe60003800200 */
[----:B0-----:R-:W-:Y:S02]  /*18cb0*/  FSEL R24, R0, R23, P2 ;  /* 0x0000001700187208 */ /* 0x001fe40001000000 */
        /* <DEDUP_REMOVED lines=11> */
[----:B-1---5:R-:W-:Y:S05]  /*18d70*/  CALL.REL.NOINC `($__internal_11_$__cuda_sm3x_div_rn_ftz_f32_slowpath) ;  /* 0x0000010800c47944 */ /* 0x022fea0003c00000 */
.L_x_8098:
[----:B------:R-:W-:Y:S05]  /*18d80*/  BSYNC.RECONVERGENT B4 ;  /* 0x0000000000047941 */ /* 0x000fea0003800200 */
.L_x_8097:
        /* <DEDUP_REMOVED lines=28> */
.L_x_8088:
[----:B------:R-:W-:Y:S05]  /*18f50*/  BSYNC.RECONVERGENT B3 ;  /* 0x0000000000037941 */ /* 0x000fea0003800200 */
.L_x_8084:
[----:B-1----:R-:W-:Y:S02]  /*18f60*/  LOP3.LUT R7, R26, 0x80000000, R7, 0xb8, !PT ;  /* 0x800000001a077812 */ /* 0x002fe400078eb807 */
[----:B------:R-:W-:Y:S01]  /*18f70*/  LOP3.LUT R6, R21, 0x80000000, R6, 0xb8, !PT ;  /* 0x8000000015067812 */ /* 0x000fe200078eb806 */
[----:B------:R-:W-:Y:S06]  /*18f80*/  BRA `(.L_x_8071) ;  /* 0x0000001400107947 */ /* 0x000fec0003800000 */
.L_x_8072:
        /* <DEDUP_REMOVED lines=33> */
.L_x_8104:
[----:B------:R-:W-:Y:S05]  /*191a0*/  BSYNC.RECONVERGENT B4 ;  /* 0x0000000000047941 */ /* 0x000fea0003800200 */
.L_x_8103:
        /* <DEDUP_REMOVED lines=22> */
.L_x_8102:
        /* <DEDUP_REMOVED lines=29> */
.L_x_8107:
[----:B------:R-:W-:Y:S05]  /*194e0*/  BSYNC.RECONVERGENT B4 ;  /* 0x0000000000047941 */ /* 0x000fea0003800200 */
.L_x_8106:
        /* <DEDUP_REMOVED lines=22> */
.L_x_8101:
        /* <DEDUP_REMOVED lines=33> */
.L_x_8109:
[----:B------:R-:W-:Y:S05]  /*19860*/  BSYNC.RECONVERGENT B4 ;  /* 0x0000000000047941 */ /* 0x000fea0003800200 */
.L_x_8108:
        /* <DEDUP_REMOVED lines=22> */
.L_x_8100:
[----:B------:R-:W-:-:S04]  /*199d0*/  FSETP.GEU.FTZ.AND P2, PT, R24, R27, PT ;  /* 0x0000001b1800720b */ /* 0x000fc80003f5e000 */
        /* <DEDUP_REMOVED lines=25> */
.L_x_8113:
[----:B------:R-:W-:Y:S05]  /*19b70*/  BSYNC.RECONVERGENT B4 ;  /* 0x0000000000047941 */ /* 0x000fea0003800200 */
.L_x_8112:
        /* <DEDUP_REMOVED lines=22> */
.L_x_8111:
        /* <DEDUP_REMOVED lines=29> */
.L_x_8115:
[----:B------:R-:W-:Y:S05]  /*19eb0*/  BSYNC.RECONVERGENT B4 ;  /* 0x0000000000047941 */ /* 0x000fea0003800200 */
.L_x_8114:
        /* <DEDUP_REMOVED lines=22> */
.L_x_8110:
        /* <DEDUP_REMOVED lines=33> */
.L_x_8117:
[----:B------:R-:W-:Y:S05]  /*1a230*/  BSYNC.RECONVERGENT B4 ;  /* 0x0000000000047941 */ /* 0x000fea0003800200 */
.L_x_8116:
        /* <DEDUP_REMOVED lines=21> */
.L_x_8105:
[----:B------:R-:W-:Y:S05]  /*1a390*/  BSYNC.RECONVERGENT B3 ;  /* 0x0000000000037941 */ /* 0x000fea0003800200 */
.L_x_8099:
[----:B------:R-:W-:Y:S01]  /*1a3a0*/  FADD.FTZ R0, R25, 0.69314718246459960938 ;  /* 0x3f31721819007421 */ /* 0x000fe20000010000 */
[----:B------:R-:W-:-:S04]  /*1a3b0*/  LOP3.LUT R6, R27, 0x80000000, R6, 0xb8, !PT ;  /* 0x800000001b067812 */ /* 0x000fc800078eb806 */
[----:B------:R-:W-:-:S07]  /*1a3c0*/  LOP3.LUT R7, R0, 0x80000000, R7, 0xb8, !PT ;  /* 0x8000000000077812 */ /* 0x000fce00078eb807 */
.L_x_8071:
[----:B------:R-:W-:Y:S05]  /*1a3d0*/  BSYNC.RECONVERGENT B2 ;  /* 0x0000000000027941 */ /* 0x000fea0003800200 */
.L_x_8069:
[----:B------:R-:W-:Y:S05]  /*1a3e0*/  WARPSYNC.ALL ;  /* 0x0000000000007948 */ /* 0x000fea0003800000 */
[C---:B-----5:R-:W-:Y:S01]  /*1a3f0*/  FSETP.NAN.FTZ.AND P1, PT, |R9|.reuse, |R9|, PT ;  /* 0x400000090900720b */ /* 0x060fe20003f38200 */
[----:B------:R-:W-:Y:S01]  /*1a400*/  BSSY.RECONVERGENT B2, `(.L_x_8118) ;  /* 0x0000288000027945 */ /* 0x000fe20003800200 */
[C---:B------:R-:W-:Y:S01]  /*1a410*/  FSETP.NAN.FTZ.AND P0, PT, |R8|.reuse, |R8|, PT ;  /* 0x400000080800720b */ /* 0x040fe20003f18200 */
        /* <DEDUP_REMOVED lines=18> */
.L_x_8119:
        /* <DEDUP_REMOVED lines=70> */
.L_x_8127:
[----:B------:R-:W-:-:S04]  /*1a9a0*/  FADD.FTZ R21, -R0, R5 ;  /* 0x0000000500157221 */ /* 0x000fc80000010100 */
[----:B------:R-:W-:-:S07]  /*1a9b0*/  FMUL.FTZ R21, R21, 0.5 ;  /* 0x3f00000015157820 */ /* 0x000fce0000410000 */
.L_x_8128:
[----:B------:R-:W-:Y:S05]  /*1a9c0*/  BSYNC.RECONVERGENT B1 ;  /* 0x0000000000017941 */ /* 0x000fea0003800200 */
.L_x_8126:
        /* <DEDUP_REMOVED lines=11> */
.L_x_8130:
[----:B------:R-:W-:-:S04]  /*1aa80*/  FADD.FTZ R22, R2, -R23 ;  /* 0x8000001702167221 */ /* 0x000fc80000010000 */
[----:B------:R-:W-:-:S07]  /*1aa90*/  FMUL.FTZ R22, R22, 0.5 ;  /* 0x3f00000016167820 */ /* 0x000fce0000410000 */
.L_x_8131:
[----:B------:R-:W-:Y:S05]  /*1aaa0*/  BSYNC.RECONVERGENT B1 ;  /* 0x0000000000017941 */ /* 0x000fea0003800200 */
.L_x_8129:
        /* <DEDUP_REMOVED lines=35> */
.L_x_8125:
        /* <DEDUP_REMOVED lines=35> */
.L_x_8132:
[----:B------:R-:W-:-:S04]  /*1af10*/  FADD.FTZ R21, -R27, 1 ;  /* 0x3f8000001b157421 */ /* 0x000fc80000010100 */
[----:B------:R-:W-:-:S06]  /*1af20*/  FMUL.FTZ R21, R0, R21 ;  /* 0x0000001500157220 */ /* 0x000fcc0000410000 */
[----:B------:R-:W0:Y:S08]  /*1af30*/  MUFU.SQRT R21, R21 ;  /* 0x0000001500157308 */ /* 0x000e300000002000 */
[----:B0-----:R-:W0:Y:S02]  /*1af40*/  MUFU.RCP R23, R21 ;  /* 0x0000001500177308 */ /* 0x001e240000001000 */
[----:B0-----:R-:W-:Y:S01]  /*1af50*/  FMUL.FTZ R26, R24, R23 ;  /* 0x00000017181a7220 */ /* 0x001fe20000410000 */
[----:B------:R-:W-:Y:S06]  /*1af60*/  BRA `(.L_x_8123) ;  /* 0x0000000000047947 */ /* 0x000fec0003800000 */
.L_x_8124:
[----:B------:R0:W1:Y:S02]  /*1af70*/  MUFU.SQRT R26, R24 ;  /* 0x00000018001a7308 */ /* 0x0000640000002000 */
.L_x_8123:
[----:B------:R-:W-:Y:S05]  /*1af80*/  BSYNC.RECONVERGENT B0 ;  /* 0x0000000000007941 */ /* 0x000fea0003800200 */
.L_x_8122:
        /* <DEDUP_REMOVED lines=35> */
.L_x_8136:
        /* <DEDUP_REMOVED lines=23> */
.L_x_8142:
[----:B------:R-:W-:-:S04]  /*1b330*/  FADD.FTZ R3, -R3, R2 ;  /* 0x0000000203037221 */ /* 0x000fc80000010100 */
[----:B------:R-:W-:-:S07]  /*1b340*/  FMUL.FTZ R3, R3, 0.5 ;  /* 0x3f00000003037820 */ /* 0x000fce0000410000 */
.L_x_8143:
[----:B------:R-:W-:Y:S05]  /*1b350*/  BSYNC.RECONVERGENT B4 ;  /* 0x0000000000047941 */ /* 0x000fea0003800200 */
.L_x_8141:
[----:B------:R-:W-:Y:S01]  /*1b360*/  FADD.FTZ R0, R3, R0 ;  /* 0x0000000003007221 */ /* 0x000fe20000010000 */
[----:B------:R-:W-:-:S04]  /*1b370*/  FADD.FTZ R3, R27, R20 ;  /* 0x000000141b037221 */ /* 0x000fc80000010000 */
[----:B------:R-:W-:-:S04]  /*1b380*/  FMUL.FTZ R0, R0, R3 ;  /* 0x0000000300007220 */ /* 0x000fc80000410000 */
[----:B------:R2:W3:Y:S01]  /*1b390*/  MUFU.SQRT R25, R0 ;  /* 0x0000000000197308 */ /* 0x0004e20000002000 */
[----:B------:R-:W-:Y:S05]  /*1b3a0*/  BRA `(.L_x_8144) ;  /* 0x0000000000487947 */ /* 0x000fea0003800000 */
.L_x_8140:
        /* <DEDUP_REMOVED lines=12> */
.L_x_8139:
[----:B------:R-:W-:Y:S01]  /*1b470*/  FADD.FTZ R0, R20, 1 ;  /* 0x3f80000014007421 */ /* 0x000fe20000010000 */
[----:B------:R-:W-:Y:S01]  /*1b480*/  MUFU.SQRT R25, R24 ;  /* 0x0000001800197308 */ /* 0x000fe20000002000 */
[----:B------:R-:W-:Y:S02]  /*1b490*/  MOV R27, 0x3f800000 ;  /* 0x3f800000001b7802 */ /* 0x000fe40000000f00 */
[----:B------:R-:W-:-:S06]  /*1b4a0*/  FMUL.FTZ R0, R0, 0.5 ;  /* 0x3f00000000007820 */ /* 0x000fcc0000410000 */
[----:B------:R-:W2:Y:S02]  /*1b4b0*/  MUFU.SQRT R0, R0 ;  /* 0x0000000000007308 */ /* 0x000ea40000002000 */
[----:B--2---:R-:W-:-:S07]  /*1b4c0*/  FMUL.FTZ R25, R25, R0 ;  /* 0x0000000019197220 */ /* 0x004fce0000410000 */
.L_x_8144:
[----:B------:R-:W-:Y:S05]  /*1b4d0*/  BSYNC.RECONVERGENT B1 ;  /* 0x0000000000017941 */ /* 0x000fea0003800200 */
.L_x_8138:
[----:B------:R-:W-:Y:S05]  /*1b4e0*/  BRA `(.L_x_8145) ;  /* 0x0000000000087947 */ /* 0x000fea0003800000 */
.L_x_8135:
[----:B------:R-:W-:Y:S01]  /*1b4f0*/  FMUL.FTZ R25, R20, 16777216 ;  /* 0x4b80000014197820 */ /* 0x000fe20000410000 */
[----:B------:R-:W-:-:S07]  /*1b500*/  FMUL.FTZ R27, R27, 16777216 ;  /* 0x4b8000001b1b7820 */ /* 0x000fce0000410000 */
.L_x_8145:
[----:B------:R-:W-:Y:S05]  /*1b510*/  BSYNC.RELIABLE B0 ;  /* 0x0000000000007941 */ /* 0x000fea0003800100 */
.L_x_8134:
        /* <DEDUP_REMOVED lines=17> */
.L_x_8147:
[----:B------:R-:W-:Y:S05]  /*1b630*/  BSYNC.RECONVERGENT B4 ;  /* 0x0000000000047941 */ /* 0x000fea0003800200 */
.L_x_8146:
        /* <DEDUP_REMOVED lines=28> */
.L_x_8137:
[----:B------:R-:W-:Y:S05]  /*1b800*/  BSYNC.RECONVERGENT B3 ;  /* 0x0000000000037941 */ /* 0x000fea0003800200 */
.L_x_8133:
[----:B-1----:R-:W-:Y:S02]  /*1b810*/  LOP3.LUT R9, R26, 0x80000000, R9, 0xb8, !PT ;  /* 0x800000001a097812 */ /* 0x002fe400078eb809 */
[----:B------:R-:W-:Y:S01]  /*1b820*/  LOP3.LUT R8, R21, 0x80000000, R8, 0xb8, !PT ;  /* 0x8000000015087812 */ /* 0x000fe200078eb808 */
[----:B------:R-:W-:Y:S06]  /*1b830*/  BRA `(.L_x_8120) ;  /* 0x0000001400107947 */ /* 0x000fec0003800000 */
.L_x_8121:
        /* <DEDUP_REMOVED lines=33> */
.L_x_8153:
[----:B------:R-:W-:Y:S05]  /*1ba50*/  BSYNC.RECONVERGENT B4 ;  /* 0x0000000000047941 */ /* 0x000fea0003800200 */
.L_x_8152:
        /* <DEDUP_REMOVED lines=22> */
.L_x_8151:
        /* <DEDUP_REMOVED lines=29> */
.L_x_8156:
[----:B------:R-:W-:Y:S05]  /*1bd90*/  BSYNC.RECONVERGENT B4 ;  /* 0x0000000000047941 */ /* 0x000fea0003800200 */
.L_x_8155:
        /* <DEDUP_REMOVED lines=22> */
.L_x_8150:
        /* <DEDUP_REMOVED lines=32> */
[----:B------:R-:W-:Y:S05]  /*1c100*/  CALL.REL.NOINC `($__internal_11_$__cuda_sm3x_div_rn_ftz_f32_slowpath) ;  /* 0x000000d400e07944 */ /* 0x000fea0003c00000 */
.L_x_8158:
[----:B------:R-:W-:Y:S05]  /*1c110*/  BSYNC.RECONVERGENT B4 ;  /* 0x0000000000047941 */ /* 0x000fea0003800200 */
.L_x_8157:
        /* <DEDUP_REMOVED lines=22> */
.L_x_8149:
        /* <DEDUP_REMOVED lines=26> */
.L_x_8162:
[----:B------:R-:W-:Y:S05]  /*1c420*/  BSYNC.RECONVERGENT B4 ;  /* 0x0000000000047941 */ /* 0x000fea0003800200 */
.L_x_8161:
        /* <DEDUP_REMOVED lines=22> */
.L_x_8160:
        /* <DEDUP_REMOVED lines=29> */
.L_x_8164:
[----:B------:R-:W-:Y:S05]  /*1c760*/  BSYNC.RECONVERGENT B4 ;  /* 0x0000000000047941 */ /* 0x000fea0003800200 */
.L_x_8163:
        /* <DEDUP_REMOVED lines=22> */
.L_x_8159:
        /* <DEDUP_REMOVED lines=33> */
.L_x_8166:
[----:B------:R-:W-:Y:S05]  /*1cae0*/  BSYNC.RECONVERGENT B4 ;  /* 0x0000000000047941 */ /* 0x000fea0003800200 */
.L_x_8165:
        /* <DEDUP_REMOVED lines=21> */
.L_x_8154:
[----:B------:R-:W-:Y:S05]  /*1cc40*/  BSYNC.RECONVERGENT B3 ;  /* 0x0000000000037941 */ /* 0x000fea0003800200 */
.L_x_8148:
[----:B------:R-:W-:Y:S01]  /*1cc50*/  FADD.FTZ R0, R25, 0.69314718246459960938 ;  /* 0x3f31721819007421 */ /* 0x000fe20000010000 */
[----:B------:R-:W-:-:S04]  /*1cc60*/  LOP3.LUT R8, R27, 0x80000000, R8, 0xb8, !PT ;  /* 0x800000001b087812 */ /* 0x000fc800078eb808 */
[----:B------:R-:W-:-:S07]  /*1cc70*/  LOP3.LUT R9, R0, 0x80000000, R9, 0xb8, !PT ;  /* 0x8000000000097812 */ /* 0x000fce00078eb809 */
.L_x_8120:
[----:B------:R-:W-:Y:S05]  /*1cc80*/  BSYNC.RECONVERGENT B2 ;  /* 0x0000000000027941 */ /* 0x000fea0003800200 */
.L_x_8118:
[----:B------:R-:W-:Y:S05]  /*1cc90*/  WARPSYNC.ALL ;  /* 0x0000000000007948 */ /* 0x000fea0003800000 */
[C---:B------:R-:W-:Y:S01]  /*1cca0*/  FSETP.NAN.FTZ.AND P1, PT, |R11|.reuse, |R11|, PT ;  /* 0x4000000b0b00720b */ /* 0x040fe20003f38200 */
        /* <DEDUP_REMOVED lines=20> */
.L_x_8168:
        /* <DEDUP_REMOVED lines=70> */
.L_x_8176:
[----:B------:R-:W-:-:S04]  /*1d250*/  FADD.FTZ R21, -R0, R5 ;  /* 0x0000000500157221 */ /* 0x000fc80000010100 */
[----:B------:R-:W-:-:S07]  /*1d260*/  FMUL.FTZ R21, R21, 0.5 ;  /* 0x3f00000015157820 */ /* 0x000fce0000410000 */
.L_x_8177:
[----:B------:R-:W-:Y:S05]  /*1d270*/  BSYNC.RECONVERGENT B1 ;  /* 0x0000000000017941 */ /* 0x000fea0003800200 */
.L_x_8175:
        /* <DEDUP_REMOVED lines=11> */
.L_x_8179:
[----:B------:R-:W-:-:S04]  /*1d330*/  FADD.FTZ R22, R2, -R23 ;  /* 0x8000001702167221 */ /* 0x000fc80000010000 */
[----:B------:R-:W-:-:S07]  /*1d340*/  FMUL.FTZ R22, R22, 0.5 ;  /* 0x3f00000016167820 */ /* 0x000fce0000410000 */
.L_x_8180:
[----:B------:R-:W-:Y:S05]  /*1d350*/  BSYNC.RECONVERGENT B1 ;  /* 0x0000000000017941 */ /* 0x000fea0003800200 */
.L_x_8178:
        /* <DEDUP_REMOVED lines=35> */
.L_x_8174:
        /* <DEDUP_REMOVED lines=35> */
.L_x_8181:
[----:B------:R-:W-:-:S04]  /*1d7c0*/  FADD.FTZ R21, -R27, 1 ;  /* 0x3f8000001b157421 */ /* 0x000fc80000010100 */
[----:B------:R-:W-:-:S06]  /*1d7d0*/  FMUL.FTZ R21, R0, R21 ;  /* 0x0000001500157220 */ /* 0x000fcc0000410000 */
[----:B------:R-:W0:Y:S08]  /*1d7e0*/  MUFU.SQRT R21, R21 ;  /* 0x0000001500157308 */ /* 0x000e300000002000 */
[----:B0-----:R-:W0:Y:S02]  /*1d7f0*/  MUFU.RCP R23, R21 ;  /* 0x0000001500177308 */ /* 0x001e240000001000 */
[----:B0-----:R-:W-:Y:S01]  /*1d800*/  FMUL.FTZ R26, R24, R23 ;  /* 0x00000017181a7220 */ /* 0x001fe20000410000 */
[----:B------:R-:W-:Y:S06]  /*1d810*/  BRA `(.L_x_8172) ;  /* 0x0000000000047947 */ /* 0x000fec0003800000 */
.L_x_8173:
[----:B------:R0:W1:Y:S02]  /*1d820*/  MUFU.SQRT R26, R24 ;  /* 0x00000018001a7308 */ /* 0x0000640000002000 */
.L_x_8172:
[----:B------:R-:W-:Y:S05]  /*1d830*/  BSYNC.RECONVERGENT B0 ;  /* 0x0000000000007941 */ /* 0x000fea0003800200 */
.L_x_8171:
        /* <DEDUP_REMOVED lines=35> */
.L_x_8185:
        /* <DEDUP_REMOVED lines=23> */
.L_x_8191:
[----:B------:R-:W-:-:S04]  /*1dbe0*/  FADD.FTZ R3, -R3, R2 ;  /* 0x0000000203037221 */ /* 0x000fc80000010100 */
[----:B------:R-:W-:-:S07]  /*1dbf0*/  FMUL.FTZ R3, R3, 0.5 ;  /* 0x3f00000003037820 */ /* 0x000fce0000410000 */
.L_x_8192:
[----:B------:R-:W-:Y:S05]  /*1dc00*/  BSYNC.RECONVERGENT B4 ;  /* 0x0000000000047941 */ /* 0x000fea0003800200 */
.L_x_8190:
[----:B------:R-:W-:Y:S01]  /*1dc10*/  FADD.FTZ R0, R3, R0 ;  /* 0x0000000003007221 */ /* 0x000fe20000010000 */
[----:B------:R-:W-:-:S04]  /*1dc20*/  FADD.FTZ R3, R27, R20 ;  /* 0x000000141b037221 */ /* 0x000fc80000010000 */
[----:B------:R-:W-:-:S04]  /*1dc30*/  FMUL.FTZ R0, R0, R3 ;  /* 0x0000000300007220 */ /* 0x000fc80000410000 */
[----:B------:R2:W3:Y:S01]  /*1dc40*/  MUFU.SQRT R25, R0 ;  /* 0x0000000000197308 */ /* 0x0004e20000002000 */
[----:B------:R-:W-:Y:S05]  /*1dc50*/  BRA `(.L_x_8193) ;  /* 0x0000000000487947 */ /* 0x000fea0003800000 */
.L_x_8189:
        /* <DEDUP_REMOVED lines=12> */
.L_x_8188:
[----:B------:R-:W-:Y:S01]  /*1dd20*/  FADD.FTZ R0, R20, 1 ;  /* 0x3f80000014007421 */ /* 0x000fe20000010000 */
[----:B------:R-:W-:Y:S01]  /*1dd30*/  MUFU.SQRT R25, R24 ;  /* 0x0000001800197308 */ /* 0x000fe20000002000 */
[----:B------:R-:W-:Y:S02]  /*1dd40*/  MOV R27, 0x3f800000 ;  /* 0x3f800000001b7802 */ /* 0x000fe40000000f00 */
[----:B------:R-:W-:-:S06]  /*1dd50*/  FMUL.FTZ R0, R0, 0.5 ;  /* 0x3f00000000007820 */ /* 0x000fcc0000410000 */
[----:B------:R-:W2:Y:S02]  /*1dd60*/  MUFU.SQRT R0, R0 ;  /* 0x0000000000007308 */ /* 0x000ea40000002000 */
[----:B--2---:R-:W-:-:S07]  /*1dd70*/  FMUL.FTZ R25, R25, R0 ;  /* 0x0000000019197220 */ /* 0x004fce0000410000 */
.L_x_8193:
[----:B------:R-:W-:Y:S05]  /*1dd80*/  BSYNC.RECONVERGENT B1 ;  /* 0x0000000000017941 */ /* 0x000fea0003800200 */
.L_x_8187:
[----:B------:R-:W-:Y:S05]  /*1dd90*/  BRA `(.L_x_8194) ;  /* 0x0000000000087947 */ /* 0x000fea0003800000 */
.L_x_8184:
[----:B------:R-:W-:Y:S01]  /*1dda0*/  FMUL.FTZ R25, R20, 16777216 ;  /* 0x4b80000014197820 */ /* 0x000fe20000410000 */
[----:B------:R-:W-:-:S07]  /*1ddb0*/  FMUL.FTZ R27, R27, 16777216 ;  /* 0x4b8000001b1b7820 */ /* 0x000fce0000410000 */
.L_x_8194:
[----:B------:R-:W-:Y:S05]  /*1ddc0*/  BSYNC.RELIABLE B0 ;  /* 0x0000000000007941 */ /* 0x000fea0003800100 */
.L_x_8183:
        /* <DEDUP_REMOVED lines=17> */
.L_x_8196:
[----:B------:R-:W-:Y:S05]  /*1dee0*/  BSYNC.RECONVERGENT B4 ;  /* 0x0000000000047941 */ /* 0x000fea0003800200 */
.L_x_8195:
        /* <DEDUP_REMOVED lines=28> */
.L_x_8186:
[----:B------:R-:W-:Y:S05]  /*1e0b0*/  BSYNC.RECONVERGENT B3 ;  /* 0x0000000000037941 */ /* 0x000fea0003800200 */
.L_x_8182:
[----:B-1----:R-:W-:Y:S02]  /*1e0c0*/  LOP3.LUT R11, R26, 0x80000000, R11, 0xb8, !PT ;  /* 0x800000001a0b7812 */ /* 0x002fe400078eb80b */
[----:B------:R-:W-:Y:S01]  /*1e0d0*/  LOP3.LUT R10, R21, 0x80000000, R10, 0xb8, !PT ;  /* 0x80000000150a7812 */ /* 0x000fe200078eb80a */
[----:B------:R-:W-:Y:S06]  /*1e0e0*/  BRA `(.L_x_8169) ;  /* 0x0000001400107947 */ /* 0x000fec0003800000 */
.L_x_8170:
        /* <DEDUP_REMOVED lines=33> */
.L_x_8202:
[----:B------:R-:W-:Y:S05]  /*1e300*/  BSYNC.RECONVERGENT B4 ;  /* 0x0000000000047941 */ /* 0x000fea0003800200 */
.L_x_8201:
        /* <DEDUP_REMOVED lines=22> */
.L_x_8200:
        /* <DEDUP_REMOVED lines=29> */
.L_x_8205:
[----:B------:R-:W-:Y:S05]  /*1e640*/  BSYNC.RECONVERGENT B4 ;  /* 0x0000000000047941 */ /* 0x000fea0003800200 */
.L_x_8204:
        /* <DEDUP_REMOVED lines=22> */
.L_x_8199:
        /* <DEDUP_REMOVED lines=33> */
.L_x_8207:
[----:B------:R-:W-:Y:S05]  /*1e9c0*/  BSYNC.RECONVERGENT B4 ;  /* 0x0000000000047941 */ /* 0x000fea0003800200 */
.L_x_8206:
        /* <DEDUP_REMOVED lines=22> */
.L_x_8198:
        /* <DEDUP_REMOVED lines=26> */
.L_x_8211:
[----:B------:R-:W-:Y:S05]  /*1ecd0*/  BSYNC.RECONVERGENT B4 ;  /* 0x0000000000047941 */ /* 0x000fea0003800200 */
.L_x_8210:
        /* <DEDUP_REMOVED lines=22> */
.L_x_8209:
        /* <DEDUP_REMOVED lines=29> */
.L_x_8213:
[----:B------:R-:W-:Y:S05]  /*1f010*/  BSYNC.RECONVERGENT B4 ;  /* 0x0000000000047941 */ /* 0x000fea0003800200 */
.L_x_8212:
        /* <DEDUP_REMOVED lines=22> */
.L_x_8208:
        /* <DEDUP_REMOVED lines=33> */
.L_x_8215:
[----:B------:R-:W-:Y:S05]  /*1f390*/  BSYNC.RECONVERGENT B4 ;  /* 0x0000000000047941 */ /* 0x000fea0003800200 */
.L_x_8214:
        /* <DEDUP_REMOVED lines=21> */
.L_x_8203:
[----:B------:R-:W-:Y:S05]  /*1f4f0*/  BSYNC.RECONVERGENT B3 ;  /* 0x0000000000037941 */ /* 0x000fea0003800200 */
.L_x_8197:
[----:B------:R-:W-:Y:S01]  /*1f500*/  FADD.FTZ R0, R25, 0.69314718246459960938 ;  /* 0x3f31721819007421 */ /* 0x000fe20000010000 */
[----:B------:R-:W-:-:S04]  /*1f510*/  LOP3.LUT R10, R27, 0x80000000, R10, 0xb8, !PT ;  /* 0x800000001b0a7812 */ /* 0x000fc800078eb80a */
[----:B------:R-:W-:-:S07]  /*1f520*/  LOP3.LUT R11, R0, 0x80000000, R11, 0xb8, !PT ;  /* 0x80000000000b7812 */ /* 0x000fce00078eb80b */
.L_x_8169:
[----:B------:R-:W-:Y:S05]  /*1f530*/  BSYNC.RECONVERGENT B2 ;  /* 0x0000000000027941 */ /* 0x000fea0003800200 */
.L_x_8167:
        /* <DEDUP_REMOVED lines=22> */
.L_x_8217:
        /* <DEDUP_REMOVED lines=70> */
.L_x_8225:
[----:B------:R-:W-:-:S04]  /*1fb00*/  FADD.FTZ R21, -R0, R5 ;  /* 0x0000000500157221 */ /* 0x000fc80000010100 */
[----:B------:R-:W-:-:S07]  /*1fb10*/  FMUL.FTZ R21, R21, 0.5 ;  /* 0x3f00000015157820 */ /* 0x000fce0000410000 */
.L_x_8226:
[----:B------:R-:W-:Y:S05]  /*1fb20*/  BSYNC.RECONVERGENT B1 ;  /* 0x0000000000017941 */ /* 0x000fea0003800200 */
.L_x_8224:
        /* <DEDUP_REMOVED lines=11> */
.L_x_8228:
[----:B------:R-:W-:-:S04]  /*1fbe0*/  FADD.FTZ R22, R2, -R23 ;  /* 0x8000001702167221 */ /* 0x000fc80000010000 */
[----:B------:R-:W-:-:S07]  /*1fbf0*/  FMUL.FTZ R22, R22, 0.5 ;  /* 0x3f00000016167820 */ /* 0x000fce0000410000 */
.L_x_8229:
[----:B------:R-:W-:Y:S05]  /*1fc00*/  BSYNC.RECONVERGENT B1 ;  /* 0x0000000000017941 */ /* 0x000fea0003800200 */
.L_x_8227:
        /* <DEDUP_REMOVED lines=35> */
.L_x_8223:
        /* <DEDUP_REMOVED lines=35> */
.L_x_8230:
[----:B------:R-:W-:-:S04]  /*20070*/  FADD.FTZ R21, -R27, 1 ;  /* 0x3f8000001b157421 */ /* 0x000fc80000010100 */
[----:B------:R-:W-:-:S06]  /*20080*/  FMUL.FTZ R21, R0, R21 ;  /* 0x0000001500157220 */ /* 0x000fcc0000410000 */
[----:B------:R-:W0:Y:S08]  /*20090*/  MUFU.SQRT R21, R21 ;  /* 0x0000001500157308 */ /* 0x000e300000002000 */
[----:B0-----:R-:W0:Y:S02]  /*200a0*/  MUFU.RCP R23, R21 ;  /* 0x0000001500177308 */ /* 0x001e240000001000 */
[----:B0-----:R-:W-:Y:S01]  /*200b0*/  FMUL.FTZ R26, R24, R23 ;  /* 0x00000017181a7220 */ /* 0x001fe20000410000 */
[----:B------:R-:W-:Y:S06]  /*200c0*/  BRA `(.L_x_8221) ;  /* 0x0000000000047947 */ /* 0x000fec0003800000 */
.L_x_8222:
[----:B------:R0:W1:Y:S02]  /*200d0*/  MUFU.SQRT R26, R24 ;  /* 0x00000018001a7308 */ /* 0x0000640000002000 */
.L_x_8221:
[----:B------:R-:W-:Y:S05]  /*200e0*/  BSYNC.RECONVERGENT B0 ;  /* 0x0000000000007941 */ /* 0x000fea0003800200 */
.L_x_8220:
        /* <DEDUP_REMOVED lines=35> */
.L_x_8234:
        /* <DEDUP_REMOVED lines=23> */
.L_x_8240:
[----:B------:R-:W-:-:S04]  /*20490*/  FADD.FTZ R3, -R3, R2 ;  /* 0x0000000203037221 */ /* 0x000fc80000010100 */
[----:B------:R-:W-:-:S07]  /*204a0*/  FMUL.FTZ R3, R3, 0.5 ;  /* 0x3f00000003037820 */ /* 0x000fce0000410000 */
.L_x_8241:
[----:B------:R-:W-:Y:S05]  /*204b0*/  BSYNC.RECONVERGENT B4 ;  /* 0x0000000000047941 */ /* 0x000fea0003800200 */
.L_x_8239:
[----:B------:R-:W-:Y:S01]  /*204c0*/  FADD.FTZ R0, R3, R0 ;  /* 0x0000000003007221 */ /* 0x000fe20000010000 */
[----:B------:R-:W-:-:S04]  /*204d0*/  FADD.FTZ R3, R27, R20 ;  /* 0x000000141b037221 */ /* 0x000fc80000010000 */
[----:B------:R-:W-:-:S04]  /*204e0*/  FMUL.FTZ R0, R0, R3 ;  /* 0x0000000300007220 */ /* 0x000fc80000410000 */
[----:B------:R2:W3:Y:S01]  /*204f0*/  MUFU.SQRT R25, R0 ;  /* 0x0000000000197308 */ /* 0x0004e20000002000 */
[----:B------:R-:W-:Y:S05]  /*20500*/  BRA `(.L_x_8242) ;  /* 0x0000000000487947 */ /* 0x000fea0003800000 */
.L_x_8238:
        /* <DEDUP_REMOVED lines=12> */
.L_x_8237:
[----:B------:R-:W-:Y:S01]  /*205d0*/  FADD.FTZ R0, R20, 1 ;  /* 0x3f80000014007421 */ /* 0x000fe20000010000 */
[----:B------:R-:W-:Y:S01]  /*205e0*/  MUFU.SQRT R25, R24 ;  /* 0x0000001800197308 */ /* 0x000fe20000002000 */
[----:B------:R-:W-:Y:S02]  /*205f0*/  MOV R27, 0x3f800000 ;  /* 0x3f800000001b7802 */ /* 0x000fe40000000f00 */
[----:B------:R-:W-:-:S06]  /*20600*/  FMUL.FTZ R0, R0, 0.5 ;  /* 0x3f00000000007820 */ /* 0x000fcc0000410000 */
[----:B------:R-:W2:Y:S02]  /*20610*/  MUFU.SQRT R0, R0 ;  /* 0x0000000000007308 */ /* 0x000ea40000002000 */
[----:B--2---:R-:W-:-:S07]  /*20620*/  FMUL.FTZ R25, R25, R0 ;  /* 0x0000000019197220 */ /* 0x004fce0000410000 */
.L_x_8242:
[----:B------:R-:W-:Y:S05]  /*20630*/  BSYNC.RECONVERGENT B1 ;  /* 0x0000000000017941 */ /* 0x000fea0003800200 */
.L_x_8236:
[----:B------:R-:W-:Y:S05]  /*20640*/  BRA `(.L_x_8243) ;  /* 0x0000000000087947 */ /* 0x000fea0003800000 */
.L_x_8233:
[----:B------:R-:W-:Y:S01]  /*20650*/  FMUL.FTZ R25, R20, 16777216 ;  /* 0x4b80000014197820 */ /* 0x000fe20000410000 */
[----:B------:R-:W-:-:S07]  /*20660*/  FMUL.FTZ R27, R27, 16777216 ;  /* 0x4b8000001b1b7820 */ /* 0x000fce0000410000 */
.L_x_8243:
[----:B------:R-:W-:Y:S05]  /*20670*/  BSYNC.RELIABLE B0 ;  /* 0x0000000000007941 */ /* 0x000fea0003800100 */
.L_x_8232:
        /* <DEDUP_REMOVED lines=17> */
.L_x_8245:
[----:B------:R-:W-:Y:S05]  /*20790*/  BSYNC.RECONVERGENT B4 ;  /* 0x0000000000047941 */ /* 0x000fea0003800200 */
.L_x_8244:
        /* <DEDUP_REMOVED lines=28> */
.L_x_8235:
[----:B------:R-:W-:Y:S05]  /*20960*/  BSYNC.RECONVERGENT B3 ;  /* 0x0000000000037941 */ /* 0x000fea0003800200 */
.L_x_8231:
[----:B-1----:R-:W-:Y:S02]  /*20970*/  LOP3.LUT R13, R26, 0x80000000, R13, 0xb8, !PT ;  /* 0x800000001a0d7812 */ /* 0x002fe400078eb80d */
[----:B------:R-:W-:Y:S01]  /*20980*/  LOP3.LUT R12, R21, 0x80000000, R12, 0xb8, !PT ;  /* 0x80000000150c7812 */ /* 0x000fe200078eb80c */
[----:B------:R-:W-:Y:S06]  /*20990*/  BRA `(.L_x_8218) ;  /* 0x0000001400107947 */ /* 0x000fec0003800000 */
.L_x_8219:
        /* <DEDUP_REMOVED lines=33> */
.L_x_8251:
[----:B------:R-:W-:Y:S05]  /*20bb0*/  BSYNC.RECONVERGENT B4 ;  /* 0x0000000000047941 */ /* 0x000fea0003800200 */
.L_x_8250:
        /* <DEDUP_REMOVED lines=22> */
.L_x_8249:
        /* <DEDUP_REMOVED lines=29> */
.L_x_8254:
[----:B------:R-:W-:Y:S05]  /*20ef0*/  BSYNC.RECONVERGENT B4 ;  /* 0x0000000000047941 */ /* 0x000fea0003800200 */
.L_x_8253:
        /* <DEDUP_REMOVED lines=22> */
.L_x_8248:
        /* <DEDUP_REMOVED lines=33> */
.L_x_8256:
[----:B------:R-:W-:Y:S05]  /*21270*/  BSYNC.RECONVERGENT B4 ;  /* 0x0000000000047941 */ /* 0x000fea0003800200 */
.L_x_8255:
        /* <DEDUP_REMOVED lines=22> */
.L_x_8247:
        /* <DEDUP_REMOVED lines=26> */
.L_x_8260:
[----:B------:R-:W-:Y:S05]  /*21580*/  BSYNC.RECONVERGENT B4 ;  /* 0x0000000000047941 */ /* 0x000fea0003800200 */
.L_x_8259:
        /* <DEDUP_REMOVED lines=22> */
.L_x_8258:
        /* <DEDUP_REMOVED lines=29> */
.L_x_8262:
[----:B------:R-:W-:Y:S05]  /*218c0*/  BSYNC.RECONVERGENT B4 ;  /* 0x0000000000047941 */ /* 0x000fea0003800200 */
.L_x_8261:
        /* <DEDUP_REMOVED lines=22> */
.L_x_8257:
        /* <DEDUP_REMOVED lines=33> */
.L_x_8264:
[----:B------:R-:W-:Y:S05]  /*21c40*/  BSYNC.RECONVERGENT B4 ;  /* 0x0000000000047941 */ /* 0x000fea0003800200 */
.L_x_8263:
        /* <DEDUP_REMOVED lines=21> */
.L_x_8252:
[----:B------:R-:W-:Y:S05]  /*21da0*/  BSYNC.RECONVERGENT B3 ;  /* 0x0000000000037941 */ /* 0x000fea0003800200 */
.L_x_8246:
[----:B------:R-:W-:Y:S01]  /*21db0*/  FADD.FTZ R0, R25, 0.69314718246459960938 ;  /* 0x3f31721819007421 */ /* 0x000fe20000010000 */
[----:B------:R-:W-:-:S04]  /*21dc0*/  LOP3.LUT R12, R27, 0x80000000, R12, 0xb8, !PT ;  /* 0x800000001b0c7812 */ /* 0x000fc800078eb80c */
[----:B------:R-:W-:-:S07]  /*21dd0*/  LOP3.LUT R13, R0, 0x80000000, R13, 0xb8, !PT ;  /* 0x80000000000d7812 */ /* 0x000fce00078eb80d */
.L_x_8218:
[----:B------:R-:W-:Y:S05]  /*21de0*/  BSYNC.RECONVERGENT B2 ;  /* 0x0000000000027941 */ /* 0x000fea0003800200 */
.L_x_8216:
        /* <DEDUP_REMOVED lines=22> */
.L_x_8266:
        /* <DEDUP_REMOVED lines=70> */
.L_x_8274:
[----:B------:R-:W-:-:S04]  /*223b0*/  FADD.FTZ R21, -R0, R5 ;  /* 0x0000000500157221 */ /* 0x000fc80000010100 */
[----:B------:R-:W-:-:S07]  /*223c0*/  FMUL.FTZ R21, R21, 0.5 ;  /* 0x3f00000015157820 */ /* 0x000fce0000410000 */
.L_x_8275:
[----:B------:R-:W-:Y:S05]  /*223d0*/  BSYNC.RECONVERGENT B1 ;  /* 0x0000000000017941 */ /* 0x000fea0003800200 */
.L_x_8273:
        /* <DEDUP_REMOVED lines=11> */
.L_x_8277:
[----:B------:R-:W-:-:S04]  /*22490*/  FADD.FTZ R22, R2, -R23 ;  /* 0x8000001702167221 */ /* 0x000fc80000010000 */
[----:B------:R-:W-:-:S07]  /*224a0*/  FMUL.FTZ R22, R22, 0.5 ;  /* 0x3f00000016167820 */ /* 0x000fce0000410000 */
.L_x_8278:
[----:B------:R-:W-:Y:S05]  /*224b0*/  BSYNC.RECONVERGENT B1 ;  /* 0x0000000000017941 */ /* 0x000fea0003800200 */
.L_x_8276:
        /* <DEDUP_REMOVED lines=35> */
.L_x_8272:
        /* <DEDUP_REMOVED lines=35> */
.L_x_8279:
[----:B------:R-:W-:-:S04]  /*22920*/  FADD.FTZ R21, -R27, 1 ;  /* 0x3f8000001b157421 */ /* 0x000fc80000010100 */
[----:B------:R-:W-:-:S06]  /*22930*/  FMUL.FTZ R21, R0, R21 ;  /* 0x0000001500157220 */ /* 0x000fcc0000410000 */
[----:B------:R-:W0:Y:S08]  /*22940*/  MUFU.SQRT R21, R21 ;  /* 0x0000001500157308 */ /* 0x000e300000002000 */
[----:B0-----:R-:W0:Y:S02]  /*22950*/  MUFU.RCP R23, R21 ;  /* 0x0000001500177308 */ /* 0x001e240000001000 */
[----:B0-----:R-:W-:Y:S01]  /*22960*/  FMUL.FTZ R26, R24, R23 ;  /* 0x00000017181a7220 */ /* 0x001fe20000410000 */
[----:B------:R-:W-:Y:S06]  /*22970*/  BRA `(.L_x_8270) ;  /* 0x0000000000047947 */ /* 0x000fec0003800000 */
.L_x_8271:
[----:B------:R0:W1:Y:S02]  /*22980*/  MUFU.SQRT R26, R24 ;  /* 0x00000018001a7308 */ /* 0x0000640000002000 */
.L_x_8270:
[----:B------:R-:W-:Y:S05]  /*22990*/  BSYNC.RECONVERGENT B0 ;  /* 0x0000000000007941 */ /* 0x000fea0003800200 */
.L_x_8269:
        /* <DEDUP_REMOVED lines=35> */
.L_x_8283:
        /* <DEDUP_REMOVED lines=23> */
.L_x_8289:
[----:B------:R-:W-:-:S04]  /*22d40*/  FADD.FTZ R3, -R3, R2 ;  /* 0x0000000203037221 */ /* 0x000fc80000010100 */
[----:B------:R-:W-:-:S07]  /*22d50*/  FMUL.FTZ R3, R3, 0.5 ;  /* 0x3f00000003037820 */ /* 0x000fce0000410000 */
.L_x_8290:
[----:B------:R-:W-:Y:S05]  /*22d60*/  BSYNC.RECONVERGENT B4 ;  /* 0x0000000000047941 */ /* 0x000fea0003800200 */
.L_x_8288:
[----:B------:R-:W-:Y:S01]  /*22d70*/  FADD.FTZ R0, R3, R0 ;  /* 0x0000000003007221 */ /* 0x000fe20000010000 */
[----:B------:R-:W-:-:S04]  /*22d80*/  FADD.FTZ R3, R27, R20 ;  /* 0x000000141b037221 */ /* 0x000fc80000010000 */
[----:B------:R-:W-:-:S04]  /*22d90*/  FMUL.FTZ R0, R0, R3 ;  /* 0x0000000300007220 */ /* 0x000fc80000410000 */
[----:B------:R2:W3:Y:S01]  /*22da0*/  MUFU.SQRT R25, R0 ;  /* 0x0000000000197308 */ /* 0x0004e20000002000 */
[----:B------:R-:W-:Y:S05]  /*22db0*/  BRA `(.L_x_8291) ;  /* 0x0000000000487947 */ /* 0x000fea0003800000 */
.L_x_8287:
        /* <DEDUP_REMOVED lines=12> */
.L_x_8286:
[----:B------:R-:W-:Y:S01]  /*22e80*/  FADD.FTZ R0, R20, 1 ;  /* 0x3f80000014007421 */ /* 0x000fe20000010000 */
[----:B------:R-:W-:Y:S01]  /*22e90*/  MUFU.SQRT R25, R24 ;  /* 0x0000001800197308 */ /* 0x000fe20000002000 */
[----:B------:R-:W-:Y:S02]  /*22ea0*/  MOV R27, 0x3f800000 ;  /* 0x3f800000001b7802 */ /* 0x000fe40000000f00 */
[----:B------:R-:W-:-:S06]  /*22eb0*/  FMUL.FTZ R0, R0, 0.5 ;  /* 0x3f00000000007820 */ /* 0x000fcc0000410000 */
[----:B------:R-:W2:Y:S02]  /*22ec0*/  MUFU.SQRT R0, R0 ;  /* 0x0000000000007308 */ /* 0x000ea40000002000 */
[----:B--2---:R-:W-:-:S07]  /*22ed0*/  FMUL.FTZ R25, R25, R0 ;  /* 0x0000000019197220 */ /* 0x004fce0000410000 */
.L_x_8291:
[----:B------:R-:W-:Y:S05]  /*22ee0*/  BSYNC.RECONVERGENT B1 ;  /* 0x0000000000017941 */ /* 0x000fea0003800200 */
.L_x_8285:
[----:B------:R-:W-:Y:S05]  /*22ef0*/  BRA `(.L_x_8292) ;  /* 0x0000000000087947 */ /* 0x000fea0003800000 */
.L_x_8282:
[----:B------:R-:W-:Y:S01]  /*22f00*/  FMUL.FTZ R25, R20, 16777216 ;  /* 0x4b80000014197820 */ /* 0x000fe20000410000 */
[----:B------:R-:W-:-:S07]  /*22f10*/  FMUL.FTZ R27, R27, 16777216 ;  /* 0x4b8000001b1b7820 */ /* 0x000fce0000410000 */
.L_x_8292:
[----:B------:R-:W-:Y:S05]  /*22f20*/  BSYNC.RELIABLE B0 ;  /* 0x0000000000007941 */ /* 0x000fea0003800100 */
.L_x_8281:
        /* <DEDUP_REMOVED lines=17> */
.L_x_8294:
[----:B------:R-:W-:Y:S05]  /*23040*/  BSYNC.RECONVERGENT B4 ;  /* 0x0000000000047941 */ /* 0x000fea0003800200 */
.L_x_8293:
        /* <DEDUP_REMOVED lines=28> */
.L_x_8284:
[----:B------:R-:W-:Y:S05]  /*23210*/  BSYNC.RECONVERGENT B3 ;  /* 0x0000000000037941 */ /* 0x000fea0003800200 */
.L_x_8280:
[----:B-1----:R-:W-:Y:S02]  /*23220*/  LOP3.LUT R15, R26, 0x80000000, R15, 0xb8, !PT ;  /* 0x800000001a0f7812 */ /* 0x002fe400078eb80f */
[----:B------:R-:W-:Y:S01]  /*23230*/  LOP3.LUT R14, R21, 0x80000000, R14, 0xb8, !PT ;  /* 0x80000000150e7812 */ /* 0x000fe200078eb80e */
[----:B------:R-:W-:Y:S06]  /*23240*/  BRA `(.L_x_8267) ;  /* 0x0000001400107947 */ /* 0x000fec0003800000 */
.L_x_8268:
        /* <DEDUP_REMOVED lines=33> */
.L_x_8300:
[----:B------:R-:W-:Y:S05]  /*23460*/  BSYNC.RECONVERGENT B4 ;  /* 0x0000000000047941 */ /* 0x000fea0003800200 */
.L_x_8299:
        /* <DEDUP_REMOVED lines=22> */
.L_x_8298:
        /* <DEDUP_REMOVED lines=29> */
.L_x_8303:
[----:B------:R-:W-:Y:S05]  /*237a0*/  BSYNC.RECONVERGENT B4 ;  /* 0x0000000000047941 */ /* 0x000fea0003800200 */
.L_x_8302:
        /* <DEDUP_REMOVED lines=22> */
.L_x_8297:
        /* <DEDUP_REMOVED lines=33> */
.L_x_8305:
[----:B------:R-:W-:Y:S05]  /*23b20*/  BSYNC.RECONVERGENT B4 ;  /* 0x0000000000047941 */ /* 0x000fea0003800200 */
.L_x_8304:
        /* <DEDUP_REMOVED lines=22> */
.L_x_8296:
        /* <DEDUP_REMOVED lines=26> */
.L_x_8309:
[----:B------:R-:W-:Y:S05]  /*23e30*/  BSYNC.RECONVERGENT B4 ;  /* 0x0000000000047941 */ /* 0x000fea0003800200 */
.L_x_8308:
        /* <DEDUP_REMOVED lines=22> */
.L_x_8307:
        /* <DEDUP_REMOVED lines=29> */
.L_x_8311:
[----:B------:R-:W-:Y:S05]  /*24170*/  BSYNC.RECONVERGENT B4 ;  /* 0x0000000000047941 */ /* 0x000fea0003800200 */
.L_x_8310:
        /* <DEDUP_REMOVED lines=22> */
.L_x_8306:
        /* <DEDUP_REMOVED lines=33> */
.L_x_8313:
[----:B------:R-:W-:Y:S05]  /*244f0*/  BSYNC.RECONVERGENT B4 ;  /* 0x0000000000047941 */ /* 0x000fea0003800200 */
.L_x_8312:
        /* <DEDUP_REMOVED lines=21> */
.L_x_8301:
[----:B------:R-:W-:Y:S05]  /*24650*/  BSYNC.RECONVERGENT B3 ;  /* 0x0000000000037941 */ /* 0x000fea0003800200 */
.L_x_8295:
[----:B------:R-:W-:Y:S01]  /*24660*/  FADD.FTZ R0, R25, 0.69314718246459960938 ;  /* 0x3f31721819007421 */ /* 0x000fe20000010000 */
[----:B------:R-:W-:-:S04]  /*24670*/  LOP3.LUT R14, R27, 0x80000000, R14, 0xb8, !PT ;  /* 0x800000001b0e7812 */ /* 0x000fc800078eb80e */
[----:B------:R-:W-:-:S07]  /*24680*/  LOP3.LUT R15, R0, 0x80000000, R15, 0xb8, !PT ;  /* 0x80000000000f7812 */ /* 0x000fce00078eb80f */
.L_x_8267:
[----:B------:R-:W-:Y:S05]  /*24690*/  BSYNC.RECONVERGENT B2 ;  /* 0x0000000000027941 */ /* 0x000fea0003800200 */
.L_x_8265:
        /* <DEDUP_REMOVED lines=22> */
.L_x_8315:
        /* <DEDUP_REMOVED lines=70> */
.L_x_8323:
[----:B------:R-:W-:-:S04]  /*24c60*/  FADD.FTZ R21, -R0, R5 ;  /* 0x0000000500157221 */ /* 0x000fc80000010100 */
[----:B------:R-:W-:-:S07]  /*24c70*/  FMUL.FTZ R21, R21, 0.5 ;  /* 0x3f00000015157820 */ /* 0x000fce0000410000 */
.L_x_8324:
[----:B------:R-:W-:Y:S05]  /*24c80*/  BSYNC.RECONVERGENT B1 ;  /* 0x0000000000017941 */ /* 0x000fea0003800200 */
.L_x_8322:
        /* <DEDUP_REMOVED lines=11> */
.L_x_8326:
[----:B------:R-:W-:-:S04]  /*24d40*/  FADD.FTZ R22, R2, -R23 ;  /* 0x8000001702167221 */ /* 0x000fc80000010000 */
[----:B------:R-:W-:-:S07]  /*24d50*/  FMUL.FTZ R22, R22, 0.5 ;  /* 0x3f00000016167820 */ /* 0x000fce0000410000 */
.L_x_8327:
[----:B------:R-:W-:Y:S05]  /*24d60*/  BSYNC.RECONVERGENT B1 ;  /* 0x0000000000017941 */ /* 0x000fea0003800200 */
.L_x_8325:
        /* <DEDUP_REMOVED lines=35> */
.L_x_8321:
        /* <DEDUP_REMOVED lines=35> */
.L_x_8328:
[----:B------:R-:W-:-:S04]  /*251d0*/  FADD.FTZ R21, -R27, 1 ;  /* 0x3f8000001b157421 */ /* 0x000fc80000010100 */
[----:B------:R-:W-:-:S06]  /*251e0*/  FMUL.FTZ R21, R0, R21 ;  /* 0x0000001500157220 */ /* 0x000fcc0000410000 */
[----:B------:R-:W0:Y:S08]  /*251f0*/  MUFU.SQRT R21, R21 ;  /* 0x0000001500157308 */ /* 0x000e300000002000 */
[----:B0-----:R-:W0:Y:S02]  /*25200*/  MUFU.RCP R23, R21 ;  /* 0x0000001500177308 */ /* 0x001e240000001000 */
[----:B0-----:R-:W-:Y:S01]  /*25210*/  FMUL.FTZ R26, R24, R23 ;  /* 0x00000017181a7220 */ /* 0x001fe20000410000 */
[----:B------:R-:W-:Y:S06]  /*25220*/  BRA `(.L_x_8319) ;  /* 0x0000000000047947 */ /* 0x000fec0003800000 */
.L_x_8320:
[----:B------:R0:W1:Y:S02]  /*25230*/  MUFU.SQRT R26, R24 ;  /* 0x00000018001a7308 */ /* 0x0000640000002000 */
.L_x_8319:
[----:B------:R-:W-:Y:S05]  /*25240*/  BSYNC.RECONVERGENT B0 ;  /* 0x0000000000007941 */ /* 0x000fea0003800200 */
.L_x_8318:
        /* <DEDUP_REMOVED lines=35> */
.L_x_8332:
        /* <DEDUP_REMOVED lines=23> */
.L_x_8338:
[----:B------:R-:W-:-:S04]  /*255f0*/  FADD.FTZ R3, -R3, R2 ;  /* 0x0000000203037221 */ /* 0x000fc80000010100 */
[----:B------:R-:W-:-:S07]  /*25600*/  FMUL.FTZ R3, R3, 0.5 ;  /* 0x3f00000003037820 */ /* 0x000fce0000410000 */
.L_x_8339:
[----:B------:R-:W-:Y:S05]  /*25610*/  BSYNC.RECONVERGENT B4 ;  /* 0x0000000000047941 */ /* 0x000fea0003800200 */
.L_x_8337:
[----:B------:R-:W-:Y:S01]  /*25620*/  FADD.FTZ R0, R3, R0 ;  /* 0x0000000003007221 */ /* 0x000fe20000010000 */
[----:B------:R-:W-:-:S04]  /*25630*/  FADD.FTZ R3, R27, R20 ;  /* 0x000000141b037221 */ /* 0x000fc80000010000 */
[----:B------:R-:W-:-:S04]  /*25640*/  FMUL.FTZ R0, R0, R3 ;  /* 0x0000000300007220 */ /* 0x000fc80000410000 */
[----:B------:R2:W3:Y:S01]  /*25650*/  MUFU.SQRT R25, R0 ;  /* 0x0000000000197308 */ /* 0x0004e20000002000 */
[----:B------:R-:W-:Y:S05]  /*25660*/  BRA `(.L_x_8340) ;  /* 0x0000000000487947 */ /* 0x000fea0003800000 */
.L_x_8336:
        /* <DEDUP_REMOVED lines=12> */
.L_x_8335:
[----:B------:R-:W-:Y:S01]  /*25730*/  FADD.FTZ R0, R20, 1 ;  /* 0x3f80000014007421 */ /* 0x000fe20000010000 */
[----:B------:R-:W-:Y:S01]  /*25740*/  MUFU.SQRT R25, R24 ;  /* 0x0000001800197308 */ /* 0x000fe20000002000 */
[----:B------:R-:W-:Y:S02]  /*25750*/  MOV R27, 0x3f800000 ;  /* 0x3f800000001b7802 */ /* 0x000fe40000000f00 */
[----:B------:R-:W-:-:S06]  /*25760*/  FMUL.FTZ R0, R0, 0.5 ;  /* 0x3f00000000007820 */ /* 0x000fcc0000410000 */
[----:B------:R-:W2:Y:S02]  /*25770*/  MUFU.SQRT R0, R0 ;  /* 0x0000000000007308 */ /* 0x000ea40000002000 */
[----:B--2---:R-:W-:-:S07]  /*25780*/  FMUL.FTZ R25, R25, R0 ;  /* 0x0000000019197220 */ /* 0x004fce0000410000 */
.L_x_8340:
[----:B------:R-:W-:Y:S05]  /*25790*/  BSYNC.RECONVERGENT B1 ;  /* 0x0000000000017941 */ /* 0x000fea0003800200 */
.L_x_8334:
[----:B------:R-:W-:Y:S05]  /*257a0*/  BRA `(.L_x_8341) ;  /* 0x0000000000087947 */ /* 0x000fea0003800000 */
.L_x_8331:
[----:B------:R-:W-:Y:S01]  /*257b0*/  FMUL.FTZ R25, R20, 16777216 ;  /* 0x4b80000014197820 */ /* 0x000fe20000410000 */
[----:B------:R-:W-:-:S07]  /*257c0*/  FMUL.FTZ R27, R27, 16777216 ;  /* 0x4b8000001b1b7820 */ /* 0x000fce0000410000 */
.L_x_8341:
[----:B------:R-:W-:Y:S05]  /*257d0*/  BSYNC.RELIABLE B0 ;  /* 0x0000000000007941 */ /* 0x000fea0003800100 */
.L_x_8330:
        /* <DEDUP_REMOVED lines=17> */
.L_x_8343:
[----:B------:R-:W-:Y:S05]  /*258f0*/  BSYNC.RECONVERGENT B4 ;  /* 0x0000000000047941 */ /* 0x000fea0003800200 */
.L_x_8342:
        /* <DEDUP_REMOVED lines=28> */
.L_x_8333:
[----:B------:R-:W-:Y:S05]  /*25ac0*/  BSYNC.RECONVERGENT B3 ;  /* 0x0000000000037941 */ /* 0x000fea0003800200 */
.L_x_8329:
[----:B-1----:R-:W-:Y:S02]  /*25ad0*/  LOP3.LUT R17, R26, 0x80000000, R17, 0xb8, !PT ;  /* 0x800000001a117812 */ /* 0x002fe400078eb811 */
[----:B------:R-:W-:Y:S01]  /*25ae0*/  LOP3.LUT R16, R21, 0x80000000, R16, 0xb8, !PT ;  /* 0x8000000015107812 */ /* 0x000fe200078eb810 */
[----:B------:R-:W-:Y:S06]  /*25af0*/  BRA `(.L_x_8316) ;  /* 0x0000001400107947 */ /* 0x000fec0003800000 */
.L_x_8317:
        /* <DEDUP_REMOVED lines=33> */
.L_x_8349:
[----:B------:R-:W-:Y:S05]  /*25d10*/  BSYNC.RECONVERGENT B4 ;  /* 0x0000000000047941 */ /* 0x000fea0003800200 */
.L_x_8348:
        /* <DEDUP_REMOVED lines=22> */
.L_x_8347:
        /* <DEDUP_REMOVED lines=29> */
.L_x_8352:
[----:B------:R-:W-:Y:S05]  /*26050*/  BSYNC.RECONVERGENT B4 ;  /* 0x0000000000047941 */ /* 0x000fea0003800200 */
.L_x_8351:
        /* <DEDUP_REMOVED lines=22> */
.L_x_8346:
        /* <DEDUP_REMOVED lines=33> */
.L_x_8354:
[----:B------:R-:W-:Y:S05]  /*263d0*/  BSYNC.RECONVERGENT B4 ;  /* 0x0000000000047941 */ /* 0x000fea0003800200 */
.L_x_8353:
        /* <DEDUP_REMOVED lines=22> */
.L_x_8345:
        /* <DEDUP_REMOVED lines=26> */
.L_x_8358:
[----:B------:R-:W-:Y:S05]  /*266e0*/  BSYNC.RECONVERGENT B4 ;  /* 0x0000000000047941 */ /* 0x000fea0003800200 */
.L_x_8357:
        /* <DEDUP_REMOVED lines=22> */
.L_x_8356:
        /* <DEDUP_REMOVED lines=29> */
.L_x_8360:
[----:B------:R-:W-:Y:S05]  /*26a20*/  BSYNC.RECONVERGENT B4 ;  /* 0x0000000000047941 */ /* 0x000fea0003800200 */
.L_x_8359:
        /* <DEDUP_REMOVED lines=22> */
.L_x_8355:
        /* <DEDUP_REMOVED lines=33> */
.L_x_8362:
[----:B------:R-:W-:Y:S05]  /*26da0*/  BSYNC.RECONVERGENT B4 ;  /* 0x0000000000047941 */ /* 0x000fea0003800200 */
.L_x_8361:
        /* <DEDUP_REMOVED lines=21> */
.L_x_8350:
[----:B------:R-:W-:Y:S05]  /*26f00*/  BSYNC.RECONVERGENT B3 ;  /* 0x0000000000037941 */ /* 0x000fea0003800200 */
.L_x_8344:
[----:B------:R-:W-:Y:S01]  /*26f10*/  FADD.FTZ R0, R25, 0.69314718246459960938 ;  /* 0x3f31721819007421 */ /* 0x000fe20000010000 */
[----:B------:R-:W-:-:S04]  /*26f20*/  LOP3.LUT R16, R27, 0x80000000, R16, 0xb8, !PT ;  /* 0x800000001b107812 */ /* 0x000fc800078eb810 */
[----:B------:R-:W-:-:S07]  /*26f30*/  LOP3.LUT R17, R0, 0x80000000, R17, 0xb8, !PT ;  /* 0x8000000000117812 */ /* 0x000fce00078eb811 */
.L_x_8316:
[----:B------:R-:W-:Y:S05]  /*26f40*/  BSYNC.RECONVERGENT B2 ;  /* 0x0000000000027941 */ /* 0x000fea0003800200 */
.L_x_8314:
        /* <DEDUP_REMOVED lines=22> */
.L_x_8364:
        /* <DEDUP_REMOVED lines=70> */
.L_x_8372:
[----:B------:R-:W-:-:S04]  /*27510*/  FADD.FTZ R21, -R0, R5 ;  /* 0x0000000500157221 */ /* 0x000fc80000010100 */
[----:B------:R-:W-:-:S07]  /*27520*/  FMUL.FTZ R21, R21, 0.5 ;  /* 0x3f00000015157820 */ /* 0x000fce0000410000 */
.L_x_8373:
[----:B------:R-:W-:Y:S05]  /*27530*/  BSYNC.RECONVERGENT B1 ;  /* 0x0000000000017941 */ /* 0x000fea0003800200 */
.L_x_8371:
        /* <DEDUP_REMOVED lines=11> */
.L_x_8375:
[----:B------:R-:W-:-:S04]  /*275f0*/  FADD.FTZ R26, R2, -R23 ;  /* 0x80000017021a7221 */ /* 0x000fc80000010000 */
[----:B------:R-:W-:-:S07]  /*27600*/  FMUL.FTZ R26, R26, 0.5 ;  /* 0x3f0000001a1a7820 */ /* 0x000fce0000410000 */
.L_x_8376:
[----:B------:R-:W-:Y:S05]  /*27610*/  BSYNC.RECONVERGENT B1 ;  /* 0x0000000000017941 */ /* 0x000fea0003800200 */
.L_x_8374:
        /* <DEDUP_REMOVED lines=35> */
.L_x_8370:
        /* <DEDUP_REMOVED lines=35> */
.L_x_8377:
[----:B------:R-:W-:-:S04]  /*27a80*/  FADD.FTZ R21, -R27, 1 ;  /* 0x3f8000001b157421 */ /* 0x000fc80000010100 */
[----:B------:R-:W-:-:S06]  /*27a90*/  FMUL.FTZ R21, R0, R21 ;  /* 0x0000001500157220 */ /* 0x000fcc0000410000 */
[----:B------:R-:W0:Y:S08]  /*27aa0*/  MUFU.SQRT R21, R21 ;  /* 0x0000001500157308 */ /* 0x000e300000002000 */
[----:B0-----:R-:W0:Y:S02]  /*27ab0*/  MUFU.RCP R23, R21 ;  /* 0x0000001500177308 */ /* 0x001e240000001000 */
[----:B0-----:R-:W-:Y:S01]  /*27ac0*/  FMUL.FTZ R26, R24, R23 ;  /* 0x00000017181a7220 */ /* 0x001fe20000410000 */
[----:B------:R-:W-:Y:S06]  /*27ad0*/  BRA `(.L_x_8368) ;  /* 0x0000000000047947 */ /* 0x000fec0003800000 */
.L_x_8369:
[----:B------:R0:W1:Y:S02]  /*27ae0*/  MUFU.SQRT R26, R24 ;  /* 0x00000018001a7308 */ /* 0x0000640000002000 */
.L_x_8368:
[----:B------:R-:W-:Y:S05]  /*27af0*/  BSYNC.RECONVERGENT B0 ;  /* 0x0000000000007941 */ /* 0x000fea0003800200 */
.L_x_8367:
        /* <DEDUP_REMOVED lines=35> */
.L_x_8381:
        /* <DEDUP_REMOVED lines=23> */
.L_x_8387:
[----:B------:R-:W-:-:S04]  /*27ea0*/  FADD.FTZ R3, -R3, R2 ;  /* 0x0000000203037221 */ /* 0x000fc80000010100 */
[----:B------:R-:W-:-:S07]  /*27eb0*/  FMUL.FTZ R3, R3, 0.5 ;  /* 0x3f00000003037820 */ /* 0x000fce0000410000 */
.L_x_8388:
[----:B------:R-:W-:Y:S05]  /*27ec0*/  BSYNC.RECONVERGENT B4 ;  /* 0x0000000000047941 */ /* 0x000fea0003800200 */
.L_x_8386:
[----:B------:R-:W-:Y:S01]  /*27ed0*/  FADD.FTZ R0, R3, R0 ;  /* 0x0000000003007221 */ /* 0x000fe20000010000 */
[----:B------:R-:W-:-:S04]  /*27ee0*/  FADD.FTZ R3, R27, R20 ;  /* 0x000000141b037221 */ /* 0x000fc80000010000 */
[----:B------:R-:W-:-:S04]  /*27ef0*/  FMUL.FTZ R0, R0, R3 ;  /* 0x0000000300007220 */ /* 0x000fc80000410000 */
[----:B------:R2:W3:Y:S01]  /*27f00*/  MUFU.SQRT R25, R0 ;  /* 0x0000000000197308 */ /* 0x0004e20000002000 */
[----:B------:R-:W-:Y:S05]  /*27f10*/  BRA `(.L_x_8389) ;  /* 0x0000000000487947 */ /* 0x000fea0003800000 */
.L_x_8385:
        /* <DEDUP_REMOVED lines=12> */
.L_x_8384:
[----:B------:R-:W-:Y:S01]  /*27fe0*/  FADD.FTZ R0, R20, 1 ;  /* 0x3f80000014007421 */ /* 0x000fe20000010000 */
[----:B------:R-:W-:Y:S01]  /*27ff0*/  MUFU.SQRT R25, R24 ;  /* 0x0000001800197308 */ /* 0x000fe20000002000 */
[----:B------:R-:W-:Y:S02]  /*28000*/  MOV R27, 0x3f800000 ;  /* 0x3f800000001b7802 */ /* 0x000fe40000000f00 */
[----:B------:R-:W-:-:S06]  /*28010*/  FMUL.FTZ R0, R0, 0.5 ;  /* 0x3f00000000007820 */ /* 0x000fcc0000410000 */
[----:B------:R-:W2:Y:S02]  /*28020*/  MUFU.SQRT R0, R0 ;  /* 0x0000000000007308 */ /* 0x000ea40000002000 */
[----:B--2---:R-:W-:-:S07]  /*28030*/  FMUL.FTZ R25, R25, R0 ;  /* 0x0000000019197220 */ /* 0x004fce0000410000 */
.L_x_8389:
[----:B------:R-:W-:Y:S05]  /*28040*/  BSYNC.RECONVERGENT B1 ;  /* 0x0000000000017941 */ /* 0x000fea0003800200 */
.L_x_8383:
[----:B------:R-:W-:Y:S05]  /*28050*/  BRA `(.L_x_8390) ;  /* 0x0000000000087947 */ /* 0x000fea0003800000 */
.L_x_8380:
[----:B------:R-:W-:Y:S01]  /*28060*/  FMUL.FTZ R25, R20, 16777216 ;  /* 0x4b80000014197820 */ /* 0x000fe20000410000 */
[----:B------:R-:W-:-:S07]  /*28070*/  FMUL.FTZ R27, R27, 16777216 ;  /* 0x4b8000001b1b7820 */ /* 0x000fce0000410000 */
.L_x_8390:
[----:B------:R-:W-:Y:S05]  /*28080*/  BSYNC.RELIABLE B0 ;  /* 0x0000000000007941 */ /* 0x000fea0003800100 */
.L_x_8379:
        /* <DEDUP_REMOVED lines=17> */
.L_x_8392:
[----:B------:R-:W-:Y:S05]  /*281a0*/  BSYNC.RECONVERGENT B4 ;  /* 0x0000000000047941 */ /* 0x000fea0003800200 */
.L_x_8391:
        /* <DEDUP_REMOVED lines=28> */
.L_x_8382:
[----:B------:R-:W-:Y:S05]  /*28370*/  BSYNC.RECONVERGENT B3 ;  /* 0x0000000000037941 */ /* 0x000fea0003800200 */
.L_x_8378:
[----:B-1----:R-:W-:Y:S02]  /*28380*/  LOP3.LUT R19, R26, 0x80000000, R19, 0xb8, !PT ;  /* 0x800000001a137812 */ /* 0x002fe400078eb813 */
[----:B------:R-:W-:Y:S01]  /*28390*/  LOP3.LUT R18, R21, 0x80000000, R18, 0xb8, !PT ;  /* 0x8000000015127812 */ /* 0x000fe200078eb812 */
[----:B------:R-:W-:Y:S06]  /*283a0*/  BRA `(.L_x_8365) ;  /* 0x0000001400007947 */ /* 0x000fec0003800000 */
.L_x_8366:
        /* <DEDUP_REMOVED lines=32> */
.L_x_8398:
[----:B------:R-:W-:Y:S05]  /*285b0*/  BSYNC.RECONVERGENT B4 ;  /* 0x0000000000047941 */ /* 0x000fea0003800200 */
.L_x_8397:
        /* <DEDUP_REMOVED lines=22> */
.L_x_8396:
        /* <DEDUP_REMOVED lines=28> */
.L_x_8401:
[----:B------:R-:W-:Y:S05]  /*288e0*/  BSYNC.RECONVERGENT B4 ;  /* 0x0000000000047941 */ /* 0x000fea0003800200 */
.L_x_8400:
        /* <DEDUP_REMOVED lines=22> */
.L_x_8395:
        /* <DEDUP_REMOVED lines=33> */
.L_x_8403:
[----:B------:R-:W-:Y:S05]  /*28c60*/  BSYNC.RECONVERGENT B4 ;  /* 0x0000000000047941 */ /* 0x000fea0003800200 */
.L_x_8402:
        /* <DEDUP_REMOVED lines=22> */
.L_x_8394:
        /* <DEDUP_REMOVED lines=25> */
.L_x_8407:
[----:B------:R-:W-:Y:S05]  /*28f60*/  BSYNC.RECONVERGENT B4 ;  /* 0x0000000000047941 */ /* 0x000fea0003800200 */
.L_x_8406:
        /* <DEDUP_REMOVED lines=22> */
.L_x_8405:
        /* <DEDUP_REMOVED lines=28> */
.L_x_8409:
[----:B------:R-:W-:Y:S05]  /*29290*/  BSYNC.RECONVERGENT B4 ;  /* 0x0000000000047941 */ /* 0x000fea0003800200 */
.L_x_8408:
        /* <DEDUP_REMOVED lines=22> */
.L_x_8404:
        /* <DEDUP_REMOVED lines=33> */
.L_x_8411:
[----:B------:R-:W-:Y:S05]  /*29610*/  BSYNC.RECONVERGENT B4 ;  /* 0x0000000000047941 */ /* 0x000fea0003800200 */
.L_x_8410:
        /* <DEDUP_REMOVED lines=21> */
.L_x_8399:
[----:B------:R-:W-:Y:S05]  /*29770*/  BSYNC.RECONVERGENT B3 ;  /* 0x0000000000037941 */ /* 0x000fea0003800200 */
.L_x_8393:
[----:B------:R-:W-:Y:S01]  /*29780*/  FADD.FTZ R0, R25, 0.69314718246459960938 ;  /* 0x3f31721819007421 */ /* 0x000fe20000010000 */
[----:B------:R-:W-:-:S04]  /*29790*/  LOP3.LUT R18, R27, 0x80000000, R18, 0xb8, !PT ;  /* 0x800000001b127812 */ /* 0x000fc800078eb812 */
[----:B------:R-:W-:-:S07]  /*297a0*/  LOP3.LUT R19, R0, 0x80000000, R19, 0xb8, !PT ;  /* 0x8000000000137812 */ /* 0x000fce00078eb813 */
.L_x_8365:
[----:B------:R-:W-:Y:S05]  /*297b0*/  BSYNC.RECONVERGENT B2 ;  /* 0x0000000000027941 */ /* 0x000fea0003800200 */
.L_x_8363:
[----:B------:R-:W-:Y:S05]  /*297c0*/  WARPSYNC.ALL ;  /* 0x0000000000007948 */ /* 0x000fea0003800000 */
[----:B------:R-:W1:Y:S01]  /*297d0*/  S2R R0, SR_CTAID.X ;  /* 0x0000000000007919 */ /* 0x000e620000002500 */
[----:B------:R-:W2:Y:S01]  /*297e0*/  LDC.64 R2, c[0x0][0x388] ;  /* 0x0000e200ff027b82 */ /* 0x000ea20000000a00 */
[----:B------:R-:W3:Y:S01]  /*297f0*/  S2R R21, SR_TID.X ;  /* 0x0000000000157919 */ /* 0x000ee20000002100 */
[----:B-1----:R-:W-:-:S05]  /*29800*/  SHF.L.U32 R5, R0, 0xa, RZ ;  /* 0x0000000a00057819 */ /* 0x002fca00000006ff */
[----:B--2---:R-:W-:Y:S01]  /*29810*/  IMAD.WIDE.U32 R2, R5, 0x8, R2 ;  /* 0x0000000805027825 */ /* 0x004fe200078e0002 */
[----:B------:R-:W-:-:S03]  /*29820*/  MOV R5, R29 ;  /* 0x0000001d00057202 */ /* 0x000fc60000000f00 */
[----:B---3--:R-:W-:-:S05]  /*29830*/  IMAD.WIDE.U32 R2, R21, 0x10, R2 ;  /* 0x0000001015027825 */ /* 0x008fca00078e0002 */
[----:B------:R-:W-:Y:S04]  /*29840*/  STG.E.128 desc[UR6][R2.64], R4 ;  /* 0x0000000402007986 */ /* 0x000fe8000c101d06 */
[----:B------:R-:W-:Y:S04]  /*29850*/  STG.E.128 desc[UR6][R2.64+0x800], R8 ;  /* 0x0008000802007986 */ /* 0x000fe8000c101d06 */
[----:B------:R-:W-:Y:S04]  /*29860*/  STG.E.128 desc[UR6][R2.64+0x1000], R12 ;  /* 0x0010000c02007986 */ /* 0x000fe8000c101d06 */
[----:B------:R-:W-:Y:S01]  /*29870*/  STG.E.128 desc[UR6][R2.64+0x1800], R16 ;  /* 0x0018001002007986 */ /* 0x000fe2000c101d06 */
[----:B------:R-:W-:Y:S05]  /*29880*/  EXIT ;  /* 0x000000000000794d */ /* 0x000fea0003800000 */
        .weak           $__internal_11_$__cuda_sm3x_div_rn_ftz_f32_slowpath
        .type           $__internal_11_$__cuda_sm3x_div_rn_ftz_f32_slowpath,@function
        .size           $__internal_11_$__cuda_sm3x_div_rn_ftz_f32_slowpath,(.L_x_18278 - $__internal_11_$__cuda_sm3x_div_rn_ftz_f32_slowpath)
$__internal_11_$__cuda_sm3x_div_rn_ftz_f32_slowpath:
        /* <DEDUP_REMOVED lines=32> */
.L_x_8414:
[----:B------:R-:W-:Y:S05]  /*29a90*/  BSYNC.RELIABLE B1 ;  /* 0x0000000000017941 */ /* 0x000fea0003800100 */
.L_x_8413:
[----:B------:R-:W-:Y:S01]  /*29aa0*/  IADD3 R3, PT, PT, R3, -0x7f, RZ ;  /* 0xffffff8103037810 */ /* 0x000fe20007ffe0ff */
[----:B------:R-:W-:Y:S01]  /*29ab0*/  BSSY.RECONVERGENT B1, `(.L_x_8419) ;  /* 0x000001b000017945 */ /* 0x000fe20003800200 */
[----:B------:R-:W-:-:S03]  /*29ac0*/  IADD3 R20, PT, PT, R20, -0x7f, RZ ;  /* 0xffffff8114147810 */ /* 0x000fc60007ffe0ff */
[----:B------:R-:W-:-:S04]  /*29ad0*/  IMAD R28, R3, -0x800000, R0 ;  /* 0xff800000031c7824 */ /* 0x000fc800078e0200 */
        /* <DEDUP_REMOVED lines=8> */
[----:B------:R-:W-:Y:S01]  /*29b60*/  FFMA R0, R5, R23, R0 ;  /* 0x0000001705007223 */ /* 0x000fe20000000000 */
[----:B------:R-:W-:-:S03]  /*29b70*/  IADD3 R5, PT, PT, R20, -R3, RZ ;  /* 0x8000000314057210 */ /* 0x000fc60007ffe0ff */
[----:B------:R-:W-:-:S05]  /*29b80*/  FFMA.FTZ R0, R21, R0, R23 ;  /* 0x0000000015007223 */ /* 0x000fca0000010017 */
[----:B------:R-:W-:-:S04]  /*29b90*/  SHF.R.U32.HI R20, RZ, 0x17, R0 ;  /* 0x00000017ff147819 */ /* 0x000fc80000011600 */
[----:B------:R-:W-:-:S04]  /*29ba0*/  LOP3.LUT R20, R20, 0xff, RZ, 0xc0, !PT ;  /* 0x000000ff14147812 */ /* 0x000fc800078ec0ff */
[----:B------:R-:W-:-:S04]  /*29bb0*/  IADD3 R3, PT, PT, R20, R5, RZ ;  /* 0x0000000514037210 */ /* 0x000fc80007ffe0ff */
[----:B------:R-:W-:-:S04]  /*29bc0*/  IADD3 R20, PT, PT, R3, -0x1, RZ ;  /* 0xffffffff03147810 */ /* 0x000fc80007ffe0ff */
[----:B------:R-:W-:-:S13]  /*29bd0*/  ISETP.GE.U32.AND P0, PT, R20, 0xfe, PT ;  /* 0x000000fe1400780c */ /* 0x000fda0003f06070 */
[----:B------:R-:W-:Y:S05]  /*29be0*/  @!P0 BRA `(.L_x_8420) ;  /* 0x0000000000188947 */ /* 0x000fea0003800000 */
[----:B------:R-:W-:-:S13]  /*29bf0*/  ISETP.GT.AND P0, PT, R3, 0xfe, PT ;  /* 0x000000fe0300780c */ /* 0x000fda0003f04270 */
[----:B------:R-:W-:Y:S02]  /*29c00*/  @!P0 ISETP.GE.AND P1, PT, R3, 0x1, PT ;  /* 0x000000010300880c */ /* 0x000fe40003f26270 */
[----:B------:R-:W-:-:S04]  /*29c10*/  LOP3.LUT R3, R0, 0x80000000, RZ, 0xc0, !PT ;  /* 0x8000000000037812 */ /* 0x000fc800078ec0ff */
[C---:B------:R-:W-:Y:S02]  /*29c20*/  @!P0 SEL R0, R3.reuse, R0, !P1 ;  /* 0x0000000003008207 */ /* 0x040fe40004800000 */
[----:B------:R-:W-:Y:S01]  /*29c30*/  @P0 LOP3.LUT R0, R3, 0x7f800000, RZ, 0xfc, !PT ;  /* 0x7f80000003000812 */ /* 0x000fe200078efcff */
[----:B------:R-:W-:Y:S06]  /*29c40*/  BRA `(.L_x_8421) ;  /* 0x0000000000047947 */ /* 0x000fec0003800000 */
.L_x_8420:
[----:B------:R-:W-:-:S07]  /*29c50*/  LEA R0, R5, R0, 0x17 ;  /* 0x0000000005007211 */ /* 0x000fce00078eb8ff */
.L_x_8421:
[----:B------:R-:W-:Y:S05]  /*29c60*/  BSYNC.RECONVERGENT B1 ;  /* 0x0000000000017941 */ /* 0x000fea0003800200 */
.L_x_8419:
[----:B------:R-:W-:Y:S05]  /*29c70*/  BRA `(.L_x_8422) ;  /* 0x0000000000207947 */ /* 0x000fea0003800000 */
.L_x_8418:
[----:B------:R-:W-:-:S04]  /*29c80*/  LOP3.LUT R23, R0, 0x80000000, R23, 0x48, !PT ;  /* 0x8000000000177812 */ /* 0x000fc800078e4817 */
[----:B------:R-:W-:Y:S01]  /*29c90*/  LOP3.LUT R0, R23, 0x7f800000, RZ, 0xfc, !PT ;  /* 0x7f80000017007812 */ /* 0x000fe200078efcff */
[----:B------:R-:W-:Y:S06]  /*29ca0*/  BRA `(.L_x_8422) ;  /* 0x0000000000147947 */ /* 0x000fec0003800000 */
.L_x_8417:
[----:B------:R-:W-:Y:S01]  /*29cb0*/  LOP3.LUT R0, R0, 0x80000000, R23, 0x48, !PT ;  /* 0x8000000000007812 */ /* 0x000fe200078e4817 */
[----:B------:R-:W-:Y:S06]  /*29cc0*/  BRA `(.L_x_8422) ;  /* 0x00000000000c7947 */ /* 0x000fec0003800000 */
.L_x_8416:
[----:B------:R-:W0:Y:S01]  /*29cd0*/  MUFU.RSQ R0, -QNAN ;  /* 0xffc0000000007908 */ /* 0x000e220000001400 */
[----:B------:R-:W-:Y:S05]  /*29ce0*/  BRA `(.L_x_8422) ;  /* 0x0000000000047947 */ /* 0x000fea0003800000 */
.L_x_8415:
[----:B------:R-:W-:-:S07]  /*29cf0*/  FADD.FTZ R0, R23, R0 ;  /* 0x0000000017007221 */ /* 0x000fce0000010000 */
.L_x_8422:
[----:B------:R-:W-:Y:S05]  /*29d00*/  BSYNC.RECONVERGENT B0 ;  /* 0x0000000000007941 */ /* 0x000fea0003800200 */
.L_x_8412:
[----:B------:R-:W-:-:S04]  /*29d10*/  HFMA2 R3, -RZ, RZ, 0, 0 ;  /* 0x00000000ff037431 */ /* 0x000fc800000001ff */
[----:B0-----:R-:W-:Y:S05]  /*29d20*/  RET.REL.NODEC R2 `(_ZN2at6native29vectorized_elementwise_kernelILi2EZZZNS0_16asin_kernel_cudaERNS_18TensorIteratorBaseEENKUlvE_clEvENKUlvE0_clEvEUlN3c107complexIfEEE_St5arrayIPcLm2EEEEviT0_T1_) ;  /* 0xfffffd6002b47950 */ /* 0x001fea0003c3ffff */
.L_x_8423:
        /* <DEDUP_REMOVED lines=13> */
.L_x_18278:


//--------------------- .text._ZN2at6native29vectorized_elementwise_kernelILi4EZZZNS0_16asin_kernel_cudaERNS_18TensorIteratorBaseEENKUlvE_clEvENKUlvE0_clEvEUlN3c107complexIfEEE_St5arrayIPcLm2EEEEviT0_T1_ --------------------------
	.section	.text._ZN2at6native29vectorized_elementwise_kernelILi4EZZZNS0_16asin_kernel_cudaERNS_18TensorIteratorBaseEENKUlvE_clEvENKUlvE0_clEvEUlN3c107complexIfEEE_St5arrayIPcLm2EEEEviT0_T1_,"ax",@progbits
	.align	128
        .global         _ZN2at6native29vectorized_elementwise_kernelILi4EZZZNS0_16asin_kernel_cudaERNS_18TensorIteratorBaseEENKUlvE_clEvENKUlvE0_clEvEUlN3c107complexIfEEE_St5arrayIPcLm2EEEEviT0_T1_
        .type           _ZN2at6native29vectorized_elementwise_kernelILi4EZZZNS0_16asin_kernel_cudaERNS_18TensorIteratorBaseEENKUlvE_clEvENKUlvE0_clEvEUlN3c107complexIfEEE_St5arrayIPcLm2EEEEviT0_T1_,@function
        .size           _ZN2at6native29vectorized_elementwise_kernelILi4EZZZNS0_16asin_kernel_cudaERNS_18TensorIteratorBaseEENKUlvE_clEvENKUlvE0_clEvEUlN3c107complexIfEEE_St5arrayIPcLm2EEEEviT0_T1_,(.L_x_18279 - _ZN2at6native29vectorized_elementwise_kernelILi4EZZZNS0_16asin_kernel_cudaERNS_18TensorIteratorBaseEENKUlvE_clEvENKUlvE0_clEvEUlN3c107complexIfEEE_St5arrayIPcLm2EEEEviT0_T1_)
        .other          _ZN2at6native29vectorized_elementwise_kernelILi4EZZZNS0_16asin_kernel_cudaERNS_18TensorIteratorBaseEENKUlvE_clEvENKUlvE0_clEvEUlN3c107complexIfEEE_St5arrayIPcLm2EEEEviT0_T1_,@"STO_CUDA_ENTRY STV_DEFAULT"
_ZN2at6native29vectorized_elementwise_kernelILi4EZZZNS0_16asin_kernel_cudaERNS_18TensorIteratorBaseEENKUlvE_clEvENKUlvE0_clEvEUlN3c107complexIfEEE_St5arrayIPcLm2EEEEviT0_T1_:
.text._ZN2at6native29vectorized_elementwise_kernelILi4EZZZNS0_16asin_kernel_cudaERNS_18TensorIteratorBaseEENKUlvE_clEvENKUlvE0_clEvEUlN3c107complexIfEEE_St5arrayIPcLm2EEEEviT0_T1_:
        /* <DEDUP_REMOVED lines=89> */
.L_x_8427:
        /* <DEDUP_REMOVED lines=43> */
[----:B------:R-:W-:Y:S05]  /*0840*/  CALL.REL.NOINC `($__internal_12_$__cuda_sm3x_div_rn_ftz_f32_slowpath) ;  /* 0x0000029000007944 */ /* 0x000fea0003c00000 */
.L_x_8433:
[----:B------:R-:W-:Y:S05]  /*0850*/  BSYNC.RECONVERGENT B4 ;  /* 0x0000000000047941 */ /* 0x000fea0003800200 */
.L_x_8432:
        /* <DEDUP_REMOVED lines=22> */
.L_x_8431:
        /* <DEDUP_REMOVED lines=31> */
[----:B------:R-:W-:Y:S05]  /*0bb0*/  CALL.REL.NOINC `($__internal_12_$__cuda_sm3x_div_rn_ftz_f32_slowpath) ;  /* 0x0000028c00247944 */ /* 0x000fea0003c00000 */
.L_x_8437:
[----:B------:R-:W-:Y:S05]  /*0bc0*/  BSYNC.RECONVERGENT B4 ;  /* 0x0000000000047941 */ /* 0x000fea0003800200 */
.L_x_8436:
        /* <DEDUP_REMOVED lines=22> */
.L_x_8435:
        /* <DEDUP_REMOVED lines=16> */
[----:B------:R-:W-:Y:S05]  /*0e30*/  CALL.REL.NOINC `($__internal_12_$__cuda_sm3x_div_rn_ftz_f32_slowpath) ;  /* 0x0000028800847944 */ /* 0x000fea0003c00000 */
.L_x_8439:
[----:B------:R-:W-:Y:S05]  /*0e40*/  BSYNC.RECONVERGENT B4 ;  /* 0x0000000000047941 */ /* 0x000fea0003800200 */
.L_x_8438:
        /* <DEDUP_REMOVED lines=22> */
.L_x_8430:
        /* <DEDUP_REMOVED lines=41> */
[----:B------:R-:W-:Y:S05]  /*1240*/  CALL.REL.NOINC `($__internal_12_$__cuda_sm3x_div_rn_ftz_f32_slowpath) ;  /* 0x0000028400807944 */ /* 0x000fea0003c00000 */
.L_x_8442:
[----:B------:R-:W-:Y:S05]  /*1250*/  BSYNC.RECONVERGENT B4 ;  /* 0x0000000000047941 */ /* 0x000fea0003800200 */
.L_x_8441:
        /* <DEDUP_REMOVED lines=22> */
.L_x_8440:
        /* <DEDUP_REMOVED lines=32> */
.L_x_8445:
[----:B------:R-:W-:Y:S05]  /*15c0*/  BSYNC.RECONVERGENT B4 ;  /* 0x0000000000047941 */ /* 0x000fea0003800200 */
.L_x_8444:
        /* <DEDUP_REMOVED lines=22> */
.L_x_8443:
        /* <DEDUP_REMOVED lines=17> */
.L_x_8447:
[----:B------:R-:W-:Y:S05]  /*1840*/  BSYNC.RECONVERGENT B4 ;  /* 0x0000000000047941 */ /* 0x000fea0003800200 */
.L_x_8446:
        /* <DEDUP_REMOVED lines=21> */
.L_x_8434:
[----:B------:R-:W-:Y:S05]  /*19a0*/  BSYNC.RECONVERGENT B3 ;  /* 0x0000000000037941 */ /* 0x000fea0003800200 */
.L_x_8429:
[----:B------:R-:W-:Y:S01]  /*19b0*/  FADD.FTZ R0, R16, 0.69314718246459960938 ;  /* 0x3f31721810007421 */ /* 0x000fe20000010000 */
[----:B------:R-:W-:-:S04]  /*19c0*/  LOP3.LUT R16, R3, 0x80000000, R18, 0xb8, !PT ;  /* 0x8000000003107812 */ /* 0x000fc800078eb812 */
[----:B------:R-:W-:Y:S01]  /*19d0*/  LOP3.LUT R17, R0, 0x80000000, R19, 0xb8, !PT ;  /* 0x8000000000117812 */ /* 0x000fe200078eb813 */
[----:B------:R-:W-:Y:S06]  /*19e0*/  BRA `(.L_x_8426) ;  /* 0x0000001000a87947 */ /* 0x000fec0003800000 */
.L_x_8428:
        /* <DEDUP_REMOVED lines=68> */
.L_x_8453:
[----:B------:R-:W-:Y:S05]  /*1e30*/  BSYNC.RECONVERGENT B1 ;  /* 0x0000000000017941 */ /* 0x000fea0003800200 */
.L_x_8452:
        /* <DEDUP_REMOVED lines=12> */
.L_x_8455:
[----:B------:R-:W-:Y:S05]  /*1f00*/  BSYNC.RECONVERGENT B1 ;  /* 0x0000000000017941 */ /* 0x000fea0003800200 */
.L_x_8454:
        /* <DEDUP_REMOVED lines=35> */
.L_x_8451:
        /* <DEDUP_REMOVED lines=40> */
.L_x_8449:
[----:B------:R-:W-:-:S04]  /*23c0*/  FFMA.FTZ R17, R23, R23, -1 ;  /* 0xbf80000017117423 */ /* 0x000fc80000010017 */
[----:B------:R-:W0:Y:S02]  /*23d0*/  MUFU.SQRT R16, R17 ;  /* 0x0000001100107308 */ /* 0x000e240000002000 */
[----:B0-----:R-:W-:-:S06]  /*23e0*/  FADD.FTZ R20, R23, R16 ;  /* 0x0000001017147221 */ /* 0x001fcc0000010000 */
[----:B------:R-:W0:Y:S02]  /*23f0*/  MUFU.LG2 R20, R20 ;  /* 0x0000001400147308 */ /* 0x000e240000000c00 */
[----:B0-----:R-:W-:-:S07]  /*2400*/  FMUL.FTZ R16, R20, 0.69314718246459960938 ;  /* 0x3f31721814107820 */ /* 0x001fce0000410000 */
.L_x_8450:
[----:B------:R-:W-:Y:S05]  /*2410*/  BSYNC.RECONVERGENT B0 ;  /* 0x0000000000007941 */ /* 0x000fea0003800200 */
.L_x_8448:
        /* <DEDUP_REMOVED lines=42> */
.L_x_8463:
[----:B------:R-:W-:Y:S05]  /*26c0*/  BSYNC.RECONVERGENT B4 ;  /* 0x0000000000047941 */ /* 0x000fea0003800200 */
.L_x_8462:
[----:B------:R-:W-:Y:S01]  /*26d0*/  FADD.FTZ R23, R30, R23 ;  /* 0x000000171e177221 */ /* 0x000fe20000010000 */
[----:B------:R-:W-:-:S04]  /*26e0*/  FADD.FTZ R0, R3, R0 ;  /* 0x0000000003007221 */ /* 0x000fc80000010000 */
[----:B------:R-:W-:-:S04]  /*26f0*/  FMUL.FTZ R0, R0, R23 ;  /* 0x0000001700007220 */ /* 0x000fc80000410000 */
[----:B------:R0:W2:Y:S01]  /*2700*/  MUFU.SQRT R17, R0 ;  /* 0x0000000000117308 */ /* 0x0000a20000002000 */
[----:B------:R-:W-:Y:S05]  /*2710*/  BRA `(.L_x_8460) ;  /* 0x00000000002c7947 */ /* 0x000fea0003800000 */
.L_x_8461:
        /* <DEDUP_REMOVED lines=11> */
.L_x_8460:
[----:B------:R-:W-:Y:S05]  /*27d0*/  BSYNC.RECONVERGENT B1 ;  /* 0x0000000000017941 */ /* 0x000fea0003800200 */
.L_x_8458:
[----:B------:R-:W-:Y:S05]  /*27e0*/  BSYNC.RELIABLE B0 ;  /* 0x0000000000007941 */ /* 0x000fea0003800100 */
.L_x_8457:
        /* <DEDUP_REMOVED lines=16> */
[----:B-1-3--:R-:W-:Y:S05]  /*28f0*/  CALL.REL.NOINC `($__internal_12_$__cuda_sm3x_div_rn_ftz_f32_slowpath) ;  /* 0x0000026c00d47944 */ /* 0x00afea0003c00000 */
.L_x_8465:
[----:B------:R-:W-:Y:S05]  /*2900*/  BSYNC.RECONVERGENT B4 ;  /* 0x0000000000047941 */ /* 0x000fea0003800200 */
.L_x_8464:
        /* <DEDUP_REMOVED lines=28> */
.L_x_8459:
        /* <DEDUP_REMOVED lines=25> */
.L_x_8466:
[----:B------:R-:W-:Y:S05]  /*2c60*/  BSYNC.RECONVERGENT B3 ;  /* 0x0000000000037941 */ /* 0x000fea0003800200 */
.L_x_8456:
[----:B-1----:R-:W-:Y:S02]  /*2c70*/  LOP3.LUT R17, R16, 0x80000000, R19, 0xb8, !PT ;  /* 0x8000000010117812 */ /* 0x002fe400078eb813 */
[----:B------:R-:W-:-:S07]  /*2c80*/  LOP3.LUT R16, R3, 0x80000000, R18, 0xb8, !PT ;  /* 0x8000000003107812 */ /* 0x000fce00078eb812 */
.L_x_8426:
[----:B------:R-:W-:Y:S05]  /*2c90*/  BSYNC.RECONVERGENT B2 ;  /* 0x0000000000027941 */ /* 0x000fea0003800200 */
.L_x_8425:
        /* <DEDUP_REMOVED lines=29> */
.L_x_8469:
        /* <DEDUP_REMOVED lines=73> */
.L_x_8476:
[----:B------:R-:W-:-:S04]  /*3300*/  FADD.FTZ R18, -R0, R19 ;  /* 0x0000001300127221 */ /* 0x000fc80000010100 */
[----:B------:R-:W-:-:S07]  /*3310*/  FMUL.FTZ R18, R18, 0.5 ;  /* 0x3f00000012127820 */ /* 0x000fce0000410000 */
.L_x_8477:
[----:B------:R-:W-:Y:S05]  /*3320*/  BSYNC.RECONVERGENT B1 ;  /* 0x0000000000017941 */ /* 0x000fea0003800200 */
.L_x_8475:
        /* <DEDUP_REMOVED lines=11> */
.L_x_8479:
[----:B------:R-:W-:-:S04]  /*33e0*/  FADD.FTZ R23, R2, -R23 ;  /* 0x8000001702177221 */ /* 0x000fc80000010000 */
[----:B------:R-:W-:-:S07]  /*33f0*/  FMUL.FTZ R29, R23, 0.5 ;  /* 0x3f000000171d7820 */ /* 0x000fce0000410000 */
.L_x_8480:
[----:B------:R-:W-:Y:S05]  /*3400*/  BSYNC.RECONVERGENT B1 ;  /* 0x0000000000017941 */ /* 0x000fea0003800200 */
.L_x_8478:
        /* <DEDUP_REMOVED lines=35> */
.L_x_8474:
        /* <DEDUP_REMOVED lines=35> */
.L_x_8481:
[----:B------:R-:W-:-:S04]  /*3870*/  FADD.FTZ R23, -R30, 1 ;  /* 0x3f8000001e177421 */ /* 0x000fc80000010100 */
[----:B------:R-:W-:-:S06]  /*3880*/  FMUL.FTZ R20, R0, R23 ;  /* 0x0000001700147220 */ /* 0x000fcc0000410000 */
[----:B------:R-:W0:Y:S08]  /*3890*/  MUFU.SQRT R20, R20 ;  /* 0x0000001400147308 */ /* 0x000e300000002000 */
[----:B0-----:R-:W0:Y:S02]  /*38a0*/  MUFU.RCP R18, R20 ;  /* 0x0000001400127308 */ /* 0x001e240000001000 */
[----:B0-----:R-:W-:Y:S01]  /*38b0*/  FMUL.FTZ R18, R18, |R25| ;  /* 0x4000001912127220 */ /* 0x001fe20000410000 */
[----:B------:R-:W-:Y:S06]  /*38c0*/  BRA `(.L_x_8472) ;  /* 0x0000000000047947 */ /* 0x000fec0003800000 */
.L_x_8473:
[----:B------:R0:W1:Y:S02]  /*38d0*/  MUFU.SQRT R18, R3 ;  /* 0x0000000300127308 */ /* 0x0000640000002000 */
.L_x_8472:
[----:B------:R-:W-:Y:S05]  /*38e0*/  BSYNC.RECONVERGENT B0 ;  /* 0x0000000000007941 */ /* 0x000fea0003800200 */
.L_x_8471:
        /* <DEDUP_REMOVED lines=35> */
.L_x_8485:
        /* <DEDUP_REMOVED lines=23> */
.L_x_8491:
[----:B------:R-:W-:-:S04]  /*3c90*/  FADD.FTZ R2, R2, -R5 ;  /* 0x8000000502027221 */ /* 0x000fc80000010000 */
[----:B0-----:R-:W-:-:S07]  /*3ca0*/  FMUL.FTZ R3, R2, 0.5 ;  /* 0x3f00000002037820 */ /* 0x001fce0000410000 */
.L_x_8492:
[----:B------:R-:W-:Y:S05]  /*3cb0*/  BSYNC.RECONVERGENT B4 ;  /* 0x0000000000047941 */ /* 0x000fea0003800200 */
.L_x_8490:
[----:B------:R-:W-:Y:S01]  /*3cc0*/  FADD.FTZ R0, R3, R0 ;  /* 0x0000000003007221 */ /* 0x000fe20000010000 */
[----:B------:R-:W-:-:S04]  /*3cd0*/  FADD.FTZ R21, R30, R21 ;  /* 0x000000151e157221 */ /* 0x000fc80000010000 */
[----:B------:R-:W-:-:S04]  /*3ce0*/  FMUL.FTZ R0, R0, R21 ;  /* 0x0000001500007220 */ /* 0x000fc80000410000 */
[----:B------:R0:W2:Y:S01]  /*3cf0*/  MUFU.SQRT R19, R0 ;  /* 0x0000000000137308 */ /* 0x0000a20000002000 */
[----:B------:R-:W-:Y:S05]  /*3d00*/  BRA `(.L_x_8493) ;  /* 0x0000000000487947 */ /* 0x000fea0003800000 */
.L_x_8489:
        /* <DEDUP_REMOVED lines=12> */
.L_x_8488:
[----:B------:R-:W-:Y:S01]  /*3dd0*/  FADD.FTZ R0, R21, 1 ;  /* 0x3f80000015007421 */ /* 0x000fe20000010000 */
[----:B0-----:R-:W-:Y:S01]  /*3de0*/  MUFU.SQRT R3, R3 ;  /* 0x0000000300037308 */ /* 0x001fe20000002000 */
[----:B------:R-:W-:Y:S02]  /*3df0*/  MOV R30, 0x3f800000 ;  /* 0x3f800000001e7802 */ /* 0x000fe40000000f00 */
[----:B------:R-:W-:-:S06]  /*3e00*/  FMUL.FTZ R0, R0, 0.5 ;  /* 0x3f00000000007820 */ /* 0x000fcc0000410000 */
[----:B------:R-:W0:Y:S02]  /*3e10*/  MUFU.SQRT R0, R0 ;  /* 0x0000000000007308 */ /* 0x000e240000002000 */
[----:B0-----:R-:W-:-:S07]  /*3e20*/  FMUL.FTZ R19, R3, R0 ;  /* 0x0000000003137220 */ /* 0x001fce0000410000 */
.L_x_8493:
[----:B------:R-:W-:Y:S05]  /*3e30*/  BSYNC.RECONVERGENT B1 ;  /* 0x0000000000017941 */ /* 0x000fea0003800200 */
.L_x_8487:
[----:B------:R-:W-:Y:S05]  /*3e40*/  BRA `(.L_x_8494) ;  /* 0x0000000000087947 */ /* 0x000fea0003800000 */
.L_x_8484:
[----:B------:R-:W-:Y:S01]  /*3e50*/  FMUL.FTZ R19, R21, 16777216 ;  /* 0x4b80000015137820 */ /* 0x000fe20000410000 */
[----:B------:R-:W-:-:S07]  /*3e60*/  FMUL.FTZ R30, R30, 16777216 ;  /* 0x4b8000001e1e7820 */ /* 0x000fce0000410000 */
.L_x_8494:
[----:B------:R-:W-:Y:S05]  /*3e70*/  BSYNC.RELIABLE B0 ;  /* 0x0000000000007941 */ /* 0x000fea0003800100 */
.L_x_8483:
        /* <DEDUP_REMOVED lines=16> */
[----:B-1----:R-:W-:Y:S05]  /*3f80*/  CALL.REL.NOINC `($__internal_12_$__cuda_sm3x_div_rn_ftz_f32_slowpath) ;  /* 0x0000025800307944 */ /* 0x002fea0003c00000 */
.L_x_8496:
[----:B------:R-:W-:Y:S05]  /*3f90*/  BSYNC.RECONVERGENT B4 ;  /* 0x0000000000047941 */ /* 0x000fea0003800200 */
.L_x_8495:
        /* <DEDUP_REMOVED lines=28> */
.L_x_8486:
[----:B------:R-:W-:Y:S05]  /*4160*/  BSYNC.RECONVERGENT B3 ;  /* 0x0000000000037941 */ /* 0x000fea0003800200 */
.L_x_8482:
[----:B-1----:R-:W-:Y:S02]  /*4170*/  LOP3.LUT R19, R18, 0x80000000, R25, 0xb8, !PT ;  /* 0x8000000012137812 */ /* 0x002fe400078eb819 */
[----:B------:R-:W-:Y:S01]  /*4180*/  LOP3.LUT R18, R5, 0x80000000, R24, 0xb8, !PT ;  /* 0x8000000005127812 */ /* 0x000fe200078eb818 */
[----:B------:R-:W-:Y:S06]  /*4190*/  BRA `(.L_x_8468) ;  /* 0x0000001400147947 */ /* 0x000fec0003800000 */
.L_x_8470:
        /* <DEDUP_REMOVED lines=33> */
[----:B------:R-:W-:-:S07]  /*43b0*/  MOV R2, R0 ;  /* 0x0000000000027202 */ /* 0x000fce0000000f00 */
.L_x_8502:
[----:B------:R-:W-:Y:S05]  /*43c0*/  BSYNC.RECONVERGENT B4 ;  /* 0x0000000000047941 */ /* 0x000fea0003800200 */
.L_x_8501:
        /* <DEDUP_REMOVED lines=22> */
.L_x_8500:
        /* <DEDUP_REMOVED lines=29> */
.L_x_8505:
[----:B------:R-:W-:Y:S05]  /*4700*/  BSYNC.RECONVERGENT B4 ;  /* 0x0000000000047941 */ /* 0x000fea0003800200 */
.L_x_8504:
        /* <DEDUP_REMOVED lines=22> */
.L_x_8499:
        /* <DEDUP_REMOVED lines=32> */
[----:B------:R-:W-:Y:S05]  /*4a70*/  CALL.REL.NOINC `($__internal_12_$__cuda_sm3x_div_rn_ftz_f32_slowpath) ;  /* 0x0000024c00747944 */ /* 0x000fea0003c00000 */
.L_x_8507:
[----:B------:R-:W-:Y:S05]  /*4a80*/  BSYNC.RECONVERGENT B4 ;  /* 0x0000000000047941 */ /* 0x000fea0003800200 */
.L_x_8506:
        /* <DEDUP_REMOVED lines=22> */
.L_x_8498:
        /* <DEDUP_REMOVED lines=25> */
[----:B---3--:R-:W-:Y:S05]  /*4d80*/  CALL.REL.NOINC `($__internal_12_$__cuda_sm3x_div_rn_ftz_f32_slowpath) ;  /* 0x0000024800b07944 */ /* 0x008fea0003c00000 */
.L_x_8511:
[----:B------:R-:W-:Y:S05]  /*4d90*/  BSYNC.RECONVERGENT B4 ;  /* 0x0000000000047941 */ /* 0x000fea0003800200 */
.L_x_8510:
        /* <DEDUP_REMOVED lines=22> */
.L_x_8509:
        /* <DEDUP_REMOVED lines=29> */
.L_x_8513:
[----:B------:R-:W-:Y:S05]  /*50d0*/  BSYNC.RECONVERGENT B4 ;  /* 0x0000000000047941 */ /* 0x000fea0003800200 */
.L_x_8512:
        /* <DEDUP_REMOVED lines=22> */
.L_x_8508:
        /* <DEDUP_REMOVED lines=33> */
.L_x_8515:
[----:B------:R-:W-:Y:S05]  /*5450*/  BSYNC.RECONVERGENT B4 ;  /* 0x0000000000047941 */ /* 0x000fea0003800200 */
.L_x_8514:
        /* <DEDUP_REMOVED lines=21> */
.L_x_8503:
[----:B------:R-:W-:Y:S05]  /*55b0*/  BSYNC.RECONVERGENT B3 ;  /* 0x0000000000037941 */ /* 0x000fea0003800200 */
.L_x_8497:
[----:B------:R-:W-:Y:S01]  /*55c0*/  FADD.FTZ R0, R18, 0.69314718246459960938 ;  /* 0x3f31721812007421 */ /* 0x000fe20000010000 */
[----:B------:R-:W-:-:S04]  /*55d0*/  LOP3.LUT R18, R19, 0x80000000, R24, 0xb8, !PT ;  /* 0x8000000013127812 */ /* 0x000fc800078eb818 */
[----:B------:R-:W-:-:S07]  /*55e0*/  LOP3.LUT R19, R0, 0x80000000, R25, 0xb8, !PT ;  /* 0x8000000000137812 */ /* 0x000fce00078eb819 */
.L_x_8468:
[----:B------:R-:W-:Y:S05]  /*55f0*/  BSYNC.RECONVERGENT B2 ;  /* 0x0000000000027941 */ /* 0x000fea0003800200 */
.L_x_8467:
        /* <DEDUP_REMOVED lines=30> */
.L_x_8518:
        /* <DEDUP_REMOVED lines=73> */
.L_x_8525:
[----:B------:R-:W-:-:S04]  /*5c70*/  FADD.FTZ R20, -R0, R21 ;  /* 0x0000001500147221 */ /* 0x000fc80000010100 */
[----:B------:R-:W-:-:S07]  /*5c80*/  FMUL.FTZ R20, R20, 0.5 ;  /* 0x3f00000014147820 */ /* 0x000fce0000410000 */
.L_x_8526:
[----:B------:R-:W-:Y:S05]  /*5c90*/  BSYNC.RECONVERGENT B1 ;  /* 0x0000000000017941 */ /* 0x000fea0003800200 */
.L_x_8524:
        /* <DEDUP_REMOVED lines=11> */
.L_x_8528:
[----:B------:R-:W-:-:S04]  /*5d50*/  FADD.FTZ R23, R2, -R23 ;  /* 0x8000001702177221 */ /* 0x000fc80000010000 */
[----:B------:R-:W-:-:S07]  /*5d60*/  FMUL.FTZ R29, R23, 0.5 ;  /* 0x3f000000171d7820 */ /* 0x000fce0000410000 */
.L_x_8529:
[----:B------:R-:W-:Y:S05]  /*5d70*/  BSYNC.RECONVERGENT B1 ;  /* 0x0000000000017941 */ /* 0x000fea0003800200 */
.L_x_8527:
        /* <DEDUP_REMOVED lines=35> */
.L_x_8523:
        /* <DEDUP_REMOVED lines=35> */
.L_x_8530:
[----:B------:R-:W-:-:S04]  /*61e0*/  FADD.FTZ R23, -R30, 1 ;  /* 0x3f8000001e177421 */ /* 0x000fc80000010100 */
[----:B------:R-:W-:-:S06]  /*61f0*/  FMUL.FTZ R20, R0, R23 ;  /* 0x0000001700147220 */ /* 0x000fcc0000410000 */
[----:B------:R-:W0:Y:S08]  /*6200*/  MUFU.SQRT R20, R20 ;  /* 0x0000001400147308 */ /* 0x000e300000002000 */
[----:B0-----:R-:W0:Y:S02]  /*6210*/  MUFU.RCP R24, R20 ;  /* 0x0000001400187308 */ /* 0x001e240000001000 */
[----:B0-----:R-:W-:Y:S01]  /*6220*/  FMUL.FTZ R24, R24, |R27| ;  /* 0x4000001b18187220 */ /* 0x001fe20000410000 */
[----:B------:R-:W-:Y:S06]  /*6230*/  BRA `(.L_x_8521) ;  /* 0x0000000000047947 */ /* 0x000fec0003800000 */
.L_x_8522:
[----:B------:R0:W1:Y:S02]  /*6240*/  MUFU.SQRT R24, R3 ;  /* 0x0000000300187308 */ /* 0x0000640000002000 */
.L_x_8521:
[----:B------:R-:W-:Y:S05]  /*6250*/  BSYNC.RECONVERGENT B0 ;  /* 0x0000000000007941 */ /* 0x000fea0003800200 */
.L_x_8520:
        /* <DEDUP_REMOVED lines=35> */
.L_x_8534:
        /* <DEDUP_REMOVED lines=23> */
.L_x_8540:
[----:B------:R-:W-:-:S04]  /*6600*/  FADD.FTZ R0, R2, -R5 ;  /* 0x8000000502007221 */ /* 0x000fc80000010000 */
[----:B------:R-:W-:-:S07]  /*6610*/  FMUL.FTZ R0, R0, 0.5 ;  /* 0x3f00000000007820 */ /* 0x000fce0000410000 */
.L_x_8541:
[----:B------:R-:W-:Y:S05]  /*6620*/  BSYNC.RECONVERGENT B4 ;  /* 0x0000000000047941 */ /* 0x000fea0003800200 */
.L_x_8539:
[----:B------:R-:W-:Y:S01]  /*6630*/  FADD.FTZ R0, R0, R3 ;  /* 0x0000000300007221 */ /* 0x000fe20000010000 */
[----:B------:R-:W-:-:S04]  /*6640*/  FADD.FTZ R25, R30, R25 ;  /* 0x000000191e197221 */ /* 0x000fc80000010000 */
[----:B------:R-:W-:-:S06]  /*6650*/  FMUL.FTZ R25, R0, R25 ;  /* 0x0000001900197220 */ /* 0x000fcc0000410000 */
[----:B------:R-:W0:Y:S01]  /*6660*/  MUFU.SQRT R25, R25 ;  /* 0x0000001900197308 */ /* 0x000e220000002000 */
[----:B------:R-:W-:Y:S05]  /*6670*/  BRA `(.L_x_8542) ;  /* 0x0000000000487947 */ /* 0x000fea0003800000 */
.L_x_8538:
        /* <DEDUP_REMOVED lines=12> */
.L_x_8537:
[----:B------:R-:W-:Y:S01]  /*6740*/  FADD.FTZ R0, R25, 1 ;  /* 0x3f80000019007421 */ /* 0x000fe20000010000 */
[----:B0-----:R-:W-:Y:S01]  /*6750*/  MUFU.SQRT R3, R3 ;  /* 0x0000000300037308 */ /* 0x001fe20000002000 */
[----:B------:R-:W-:Y:S02]  /*6760*/  MOV R30, 0x3f800000 ;  /* 0x3f800000001e7802 */ /* 0x000fe40000000f00 */
[----:B------:R-:W-:-:S06]  /*6770*/  FMUL.FTZ R0, R0, 0.5 ;  /* 0x3f00000000007820 */ /* 0x000fcc0000410000 */
[----:B------:R-:W0:Y:S02]  /*6780*/  MUFU.SQRT R0, R0 ;  /* 0x0000000000007308 */ /* 0x000e240000002000 */
[----:B0-----:R-:W-:-:S07]  /*6790*/  FMUL.FTZ R25, R3, R0 ;  /* 0x0000000003197220 */ /* 0x001fce0000410000 */
.L_x_8542:
[----:B------:R-:W-:Y:S05]  /*67a0*/  BSYNC.RECONVERGENT B1 ;  /* 0x0000000000017941 */ /* 0x000fea0003800200 */
.L_x_8536:
[----:B------:R-:W-:Y:S05]  /*67b0*/  BRA `(.L_x_8543) ;  /* 0x0000000000087947 */ /* 0x000fea0003800000 */
.L_x_8533:
[----:B------:R-:W-:Y:S01]  /*67c0*/  FMUL.FTZ R25, R25, 16777216 ;  /* 0x4b80000019197820 */ /* 0x000fe20000410000 */
[----:B------:R-:W-:-:S07]  /*67d0*/  FMUL.FTZ R30, R30, 16777216 ;  /* 0x4b8000001e1e7820 */ /* 0x000fce0000410000 */
.L_x_8543:
[----:B------:R-:W-:Y:S05]  /*67e0*/  BSYNC.RELIABLE B0 ;  /* 0x0000000000007941 */ /* 0x000fea0003800100 */
.L_x_8532:
        /* <DEDUP_REMOVED lines=17> */
.L_x_8545:
[----:B------:R-:W-:Y:S05]  /*6900*/  BSYNC.RECONVERGENT B4 ;  /* 0x0000000000047941 */ /* 0x000fea0003800200 */
.L_x_8544:
        /* <DEDUP_REMOVED lines=28> */
.L_x_8535:
[----:B------:R-:W-:Y:S05]  /*6ad0*/  BSYNC.RECONVERGENT B3 ;  /* 0x0000000000037941 */ /* 0x000fea0003800200 */
.L_x_8531:
[----:B-1----:R-:W-:Y:S02]  /*6ae0*/  LOP3.LUT R25, R24, 0x80000000, R27, 0xb8, !PT ;  /* 0x8000000018197812 */ /* 0x002fe400078eb81b */
[----:B------:R-:W-:Y:S01]  /*6af0*/  LOP3.LUT R24, R5, 0x80000000, R26, 0xb8, !PT ;  /* 0x8000000005187812 */ /* 0x000fe200078eb81a */
[----:B------:R-:W-:Y:S06]  /*6b00*/  BRA `(.L_x_8517) ;  /* 0x0000001400147947 */ /* 0x000fec0003800000 */
.L_x_8519:
        /* <DEDUP_REMOVED lines=34> */
.L_x_8551:
[----:B------:R-:W-:Y:S05]  /*6d30*/  BSYNC.RECONVERGENT B4 ;  /* 0x0000000000047941 */ /* 0x000fea0003800200 */
.L_x_8550:
        /* <DEDUP_REMOVED lines=22> */
.L_x_8549:
        /* <DEDUP_REMOVED lines=29> */
.L_x_8554:
[----:B------:R-:W-:Y:S05]  /*7070*/  BSYNC.RECONVERGENT B4 ;  /* 0x0000000000047941 */ /* 0x000fea0003800200 */
.L_x_8553:
        /* <DEDUP_REMOVED lines=22> */
.L_x_8548:
        /* <DEDUP_REMOVED lines=33> */
.L_x_8556:
[----:B------:R-:W-:Y:S05]  /*73f0*/  BSYNC.RECONVERGENT B4 ;  /* 0x0000000000047941 */ /* 0x000fea0003800200 */
.L_x_8555:
        /* <DEDUP_REMOVED lines=22> */
.L_x_8547:
        /* <DEDUP_REMOVED lines=26> */
.L_x_8560:
[----:B------:R-:W-:Y:S05]  /*7700*/  BSYNC.RECONVERGENT B4 ;  /* 0x0000000000047941 */ /* 0x000fea0003800200 */
.L_x_8559:
        /* <DEDUP_REMOVED lines=22> */
.L_x_8558:
        /* <DEDUP_REMOVED lines=29> */
.L_x_8562:
[----:B------:R-:W-:Y:S05]  /*7a40*/  BSYNC.RECONVERGENT B4 ;  /* 0x0000000000047941 */ /* 0x000fea0003800200 */
.L_x_8561:
        /* <DEDUP_REMOVED lines=22> */
.L_x_8557:
        /* <DEDUP_REMOVED lines=33> */
.L_x_8564:
[----:B------:R-:W-:Y:S05]  /*7dc0*/  BSYNC.RECONVERGENT B4 ;  /* 0x0000000000047941 */ /* 0x000fea0003800200 */
.L_x_8563:
        /* <DEDUP_REMOVED lines=21> */
.L_x_8552:
[----:B------:R-:W-:Y:S05]  /*7f20*/  BSYNC.RECONVERGENT B3 ;  /* 0x0000000000037941 */ /* 0x000fea0003800200 */
.L_x_8546:
[----:B------:R-:W-:Y:S01]  /*7f30*/  FADD.FTZ R0, R24, 0.69314718246459960938 ;  /* 0x3f31721818007421 */ /* 0x000fe20000010000 */
[----:B------:R-:W-:-:S04]  /*7f40*/  LOP3.LUT R24, R25, 0x80000000, R26, 0xb8, !PT ;  /* 0x8000000019187812 */ /* 0x000fc800078eb81a */
[----:B------:R-:W-:-:S07]  /*7f50*/  LOP3.LUT R25, R0, 0x80000000, R27, 0xb8, !PT ;  /* 0x8000000000197812 */ /* 0x000fce00078eb81b */
.L_x_8517:
[----:B------:R-:W-:Y:S05]  /*7f60*/  BSYNC.RECONVERGENT B2 ;  /* 0x0000000000027941 */ /* 0x000fea0003800200 */
.L_x_8516:
        /* <DEDUP_REMOVED lines=29> */
.L_x_8567:
        /* <DEDUP_REMOVED lines=73> */
.L_x_8574:
[----:B------:R-:W-:-:S04]  /*85d0*/  FADD.FTZ R20, -R0, R21 ;  /* 0x0000001500147221 */ /* 0x000fc80000010100 */
[----:B------:R-:W-:-:S07]  /*85e0*/  FMUL.FTZ R20, R20, 0.5 ;  /* 0x3f00000014147820 */ /* 0x000fce0000410000 */
.L_x_8575:
[----:B------:R-:W-:Y:S05]  /*85f0*/  BSYNC.RECONVERGENT B1 ;  /* 0x0000000000017941 */ /* 0x000fea0003800200 */
.L_x_8573:
        /* <DEDUP_REMOVED lines=11> */
.L_x_8577:
[----:B------:R-:W-:-:S04]  /*86b0*/  FADD.FTZ R23, R2, -R23 ;  /* 0x8000001702177221 */ /* 0x000fc80000010000 */
[----:B------:R-:W-:-:S07]  /*86c0*/  FMUL.FTZ R29, R23, 0.5 ;  /* 0x3f000000171d7820 */ /* 0x000fce0000410000 */
.L_x_8578:
[----:B------:R-:W-:Y:S05]  /*86d0*/  BSYNC.RECONVERGENT B1 ;  /* 0x0000000000017941 */ /* 0x000fea0003800200 */
.L_x_8576:
        /* <DEDUP_REMOVED lines=35> */
.L_x_8572:
        /* <DEDUP_REMOVED lines=35> */
.L_x_8579:
[----:B------:R-:W-:-:S04]  /*8b40*/  FADD.FTZ R23, -R30, 1 ;  /* 0x3f8000001e177421 */ /* 0x000fc80000010100 */
[----:B------:R-:W-:-:S06]  /*8b50*/  FMUL.FTZ R20, R0, R23 ;  /* 0x0000001700147220 */ /* 0x000fcc0000410000 */
[----:B------:R-:W0:Y:S08]  /*8b60*/  MUFU.SQRT R20, R20 ;  /* 0x0000001400147308 */ /* 0x000e300000002000 */
[----:B0-----:R-:W0:Y:S02]  /*8b70*/  MUFU.RCP R26, R20 ;  /* 0x00000014001a7308 */ /* 0x001e240000001000 */
[----:B0-----:R-:W-:Y:S01]  /*8b80*/  FMUL.FTZ R26, R26, |R7| ;  /* 0x400000071a1a7220 */ /* 0x001fe20000410000 */
[----:B------:R-:W-:Y:S06]  /*8b90*/  BRA `(.L_x_8570) ;  /* 0x0000000000047947 */ /* 0x000fec0003800000 */
.L_x_8571:
[----:B------:R0:W1:Y:S02]  /*8ba0*/  MUFU.SQRT R26, R3 ;  /* 0x00000003001a7308 */ /* 0x0000640000002000 */
.L_x_8570:
[----:B------:R-:W-:Y:S05]  /*8bb0*/  BSYNC.RECONVERGENT B0 ;  /* 0x0000000000007941 */ /* 0x000fea0003800200 */
.L_x_8569:
        /* <DEDUP_REMOVED lines=35> */
.L_x_8583:
        /* <DEDUP_REMOVED lines=23> */
.L_x_8589:
[----:B------:R-:W-:-:S04]  /*8f60*/  FADD.FTZ R2, R2, -R5 ;  /* 0x8000000502027221 */ /* 0x000fc80000010000 */
[----:B0-----:R-:W-:-:S07]  /*8f70*/  FMUL.FTZ R3, R2, 0.5 ;  /* 0x3f00000002037820 */ /* 0x001fce0000410000 */
.L_x_8590:
[----:B------:R-:W-:Y:S05]  /*8f80*/  BSYNC.RECONVERGENT B4 ;  /* 0x0000000000047941 */ /* 0x000fea0003800200 */
.L_x_8588:
[----:B------:R-:W-:Y:S01]  /*8f90*/  FADD.FTZ R0, R3, R0 ;  /* 0x0000000003007221 */ /* 0x000fe20000010000 */
[----:B------:R-:W-:-:S04]  /*8fa0*/  FADD.FTZ R27, R30, R27 ;  /* 0x0000001b1e1b7221 */ /* 0x000fc80000010000 */
[----:B------:R-:W-:-:S06]  /*8fb0*/  FMUL.FTZ R27, R0, R27 ;  /* 0x0000001b001b7220 */ /* 0x000fcc0000410000 */
[----:B------:R-:W0:Y:S01]  /*8fc0*/  MUFU.SQRT R27, R27 ;  /* 0x0000001b001b7308 */ /* 0x000e220000002000 */
[----:B------:R-:W-:Y:S05]  /*8fd0*/  BRA `(.L_x_8591) ;  /* 0x0000000000487947 */ /* 0x000fea0003800000 */
.L_x_8587:
        /* <DEDUP_REMOVED lines=12> */
.L_x_8586:
[----:B------:R-:W-:Y:S01]  /*90a0*/  FADD.FTZ R0, R27, 1 ;  /* 0x3f8000001b007421 */ /* 0x000fe20000010000 */
[----:B0-----:R-:W-:Y:S01]  /*90b0*/  MUFU.SQRT R3, R3 ;  /* 0x0000000300037308 */ /* 0x001fe20000002000 */
[----:B------:R-:W-:Y:S02]  /*90c0*/  MOV R30, 0x3f800000 ;  /* 0x3f800000001e7802 */ /* 0x000fe40000000f00 */
[----:B------:R-:W-:-:S06]  /*90d0*/  FMUL.FTZ R0, R0, 0.5 ;  /* 0x3f00000000007820 */ /* 0x000fcc0000410000 */
[----:B------:R-:W0:Y:S02]  /*90e0*/  MUFU.SQRT R0, R0 ;  /* 0x0000000000007308 */ /* 0x000e240000002000 */
[----:B0-----:R-:W-:-:S07]  /*90f0*/  FMUL.FTZ R27, R3, R0 ;  /* 0x00000000031b7220 */ /* 0x001fce0000410000 */
.L_x_8591:
[----:B------:R-:W-:Y:S05]  /*9100*/  BSYNC.RECONVERGENT B1 ;  /* 0x0000000000017941 */ /* 0x000fea0003800200 */
.L_x_8585:
[----:B------:R-:W-:Y:S05]  /*9110*/  BRA `(.L_x_8592) ;  /* 0x0000000000087947 */ /* 0x000fea0003800000 */
.L_x_8582:
[----:B------:R-:W-:Y:S01]  /*9120*/  FMUL.FTZ R27, R27, 16777216 ;  /* 0x4b8000001b1b7820 */ /* 0x000fe20000410000 */
[----:B------:R-:W-:-:S07]  /*9130*/  FMUL.FTZ R30, R30, 16777216 ;  /* 0x4b8000001e1e7820 */ /* 0x000fce0000410000 */
.L_x_8592:
[----:B------:R-:W-:Y:S05]  /*9140*/  BSYNC.RELIABLE B0 ;  /* 0x0000000000007941 */ /* 0x000fea0003800100 */
.L_x_8581:
        /* <DEDUP_REMOVED lines=17> */
.L_x_8594:
[----:B------:R-:W-:Y:S05]  /*9260*/  BSYNC.RECONVERGENT B4 ;  /* 0x0000000000047941 */ /* 0x000fea0003800200 */
.L_x_8593:
        /* <DEDUP_REMOVED lines=28> */
.L_x_8584:
[----:B------:R-:W-:Y:S05]  /*9430*/  BSYNC.RECONVERGENT B3 ;  /* 0x0000000000037941 */ /* 0x000fea0003800200 */
.L_x_8580:
[----:B-1----:R-:W-:Y:S02]  /*9440*/  LOP3.LUT R27, R26, 0x80000000, R7, 0xb8, !PT ;  /* 0x800000001a1b7812 */ /* 0x002fe400078eb807 */
[----:B------:R-:W-:Y:S01]  /*9450*/  LOP3.LUT R26, R5, 0x80000000, R6, 0xb8, !PT ;  /* 0x80000000051a7812 */ /* 0x000fe200078eb806 */
[----:B------:R-:W-:Y:S06]  /*9460*/  BRA `(.L_x_8566) ;  /* 0x0000001400147947 */ /* 0x000fec0003800000 */
.L_x_8568:
        /* <DEDUP_REMOVED lines=34> */
.L_x_8600:
[----:B------:R-:W-:Y:S05]  /*9690*/  BSYNC.RECONVERGENT B4 ;  /* 0x0000000000047941 */ /* 0x000fea0003800200 */
.L_x_8599:
        /* <DEDUP_REMOVED lines=22> */
.L_x_8598:
        /* <DEDUP_REMOVED lines=29> */
.L_x_8603:
[----:B------:R-:W-:Y:S05]  /*99d0*/  BSYNC.RECONVERGENT B4 ;  /* 0x0000000000047941 */ /* 0x000fea0003800200 */
.L_x_8602:
        /* <DEDUP_REMOVED lines=22> */
.L_x_8597:
        /* <DEDUP_REMOVED lines=33> */
.L_x_8605:
[----:B------:R-:W-:Y:S05]  /*9d50*/  BSYNC.RECONVERGENT B4 ;  /* 0x0000000000047941 */ /* 0x000fea0003800200 */
.L_x_8604:
        /* <DEDUP_REMOVED lines=22> */
.L_x_8596:
        /* <DEDUP_REMOVED lines=26> */
.L_x_8609:
[----:B------:R-:W-:Y:S05]  /*a060*/  BSYNC.RECONVERGENT B4 ;  /* 0x0000000000047941 */ /* 0x000fea0003800200 */
.L_x_8608:
        /* <DEDUP_REMOVED lines=22> */
.L_x_8607:
        /* <DEDUP_REMOVED lines=29> */
.L_x_8611:
[----:B------:R-:W-:Y:S05]  /*a3a0*/  BSYNC.RECONVERGENT B4 ;  /* 0x0000000000047941 */ /* 0x000fea0003800200 */
.L_x_8610:
        /* <DEDUP_REMOVED lines=22> */
.L_x_8606:
        /* <DEDUP_REMOVED lines=33> */
.L_x_8613:
[----:B------:R-:W-:Y:S05]  /*a720*/  BSYNC.RECONVERGENT B4 ;  /* 0x0000000000047941 */ /* 0x000fea0003800200 */
.L_x_8612:
        /* <DEDUP_REMOVED lines=21> */
.L_x_8601:
[----:B------:R-:W-:Y:S05]  /*a880*/  BSYNC.RECONVERGENT B3 ;  /* 0x0000000000037941 */ /* 0x000fea0003800200 */
.L_x_8595:
[----:B------:R-:W-:Y:S01]  /*a890*/  FADD.FTZ R0, R26, 0.69314718246459960938 ;  /* 0x3f3172181a007421 */ /* 0x000fe20000010000 */
[----:B------:R-:W-:-:S04]  /*a8a0*/  LOP3.LUT R26, R27, 0x80000000, R6, 0xb8, !PT ;  /* 0x800000001b1a7812 */ /* 0x000fc800078eb806 */
[----:B------:R-:W-:-:S07]  /*a8b0*/  LOP3.LUT R27, R0, 0x80000000, R7, 0xb8, !PT ;  /* 0x80000000001b7812 */ /* 0x000fce00078eb807 */
.L_x_8566:
[----:B------:R-:W-:Y:S05]  /*a8c0*/  BSYNC.RECONVERGENT B2 ;  /* 0x0000000000027941 */ /* 0x000fea0003800200 */
.L_x_8565:
        /* <DEDUP_REMOVED lines=30> */
.L_x_8616:
        /* <DEDUP_REMOVED lines=73> */
.L_x_8623:
[----:B------:R-:W-:-:S04]  /*af40*/  FADD.FTZ R6, -R0, R7 ;  /* 0x0000000700067221 */ /* 0x000fc80000010100 */
[----:B------:R-:W-:-:S07]  /*af50*/  FMUL.FTZ R6, R6, 0.5 ;  /* 0x3f00000006067820 */ /* 0x000fce0000410000 */
.L_x_8624:
[----:B------:R-:W-:Y:S05]  /*af60*/  BSYNC.RECONVERGENT B1 ;  /* 0x0000000000017941 */ /* 0x000fea0003800200 */
.L_x_8622:
        /* <DEDUP_REMOVED lines=11> */
.L_x_8626:
[----:B------:R-:W-:-:S04]  /*b020*/  FADD.FTZ R23, R2, -R23 ;  /* 0x8000001702177221 */ /* 0x000fc80000010000 */
[----:B------:R-:W-:-:S07]  /*b030*/  FMUL.FTZ R29, R23, 0.5 ;  /* 0x3f000000171d7820 */ /* 0x000fce0000410000 */
.L_x_8627:
[----:B------:R-:W-:Y:S05]  /*b040*/  BSYNC.RECONVERGENT B1 ;  /* 0x0000000000017941 */ /* 0x000fea0003800200 */
.L_x_8625:
        /* <DEDUP_REMOVED lines=35> */
.L_x_8621:
        /* <DEDUP_REMOVED lines=35> */
.L_x_8628:
[----:B------:R-:W-:-:S04]  /*b4b0*/  FADD.FTZ R23, -R30, 1 ;  /* 0x3f8000001e177421 */ /* 0x000fc80000010100 */
[----:B------:R-:W-:-:S06]  /*b4c0*/  FMUL.FTZ R20, R0, R23 ;  /* 0x0000001700147220 */ /* 0x000fcc0000410000 */
[----:B------:R-:W0:Y:S08]  /*b4d0*/  MUFU.SQRT R20, R20 ;  /* 0x0000001400147308 */ /* 0x000e300000002000 */
[----:B0-----:R-:W0:Y:S02]  /*b4e0*/  MUFU.RCP R6, R20 ;  /* 0x0000001400067308 */ /* 0x001e240000001000 */
[----:B0-----:R-:W-:Y:S01]  /*b4f0*/  FMUL.FTZ R6, R6, |R9| ;  /* 0x4000000906067220 */ /* 0x001fe20000410000 */
[----:B------:R-:W-:Y:S06]  /*b500*/  BRA `(.L_x_8619) ;  /* 0x0000000000047947 */ /* 0x000fec0003800000 */
.L_x_8620:
[----:B------:R0:W1:Y:S02]  /*b510*/  MUFU.SQRT R6, R3 ;  /* 0x0000000300067308 */ /* 0x0000640000002000 */
.L_x_8619:
[----:B------:R-:W-:Y:S05]  /*b520*/  BSYNC.RECONVERGENT B0 ;  /* 0x0000000000007941 */ /* 0x000fea0003800200 */
.L_x_8618:
        /* <DEDUP_REMOVED lines=35> */
.L_x_8632:
        /* <DEDUP_REMOVED lines=23> */
.L_x_8638:
[----:B------:R-:W-:-:S04]  /*b8d0*/  FADD.FTZ R0, R2, -R5 ;  /* 0x8000000502007221 */ /* 0x000fc80000010000 */
[----:B------:R-:W-:-:S07]  /*b8e0*/  FMUL.FTZ R0, R0, 0.5 ;  /* 0x3f00000000007820 */ /* 0x000fce0000410000 */
.L_x_8639:
[----:B------:R-:W-:Y:S05]  /*b8f0*/  BSYNC.RECONVERGENT B4 ;  /* 0x0000000000047941 */ /* 0x000fea0003800200 */
.L_x_8637:
[----:B------:R-:W-:Y:S01]  /*b900*/  FADD.FTZ R0, R0, R3 ;  /* 0x0000000300007221 */ /* 0x000fe20000010000 */
[----:B------:R-:W-:-:S04]  /*b910*/  FADD.FTZ R21, R30, R21 ;  /* 0x000000151e157221 */ /* 0x000fc80000010000 */
[----:B------:R-:W-:-:S04]  /*b920*/  FMUL.FTZ R0, R0, R21 ;  /* 0x0000001500007220 */ /* 0x000fc80000410000 */
[----:B------:R0:W2:Y:S01]  /*b930*/  MUFU.SQRT R7, R0 ;  /* 0x0000000000077308 */ /* 0x0000a20000002000 */
[----:B------:R-:W-:Y:S05]  /*b940*/  BRA `(.L_x_8640) ;  /* 0x0000000000487947 */ /* 0x000fea0003800000 */
.L_x_8636:
        /* <DEDUP_REMOVED lines=12> */
.L_x_8635:
[----:B------:R-:W-:Y:S01]  /*ba10*/  FADD.FTZ R0, R21, 1 ;  /* 0x3f80000015007421 */ /* 0x000fe20000010000 */
[----:B0-----:R-:W-:Y:S01]  /*ba20*/  MUFU.SQRT R3, R3 ;  /* 0x0000000300037308 */ /* 0x001fe20000002000 */
[----:B------:R-:W-:Y:S02]  /*ba30*/  MOV R30, 0x3f800000 ;  /* 0x3f800000001e7802 */ /* 0x000fe40000000f00 */
[----:B------:R-:W-:-:S06]  /*ba40*/  FMUL.FTZ R0, R0, 0.5 ;  /* 0x3f00000000007820 */ /* 0x000fcc0000410000 */
[----:B------:R-:W0:Y:S02]  /*ba50*/  MUFU.SQRT R0, R0 ;  /* 0x0000000000007308 */ /* 0x000e240000002000 */
[----:B0-----:R-:W-:-:S07]  /*ba60*/  FMUL.FTZ R7, R3, R0 ;  /* 0x0000000003077220 */ /* 0x001fce0000410000 */
.L_x_8640:
[----:B------:R-:W-:Y:S05]  /*ba70*/  BSYNC.RECONVERGENT B1 ;  /* 0x0000000000017941 */ /* 0x000fea0003800200 */
.L_x_8634:
[----:B------:R-:W-:Y:S05]  /*ba80*/  BRA `(.L_x_8641) ;  /* 0x0000000000087947 */ /* 0x000fea0003800000 */
.L_x_8631:
[----:B------:R-:W-:Y:S01]  /*ba90*/  FMUL.FTZ R7, R21, 16777216 ;  /* 0x4b80000015077820 */ /* 0x000fe20000410000 */
[----:B------:R-:W-:-:S07]  /*baa0*/  FMUL.FTZ R30, R30, 16777216 ;  /* 0x4b8000001e1e7820 */ /* 0x000fce0000410000 */
.L_x_8641:
[----:B------:R-:W-:Y:S05]  /*bab0*/  BSYNC.RELIABLE B0 ;  /* 0x0000000000007941 */ /* 0x000fea0003800100 */
.L_x_8630:
        /* <DEDUP_REMOVED lines=17> */
.L_x_8643:
[----:B------:R-:W-:Y:S05]  /*bbd0*/  BSYNC.RECONVERGENT B4 ;  /* 0x0000000000047941 */ /* 0x000fea0003800200 */
.L_x_8642:
        /* <DEDUP_REMOVED lines=28> */
.L_x_8633:
[----:B------:R-:W-:Y:S05]  /*bda0*/  BSYNC.RECONVERGENT B3 ;  /* 0x0000000000037941 */ /* 0x000fea0003800200 */
.L_x_8629:
[----:B-1----:R-:W-:Y:S02]  /*bdb0*/  LOP3.LUT R7, R6, 0x80000000, R9, 0xb8, !PT ;  /* 0x8000000006077812 */ /* 0x002fe400078eb809 */
[----:B------:R-:W-:Y:S01]  /*bdc0*/  LOP3.LUT R6, R5, 0x80000000, R8, 0xb8, !PT ;  /* 0x8000000005067812 */ /* 0x000fe200078eb808 */
[----:B------:R-:W-:Y:S06]  /*bdd0*/  BRA `(.L_x_8615) ;  /* 0x0000001400147947 */ /* 0x000fec0003800000 */
.L_x_8617:
        /* <DEDUP_REMOVED lines=34> */
.L_x_8649:
[----:B------:R-:W-:Y:S05]  /*c000*/  BSYNC.RECONVERGENT B4 ;  /* 0x0000000000047941 */ /* 0x000fea0003800200 */
.L_x_8648:
        /* <DEDUP_REMOVED lines=22> */
.L_x_8647:
        /* <DEDUP_REMOVED lines=29> */
.L_x_8652:
[----:B------:R-:W-:Y:S05]  /*c340*/  BSYNC.RECONVERGENT B4 ;  /* 0x0000000000047941 */ /* 0x000fea0003800200 */
.L_x_8651:
        /* <DEDUP_REMOVED lines=22> */
.L_x_8646:
        /* <DEDUP_REMOVED lines=33> */
.L_x_8654:
[----:B------:R-:W-:Y:S05]  /*c6c0*/  BSYNC.RECONVERGENT B4 ;  /* 0x0000000000047941 */ /* 0x000fea0003800200 */
.L_x_8653:
        /* <DEDUP_REMOVED lines=22> */
.L_x_8645:
        /* <DEDUP_REMOVED lines=26> */
.L_x_8658:
[----:B------:R-:W-:Y:S05]  /*c9d0*/  BSYNC.RECONVERGENT B4 ;  /* 0x0000000000047941 */ /* 0x000fea0003800200 */
.L_x_8657:
        /* <DEDUP_REMOVED lines=22> */
.L_x_8656:
        /* <DEDUP_REMOVED lines=29> */
.L_x_8660:
[----:B------:R-:W-:Y:S05]  /*cd10*/  BSYNC.RECONVERGENT B4 ;  /* 0x0000000000047941 */ /* 0x000fea0003800200 */
.L_x_8659:
        /* <DEDUP_REMOVED lines=22> */
.L_x_8655:
        /* <DEDUP_REMOVED lines=33> */
.L_x_8662:
[----:B------:R-:W-:Y:S05]  /*d090*/  BSYNC.RECONVERGENT B4 ;  /* 0x0000000000047941 */ /* 0x000fea0003800200 */
.L_x_8661:
        /* <DEDUP_REMOVED lines=21> */
.L_x_8650:
[----:B------:R-:W-:Y:S05]  /*d1f0*/  BSYNC.RECONVERGENT B3 ;  /* 0x0000000000037941 */ /* 0x000fea0003800200 */
.L_x_8644:
[----:B------:R-:W-:Y:S01]  /*d200*/  FADD.FTZ R0, R6, 0.69314718246459960938 ;  /* 0x3f31721806007421 */ /* 0x000fe20000010000 */
[----:B------:R-:W-:-:S04]  /*d210*/  LOP3.LUT R6, R7, 0x80000000, R8, 0xb8, !PT ;  /* 0x8000000007067812 */ /* 0x000fc800078eb808 */
[----:B------:R-:W-:-:S07]  /*d220*/  LOP3.LUT R7, R0, 0x80000000, R9, 0xb8, !PT ;  /* 0x8000000000077812 */ /* 0x000fce00078eb809 */
.L_x_8615:
[----:B------:R-:W-:Y:S05]  /*d230*/  BSYNC.RECONVERGENT B2 ;  /* 0x0000000000027941 */ /* 0x000fea0003800200 */
.L_x_8614:
        /* <DEDUP_REMOVED lines=29> */
.L_x_8665:
        /* <DEDUP_REMOVED lines=73> */
.L_x_8672:
[----:B------:R-:W-:-:S04]  /*d8a0*/  FADD.FTZ R8, -R0, R9 ;  /* 0x0000000900087221 */ /* 0x000fc80000010100 */
[----:B------:R-:W-:-:S07]  /*d8b0*/  FMUL.FTZ R8, R8, 0.5 ;  /* 0x3f00000008087820 */ /* 0x000fce0000410000 */
.L_x_8673:
[----:B------:R-:W-:Y:S05]  /*d8c0*/  BSYNC.RECONVERGENT B1 ;  /* 0x0000000000017941 */ /* 0x000fea0003800200 */
.L_x_8671:
        /* <DEDUP_REMOVED lines=11> */
.L_x_8675:
[----:B------:R-:W-:-:S04]  /*d980*/  FADD.FTZ R23, R2, -R23 ;  /* 0x8000001702177221 */ /* 0x000fc80000010000 */
[----:B------:R-:W-:-:S07]  /*d990*/  FMUL.FTZ R29, R23, 0.5 ;  /* 0x3f000000171d7820 */ /* 0x000fce0000410000 */
.L_x_8676:
[----:B------:R-:W-:Y:S05]  /*d9a0*/  BSYNC.RECONVERGENT B1 ;  /* 0x0000000000017941 */ /* 0x000fea0003800200 */
.L_x_8674:
        /* <DEDUP_REMOVED lines=35> */
.L_x_8670:
        /* <DEDUP_REMOVED lines=35> */
.L_x_8677:
[----:B------:R-:W-:-:S04]  /*de10*/  FADD.FTZ R23, -R30, 1 ;  /* 0x3f8000001e177421 */ /* 0x000fc80000010100 */
[----:B------:R-:W-:-:S06]  /*de20*/  FMUL.FTZ R20, R0, R23 ;  /* 0x0000001700147220 */ /* 0x000fcc0000410000 */
[----:B------:R-:W0:Y:S08]  /*de30*/  MUFU.SQRT R20, R20 ;  /* 0x0000001400147308 */ /* 0x000e300000002000 */
[----:B0-----:R-:W0:Y:S02]  /*de40*/  MUFU.RCP R8, R20 ;  /* 0x0000001400087308 */ /* 0x001e240000001000 */
[----:B0-----:R-:W-:Y:S01]  /*de50*/  FMUL.FTZ R8, R8, |R11| ;  /* 0x4000000b08087220 */ /* 0x001fe20000410000 */
[----:B------:R-:W-:Y:S06]  /*de60*/  BRA `(.L_x_8668) ;  /* 0x0000000000047947 */ /* 0x000fec0003800000 */
.L_x_8669:
[----:B------:R0:W1:Y:S02]  /*de70*/  MUFU.SQRT R8, R3 ;  /* 0x0000000300087308 */ /* 0x0000640000002000 */
.L_x_8668:
[----:B------:R-:W-:Y:S05]  /*de80*/  BSYNC.RECONVERGENT B0 ;  /* 0x0000000000007941 */ /* 0x000fea0003800200 */
.L_x_8667:
        /* <DEDUP_REMOVED lines=35> */
.L_x_8681:
        /* <DEDUP_REMOVED lines=23> */
.L_x_8687:
[----:B------:R-:W-:-:S04]  /*e230*/  FADD.FTZ R2, R2, -R5 ;  /* 0x8000000502027221 */ /* 0x000fc80000010000 */
[----:B0-----:R-:W-:-:S07]  /*e240*/  FMUL.FTZ R3, R2, 0.5 ;  /* 0x3f00000002037820 */ /* 0x001fce0000410000 */
.L_x_8688:
[----:B------:R-:W-:Y:S05]  /*e250*/  BSYNC.RECONVERGENT B4 ;  /* 0x0000000000047941 */ /* 0x000fea0003800200 */
.L_x_8686:
[----:B------:R-:W-:Y:S01]  /*e260*/  FADD.FTZ R0, R3, R0 ;  /* 0x0000000003007221 */ /* 0x000fe20000010000 */
[----:B------:R-:W-:-:S04]  /*e270*/  FADD.FTZ R21, R30, R21 ;  /* 0x000000151e157221 */ /* 0x000fc80000010000 */
[----:B------:R-:W-:-:S04]  /*e280*/  FMUL.FTZ R0, R0, R21 ;  /* 0x0000001500007220 */ /* 0x000fc80000410000 */
[----:B------:R0:W2:Y:S01]  /*e290*/  MUFU.SQRT R9, R0 ;  /* 0x0000000000097308 */ /* 0x0000a20000002000 */
[----:B------:R-:W-:Y:S05]  /*e2a0*/  BRA `(.L_x_8689) ;  /* 0x0000000000487947 */ /* 0x000fea0003800000 */
.L_x_8685:
        /* <DEDUP_REMOVED lines=12> */
.L_x_8684:
[----:B------:R-:W-:Y:S01]  /*e370*/  FADD.FTZ R0, R21, 1 ;  /* 0x3f80000015007421 */ /* 0x000fe20000010000 */
[----:B0-----:R-:W-:Y:S01]  /*e380*/  MUFU.SQRT R3, R3 ;  /* 0x0000000300037308 */ /* 0x001fe20000002000 */
[----:B------:R-:W-:Y:S02]  /*e390*/  MOV R30, 0x3f800000 ;  /* 0x3f800000001e7802 */ /* 0x000fe40000000f00 */
[----:B------:R-:W-:-:S06]  /*e3a0*/  FMUL.FTZ R0, R0, 0.5 ;  /* 0x3f00000000007820 */ /* 0x000fcc0000410000 */
[----:B------:R-:W0:Y:S02]  /*e3b0*/  MUFU.SQRT R0, R0 ;  /* 0x0000000000007308 */ /* 0x000e240000002000 */
[----:B0-----:R-:W-:-:S07]  /*e3c0*/  FMUL.FTZ R9, R3, R0 ;  /* 0x0000000003097220 */ /* 0x001fce0000410000 */
.L_x_8689:
[----:B------:R-:W-:Y:S05]  /*e3d0*/  BSYNC.RECONVERGENT B1 ;  /* 0x0000000000017941 */ /* 0x000fea0003800200 */
.L_x_8683:
[----:B------:R-:W-:Y:S05]  /*e3e0*/  BRA `(.L_x_8690) ;  /* 0x0000000000087947 */ /* 0x000fea0003800000 */
.L_x_8680:
[----:B------:R-:W-:Y:S01]  /*e3f0*/  FMUL.FTZ R9, R21, 16777216 ;  /* 0x4b80000015097820 */ /* 0x000fe20000410000 */
[----:B------:R-:W-:-:S07]  /*e400*/  FMUL.FTZ R30, R30, 16777216 ;  /* 0x4b8000001e1e7820 */ /* 0x000fce0000410000 */
.L_x_8690:
[----:B------:R-:W-:Y:S05]  /*e410*/  BSYNC.RELIABLE B0 ;  /* 0x0000000000007941 */ /* 0x000fea0003800100 */
.L_x_8679:
        /* <DEDUP_REMOVED lines=17> */
.L_x_8692:
[----:B------:R-:W-:Y:S05]  /*e530*/  BSYNC.RECONVERGENT B4 ;  /* 0x0000000000047941 */ /* 0x000fea0003800200 */
.L_x_8691:
        /* <DEDUP_REMOVED lines=28> */
.L_x_8682:
[----:B------:R-:W-:Y:S05]  /*e700*/  BSYNC.RECONVERGENT B3 ;  /* 0x0000000000037941 */ /* 0x000fea0003800200 */
.L_x_8678:
[----:B-1----:R-:W-:Y:S02]  /*e710*/  LOP3.LUT R9, R8, 0x80000000, R11, 0xb8, !PT ;  /* 0x8000000008097812 */ /* 0x002fe400078eb80b */
[----:B------:R-:W-:Y:S01]  /*e720*/  LOP3.LUT R8, R5, 0x80000000, R10, 0xb8, !PT ;  /* 0x8000000005087812 */ /* 0x000fe200078eb80a */
[----:B------:R-:W-:Y:S06]  /*e730*/  BRA `(.L_x_8664) ;  /* 0x0000001400147947 */ /* 0x000fec0003800000 */
.L_x_8666:
        /* <DEDUP_REMOVED lines=34> */
.L_x_8698:
[----:B------:R-:W-:Y:S05]  /*e960*/  BSYNC.RECONVERGENT B4 ;  /* 0x0000000000047941 */ /* 0x000fea0003800200 */
.L_x_8697:
        /* <DEDUP_REMOVED lines=22> */
.L_x_8696:
        /* <DEDUP_REMOVED lines=29> */
.L_x_8701:
[----:B------:R-:W-:Y:S05]  /*eca0*/  BSYNC.RECONVERGENT B4 ;  /* 0x0000000000047941 */ /* 0x000fea0003800200 */
.L_x_8700:
        /* <DEDUP_REMOVED lines=22> */
.L_x_8695:
        /* <DEDUP_REMOVED lines=33> */
.L_x_8703:
[----:B------:R-:W-:Y:S05]  /*f020*/  BSYNC.RECONVERGENT B4 ;  /* 0x0000000000047941 */ /* 0x000fea0003800200 */
.L_x_8702:
        /* <DEDUP_REMOVED lines=22> */
.L_x_8694:
        /* <DEDUP_REMOVED lines=26> */
.L_x_8707:
[----:B------:R-:W-:Y:S05]  /*f330*/  BSYNC.RECONVERGENT B4 ;  /* 0x0000000000047941 */ /* 0x000fea0003800200 */
.L_x_8706:
        /* <DEDUP_REMOVED lines=22> */
.L_x_8705:
        /* <DEDUP_REMOVED lines=29> */
.L_x_8709:
[----:B------:R-:W-:Y:S05]  /*f670*/  BSYNC.RECONVERGENT B4 ;  /* 0x0000000000047941 */ /* 0x000fea0003800200 */
.L_x_8708:
        /* <DEDUP_REMOVED lines=22> */
.L_x_8704:
        /* <DEDUP_REMOVED lines=33> */
.L_x_8711:
[----:B------:R-:W-:Y:S05]  /*f9f0*/  BSYNC.RECONVERGENT B4 ;  /* 0x0000000000047941 */ /* 0x000fea0003800200 */
.L_x_8710:
        /* <DEDUP_REMOVED lines=21> */
.L_x_8699:
[----:B------:R-:W-:Y:S05]  /*fb50*/  BSYNC.RECONVERGENT B3 ;  /* 0x0000000000037941 */ /* 0x000fea0003800200 */
.L_x_8693:
[----:B------:R-:W-:Y:S01]  /*fb60*/  FADD.FTZ R0, R8, 0.69314718246459960938 ;  /* 0x3f31721808007421 */ /* 0x000fe20000010000 */
[----:B------:R-:W-:-:S04]  /*fb70*/  LOP3.LUT R8, R9, 0x80000000, R10, 0xb8, !PT ;  /* 0x8000000009087812 */ /* 0x000fc800078eb80a */
[----:B------:R-:W-:-:S07]  /*fb80*/  LOP3.LUT R9, R0, 0x80000000, R11, 0xb8, !PT ;  /* 0x8000000000097812 */ /* 0x000fce00078eb80b */
.L_x_8664:
[----:B------:R-:W-:Y:S05]  /*fb90*/  BSYNC.RECONVERGENT B2 ;  /* 0x0000000000027941 */ /* 0x000fea0003800200 */
.L_x_8663:
        /* <DEDUP_REMOVED lines=30> */
.L_x_8714:
        /* <DEDUP_REMOVED lines=73> */
.L_x_8721:
[----:B------:R-:W-:-:S04]  /*10210*/  FADD.FTZ R10, -R0, R11 ;  /* 0x0000000b000a7221 */ /* 0x000fc80000010100 */
[----:B------:R-:W-:-:S07]  /*10220*/  FMUL.FTZ R10, R10, 0.5 ;  /* 0x3f0000000a0a7820 */ /* 0x000fce0000410000 */
.L_x_8722:
[----:B------:R-:W-:Y:S05]  /*10230*/  BSYNC.RECONVERGENT B1 ;  /* 0x0000000000017941 */ /* 0x000fea0003800200 */
.L_x_8720:
        /* <DEDUP_REMOVED lines=11> */
.L_x_8724:
[----:B------:R-:W-:-:S04]  /*102f0*/  FADD.FTZ R23, R2, -R23 ;  /* 0x8000001702177221 */ /* 0x000fc80000010000 */
[----:B------:R-:W-:-:S07]  /*10300*/  FMUL.FTZ R29, R23, 0.5 ;  /* 0x3f000000171d7820 */ /* 0x000fce0000410000 */
.L_x_8725:
[----:B------:R-:W-:Y:S05]  /*10310*/  BSYNC.RECONVERGENT B1 ;  /* 0x0000000000017941 */ /* 0x000fea0003800200 */
.L_x_8723:
        /* <DEDUP_REMOVED lines=35> */
.L_x_8719:
        /* <DEDUP_REMOVED lines=35> */
.L_x_8726:
[----:B------:R-:W-:-:S04]  /*10780*/  FADD.FTZ R23, -R30, 1 ;  /* 0x3f8000001e177421 */ /* 0x000fc80000010100 */
[----:B------:R-:W-:-:S06]  /*10790*/  FMUL.FTZ R20, R0, R23 ;  /* 0x0000001700147220 */ /* 0x000fcc0000410000 */
[----:B------:R-:W0:Y:S08]  /*107a0*/  MUFU.SQRT R20, R20 ;  /* 0x0000001400147308 */ /* 0x000e300000002000 */
[----:B0-----:R-:W0:Y:S02]  /*107b0*/  MUFU.RCP R10, R20 ;  /* 0x00000014000a7308 */ /* 0x001e240000001000 */
[----:B0-----:R-:W-:Y:S01]  /*107c0*/  FMUL.FTZ R10, R10, |R13| ;  /* 0x4000000d0a0a7220 */ /* 0x001fe20000410000 */
[----:B------:R-:W-:Y:S06]  /*107d0*/  BRA `(.L_x_8717) ;  /* 0x0000000000047947 */ /* 0x000fec0003800000 */
.L_x_8718:
[----:B------:R0:W1:Y:S02]  /*107e0*/  MUFU.SQRT R10, R3 ;  /* 0x00000003000a7308 */ /* 0x0000640000002000 */
.L_x_8717:
[----:B------:R-:W-:Y:S05]  /*107f0*/  BSYNC.RECONVERGENT B0 ;  /* 0x0000000000007941 */ /* 0x000fea0003800200 */
.L_x_8716:
        /* <DEDUP_REMOVED lines=35> */
.L_x_8730:
        /* <DEDUP_REMOVED lines=23> */
.L_x_8736:
[----:B------:R-:W-:-:S04]  /*10ba0*/  FADD.FTZ R0, R2, -R5 ;  /* 0x8000000502007221 */ /* 0x000fc80000010000 */
[----:B------:R-:W-:-:S07]  /*10bb0*/  FMUL.FTZ R0, R0, 0.5 ;  /* 0x3f00000000007820 */ /* 0x000fce0000410000 */
.L_x_8737:
[----:B------:R-:W-:Y:S05]  /*10bc0*/  BSYNC.RECONVERGENT B4 ;  /* 0x0000000000047941 */ /* 0x000fea0003800200 */
.L_x_8735:
[----:B------:R-:W-:Y:S01]  /*10bd0*/  FADD.FTZ R0, R0, R3 ;  /* 0x0000000300007221 */ /* 0x000fe20000010000 */
[----:B------:R-:W-:-:S04]  /*10be0*/  FADD.FTZ R21, R30, R21 ;  /* 0x000000151e157221 */ /* 0x000fc80000010000 */
[----:B------:R-:W-:-:S04]  /*10bf0*/  FMUL.FTZ R0, R0, R21 ;  /* 0x0000001500007220 */ /* 0x000fc80000410000 */
[----:B------:R0:W2:Y:S01]  /*10c00*/  MUFU.SQRT R11, R0 ;  /* 0x00000000000b7308 */ /* 0x0000a20000002000 */
[----:B------:R-:W-:Y:S05]  /*10c10*/  BRA `(.L_x_8738) ;  /* 0x0000000000487947 */ /* 0x000fea0003800000 */
.L_x_8734:
        /* <DEDUP_REMOVED lines=12> */
.L_x_8733:
[----:B------:R-:W-:Y:S01]  /*10ce0*/  FADD.FTZ R0, R21, 1 ;  /* 0x3f80000015007421 */ /* 0x000fe20000010000 */
[----:B0-----:R-:W-:Y:S01]  /*10cf0*/  MUFU.SQRT R3, R3 ;  /* 0x0000000300037308 */ /* 0x001fe20000002000 */
[----:B------:R-:W-:Y:S02]  /*10d00*/  MOV R30, 0x3f800000 ;  /* 0x3f800000001e7802 */ /* 0x000fe40000000f00 */
[----:B------:R-:W-:-:S06]  /*10d10*/  FMUL.FTZ R0, R0, 0.5 ;  /* 0x3f00000000007820 */ /* 0x000fcc0000410000 */
[----:B------:R-:W0:Y:S02]  /*10d20*/  MUFU.SQRT R0, R0 ;  /* 0x0000000000007308 */ /* 0x000e240000002000 */
[----:B0-----:R-:W-:-:S07]  /*10d30*/  FMUL.FTZ R11, R3, R0 ;  /* 0x00000000030b7220 */ /* 0x001fce0000410000 */
.L_x_8738:
[----:B------:R-:W-:Y:S05]  /*10d40*/  BSYNC.RECONVERGENT B1 ;  /* 0x0000000000017941 */ /* 0x000fea0003800200 */
.L_x_8732:
[----:B------:R-:W-:Y:S05]  /*10d50*/  BRA `(.L_x_8739) ;  /* 0x0000000000087947 */ /* 0x000fea0003800000 */
.L_x_8729:
[----:B------:R-:W-:Y:S01]  /*10d60*/  FMUL.FTZ R11, R21, 16777216 ;  /* 0x4b800000150b7820 */ /* 0x000fe20000410000 */
[----:B------:R-:W-:-:S07]  /*10d70*/  FMUL.FTZ R30, R30, 16777216 ;  /* 0x4b8000001e1e7820 */ /* 0x000fce0000410000 */
.L_x_8739:
[----:B------:R-:W-:Y:S05]  /*10d80*/  BSYNC.RELIABLE B0 ;  /* 0x0000000000007941 */ /* 0x000fea0003800100 */
.L_x_8728:
        /* <DEDUP_REMOVED lines=17> */
.L_x_8741:
[----:B------:R-:W-:Y:S05]  /*10ea0*/  BSYNC.RECONVERGENT B4 ;  /* 0x0000000000047941 */ /* 0x000fea0003800200 */
.L_x_8740:
        /* <DEDUP_REMOVED lines=28> */
.L_x_8731:
[----:B------:R-:W-:Y:S05]  /*11070*/  BSYNC.RECONVERGENT B3 ;  /* 0x0000000000037941 */ /* 0x000fea0003800200 */
.L_x_8727:
[----:B-1----:R-:W-:Y:S02]  /*11080*/  LOP3.LUT R11, R10, 0x80000000, R13, 0xb8, !PT ;  /* 0x800000000a0b7812 */ /* 0x002fe400078eb80d */
[----:B------:R-:W-:Y:S01]  /*11090*/  LOP3.LUT R10, R5, 0x80000000, R12, 0xb8, !PT ;  /* 0x80000000050a7812 */ /* 0x000fe200078eb80c */
[----:B------:R-:W-:Y:S06]  /*110a0*/  BRA `(.L_x_8713) ;  /* 0x0000001400147947 */ /* 0x000fec0003800000 */
.L_x_8715:
        /* <DEDUP_REMOVED lines=34> */
.L_x_8747:
[----:B------:R-:W-:Y:S05]  /*112d0*/  BSYNC.RECONVERGENT B4 ;  /* 0x0000000000047941 */ /* 0x000fea0003800200 */
.L_x_8746:
        /* <DEDUP_REMOVED lines=22> */
.L_x_8745:
        /* <DEDUP_REMOVED lines=29> */
.L_x_8750:
[----:B------:R-:W-:Y:S05]  /*11610*/  BSYNC.RECONVERGENT B4 ;  /* 0x0000000000047941 */ /* 0x000fea0003800200 */
.L_x_8749:
        /* <DEDUP_REMOVED lines=22> */
.L_x_8744:
        /* <DEDUP_REMOVED lines=33> */
.L_x_8752:
[----:B------:R-:W-:Y:S05]  /*11990*/  BSYNC.RECONVERGENT B4 ;  /* 0x0000000000047941 */ /* 0x000fea0003800200 */
.L_x_8751:
        /* <DEDUP_REMOVED lines=22> */
.L_x_8743:
        /* <DEDUP_REMOVED lines=26> */
.L_x_8756:
[----:B------:R-:W-:Y:S05]  /*11ca0*/  BSYNC.RECONVERGENT B4 ;  /* 0x0000000000047941 */ /* 0x000fea0003800200 */
.L_x_8755:
        /* <DEDUP_REMOVED lines=22> */
.L_x_8754:
        /* <DEDUP_REMOVED lines=29> */
.L_x_8758:
[----:B------:R-:W-:Y:S05]  /*11fe0*/  BSYNC.RECONVERGENT B4 ;  /* 0x0000000000047941 */ /* 0x000fea0003800200 */
.L_x_8757:
        /* <DEDUP_REMOVED lines=22> */
.L_x_8753:
        /* <DEDUP_REMOVED lines=33> */
.L_x_8760:
[----:B------:R-:W-:Y:S05]  /*12360*/  BSYNC.RECONVERGENT B4 ;  /* 0x0000000000047941 */ /* 0x000fea0003800200 */
.L_x_8759:
        /* <DEDUP_REMOVED lines=21> */
.L_x_8748:
[----:B------:R-:W-:Y:S05]  /*124c0*/  BSYNC.RECONVERGENT B3 ;  /* 0x0000000000037941 */ /* 0x000fea0003800200 */
.L_x_8742:
[----:B------:R-:W-:Y:S01]  /*124d0*/  FADD.FTZ R0, R10, 0.69314718246459960938 ;  /* 0x3f3172180a007421 */ /* 0x000fe20000010000 */
[----:B------:R-:W-:-:S04]  /*124e0*/  LOP3.LUT R10, R11, 0x80000000, R12, 0xb8, !PT ;  /* 0x800000000b0a7812 */ /* 0x000fc800078eb80c */
[----:B------:R-:W-:-:S07]  /*124f0*/  LOP3.LUT R11, R0, 0x80000000, R13, 0xb8, !PT ;  /* 0x80000000000b7812 */ /* 0x000fce00078eb80d */
.L_x_8713:
[----:B------:R-:W-:Y:S05]  /*12500*/  BSYNC.RECONVERGENT B2 ;  /* 0x0000000000027941 */ /* 0x000fea0003800200 */
.L_x_8712:
        /* <DEDUP_REMOVED lines=29> */
.L_x_8763:
        /* <DEDUP_REMOVED lines=73> */
.L_x_8770:
[----:B------:R-:W-:-:S04]  /*12b70*/  FADD.FTZ R12, -R0, R13 ;  /* 0x0000000d000c7221 */ /* 0x000fc80000010100 */
[----:B------:R-:W-:-:S07]  /*12b80*/  FMUL.FTZ R12, R12, 0.5 ;  /* 0x3f0000000c0c7820 */ /* 0x000fce0000410000 */
.L_x_8771:
[----:B------:R-:W-:Y:S05]  /*12b90*/  BSYNC.RECONVERGENT B1 ;  /* 0x0000000000017941 */ /* 0x000fea0003800200 */
.L_x_8769:
        /* <DEDUP_REMOVED lines=11> */
.L_x_8773:
[----:B------:R-:W-:-:S04]  /*12c50*/  FADD.FTZ R23, R2, -R23 ;  /* 0x8000001702177221 */ /* 0x000fc80000010000 */
[----:B------:R-:W-:-:S07]  /*12c60*/  FMUL.FTZ R23, R23, 0.5 ;  /* 0x3f00000017177820 */ /* 0x000fce0000410000 */
.L_x_8774:
[----:B------:R-:W-:Y:S05]  /*12c70*/  BSYNC.RECONVERGENT B1 ;  /* 0x0000000000017941 */ /* 0x000fea0003800200 */
.L_x_8772:
        /* <DEDUP_REMOVED lines=35> */
.L_x_8768:
        /* <DEDUP_REMOVED lines=35> */
.L_x_8775:
[----:B------:R-:W-:-:S04]  /*130e0*/  FADD.FTZ R23, -R4, 1 ;  /* 0x3f80000004177421 */ /* 0x000fc80000010100 */
[----:B------:R-:W-:-:S06]  /*130f0*/  FMUL.FTZ R20, R0, R23 ;  /* 0x0000001700147220 */ /* 0x000fcc0000410000 */
[----:B------:R-:W0:Y:S08]  /*13100*/  MUFU.SQRT R20, R20 ;  /* 0x0000001400147308 */ /* 0x000e300000002000 */
[----:B0-----:R-:W0:Y:S02]  /*13110*/  MUFU.RCP R12, R20 ;  /* 0x00000014000c7308 */ /* 0x001e240000001000 */
[----:B0-----:R-:W-:Y:S01]  /*13120*/  FMUL.FTZ R12, R12, |R15| ;  /* 0x4000000f0c0c7220 */ /* 0x001fe20000410000 */
[----:B------:R-:W-:Y:S06]  /*13130*/  BRA `(.L_x_8766) ;  /* 0x0000000000047947 */ /* 0x000fec0003800000 */
.L_x_8767:
[----:B------:R0:W1:Y:S02]  /*13140*/  MUFU.SQRT R12, R5 ;  /* 0x00000005000c7308 */ /* 0x0000640000002000 */
.L_x_8766:
[----:B------:R-:W-:Y:S05]  /*13150*/  BSYNC.RECONVERGENT B0 ;  /* 0x0000000000007941 */ /* 0x000fea0003800200 */
.L_x_8765:
        /* <DEDUP_REMOVED lines=35> */
.L_x_8779:
        /* <DEDUP_REMOVED lines=23> */
.L_x_8785:
[----:B------:R-:W-:-:S04]  /*13500*/  FADD.FTZ R3, -R3, R2 ;  /* 0x0000000203037221 */ /* 0x000fc80000010100 */
[----:B------:R-:W-:-:S07]  /*13510*/  FMUL.FTZ R3, R3, 0.5 ;  /* 0x3f00000003037820 */ /* 0x000fce0000410000 */
.L_x_8786:
[----:B------:R-:W-:Y:S05]  /*13520*/  BSYNC.RECONVERGENT B4 ;  /* 0x0000000000047941 */ /* 0x000fea0003800200 */
.L_x_8784:
[----:B------:R-:W-:Y:S01]  /*13530*/  FADD.FTZ R0, R3, R0 ;  /* 0x0000000003007221 */ /* 0x000fe20000010000 */
[----:B------:R-:W-:-:S04]  /*13540*/  FADD.FTZ R21, R4, R21 ;  /* 0x0000001504157221 */ /* 0x000fc80000010000 */
[----:B------:R-:W-:-:S04]  /*13550*/  FMUL.FTZ R0, R0, R21 ;  /* 0x0000001500007220 */ /* 0x000fc80000410000 */
[----:B------:R2:W3:Y:S01]  /*13560*/  MUFU.SQRT R13, R0 ;  /* 0x00000000000d7308 */ /* 0x0004e20000002000 */
[----:B------:R-:W-:Y:S05]  /*13570*/  BRA `(.L_x_8787) ;  /* 0x0000000000487947 */ /* 0x000fea0003800000 */
.L_x_8783:
        /* <DEDUP_REMOVED lines=12> */
.L_x_8782:
[----:B------:R-:W-:Y:S01]  /*13640*/  FADD.FTZ R0, R21, 1 ;  /* 0x3f80000015007421 */ /* 0x000fe20000010000 */
[----:B0-----:R-:W-:Y:S01]  /*13650*/  MUFU.SQRT R5, R5 ;  /* 0x0000000500057308 */ /* 0x001fe20000002000 */
[----:B------:R-:W-:Y:S02]  /*13660*/  MOV R4, 0x3f800000 ;  /* 0x3f80000000047802 */ /* 0x000fe40000000f00 */
[----:B------:R-:W-:-:S06]  /*13670*/  FMUL.FTZ R0, R0, 0.5 ;  /* 0x3f00000000007820 */ /* 0x000fcc0000410000 */
[----:B------:R-:W0:Y:S02]  /*13680*/  MUFU.SQRT R0, R0 ;  /* 0x0000000000007308 */ /* 0x000e240000002000 */
[----:B0-----:R-:W-:-:S07]  /*13690*/  FMUL.FTZ R13, R5, R0 ;  /* 0x00000000050d7220 */ /* 0x001fce0000410000 */
.L_x_8787:
[----:B------:R-:W-:Y:S05]  /*136a0*/  BSYNC.RECONVERGENT B1 ;  /* 0x0000000000017941 */ /* 0x000fea0003800200 */
.L_x_8781:
[----:B------:R-:W-:Y:S05]  /*136b0*/  BRA `(.L_x_8788) ;  /* 0x0000000000087947 */ /* 0x000fea0003800000 */
.L_x_8778:
[----:B------:R-:W-:Y:S01]  /*136c0*/  FMUL.FTZ R13, R21, 16777216 ;  /* 0x4b800000150d7820 */ /* 0x000fe20000410000 */
[----:B------:R-:W-:-:S07]  /*136d0*/  FMUL.FTZ R4, R4, 16777216 ;  /* 0x4b80000004047820 */ /* 0x000fce0000410000 */
.L_x_8788:
[----:B------:R-:W-:Y:S05]  /*136e0*/  BSYNC.RELIABLE B0 ;  /* 0x0000000000007941 */ /* 0x000fea0003800100 */
.L_x_8777:
        /* <DEDUP_REMOVED lines=16> */
[----:B01----:R-:W-:Y:S05]  /*137f0*/  CALL.REL.NOINC `($__internal_12_$__cuda_sm3x_div_rn_ftz_f32_slowpath) ;  /* 0x0000016000147944 */ /* 0x003fea0003c00000 */
.L_x_8790:
[----:B------:R-:W-:Y:S05]  /*13800*/  BSYNC.RECONVERGENT B4 ;  /* 0x0000000000047941 */ /* 0x000fea0003800200 */
.L_x_8789:
        /* <DEDUP_REMOVED lines=28> */
.L_x_8780:
[----:B------:R-:W-:Y:S05]  /*139d0*/  BSYNC.RECONVERGENT B3 ;  /* 0x0000000000037941 */ /* 0x000fea0003800200 */
.L_x_8776:
[----:B-1----:R-:W-:Y:S02]  /*139e0*/  LOP3.LUT R3, R12, 0x80000000, R15, 0xb8, !PT ;  /* 0x800000000c037812 */ /* 0x002fe400078eb80f */
[----:B------:R-:W-:Y:S01]  /*139f0*/  LOP3.LUT R2, R5, 0x80000000, R14, 0xb8, !PT ;  /* 0x8000000005027812 */ /* 0x000fe200078eb80e */
[----:B------:R-:W-:Y:S06]  /*13a00*/  BRA `(.L_x_8762) ;  /* 0x0000001400087947 */ /* 0x000fec0003800000 */
.L_x_8764:
        /* <DEDUP_REMOVED lines=31> */
[----:B------:R-:W-:Y:S05]  /*13c00*/  CALL.REL.NOINC `($__internal_12_$__cuda_sm3x_div_rn_ftz_f32_slowpath) ;  /* 0x0000015c00107944 */ /* 0x000fea0003c00000 */
.L_x_8796:
[----:B------:R-:W-:Y:S05]  /*13c10*/  BSYNC.RECONVERGENT B4 ;  /* 0x0000000000047941 */ /* 0x000fea0003800200 */
.L_x_8795:
        /* <DEDUP_REMOVED lines=22> */
.L_x_8794:
        /* <DEDUP_REMOVED lines=29> */
.L_x_8799:
[----:B------:R-:W-:Y:S05]  /*13f50*/  BSYNC.RECONVERGENT B4 ;  /* 0x0000000000047941 */ /* 0x000fea0003800200 */
.L_x_8798:
        /* <DEDUP_REMOVED lines=22> */
.L_x_8793:
        /* <DEDUP_REMOVED lines=32> */
[----:B------:R-:W-:Y:S05]  /*142c0*/  CALL.REL.NOINC `($__internal_12_$__cuda_sm3x_div_rn_ftz_f32_slowpath) ;  /* 0x0000015400607944 */ /* 0x000fea0003c00000 */
.L_x_8801:
[----:B------:R-:W-:Y:S05]  /*142d0*/  BSYNC.RECONVERGENT B4 ;  /* 0x0000000000047941 */ /* 0x000fea0003800200 */
.L_x_8800:
        /* <DEDUP_REMOVED lines=22> */
.L_x_8792:
        /* <DEDUP_REMOVED lines=25> */
.L_x_8805:
[----:B------:R-:W-:Y:S05]  /*145d0*/  BSYNC.RECONVERGENT B4 ;  /* 0x0000000000047941 */ /* 0x000fea0003800200 */
.L_x_8804:
        /* <DEDUP_REMOVED lines=22> */
.L_x_8803:
        /* <DEDUP_REMOVED lines=27> */
[----:B---3--:R-:W-:Y:S05]  /*148f0*/  CALL.REL.NOINC `($__internal_12_$__cuda_sm3x_div_rn_ftz_f32_slowpath) ;  /* 0x0000014c00d47944 */ /* 0x008fea0003c00000 */
[----:B------:R-:W-:-:S07]  /*14900*/  MOV R2, R0 ;  /* 0x0000000000027202 */ /* 0x000fce0000000f00 */
.L_x_8807:
[----:B------:R-:W-:Y:S05]  /*14910*/  BSYNC.RECONVERGENT B4 ;  /* 0x0000000000047941 */ /* 0x000fea0003800200 */
.L_x_8806:
        /* <DEDUP_REMOVED lines=22> */
.L_x_8802:
        /* <DEDUP_REMOVED lines=32> */
[----:B---3--:R-:W-:Y:S05]  /*14c80*/  CALL.REL.NOINC `($__internal_12_$__cuda_sm3x_div_rn_ftz_f32_slowpath) ;  /* 0x0000014800f07944 */ /* 0x008fea0003c00000 */
.L_x_8809:
[----:B------:R-:W-:Y:S05]  /*14c90*/  BSYNC.RECONVERGENT B4 ;  /* 0x0000000000047941 */ /* 0x000fea0003800200 */
.L_x_8808:
        /* <DEDUP_REMOVED lines=21> */
.L_x_8797:
[----:B------:R-:W-:Y:S05]  /*14df0*/  BSYNC.RECONVERGENT B3 ;  /* 0x0000000000037941 */ /* 0x000fea0003800200 */
.L_x_8791:
[----:B------:R-:W-:Y:S01]  /*14e00*/  FADD.FTZ R12, R12, 0.69314718246459960938 ;  /* 0x3f3172180c0c7421 */ /* 0x000fe20000010000 */
[----:B------:R-:W-:-:S04]  /*14e10*/  LOP3.LUT R2, R13, 0x80000000, R14, 0xb8, !PT ;  /* 0x800000000d027812 */ /* 0x000fc800078eb80e */
[----:B------:R-:W-:-:S07]  /*14e20*/  LOP3.LUT R3, R12, 0x80000000, R15, 0xb8, !PT ;  /* 0x800000000c037812 */ /* 0x000fce00078eb80f */
.L_x_8762:
[----:B------:R-:W-:Y:S05]  /*14e30*/  BSYNC.RECONVERGENT B2 ;  /* 0x0000000000027941 */ /* 0x000fea0003800200 */
.L_x_8761:
        /* <DEDUP_REMOVED lines=28> */
.L_x_8812:
[----:B------:R-:W-:-:S13]  /*15000*/  ISETP.GE.AND P0, PT, R5, R4, PT ;  /* 0x000000040500720c */ /* 0x000fda0003f06270 */
[----:B------:R-:W-:Y:S05]  /*15010*/  @P0 BRA `(.L_x_8814) ;  /* 0x0000000000300947 */ /* 0x000fea0003800000 */
[----:B0-----:R-:W0:Y:S01]  /*15020*/  LDC.64 R12, c[0x0][0x388] ;  /* 0x0000e200ff0c7b82 */ /* 0x001e220000000a00 */
[----:B------:R-:W-:Y:S02]  /*15030*/  LEA R15, R0, R5, 0xa ;  /* 0x00000005000f7211 */ /* 0x000fe400078e50ff */
[----:B------:R-:W-:-:S03]  /*15040*/  IADD3 R5, PT, PT, R5, 0x80, RZ ;  /* 0x0000008005057810 */ /* 0x000fc60007ffe0ff */
[----:B0-----:R-:W-:-:S05]  /*15050*/  IMAD.WIDE.U32 R12, R15, 0x8, R12 ;  /* 0x000000080f0c7825 */ /* 0x001fca00078e000c */
[----:B------:R1:W-:Y:S02]  /*15060*/  STG.E.64 desc[UR6][R12.64], R26 ;  /* 0x0000001a0c007986 */ /* 0x0003e4000c101b06 */
.L_x_8813:
[----:B------:R-:W-:-:S13]  /*15070*/  ISETP.GE.AND P0, PT, R5, R4, PT ;  /* 0x000000040500720c */ /* 0x000fda0003f06270 */
[----:B------:R-:W-:Y:S05]  /*15080*/  @P0 BRA `(.L_x_8815) ;  /* 0x0000000000340947 */ /* 0x000fea0003800000 */
[----:B01----:R-:W0:Y:S01]  /*15090*/  LDC.64 R12, c[0x0][0x388] ;  /* 0x0000e200ff0c7b82 */ /* 0x003e220000000a00 */
[----:B------:R-:W-:Y:S02]  /*150a0*/  LEA R15, R0, R5, 0xa ;  /* 0x00000005000f7211 */ /* 0x000fe400078e50ff */
[----:B------:R-:W-:-:S03]  /*150b0*/  IADD3 R5, PT, PT, R5, 0x80, RZ ;  /* 0x0000008005057810 */ /* 0x000fc60007ffe0ff */
[----:B0-----:R-:W-:-:S05]  /*150c0*/  IMAD.WIDE.U32 R12, R15, 0x8, R12 ;  /* 0x000000080f0c7825 */ /* 0x001fca00078e000c */
[----:B------:R1:W-:Y:S02]  /*150d0*/  STG.E.64 desc[UR6][R12.64], R6 ;  /* 0x000000060c007986 */ /* 0x0003e4000c101b06 */
.L_x_8814:
        /* <DEDUP_REMOVED lines=8> */
.L_x_8815:
[----:B------:R-:W-:Y:S05]  /*15160*/  BSYNC.RELIABLE B1 ;  /* 0x0000000000017941 */ /* 0x000fea0003800100 */
.L_x_8811:
[----:B------:R-:W-:-:S13]  /*15170*/  ISETP.GE.AND P0, PT, R5, R4, PT ;  /* 0x000000040500720c */ /* 0x000fda0003f06270 */
[----:B--2---:R-:W2:Y:S01]  /*15180*/  @!P0 LDC.64 R6, c[0x0][0x388] ;  /* 0x0000e200ff068b82 */ /* 0x004ea20000000a00 */
[----:B------:R-:W-:Y:S02]  /*15190*/  @!P0 LEA R9, R0, R5, 0xa ;  /* 0x0000000500098211 */ /* 0x000fe400078e50ff */
[----:B------:R-:W-:-:S03]  /*151a0*/  @!P0 IADD3 R5, PT, PT, R5, 0x80, RZ ;  /* 0x0000008005058810 */ /* 0x000fc60007ffe0ff */
[----:B--2---:R-:W-:-:S05]  /*151b0*/  @!P0 IMAD.WIDE.U32 R6, R9, 0x8, R6 ;  /* 0x0000000809068825 */ /* 0x004fca00078e0006 */
[----:B------:R2:W-:Y:S02]  /*151c0*/  @!P0 STG.E.64 desc[UR6][R6.64], R10 ;  /* 0x0000000a06008986 */ /* 0x0005e4000c101b06 */
.L_x_8816:
[----:B------:R-:W-:Y:S05]  /*151d0*/  BSYNC.RECONVERGENT B0 ;  /* 0x0000000000007941 */ /* 0x000fea0003800200 */
.L_x_8810:
        /* <DEDUP_REMOVED lines=8> */
.L_x_8424:
[----:B------:R-:W0:Y:S01]  /*15260*/  S2R R5, SR_TID.X ;  /* 0x0000000000057919 */ /* 0x000e220000002100 */
[----:B------:R-:W1:Y:S02]  /*15270*/  LDC.64 R2, c[0x0][0x390] ;  /* 0x0000e400ff027b82 */ /* 0x000e640000000a00 */
[----:B-1----:R-:W-:-:S04]  /*15280*/  IMAD.WIDE.U32 R2, R29, 0x8, R2 ;  /* 0x000000081d027825 */ /* 0x002fc800078e0002 */
[----:B0-----:R-:W-:-:S05]  /*15290*/  IMAD.WIDE.U32 R2, R5, 0x20, R2 ;  /* 0x0000002005027825 */ /* 0x001fca00078e0002 */
[----:B------:R-:W2:Y:S04]  /*152a0*/  LDG.E.ENL2.256 R8, R4, desc[UR6][R2.64] ;  /* 0xfe0000060204797e */ /* 0x000ea80008121908 */
[----:B------:R0:W5:Y:S01]  /*152b0*/  LDG.E.ENL2.256 R16, R12, desc[UR6][R2.64+0x1000] ;  /* 0xfe008006020c797e */ /* 0x0001620008121910 */
[----:B------:R-:W-:Y:S01]  /*152c0*/  BSSY.RECONVERGENT B2, `(.L_x_8817) ;  /* 0x0000284000027945 */ /* 0x000fe20003800200 */
[----:B--2---:R-:W-:Y:S01]  /*152d0*/  MOV R30, R5 ;  /* 0x00000005001e7202 */ /* 0x004fe20000000f00 */
[C---:B------:R-:W-:Y:S01]  /*152e0*/  FADD.FTZ R25, |R4|.reuse, -RZ ;  /* 0x800000ff04197221 */ /* 0x040fe20000010200 */
[----:B------:R-:W-:Y:S02]  /*152f0*/  FSETP.NAN.FTZ.AND P0, PT, |R4|, |R4|, PT ;  /* 0x400000040400720b */ /* 0x000fe40003f18200 */
        /* <DEDUP_REMOVED lines=19> */
.L_x_8818:
        /* <DEDUP_REMOVED lines=43> */
[----:B-----5:R-:W-:Y:S05]  /*156e0*/  CALL.REL.NOINC `($__internal_12_$__cuda_sm3x_div_rn_ftz_f32_slowpath) ;  /* 0x0000014000587944 */ /* 0x020fea0003c00000 */
.L_x_8825:
[----:B------:R-:W-:Y:S05]  /*156f0*/  BSYNC.RECONVERGENT B4 ;  /* 0x0000000000047941 */ /* 0x000fea0003800200 */
.L_x_8824:
        /* <DEDUP_REMOVED lines=22> */
.L_x_8823:
        /* <DEDUP_REMOVED lines=31> */
[----:B-----5:R-:W-:Y:S05]  /*15a50*/  CALL.REL.NOINC `($__internal_12_$__cuda_sm3x_div_rn_ftz_f32_slowpath) ;  /* 0x0000013c007c7944 */ /* 0x020fea0003c00000 */
.L_x_8829:
[----:B------:R-:W-:Y:S05]  /*15a60*/  BSYNC.RECONVERGENT B4 ;  /* 0x0000000000047941 */ /* 0x000fea0003800200 */
.L_x_8828:
        /* <DEDUP_REMOVED lines=22> */
.L_x_8827:
        /* <DEDUP_REMOVED lines=16> */
[----:B-----5:R-:W-:Y:S05]  /*15cd0*/  CALL.REL.NOINC `($__internal_12_$__cuda_sm3x_div_rn_ftz_f32_slowpath) ;  /* 0x0000013800dc7944 */ /* 0x020fea0003c00000 */
.L_x_8831:
[----:B------:R-:W-:Y:S05]  /*15ce0*/  BSYNC.RECONVERGENT B4 ;  /* 0x0000000000047941 */ /* 0x000fea0003800200 */
.L_x_8830:
        /* <DEDUP_REMOVED lines=22> */
.L_x_8822:
        /* <DEDUP_REMOVED lines=41> */
[----:B-----5:R-:W-:Y:S05]  /*160e0*/  CALL.REL.NOINC `($__internal_12_$__cuda_sm3x_div_rn_ftz_f32_slowpath) ;  /* 0x0000013400d87944 */ /* 0x020fea0003c00000 */
.L_x_8834:
[----:B------:R-:W-:Y:S05]  /*160f0*/  BSYNC.RECONVERGENT B4 ;  /* 0x0000000000047941 */ /* 0x000fea0003800200 */
.L_x_8833:
        /* <DEDUP_REMOVED lines=22> */
.L_x_8832:
        /* <DEDUP_REMOVED lines=32> */
.L_x_8837:
[----:B------:R-:W-:Y:S05]  /*16460*/  BSYNC.RECONVERGENT B4 ;  /* 0x0000000000047941 */ /* 0x000fea0003800200 */
.L_x_8836:
        /* <DEDUP_REMOVED lines=22> */
.L_x_8835:
        /* <DEDUP_REMOVED lines=17> */
.L_x_8839:
[----:B------:R-:W-:Y:S05]  /*166e0*/  BSYNC.RECONVERGENT B4 ;  /* 0x0000000000047941 */ /* 0x000fea0003800200 */
.L_x_8838:
        /* <DEDUP_REMOVED lines=21> */
.L_x_8826:
[----:B------:R-:W-:Y:S05]  /*16840*/  BSYNC.RECONVERGENT B3 ;  /* 0x0000000000037941 */ /* 0x000fea0003800200 */
.L_x_8821:
[----:B------:R-:W-:Y:S01]  /*16850*/  FADD.FTZ R24, R24, 0.69314718246459960938 ;  /* 0x3f31721818187421 */ /* 0x000fe20000010000 */
[----:B------:R-:W-:-:S04]  /*16860*/  LOP3.LUT R4, R25, 0x80000000, R4, 0xb8, !PT ;  /* 0x8000000019047812 */ /* 0x000fc800078eb804 */
[----:B------:R-:W-:Y:S01]  /*16870*/  LOP3.LUT R29, R24, 0x80000000, R29, 0xb8, !PT ;  /* 0x80000000181d7812 */ /* 0x000fe200078eb81d */
[----:B------:R-:W-:Y:S06]  /*16880*/  BRA `(.L_x_8819) ;  /* 0x00000010009c7947 */ /* 0x000fec0003800000 */
.L_x_8820:
        /* <DEDUP_REMOVED lines=65> */
.L_x_8845:
[----:B------:R-:W-:Y:S05]  /*16ca0*/  BSYNC.RECONVERGENT B1 ;  /* 0x0000000000017941 */ /* 0x000fea0003800200 */
.L_x_8844:
        /* <DEDUP_REMOVED lines=12> */
.L_x_8847:
[----:B------:R-:W-:Y:S05]  /*16d70*/  BSYNC.RECONVERGENT B1 ;  /* 0x0000000000017941 */ /* 0x000fea0003800200 */
.L_x_8846:
        /* <DEDUP_REMOVED lines=35> */
.L_x_8843:
        /* <DEDUP_REMOVED lines=40> */
.L_x_8841:
[----:B------:R-:W-:-:S06]  /*17230*/  FFMA.FTZ R21, R22, R22, -1 ;  /* 0xbf80000016157423 */ /* 0x000fcc0000010016 */
[----:B------:R-:W0:Y:S02]  /*17240*/  MUFU.SQRT R21, R21 ;  /* 0x0000001500157308 */ /* 0x000e240000002000 */
[----:B0-----:R-:W-:-:S06]  /*17250*/  FADD.FTZ R23, R22, R21 ;  /* 0x0000001516177221 */ /* 0x001fcc0000010000 */
[----:B------:R-:W0:Y:S02]  /*17260*/  MUFU.LG2 R23, R23 ;  /* 0x0000001700177308 */ /* 0x000e240000000c00 */
[----:B0-----:R-:W-:-:S07]  /*17270*/  FMUL.FTZ R26, R23, 0.69314718246459960938 ;  /* 0x3f317218171a7820 */ /* 0x001fce0000410000 */
.L_x_8842:
[----:B------:R-:W-:Y:S05]  /*17280*/  BSYNC.RECONVERGENT B0 ;  /* 0x0000000000007941 */ /* 0x000fea0003800200 */
.L_x_8840:
        /* <DEDUP_REMOVED lines=43> */
.L_x_8855:
[----:B------:R-:W-:Y:S05]  /*17540*/  BSYNC.RECONVERGENT B4 ;  /* 0x0000000000047941 */ /* 0x000fea0003800200 */
.L_x_8854:
[----:B------:R-:W-:-:S04]  /*17550*/  FADD.FTZ R0, R5, R0 ;  /* 0x0000000005007221 */ /* 0x000fc80000010000 */
[----:B------:R-:W-:-:S04]  /*17560*/  FMUL.FTZ R0, R0, R21 ;  /* 0x0000001500007220 */ /* 0x000fc80000410000 */
[----:B------:R0:W2:Y:S01]  /*17570*/  MUFU.SQRT R24, R0 ;  /* 0x0000000000187308 */ /* 0x0000a20000002000 */
[----:B------:R-:W-:Y:S05]  /*17580*/  BRA `(.L_x_8852) ;  /* 0x00000000002c7947 */ /* 0x000fea0003800000 */
.L_x_8853:
        /* <DEDUP_REMOVED lines=11> */
.L_x_8852:
[----:B------:R-:W-:Y:S05]  /*17640*/  BSYNC.RECONVERGENT B1 ;  /* 0x0000000000017941 */ /* 0x000fea0003800200 */
.L_x_8850:
[----:B------:R-:W-:Y:S05]  /*17650*/  BSYNC.RELIABLE B0 ;  /* 0x0000000000007941 */ /* 0x000fea0003800100 */
.L_x_8849:
        /* <DEDUP_REMOVED lines=16> */
[----:B-1-3-5:R-:W-:Y:S05]  /*17760*/  CALL.REL.NOINC `($__internal_12_$__cuda_sm3x_div_rn_ftz_f32_slowpath) ;  /* 0x0000012000387944 */ /* 0x02afea0003c00000 */
.L_x_8857:
[----:B------:R-:W-:Y:S05]  /*17770*/  BSYNC.RECONVERGENT B4 ;  /* 0x0000000000047941 */ /* 0x000fea0003800200 */
.L_x_8856:
        /* <DEDUP_REMOVED lines=28> */
.L_x_8851:
        /* <DEDUP_REMOVED lines=25> */
.L_x_8858:
[----:B------:R-:W-:Y:S05]  /*17ad0*/  BSYNC.RECONVERGENT B3 ;  /* 0x0000000000037941 */ /* 0x000fea0003800200 */
.L_x_8848:
[----:B-1----:R-:W-:Y:S02]  /*17ae0*/  LOP3.LUT R29, R26, 0x80000000, R29, 0xb8, !PT ;  /* 0x800000001a1d7812 */ /* 0x002fe400078eb81d */
[----:B------:R-:W-:-:S07]  /*17af0*/  LOP3.LUT R4, R21, 0x80000000, R4, 0xb8, !PT ;  /* 0x8000000015047812 */ /* 0x000fce00078eb804 */
.L_x_8819:
[----:B------:R-:W-:Y:S05]  /*17b00*/  BSYNC.RECONVERGENT B2 ;  /* 0x0000000000027941 */ /* 0x000fea0003800200 */
.L_x_8817:
        /* <DEDUP_REMOVED lines=22> */
.L_x_8860:
        /* <DEDUP_REMOVED lines=70> */
.L_x_8868:
[----:B------:R-:W-:-:S04]  /*180d0*/  FADD.FTZ R21, -R0, R5 ;  /* 0x0000000500157221 */ /* 0x000fc80000010100 */
[----:B------:R-:W-:-:S07]  /*180e0*/  FMUL.FTZ R21, R21, 0.5 ;  /* 0x3f00000015157820 */ /* 0x000fce0000410000 */
.L_x_8869:
[----:B------:R-:W-:Y:S05]  /*180f0*/  BSYNC.RECONVERGENT B1 ;  /* 0x0000000000017941 */ /* 0x000fea0003800200 */
.L_x_8867:
        /* <DEDUP_REMOVED lines=11> */
.L_x_8871:
[----:B------:R-:W-:-:S04]  /*181b0*/  FADD.FTZ R22, R2, -R23 ;  /* 0x8000001702167221 */ /* 0x000fc80000010000 */
[----:B------:R-:W-:-:S07]  /*181c0*/  FMUL.FTZ R22, R22, 0.5 ;  /* 0x3f00000016167820 */ /* 0x000fce0000410000 */
.L_x_8872:
[----:B------:R-:W-:Y:S05]  /*181d0*/  BSYNC.RECONVERGENT B1 ;  /* 0x0000000000017941 */ /* 0x000fea0003800200 */
.L_x_8870:
        /* <DEDUP_REMOVED lines=35> */
.L_x_8866:
        /* <DEDUP_REMOVED lines=35> */
.L_x_8873:
[----:B------:R-:W-:-:S04]  /*18640*/  FADD.FTZ R21, -R27, 1 ;  /* 0x3f8000001b157421 */ /* 0x000fc80000010100 */
[----:B------:R-:W-:-:S06]  /*18650*/  FMUL.FTZ R21, R0, R21 ;  /* 0x0000001500157220 */ /* 0x000fcc0000410000 */
[----:B------:R-:W0:Y:S08]  /*18660*/  MUFU.SQRT R21, R21 ;  /* 0x0000001500157308 */ /* 0x000e300000002000 */
[----:B0-----:R-:W0:Y:S02]  /*18670*/  MUFU.RCP R23, R21 ;  /* 0x0000001500177308 */ /* 0x001e240000001000 */
[----:B0-----:R-:W-:Y:S01]  /*18680*/  FMUL.FTZ R26, R24, R23 ;  /* 0x00000017181a7220 */ /* 0x001fe20000410000 */
[----:B------:R-:W-:Y:S06]  /*18690*/  BRA `(.L_x_8864) ;  /* 0x0000000000047947 */ /* 0x000fec0003800000 */
.L_x_8865:
[----:B------:R0:W1:Y:S02]  /*186a0*/  MUFU.SQRT R26, R24 ;  /* 0x00000018001a7308 */ /* 0x0000640000002000 */
.L_x_8864:
[----:B------:R-:W-:Y:S05]  /*186b0*/  BSYNC.RECONVERGENT B0 ;  /* 0x0000000000007941 */ /* 0x000fea0003800200 */
.L_x_8863:
        /* <DEDUP_REMOVED lines=35> */
.L_x_8877:
        /* <DEDUP_REMOVED lines=23> */
.L_x_8883:
[----:B------:R-:W-:-:S04]  /*18a60*/  FADD.FTZ R3, -R3, R2 ;  /* 0x0000000203037221 */ /* 0x000fc80000010100 */
[----:B------:R-:W-:-:S07]  /*18a70*/  FMUL.FTZ R3, R3, 0.5 ;  /* 0x3f00000003037820 */ /* 0x000fce0000410000 */
.L_x_8884:
[----:B------:R-:W-:Y:S05]  /*18a80*/  BSYNC.RECONVERGENT B4 ;  /* 0x0000000000047941 */ /* 0x000fea0003800200 */
.L_x_8882:
[----:B------:R-:W-:Y:S01]  /*18a90*/  FADD.FTZ R0, R3, R0 ;  /* 0x0000000003007221 */ /* 0x000fe20000010000 */
[----:B------:R-:W-:-:S04]  /*18aa0*/  FADD.FTZ R3, R27, R20 ;  /* 0x000000141b037221 */ /* 0x000fc80000010000 */
[----:B------:R-:W-:-:S04]  /*18ab0*/  FMUL.FTZ R0, R0, R3 ;  /* 0x0000000300007220 */ /* 0x000fc80000410000 */
[----:B------:R2:W3:Y:S01]  /*18ac0*/  MUFU.SQRT R25, R0 ;  /* 0x0000000000197308 */ /* 0x0004e20000002000 */
[----:B------:R-:W-:Y:S05]  /*18ad0*/  BRA `(.L_x_8885) ;  /* 0x0000000000487947 */ /* 0x000fea0003800000 */
.L_x_8881:
        /* <DEDUP_REMOVED lines=12> */
.L_x_8880:
[----:B------:R-:W-:Y:S01]  /*18ba0*/  FADD.FTZ R0, R20, 1 ;  /* 0x3f80000014007421 */ /* 0x000fe20000010000 */
[----:B------:R-:W-:Y:S01]  /*18bb0*/  MUFU.SQRT R25, R24 ;  /* 0x0000001800197308 */ /* 0x000fe20000002000 */
[----:B------:R-:W-:Y:S02]  /*18bc0*/  MOV R27, 0x3f800000 ;  /* 0x3f800000001b7802 */ /* 0x000fe40000000f00 */
[----:B------:R-:W-:-:S06]  /*18bd0*/  FMUL.FTZ R0, R0, 0.5 ;  /* 0x3f00000000007820 */ /* 0x000fcc0000410000 */
[----:B------:R-:W2:Y:S02]  /*18be0*/  MUFU.SQRT R0, R0 ;  /* 0x0000000000007308 */ /* 0x000ea40000002000 */
[----:B--2---:R-:W-:-:S07]  /*18bf0*/  FMUL.FTZ R25, R25, R0 ;  /* 0x0000000019197220 */ /* 0x004fce0000410000 */
.L_x_8885:
[----:B------:R-:W-:Y:S05]  /*18c00*/  BSYNC.RECONVERGENT B1 ;  /* 0x0000000000017941 */ /* 0x000fea0003800200 */
.L_x_8879:
[----:B------:R-:W-:Y:S05]  /*18c10*/  BRA `(.L_x_8886) ;  /* 0x0000000000087947 */ /* 0x000fea0003800000 */
.L_x_8876:
[----:B------:R-:W-:Y:S01]  /*18c20*/  FMUL.FTZ R25, R20, 16777216 ;  /* 0x4b80000014197820 */ /* 0x000fe20000410000 */
[----:B------:R-:W-:-:S07]  /*18c30*/  FMUL.FTZ R27, R27, 16777216 ;  /* 0x4b8000001b1b7820 */ /* 0x000fce0000410000 */
.L_x_8886:
[----:B------:R-:W-:Y:S05]  /*18c40*/  BSYNC.RELIABLE B0 ;  /* 0x0000000000007941 */ /* 0x000fea0003800100 */
.L_x_8875:
        /* <DEDUP_REMOVED lines=16> */
[----:B-1---5:R-:W-:Y:S05]  /*18d50*/  CALL.REL.NOINC `($__internal_12_$__cuda_sm3x_div_rn_ftz_f32_slowpath) ;  /* 0x0000010800bc7944 */ /* 0x022fea0003c00000 */
.L_x_8888:
[----:B------:R-:W-:Y:S05]  /*18d60*/  BSYNC.RECONVERGENT B4 ;  /* 0x0000000000047941 */ /* 0x000fea0003800200 */
.L_x_8887:
        /* <DEDUP_REMOVED lines=28> */
.L_x_8878:
[----:B------:R-:W-:Y:S05]  /*18f30*/  BSYNC.RECONVERGENT B3 ;  /* 0x0000000000037941 */ /* 0x000fea0003800200 */
.L_x_8874:
[----:B-1----:R-:W-:Y:S02]  /*18f40*/  LOP3.LUT R7, R26, 0x80000000, R7, 0xb8, !PT ;  /* 0x800000001a077812 */ /* 0x002fe400078eb807 */
[----:B------:R-:W-:Y:S01]  /*18f50*/  LOP3.LUT R6, R21, 0x80000000, R6, 0xb8, !PT ;  /* 0x8000000015067812 */ /* 0x000fe200078eb806 */
[----:B------:R-:W-:Y:S06]  /*18f60*/  BRA `(.L_x_8861) ;  /* 0x0000001400107947 */ /* 0x000fec0003800000 */
.L_x_8862:
        /* <DEDUP_REMOVED lines=33> */
.L_x_8894:
[----:B------:R-:W-:Y:S05]  /*19180*/  BSYNC.RECONVERGENT B4 ;  /* 0x0000000000047941 */ /* 0x000fea0003800200 */
.L_x_8893:
        /* <DEDUP_REMOVED lines=22> */
.L_x_8892:
        /* <DEDUP_REMOVED lines=29> */
.L_x_8897:
[----:B------:R-:W-:Y:S05]  /*194c0*/  BSYNC.RECONVERGENT B4 ;  /* 0x0000000000047941 */ /* 0x000fea0003800200 */
.L_x_8896:
        /* <DEDUP_REMOVED lines=22> */
.L_x_8891:
        /* <DEDUP_REMOVED lines=33> */
.L_x_8899:
[----:B------:R-:W-:Y:S05]  /*19840*/  BSYNC.RECONVERGENT B4 ;  /* 0x0000000000047941 */ /* 0x000fea0003800200 */
.L_x_8898:
        /* <DEDUP_REMOVED lines=22> */
.L_x_8890:
        /* <DEDUP_REMOVED lines=26> */
.L_x_8903:
[----:B------:R-:W-:Y:S05]  /*19b50*/  BSYNC.RECONVERGENT B4 ;  /* 0x0000000000047941 */ /* 0x000fea0003800200 */
.L_x_8902:
        /* <DEDUP_REMOVED lines=22> */
.L_x_8901:
        /* <DEDUP_REMOVED lines=29> */
.L_x_8905:
[----:B------:R-:W-:Y:S05]  /*19e90*/  BSYNC.RECONVERGENT B4 ;  /* 0x0000000000047941 */ /* 0x000fea0003800200 */
.L_x_8904:
        /* <DEDUP_REMOVED lines=22> */
.L_x_8900:
        /* <DEDUP_REMOVED lines=33> */
.L_x_8907:
[----:B------:R-:W-:Y:S05]  /*1a210*/  BSYNC.RECONVERGENT B4 ;  /* 0x0000000000047941 */ /* 0x000fea0003800200 */
.L_x_8906:
        /* <DEDUP_REMOVED lines=21> */
.L_x_8895:
[----:B------:R-:W-:Y:S05]  /*1a370*/  BSYNC.RECONVERGENT B3 ;  /* 0x0000000000037941 */ /* 0x000fea0003800200 */
.L_x_8889:
[----:B------:R-:W-:Y:S01]  /*1a380*/  FADD.FTZ R0, R25, 0.69314718246459960938 ;  /* 0x3f31721819007421 */ /* 0x000fe20000010000 */
[----:B------:R-:W-:-:S04]  /*1a390*/  LOP3.LUT R6, R27, 0x80000000, R6, 0xb8, !PT ;  /* 0x800000001b067812 */ /* 0x000fc800078eb806 */
[----:B------:R-:W-:-:S07]  /*1a3a0*/  LOP3.LUT R7, R0, 0x80000000, R7, 0xb8, !PT ;  /* 0x8000000000077812 */ /* 0x000fce00078eb807 */
.L_x_8861:
[----:B------:R-:W-:Y:S05]  /*1a3b0*/  BSYNC.RECONVERGENT B2 ;  /* 0x0000000000027941 */ /* 0x000fea0003800200 */
.L_x_8859:
        /* <DEDUP_REMOVED lines=22> */
.L_x_8909:
        /* <DEDUP_REMOVED lines=70> */
.L_x_8917:
[----:B------:R-:W-:-:S04]  /*1a980*/  FADD.FTZ R21, -R0, R5 ;  /* 0x0000000500157221 */ /* 0x000fc80000010100 */
[----:B------:R-:W-:-:S07]  /*1a990*/  FMUL.FTZ R21, R21, 0.5 ;  /* 0x3f00000015157820 */ /* 0x000fce0000410000 */
.L_x_8918:
[----:B------:R-:W-:Y:S05]  /*1a9a0*/  BSYNC.RECONVERGENT B1 ;  /* 0x0000000000017941 */ /* 0x000fea0003800200 */
.L_x_8916:
        /* <DEDUP_REMOVED lines=11> */
.L_x_8920:
[----:B------:R-:W-:-:S04]  /*1aa60*/  FADD.FTZ R22, R2, -R23 ;  /* 0x8000001702167221 */ /* 0x000fc80000010000 */
[----:B------:R-:W-:-:S07]  /*1aa70*/  FMUL.FTZ R22, R22, 0.5 ;  /* 0x3f00000016167820 */ /* 0x000fce0000410000 */
.L_x_8921:
[----:B------:R-:W-:Y:S05]  /*1aa80*/  BSYNC.RECONVERGENT B1 ;  /* 0x0000000000017941 */ /* 0x000fea0003800200 */
.L_x_8919:
        /* <DEDUP_REMOVED lines=35> */
.L_x_8915:
        /* <DEDUP_REMOVED lines=35> */
.L_x_8922:
[----:B------:R-:W-:-:S04]  /*1aef0*/  FADD.FTZ R21, -R27, 1 ;  /* 0x3f8000001b157421 */ /* 0x000fc80000010100 */
[----:B------:R-:W-:-:S06]  /*1af00*/  FMUL.FTZ R21, R0, R21 ;  /* 0x0000001500157220 */ /* 0x000fcc0000410000 */
[----:B------:R-:W0:Y:S08]  /*1af10*/  MUFU.SQRT R21, R21 ;  /* 0x0000001500157308 */ /* 0x000e300000002000 */
[----:B0-----:R-:W0:Y:S02]  /*1af20*/  MUFU.RCP R23, R21 ;  /* 0x0000001500177308 */ /* 0x001e240000001000 */
[----:B0-----:R-:W-:Y:S01]  /*1af30*/  FMUL.FTZ R26, R24, R23 ;  /* 0x00000017181a7220 */ /* 0x001fe20000410000 */
[----:B------:R-:W-:Y:S06]  /*1af40*/  BRA `(.L_x_8913) ;  /* 0x0000000000047947 */ /* 0x000fec0003800000 */
.L_x_8914:
[----:B------:R0:W1:Y:S02]  /*1af50*/  MUFU.SQRT R26, R24 ;  /* 0x00000018001a7308 */ /* 0x0000640000002000 */
.L_x_8913:
[----:B------:R-:W-:Y:S05]  /*1af60*/  BSYNC.RECONVERGENT B0 ;  /* 0x0000000000007941 */ /* 0x000fea0003800200 */
.L_x_8912:
        /* <DEDUP_REMOVED lines=35> */
.L_x_8926:
        /* <DEDUP_REMOVED lines=23> */
.L_x_8932:
[----:B------:R-:W-:-:S04]  /*1b310*/  FADD.FTZ R3, -R3, R2 ;  /* 0x0000000203037221 */ /* 0x000fc80000010100 */
[----:B------:R-:W-:-:S07]  /*1b320*/  FMUL.FTZ R3, R3, 0.5 ;  /* 0x3f00000003037820 */ /* 0x000fce0000410000 */
.L_x_8933:
[----:B------:R-:W-:Y:S05]  /*1b330*/  BSYNC.RECONVERGENT B4 ;  /* 0x0000000000047941 */ /* 0x000fea0003800200 */
.L_x_8931:
[----:B------:R-:W-:Y:S01]  /*1b340*/  FADD.FTZ R0, R3, R0 ;  /* 0x0000000003007221 */ /* 0x000fe20000010000 */
[----:B------:R-:W-:-:S04]  /*1b350*/  FADD.FTZ R3, R27, R20 ;  /* 0x000000141b037221 */ /* 0x000fc80000010000 */
[----:B------:R-:W-:-:S04]  /*1b360*/  FMUL.FTZ R0, R0, R3 ;  /* 0x0000000300007220 */ /* 0x000fc80000410000 */
[----:B------:R2:W3:Y:S01]  /*1b370*/  MUFU.SQRT R25, R0 ;  /* 0x0000000000197308 */ /* 0x0004e20000002000 */
[----:B------:R-:W-:Y:S05]  /*1b380*/  BRA `(.L_x_8934) ;  /* 0x0000000000487947 */ /* 0x000fea0003800000 */
.L_x_8930:
        /* <DEDUP_REMOVED lines=12> */
.L_x_8929:
[----:B------:R-:W-:Y:S01]  /*1b450*/  FADD.FTZ R0, R20, 1 ;  /* 0x3f80000014007421 */ /* 0x000fe20000010000 */
[----:B------:R-:W-:Y:S01]  /*1b460*/  MUFU.SQRT R25, R24 ;  /* 0x0000001800197308 */ /* 0x000fe20000002000 */
[----:B------:R-:W-:Y:S02]  /*1b470*/  MOV R27, 0x3f800000 ;  /* 0x3f800000001b7802 */ /* 0x000fe40000000f00 */
[----:B------:R-:W-:-:S06]  /*1b480*/  FMUL.FTZ R0, R0, 0.5 ;  /* 0x3f00000000007820 */ /* 0x000fcc0000410000 */
[----:B------:R-:W2:Y:S02]  /*1b490*/  MUFU.SQRT R0, R0 ;  /* 0x0000000000007308 */ /* 0x000ea40000002000 */
[----:B--2---:R-:W-:-:S07]  /*1b4a0*/  FMUL.FTZ R25, R25, R0 ;  /* 0x0000000019197220 */ /* 0x004fce0000410000 */
.L_x_8934:
[----:B------:R-:W-:Y:S05]  /*1b4b0*/  BSYNC.RECONVERGENT B1 ;  /* 0x0000000000017941 */ /* 0x000fea0003800200 */
.L_x_8928:
[----:B------:R-:W-:Y:S05]  /*1b4c0*/  BRA `(.L_x_8935) ;  /* 0x0000000000087947 */ /* 0x000fea0003800000 */
.L_x_8925:
[----:B------:R-:W-:Y:S01]  /*1b4d0*/  FMUL.FTZ R25, R20, 16777216 ;  /* 0x4b80000014197820 */ /* 0x000fe20000410000 */
[----:B------:R-:W-:-:S07]  /*1b4e0*/  FMUL.FTZ R27, R27, 16777216 ;  /* 0x4b8000001b1b7820 */ /* 0x000fce0000410000 */
.L_x_8935:
[----:B------:R-:W-:Y:S05]  /*1b4f0*/  BSYNC.RELIABLE B0 ;  /* 0x0000000000007941 */ /* 0x000fea0003800100 */
.L_x_8924:
        /* <DEDUP_REMOVED lines=17> */
.L_x_8937:
[----:B------:R-:W-:Y:S05]  /*1b610*/  BSYNC.RECONVERGENT B4 ;  /* 0x0000000000047941 */ /* 0x000fea0003800200 */
.L_x_8936:
        /* <DEDUP_REMOVED lines=28> */
.L_x_8927:
[----:B------:R-:W-:Y:S05]  /*1b7e0*/  BSYNC.RECONVERGENT B3 ;  /* 0x0000000000037941 */ /* 0x000fea0003800200 */
.L_x_8923:
[----:B-1----:R-:W-:Y:S02]  /*1b7f0*/  LOP3.LUT R9, R26, 0x80000000, R9, 0xb8, !PT ;  /* 0x800000001a097812 */ /* 0x002fe400078eb809 */
[----:B------:R-:W-:Y:S01]  /*1b800*/  LOP3.LUT R8, R21, 0x80000000, R8, 0xb8, !PT ;  /* 0x8000000015087812 */ /* 0x000fe200078eb808 */
[----:B------:R-:W-:Y:S06]  /*1b810*/  BRA `(.L_x_8910) ;  /* 0x0000001400107947 */ /* 0x000fec0003800000 */
.L_x_8911:
        /* <DEDUP_REMOVED lines=33> */
.L_x_8943:
[----:B------:R-:W-:Y:S05]  /*1ba30*/  BSYNC.RECONVERGENT B4 ;  /* 0x0000000000047941 */ /* 0x000fea0003800200 */
.L_x_8942:
        /* <DEDUP_REMOVED lines=22> */
.L_x_8941:
        /* <DEDUP_REMOVED lines=29> */
.L_x_8946:
[----:B------:R-:W-:Y:S05]  /*1bd70*/  BSYNC.RECONVERGENT B4 ;  /* 0x0000000000047941 */ /* 0x000fea0003800200 */
.L_x_8945:
        /* <DEDUP_REMOVED lines=22> */
.L_x_8940:
        /* <DEDUP_REMOVED lines=33> */
.L_x_8948:
[----:B------:R-:W-:Y:S05]  /*1c0f0*/  BSYNC.RECONVERGENT B4 ;  /* 0x0000000000047941 */ /* 0x000fea0003800200 */
.L_x_8947:
        /* <DEDUP_REMOVED lines=22> */
.L_x_8939:
        /* <DEDUP_REMOVED lines=26> */
.L_x_8952:
[----:B------:R-:W-:Y:S05]  /*1c400*/  BSYNC.RECONVERGENT B4 ;  /* 0x0000000000047941 */ /* 0x000fea0003800200 */
.L_x_8951:
        /* <DEDUP_REMOVED lines=22> */
.L_x_8950:
        /* <DEDUP_REMOVED lines=29> */
.L_x_8954:
[----:B------:R-:W-:Y:S05]  /*1c740*/  BSYNC.RECONVERGENT B4 ;  /* 0x0000000000047941 */ /* 0x000fea0003800200 */
.L_x_8953:
        /* <DEDUP_REMOVED lines=22> */
.L_x_8949:
        /* <DEDUP_REMOVED lines=33> */
.L_x_8956:
[----:B------:R-:W-:Y:S05]  /*1cac0*/  BSYNC.RECONVERGENT B4 ;  /* 0x0000000000047941 */ /* 0x000fea0003800200 */
.L_x_8955:
        /* <DEDUP_REMOVED lines=21> */
.L_x_8944:
[----:B------:R-:W-:Y:S05]  /*1cc20*/  BSYNC.RECONVERGENT B3 ;  /* 0x0000000000037941 */ /* 0x000fea0003800200 */
.L_x_8938:
[----:B------:R-:W-:Y:S01]  /*1cc30*/  FADD.FTZ R0, R25, 0.69314718246459960938 ;  /* 0x3f31721819007421 */ /* 0x000fe20000010000 */
[----:B------:R-:W-:-:S04]  /*1cc40*/  LOP3.LUT R8, R27, 0x80000000, R8, 0xb8, !PT ;  /* 0x800000001b087812 */ /* 0x000fc800078eb808 */
[----:B------:R-:W-:-:S07]  /*1cc50*/  LOP3.LUT R9, R0, 0x80000000, R9, 0xb8, !PT ;  /* 0x8000000000097812 */ /* 0x000fce00078eb809 */
.L_x_8910:
[----:B------:R-:W-:Y:S05]  /*1cc60*/  BSYNC.RECONVERGENT B2 ;  /* 0x0000000000027941 */ /* 0x000fea0003800200 */
.L_x_8908:
        /* <DEDUP_REMOVED lines=22> */
.L_x_8958:
        /* <DEDUP_REMOVED lines=70> */
.L_x_8966:
[----:B------:R-:W-:-:S04]  /*1d230*/  FADD.FTZ R21, -R0, R5 ;  /* 0x0000000500157221 */ /* 0x000fc80000010100 */
[----:B------:R-:W-:-:S07]  /*1d240*/  FMUL.FTZ R21, R21, 0.5 ;  /* 0x3f00000015157820 */ /* 0x000fce0000410000 */
.L_x_8967:
[----:B------:R-:W-:Y:S05]  /*1d250*/  BSYNC.RECONVERGENT B1 ;  /* 0x0000000000017941 */ /* 0x000fea0003800200 */
.L_x_8965:
        /* <DEDUP_REMOVED lines=11> */
.L_x_8969:
[----:B------:R-:W-:-:S04]  /*1d310*/  FADD.FTZ R22, R2, -R23 ;  /* 0x8000001702167221 */ /* 0x000fc80000010000 */
[----:B------:R-:W-:-:S07]  /*1d320*/  FMUL.FTZ R22, R22, 0.5 ;  /* 0x3f00000016167820 */ /* 0x000fce0000410000 */
.L_x_8970:
[----:B------:R-:W-:Y:S05]  /*1d330*/  BSYNC.RECONVERGENT B1 ;  /* 0x0000000000017941 */ /* 0x000fea0003800200 */
.L_x_8968:
        /* <DEDUP_REMOVED lines=35> */
.L_x_8964:
        /* <DEDUP_REMOVED lines=35> */
.L_x_8971:
[----:B------:R-:W-:-:S04]  /*1d7a0*/  FADD.FTZ R21, -R27, 1 ;  /* 0x3f8000001b157421 */ /* 0x000fc80000010100 */
[----:B------:R-:W-:-:S06]  /*1d7b0*/  FMUL.FTZ R21, R0, R21 ;  /* 0x0000001500157220 */ /* 0x000fcc0000410000 */
[----:B------:R-:W0:Y:S08]  /*1d7c0*/  MUFU.SQRT R21, R21 ;  /* 0x0000001500157308 */ /* 0x000e300000002000 */
[----:B0-----:R-:W0:Y:S02]  /*1d7d0*/  MUFU.RCP R23, R21 ;  /* 0x0000001500177308 */ /* 0x001e240000001000 */
[----:B0-----:R-:W-:Y:S01]  /*1d7e0*/  FMUL.FTZ R26, R24, R23 ;  /* 0x00000017181a7220 */ /* 0x001fe20000410000 */
[----:B------:R-:W-:Y:S06]  /*1d7f0*/  BRA `(.L_x_8962) ;  /* 0x0000000000047947 */ /* 0x000fec0003800000 */
.L_x_8963:
[----:B------:R0:W1:Y:S02]  /*1d800*/  MUFU.SQRT R26, R24 ;  /* 0x00000018001a7308 */ /* 0x0000640000002000 */
.L_x_8962:
[----:B------:R-:W-:Y:S05]  /*1d810*/  BSYNC.RECONVERGENT B0 ;  /* 0x0000000000007941 */ /* 0x000fea0003800200 */
.L_x_8961:
        /* <DEDUP_REMOVED lines=35> */
.L_x_8975:
        /* <DEDUP_REMOVED lines=23> */
.L_x_8981:
[----:B------:R-:W-:-:S04]  /*1dbc0*/  FADD.FTZ R3, -R3, R2 ;  /* 0x0000000203037221 */ /* 0x000fc80000010100 */
[----:B------:R-:W-:-:S07]  /*1dbd0*/  FMUL.FTZ R3, R3, 0.5 ;  /* 0x3f00000003037820 */ /* 0x000fce0000410000 */
.L_x_8982:
[----:B------:R-:W-:Y:S05]  /*1dbe0*/  BSYNC.RECONVERGENT B4 ;  /* 0x0000000000047941 */ /* 0x000fea0003800200 */
.L_x_8980:
[----:B------:R-:W-:Y:S01]  /*1dbf0*/  FADD.FTZ R0, R3, R0 ;  /* 0x0000000003007221 */ /* 0x000fe20000010000 */
[----:B------:R-:W-:-:S04]  /*1dc00*/  FADD.FTZ R3, R27, R20 ;  /* 0x000000141b037221 */ /* 0x000fc80000010000 */
[----:B------:R-:W-:-:S04]  /*1dc10*/  FMUL.FTZ R0, R0, R3 ;  /* 0x0000000300007220 */ /* 0x000fc80000410000 */
[----:B------:R2:W3:Y:S01]  /*1dc20*/  MUFU.SQRT R25, R0 ;  /* 0x0000000000197308 */ /* 0x0004e20000002000 */
[----:B------:R-:W-:Y:S05]  /*1dc30*/  BRA `(.L_x_8983) ;  /* 0x0000000000487947 */ /* 0x000fea0003800000 */
.L_x_8979:
        /* <DEDUP_REMOVED lines=12> */
.L_x_8978:
[----:B------:R-:W-:Y:S01]  /*1dd00*/  FADD.FTZ R0, R20, 1 ;  /* 0x3f80000014007421 */ /* 0x000fe20000010000 */
[----:B------:R-:W-:Y:S01]  /*1dd10*/  MUFU.SQRT R25, R24 ;  /* 0x0000001800197308 */ /* 0x000fe20000002000 */
[----:B------:R-:W-:Y:S02]  /*1dd20*/  MOV R27, 0x3f800000 ;  /* 0x3f800000001b7802 */ /* 0x000fe40000000f00 */
[----:B------:R-:W-:-:S06]  /*1dd30*/  FMUL.FTZ R0, R0, 0.5 ;  /* 0x3f00000000007820 */ /* 0x000fcc0000410000 */
[----:B------:R-:W2:Y:S02]  /*1dd40*/  MUFU.SQRT R0, R0 ;  /* 0x0000000000007308 */ /* 0x000ea40000002000 */
[----:B--2---:R-:W-:-:S07]  /*1dd50*/  FMUL.FTZ R25, R25, R0 ;  /* 0x0000000019197220 */ /* 0x004fce0000410000 */
.L_x_8983:
[----:B------:R-:W-:Y:S05]  /*1dd60*/  BSYNC.RECONVERGENT B1 ;  /* 0x0000000000017941 */ /* 0x000fea0003800200 */
.L_x_8977:
[----:B------:R-:W-:Y:S05]  /*1dd70*/  BRA `(.L_x_8984) ;  /* 0x0000000000087947 */ /* 0x000fea0003800000 */
.L_x_8974:
[----:B------:R-:W-:Y:S01]  /*1dd80*/  FMUL.FTZ R25, R20, 16777216 ;  /* 0x4b80000014197820 */ /* 0x000fe20000410000 */
[----:B------:R-:W-:-:S07]  /*1dd90*/  FMUL.FTZ R27, R27, 16777216 ;  /* 0x4b8000001b1b7820 */ /* 0x000fce0000410000 */
.L_x_8984:
[----:B------:R-:W-:Y:S05]  /*1dda0*/  BSYNC.RELIABLE B0 ;  /* 0x0000000000007941 */ /* 0x000fea0003800100 */
.L_x_8973:
        /* <DEDUP_REMOVED lines=17> */
.L_x_8986:
[----:B------:R-:W-:Y:S05]  /*1dec0*/  BSYNC.RECONVERGENT B4 ;  /* 0x0000000000047941 */ /* 0x000fea0003800200 */
.L_x_8985:
        /* <DEDUP_REMOVED lines=28> */
.L_x_8976:
[----:B------:R-:W-:Y:S05]  /*1e090*/  BSYNC.RECONVERGENT B3 ;  /* 0x0000000000037941 */ /* 0x000fea0003800200 */
.L_x_8972:
[----:B-1----:R-:W-:Y:S02]  /*1e0a0*/  LOP3.LUT R11, R26, 0x80000000, R11, 0xb8, !PT ;  /* 0x800000001a0b7812 */ /* 0x002fe400078eb80b */
[----:B------:R-:W-:Y:S01]  /*1e0b0*/  LOP3.LUT R10, R21, 0x80000000, R10, 0xb8, !PT ;  /* 0x80000000150a7812 */ /* 0x000fe200078eb80a */
[----:B------:R-:W-:Y:S06]  /*1e0c0*/  BRA `(.L_x_8959) ;  /* 0x0000001400107947 */ /* 0x000fec0003800000 */
.L_x_8960:
        /* <DEDUP_REMOVED lines=33> */
.L_x_8992:
[----:B------:R-:W-:Y:S05]  /*1e2e0*/  BSYNC.RECONVERGENT B4 ;  /* 0x0000000000047941 */ /* 0x000fea0003800200 */
.L_x_8991:
        /* <DEDUP_REMOVED lines=22> */
.L_x_8990:
        /* <DEDUP_REMOVED lines=29> */
.L_x_8995:
[----:B------:R-:W-:Y:S05]  /*1e620*/  BSYNC.RECONVERGENT B4 ;  /* 0x0000000000047941 */ /* 0x000fea0003800200 */
.L_x_8994:
        /* <DEDUP_REMOVED lines=22> */
.L_x_8989:
        /* <DEDUP_REMOVED lines=33> */
.L_x_8997:
[----:B------:R-:W-:Y:S05]  /*1e9a0*/  BSYNC.RECONVERGENT B4 ;  /* 0x0000000000047941 */ /* 0x000fea0003800200 */
.L_x_8996:
        /* <DEDUP_REMOVED lines=22> */
.L_x_8988:
        /* <DEDUP_REMOVED lines=26> */
.L_x_9001:
[----:B------:R-:W-:Y:S05]  /*1ecb0*/  BSYNC.RECONVERGENT B4 ;  /* 0x0000000000047941 */ /* 0x000fea0003800200 */
.L_x_9000:
        /* <DEDUP_REMOVED lines=22> */
.L_x_8999:
        /* <DEDUP_REMOVED lines=29> */
.L_x_9003:
[----:B------:R-:W-:Y:S05]  /*1eff0*/  BSYNC.RECONVERGENT B4 ;  /* 0x0000000000047941 */ /* 0x000fea0003800200 */
.L_x_9002:
        /* <DEDUP_REMOVED lines=22> */
.L_x_8998:
        /* <DEDUP_REMOVED lines=33> */
.L_x_9005:
[----:B------:R-:W-:Y:S05]  /*1f370*/  BSYNC.RECONVERGENT B4 ;  /* 0x0000000000047941 */ /* 0x000fea0003800200 */
.L_x_9004:
        /* <DEDUP_REMOVED lines=21> */
.L_x_8993:
[----:B------:R-:W-:Y:S05]  /*1f4d0*/  BSYNC.RECONVERGENT B3 ;  /* 0x0000000000037941 */ /* 0x000fea0003800200 */
.L_x_8987:
[----:B------:R-:W-:Y:S01]  /*1f4e0*/  FADD.FTZ R0, R25, 0.69314718246459960938 ;  /* 0x3f31721819007421 */ /* 0x000fe20000010000 */
[----:B------:R-:W-:-:S04]  /*1f4f0*/  LOP3.LUT R10, R27, 0x80000000, R10, 0xb8, !PT ;  /* 0x800000001b0a7812 */ /* 0x000fc800078eb80a */
[----:B------:R-:W-:-:S07]  /*1f500*/  LOP3.LUT R11, R0, 0x80000000, R11, 0xb8, !PT ;  /* 0x80000000000b7812 */ /* 0x000fce00078eb80b */
.L_x_8959:
[----:B------:R-:W-:Y:S05]  /*1f510*/  BSYNC.RECONVERGENT B2 ;  /* 0x0000000000027941 */ /* 0x000fea0003800200 */
.L_x_8957:
        /* <DEDUP_REMOVED lines=22> */
.L_x_9007:
        /* <DEDUP_REMOVED lines=70> */
.L_x_9015:
[----:B------:R-:W-:-:S04]  /*1fae0*/  FADD.FTZ R21, -R0, R5 ;  /* 0x0000000500157221 */ /* 0x000fc80000010100 */
[----:B------:R-:W-:-:S07]  /*1faf0*/  FMUL.FTZ R21, R21, 0.5 ;  /* 0x3f00000015157820 */ /* 0x000fce0000410000 */
.L_x_9016:
[----:B------:R-:W-:Y:S05]  /*1fb00*/  BSYNC.RECONVERGENT B1 ;  /* 0x0000000000017941 */ /* 0x000fea0003800200 */
.L_x_9014:
        /* <DEDUP_REMOVED lines=11> */
.L_x_9018:
[----:B------:R-:W-:-:S04]  /*1fbc0*/  FADD.FTZ R22, R2, -R23 ;  /* 0x8000001702167221 */ /* 0x000fc80000010000 */
[----:B------:R-:W-:-:S07]  /*1fbd0*/  FMUL.FTZ R22, R22, 0.5 ;  /* 0x3f00000016167820 */ /* 0x000fce0000410000 */
.L_x_9019:
[----:B------:R-:W-:Y:S05]  /*1fbe0*/  BSYNC.RECONVERGENT B1 ;  /* 0x0000000000017941 */ /* 0x000fea0003800200 */
.L_x_9017:
        /* <DEDUP_REMOVED lines=35> */
.L_x_9013:
        /* <DEDUP_REMOVED lines=35> */
.L_x_9020:
[----:B------:R-:W-:-:S04]  /*20050*/  FADD.FTZ R21, -R27, 1 ;  /* 0x3f8000001b157421 */ /* 0x000fc80000010100 */
[----:B------:R-:W-:-:S06]  /*20060*/  FMUL.FTZ R21, R0, R21 ;  /* 0x0000001500157220 */ /* 0x000fcc0000410000 */
[----:B------:R-:W0:Y:S08]  /*20070*/  MUFU.SQRT R21, R21 ;  /* 0x0000001500157308 */ /* 0x000e300000002000 */
[----:B0-----:R-:W0:Y:S02]  /*20080*/  MUFU.RCP R23, R21 ;  /* 0x0000001500177308 */ /* 0x001e240000001000 */
[----:B0-----:R-:W-:Y:S01]  /*20090*/  FMUL.FTZ R26, R24, R23 ;  /* 0x00000017181a7220 */ /* 0x001fe20000410000 */
[----:B------:R-:W-:Y:S06]  /*200a0*/  BRA `(.L_x_9011) ;  /* 0x0000000000047947 */ /* 0x000fec0003800000 */
.L_x_9012:
[----:B------:R0:W1:Y:S02]  /*200b0*/  MUFU.SQRT R26, R24 ;  /* 0x00000018001a7308 */ /* 0x0000640000002000 */
.L_x_9011:
[----:B------:R-:W-:Y:S05]  /*200c0*/  BSYNC.RECONVERGENT B0 ;  /* 0x0000000000007941 */ /* 0x000fea0003800200 */
.L_x_9010:
        /* <DEDUP_REMOVED lines=35> */
.L_x_9024:
        /* <DEDUP_REMOVED lines=23> */
.L_x_9030:
[----:B------:R-:W-:-:S04]  /*20470*/  FADD.FTZ R3, -R3, R2 ;  /* 0x0000000203037221 */ /* 0x000fc80000010100 */
[----:B------:R-:W-:-:S07]  /*20480*/  FMUL.FTZ R3, R3, 0.5 ;  /* 0x3f00000003037820 */ /* 0x000fce0000410000 */
.L_x_9031:
[----:B------:R-:W-:Y:S05]  /*20490*/  BSYNC.RECONVERGENT B4 ;  /* 0x0000000000047941 */ /* 0x000fea0003800200 */
.L_x_9029:
[----:B------:R-:W-:Y:S01]  /*204a0*/  FADD.FTZ R0, R3, R0 ;  /* 0x0000000003007221 */ /* 0x000fe20000010000 */
[----:B------:R-:W-:-:S04]  /*204b0*/  FADD.FTZ R3, R27, R20 ;  /* 0x000000141b037221 */ /* 0x000fc80000010000 */
[----:B------:R-:W-:-:S04]  /*204c0*/  FMUL.FTZ R0, R0, R3 ;  /* 0x0000000300007220 */ /* 0x000fc80000410000 */
[----:B------:R2:W3:Y:S01]  /*204d0*/  MUFU.SQRT R25, R0 ;  /* 0x0000000000197308 */ /* 0x0004e20000002000 */
[----:B------:R-:W-:Y:S05]  /*204e0*/  BRA `(.L_x_9032) ;  /* 0x0000000000487947 */ /* 0x000fea0003800000 */
.L_x_9028:
        /* <DEDUP_REMOVED lines=12> */
.L_x_9027:
[----:B------:R-:W-:Y:S01]  /*205b0*/  FADD.FTZ R0, R20, 1 ;  /* 0x3f80000014007421 */ /* 0x000fe20000010000 */
[----:B------:R-:W-:Y:S01]  /*205c0*/  MUFU.SQRT R25, R24 ;  /* 0x0000001800197308 */ /* 0x000fe20000002000 */
[----:B------:R-:W-:Y:S02]  /*205d0*/  MOV R27, 0x3f800000 ;  /* 0x3f800000001b7802 */ /* 0x000fe40000000f00 */
[----:B------:R-:W-:-:S06]  /*205e0*/  FMUL.FTZ R0, R0, 0.5 ;  /* 0x3f00000000007820 */ /* 0x000fcc0000410000 */
[----:B------:R-:W2:Y:S02]  /*205f0*/  MUFU.SQRT R0, R0 ;  /* 0x0000000000007308 */ /* 0x000ea40000002000 */
[----:B--2---:R-:W-:-:S07]  /*20600*/  FMUL.FTZ R25, R25, R0 ;  /* 0x0000000019197220 */ /* 0x004fce0000410000 */
.L_x_9032:
[----:B------:R-:W-:Y:S05]  /*20610*/  BSYNC.RECONVERGENT B1 ;  /* 0x0000000000017941 */ /* 0x000fea0003800200 */
.L_x_9026:
[----:B------:R-:W-:Y:S05]  /*20620*/  BRA `(.L_x_9033) ;  /* 0x0000000000087947 */ /* 0x000fea0003800000 */
.L_x_9023:
[----:B------:R-:W-:Y:S01]  /*20630*/  FMUL.FTZ R25, R20, 16777216 ;  /* 0x4b80000014197820 */ /* 0x000fe20000410000 */
[----:B------:R-:W-:-:S07]  /*20640*/  FMUL.FTZ R27, R27, 16777216 ;  /* 0x4b8000001b1b7820 */ /* 0x000fce0000410000 */
.L_x_9033:
[----:B------:R-:W-:Y:S05]  /*20650*/  BSYNC.RELIABLE B0 ;  /* 0x0000000000007941 */ /* 0x000fea0003800100 */
.L_x_9022:
        /* <DEDUP_REMOVED lines=17> */
.L_x_9035:
[----:B------:R-:W-:Y:S05]  /*20770*/  BSYNC.RECONVERGENT B4 ;  /* 0x0000000000047941 */ /* 0x000fea0003800200 */
.L_x_9034:
        /* <DEDUP_REMOVED lines=28> */
.L_x_9025:
[----:B------:R-:W-:Y:S05]  /*20940*/  BSYNC.RECONVERGENT B3 ;  /* 0x0000000000037941 */ /* 0x000fea0003800200 */
.L_x_9021:
[----:B-1----:R-:W-:Y:S02]  /*20950*/  LOP3.LUT R13, R26, 0x80000000, R13, 0xb8, !PT ;  /* 0x800000001a0d7812 */ /* 0x002fe400078eb80d */
[----:B------:R-:W-:Y:S01]  /*20960*/  LOP3.LUT R12, R21, 0x80000000, R12, 0xb8, !PT ;  /* 0x80000000150c7812 */ /* 0x000fe200078eb80c */
[----:B------:R-:W-:Y:S06]  /*20970*/  BRA `(.L_x_9008) ;  /* 0x0000001400107947 */ /* 0x000fec0003800000 */
.L_x_9009:
        /* <DEDUP_REMOVED lines=33> */
.L_x_9041:
[----:B------:R-:W-:Y:S05]  /*20b90*/  BSYNC.RECONVERGENT B4 ;  /* 0x0000000000047941 */ /* 0x000fea0003800200 */
.L_x_9040:
        /* <DEDUP_REMOVED lines=22> */
.L_x_9039:
        /* <DEDUP_REMOVED lines=29> */
.L_x_9044:
[----:B------:R-:W-:Y:S05]  /*20ed0*/  BSYNC.RECONVERGENT B4 ;  /* 0x0000000000047941 */ /* 0x000fea0003800200 */
.L_x_9043:
        /* <DEDUP_REMOVED lines=22> */
.L_x_9038:
        /* <DEDUP_REMOVED lines=32> */
[----:B------:R-:W-:Y:S05]  /*21240*/  CALL.REL.NOINC `($__internal_12_$__cuda_sm3x_div_rn_ftz_f32_slowpath) ;  /* 0x0000008400807944 */ /* 0x000fea0003c00000 */
.L_x_9046:
[----:B------:R-:W-:Y:S05]  /*21250*/  BSYNC.RECONVERGENT B4 ;  /* 0x0000000000047941 */ /* 0x000fea0003800200 */
.L_x_9045:
        /* <DEDUP_REMOVED lines=22> */
.L_x_9037:
        /* <DEDUP_REMOVED lines=26> */
.L_x_9050:
[----:B------:R-:W-:Y:S05]  /*21560*/  BSYNC.RECONVERGENT B4 ;  /* 0x0000000000047941 */ /* 0x000fea0003800200 */
.L_x_9049:
        /* <DEDUP_REMOVED lines=22> */
.L_x_9048:
        /* <DEDUP_REMOVED lines=29> */
.L_x_9052:
[----:B------:R-:W-:Y:S05]  /*218a0*/  BSYNC.RECONVERGENT B4 ;  /* 0x0000000000047941 */ /* 0x000fea0003800200 */
.L_x_9051:
        /* <DEDUP_REMOVED lines=22> */
.L_x_9047:
        /* <DEDUP_REMOVED lines=33> */
.L_x_9054:
[----:B------:R-:W-:Y:S05]  /*21c20*/  BSYNC.RECONVERGENT B4 ;  /* 0x0000000000047941 */ /* 0x000fea0003800200 */
.L_x_9053:
        /* <DEDUP_REMOVED lines=21> */
.L_x_9042:
[----:B------:R-:W-:Y:S05]  /*21d80*/  BSYNC.RECONVERGENT B3 ;  /* 0x0000000000037941 */ /* 0x000fea0003800200 */
.L_x_9036:
[----:B------:R-:W-:Y:S01]  /*21d90*/  FADD.FTZ R0, R25, 0.69314718246459960938 ;  /* 0x3f31721819007421 */ /* 0x000fe20000010000 */
[----:B------:R-:W-:-:S04]  /*21da0*/  LOP3.LUT R12, R27, 0x80000000, R12, 0xb8, !PT ;  /* 0x800000001b0c7812 */ /* 0x000fc800078eb80c */
[----:B------:R-:W-:-:S07]  /*21db0*/  LOP3.LUT R13, R0, 0x80000000, R13, 0xb8, !PT ;  /* 0x80000000000d7812 */ /* 0x000fce00078eb80d */
.L_x_9008:
[----:B------:R-:W-:Y:S05]  /*21dc0*/  BSYNC.RECONVERGENT B2 ;  /* 0x0000000000027941 */ /* 0x000fea0003800200 */
.L_x_9006:
        /* <DEDUP_REMOVED lines=22> */
.L_x_9056:
        /* <DEDUP_REMOVED lines=70> */
.L_x_9064:
[----:B------:R-:W-:-:S04]  /*22390*/  FADD.FTZ R21, -R0, R5 ;  /* 0x0000000500157221 */ /* 0x000fc80000010100 */
[----:B------:R-:W-:-:S07]  /*223a0*/  FMUL.FTZ R21, R21, 0.5 ;  /* 0x3f00000015157820 */ /* 0x000fce0000410000 */
.L_x_9065:
[----:B------:R-:W-:Y:S05]  /*223b0*/  BSYNC.RECONVERGENT B1 ;  /* 0x0000000000017941 */ /* 0x000fea0003800200 */
.L_x_9063:
        /* <DEDUP_REMOVED lines=11> */
.L_x_9067:
[----:B------:R-:W-:-:S04]  /*22470*/  FADD.FTZ R22, R2, -R23 ;  /* 0x8000001702167221 */ /* 0x000fc80000010000 */
[----:B------:R-:W-:-:S07]  /*22480*/  FMUL.FTZ R22, R22, 0.5 ;  /* 0x3f00000016167820 */ /* 0x000fce0000410000 */
.L_x_9068:
[----:B------:R-:W-:Y:S05]  /*22490*/  BSYNC.RECONVERGENT B1 ;  /* 0x0000000000017941 */ /* 0x000fea0003800200 */
.L_x_9066:
        /* <DEDUP_REMOVED lines=35> */
.L_x_9062:
        /* <DEDUP_REMOVED lines=35> */
.L_x_9069:
[----:B------:R-:W-:-:S04]  /*22900*/  FADD.FTZ R21, -R27, 1 ;  /* 0x3f8000001b157421 */ /* 0x000fc80000010100 */
[----:B------:R-:W-:-:S06]  /*22910*/  FMUL.FTZ R21, R0, R21 ;  /* 0x0000001500157220 */ /* 0x000fcc0000410000 */
[----:B------:R-:W0:Y:S08]  /*22920*/  MUFU.SQRT R21, R21 ;  /* 0x0000001500157308 */ /* 0x000e300000002000 */
[----:B0-----:R-:W0:Y:S02]  /*22930*/  MUFU.RCP R23, R21 ;  /* 0x0000001500177308 */ /* 0x001e240000001000 */
[----:B0-----:R-:W-:Y:S01]  /*22940*/  FMUL.FTZ R26, R24, R23 ;  /* 0x00000017181a7220 */ /* 0x001fe20000410000 */
[----:B------:R-:W-:Y:S06]  /*22950*/  BRA `(.L_x_9060) ;  /* 0x0000000000047947 */ /* 0x000fec0003800000 */
.L_x_9061:
[----:B------:R0:W1:Y:S02]  /*22960*/  MUFU.SQRT R26, R24 ;  /* 0x00000018001a7308 */ /* 0x0000640000002000 */
.L_x_9060:
[----:B------:R-:W-:Y:S05]  /*22970*/  BSYNC.RECONVERGENT B0 ;  /* 0x0000000000007941 */ /* 0x000fea0003800200 */
.L_x_9059:
        /* <DEDUP_REMOVED lines=35> */
.L_x_9073:
        /* <DEDUP_REMOVED lines=23> */
.L_x_9079:
[----:B------:R-:W-:-:S04]  /*22d20*/  FADD.FTZ R3, -R3, R2 ;  /* 0x0000000203037221 */ /* 0x000fc80000010100 */
[----:B------:R-:W-:-:S07]  /*22d30*/  FMUL.FTZ R3, R3, 0.5 ;  /* 0x3f00000003037820 */ /* 0x000fce0000410000 */
.L_x_9080:
[----:B------:R-:W-:Y:S05]  /*22d40*/  BSYNC.RECONVERGENT B4 ;  /* 0x0000000000047941 */ /* 0x000fea0003800200 */
.L_x_9078:
[----:B------:R-:W-:Y:S01]  /*22d50*/  FADD.FTZ R0, R3, R0 ;  /* 0x0000000003007221 */ /* 0x000fe20000010000 */
[----:B------:R-:W-:-:S04]  /*22d60*/  FADD.FTZ R3, R27, R20 ;  /* 0x000000141b037221 */ /* 0x000fc80000010000 */
[----:B------:R-:W-:-:S04]  /*22d70*/  FMUL.FTZ R0, R0, R3 ;  /* 0x0000000300007220 */ /* 0x000fc80000410000 */
[----:B------:R2:W3:Y:S01]  /*22d80*/  MUFU.SQRT R25, R0 ;  /* 0x0000000000197308 */ /* 0x0004e20000002000 */
[----:B------:R-:W-:Y:S05]  /*22d90*/  BRA `(.L_x_9081) ;  /* 0x0000000000487947 */ /* 0x000fea0003800000 */
.L_x_9077:
        /* <DEDUP_REMOVED lines=12> */
.L_x_9076:
[----:B------:R-:W-:Y:S01]  /*22e60*/  FADD.FTZ R0, R20, 1 ;  /* 0x3f80000014007421 */ /* 0x000fe20000010000 */
[----:B------:R-:W-:Y:S01]  /*22e70*/  MUFU.SQRT R25, R24 ;  /* 0x0000001800197308 */ /* 0x000fe20000002000 */
[----:B------:R-:W-:Y:S02]  /*22e80*/  MOV R27, 0x3f800000 ;  /* 0x3f800000001b7802 */ /* 0x000fe40000000f00 */
[----:B------:R-:W-:-:S06]  /*22e90*/  FMUL.FTZ R0, R0, 0.5 ;  /* 0x3f00000000007820 */ /* 0x000fcc0000410000 */
[----:B------:R-:W2:Y:S02]  /*22ea0*/  MUFU.SQRT R0, R0 ;  /* 0x0000000000007308 */ /* 0x000ea40000002000 */
[----:B--2---:R-:W-:-:S07]  /*22eb0*/  FMUL.FTZ R25, R25, R0 ;  /* 0x0000000019197220 */ /* 0x004fce0000410000 */
.L_x_9081:
[----:B------:R-:W-:Y:S05]  /*22ec0*/  BSYNC.RECONVERGENT B1 ;  /* 0x0000000000017941 */ /* 0x000fea0003800200 */
.L_x_9075:
[----:B------:R-:W-:Y:S05]  /*22ed0*/  BRA `(.L_x_9082) ;  /* 0x0000000000087947 */ /* 0x000fea0003800000 */
.L_x_9072:
[----:B------:R-:W-:Y:S01]  /*22ee0*/  FMUL.FTZ R25, R20, 16777216 ;  /* 0x4b80000014197820 */ /* 0x000fe20000410000 */
[----:B------:R-:W-:-:S07]  /*22ef0*/  FMUL.FTZ R27, R27, 16777216 ;  /* 0x4b8000001b1b7820 */ /* 0x000fce0000410000 */
.L_x_9082:
[----:B------:R-:W-:Y:S05]  /*22f00*/  BSYNC.RELIABLE B0 ;  /* 0x0000000000007941 */ /* 0x000fea0003800100 */
.L_x_9071:
        /* <DEDUP_REMOVED lines=17> */
.L_x_9084:
[----:B------:R-:W-:Y:S05]  /*23020*/  BSYNC.RECONVERGENT B4 ;  /* 0x0000000000047941 */ /* 0x000fea0003800200 */
.L_x_9083:
        /* <DEDUP_REMOVED lines=28> */
.L_x_9074:
[----:B------:R-:W-:Y:S05]  /*231f0*/  BSYNC.RECONVERGENT B3 ;  /* 0x0000000000037941 */ /* 0x000fea0003800200 */
.L_x_9070:
[----:B-1----:R-:W-:Y:S02]  /*23200*/  LOP3.LUT R15, R26, 0x80000000, R15, 0xb8, !PT ;  /* 0x800000001a0f7812 */ /* 0x002fe400078eb80f */
[----:B------:R-:W-:Y:S01]  /*23210*/  LOP3.LUT R14, R21, 0x80000000, R14, 0xb8, !PT ;  /* 0x80000000150e7812 */ /* 0x000fe200078eb80e */
[----:B------:R-:W-:Y:S06]  /*23220*/  BRA `(.L_x_9057) ;  /* 0x0000001400107947 */ /* 0x000fec0003800000 */
.L_x_9058:
        /* <DEDUP_REMOVED lines=33> */
.L_x_9090:
[----:B------:R-:W-:Y:S05]  /*23440*/  BSYNC.RECONVERGENT B4 ;  /* 0x0000000000047941 */ /* 0x000fea0003800200 */
.L_x_9089:
        /* <DEDUP_REMOVED lines=22> */
.L_x_9088:
        /* <DEDUP_REMOVED lines=29> */
.L_x_9093:
[----:B------:R-:W-:Y:S05]  /*23780*/  BSYNC.RECONVERGENT B4 ;  /* 0x0000000000047941 */ /* 0x000fea0003800200 */
.L_x_9092:
        /* <DEDUP_REMOVED lines=22> */
.L_x_9087:
        /* <DEDUP_REMOVED lines=33> */
.L_x_9095:
[----:B------:R-:W-:Y:S05]  /*23b00*/  BSYNC.RECONVERGENT B4 ;  /* 0x0000000000047941 */ /* 0x000fea0003800200 */
.L_x_9094:
        /* <DEDUP_REMOVED lines=22> */
.L_x_9086:
        /* <DEDUP_REMOVED lines=26> */
.L_x_9099:
[----:B------:R-:W-:Y:S05]  /*23e10*/  BSYNC.RECONVERGENT B4 ;  /* 0x0000000000047941 */ /* 0x000fea0003800200 */
.L_x_9098:
        /* <DEDUP_REMOVED lines=22> */
.L_x_9097:
        /* <DEDUP_REMOVED lines=29> */
.L_x_9101:
[----:B------:R-:W-:Y:S05]  /*24150*/  BSYNC.RECONVERGENT B4 ;  /* 0x0000000000047941 */ /* 0x000fea0003800200 */
.L_x_9100:
        /* <DEDUP_REMOVED lines=22> */
.L_x_9096:
        /* <DEDUP_REMOVED lines=33> */
.L_x_9103:
[----:B------:R-:W-:Y:S05]  /*244d0*/  BSYNC.RECONVERGENT B4 ;  /* 0x0000000000047941 */ /* 0x000fea0003800200 */
.L_x_9102:
        /* <DEDUP_REMOVED lines=21> */
.L_x_9091:
[----:B------:R-:W-:Y:S05]  /*24630*/  BSYNC.RECONVERGENT B3 ;  /* 0x0000000000037941 */ /* 0x000fea0003800200 */
.L_x_9085:
[----:B------:R-:W-:Y:S01]  /*24640*/  FADD.FTZ R0, R25, 0.69314718246459960938 ;  /* 0x3f31721819007421 */ /* 0x000fe20000010000 */
[----:B------:R-:W-:-:S04]  /*24650*/  LOP3.LUT R14, R27, 0x80000000, R14, 0xb8, !PT ;  /* 0x800000001b0e7812 */ /* 0x000fc800078eb80e */
[----:B------:R-:W-:-:S07]  /*24660*/  LOP3.LUT R15, R0, 0x80000000, R15, 0xb8, !PT ;  /* 0x80000000000f7812 */ /* 0x000fce00078eb80f */
.L_x_9057:
[----:B------:R-:W-:Y:S05]  /*24670*/  BSYNC.RECONVERGENT B2 ;  /* 0x0000000000027941 */ /* 0x000fea0003800200 */
.L_x_9055:
        /* <DEDUP_REMOVED lines=22> */
.L_x_9105:
        /* <DEDUP_REMOVED lines=70> */
.L_x_9113:
[----:B------:R-:W-:-:S04]  /*24c40*/  FADD.FTZ R21, -R0, R5 ;  /* 0x0000000500157221 */ /* 0x000fc80000010100 */
[----:B------:R-:W-:-:S07]  /*24c50*/  FMUL.FTZ R21, R21, 0.5 ;  /* 0x3f00000015157820 */ /* 0x000fce0000410000 */
.L_x_9114:
[----:B------:R-:W-:Y:S05]  /*24c60*/  BSYNC.RECONVERGENT B1 ;  /* 0x0000000000017941 */ /* 0x000fea0003800200 */
.L_x_9112:
        /* <DEDUP_REMOVED lines=11> */
.L_x_9116:
[----:B------:R-:W-:-:S04]  /*24d20*/  FADD.FTZ R22, R2, -R23 ;  /* 0x8000001702167221 */ /* 0x000fc80000010000 */
[----:B------:R-:W-:-:S07]  /*24d30*/  FMUL.FTZ R22, R22, 0.5 ;  /* 0x3f00000016167820 */ /* 0x000fce0000410000 */
.L_x_9117:
[----:B------:R-:W-:Y:S05]  /*24d40*/  BSYNC.RECONVERGENT B1 ;  /* 0x0000000000017941 */ /* 0x000fea0003800200 */
.L_x_9115:
        /* <DEDUP_REMOVED lines=35> */
.L_x_9111:
        /* <DEDUP_REMOVED lines=35> */
.L_x_9118:
[----:B------:R-:W-:-:S04]  /*251b0*/  FADD.FTZ R21, -R27, 1 ;  /* 0x3f8000001b157421 */ /* 0x000fc80000010100 */
[----:B------:R-:W-:-:S06]  /*251c0*/  FMUL.FTZ R21, R0, R21 ;  /* 0x0000001500157220 */ /* 0x000fcc0000410000 */
[----:B------:R-:W0:Y:S08]  /*251d0*/  MUFU.SQRT R21, R21 ;  /* 0x0000001500157308 */ /* 0x000e300000002000 */
[----:B0-----:R-:W0:Y:S02]  /*251e0*/  MUFU.RCP R23, R21 ;  /* 0x0000001500177308 */ /* 0x001e240000001000 */
[----:B0-----:R-:W-:Y:S01]  /*251f0*/  FMUL.FTZ R26, R24, R23 ;  /* 0x00000017181a7220 */ /* 0x001fe20000410000 */
[----:B------:R-:W-:Y:S06]  /*25200*/  BRA `(.L_x_9109) ;  /* 0x0000000000047947 */ /* 0x000fec0003800000 */
.L_x_9110:
[----:B------:R0:W1:Y:S02]  /*25210*/  MUFU.SQRT R26, R24 ;  /* 0x00000018001a7308 */ /* 0x0000640000002000 */
.L_x_9109:
[----:B------:R-:W-:Y:S05]  /*25220*/  BSYNC.RECONVERGENT B0 ;  /* 0x0000000000007941 */ /* 0x000fea0003800200 */
.L_x_9108:
        /* <DEDUP_REMOVED lines=35> */
.L_x_9122:
        /* <DEDUP_REMOVED lines=23> */
.L_x_9128:
[----:B------:R-:W-:-:S04]  /*255d0*/  FADD.FTZ R3, -R3, R2 ;  /* 0x0000000203037221 */ /* 0x000fc80000010100 */
[----:B------:R-:W-:-:S07]  /*255e0*/  FMUL.FTZ R3, R3, 0.5 ;  /* 0x3f00000003037820 */ /* 0x000fce0000410000 */
.L_x_9129:
[----:B------:R-:W-:Y:S05]  /*255f0*/  BSYNC.RECONVERGENT B4 ;  /* 0x0000000000047941 */ /* 0x000fea0003800200 */
.L_x_9127:
[----:B------:R-:W-:Y:S01]  /*25600*/  FADD.FTZ R0, R3, R0 ;  /* 0x0000000003007221 */ /* 0x000fe20000010000 */
[----:B------:R-:W-:-:S04]  /*25610*/  FADD.FTZ R3, R27, R20 ;  /* 0x000000141b037221 */ /* 0x000fc80000010000 */
[----:B------:R-:W-:-:S04]  /*25620*/  FMUL.FTZ R0, R0, R3 ;  /* 0x0000000300007220 */ /* 0x000fc80000410000 */
[----:B------:R2:W3:Y:S01]  /*25630*/  MUFU.SQRT R25, R0 ;  /* 0x0000000000197308 */ /* 0x0004e20000002000 */
[----:B------:R-:W-:Y:S05]  /*25640*/  BRA `(.L_x_9130) ;  /* 0x0000000000487947 */ /* 0x000fea0003800000 */
.L_x_9126:
        /* <DEDUP_REMOVED lines=12> */
.L_x_9125:
[----:B------:R-:W-:Y:S01]  /*25710*/  FADD.FTZ R0, R20, 1 ;  /* 0x3f80000014007421 */ /* 0x000fe20000010000 */
[----:B------:R-:W-:Y:S01]  /*25720*/  MUFU.SQRT R25, R24 ;  /* 0x0000001800197308 */ /* 0x000fe20000002000 */
[----:B------:R-:W-:Y:S02]  /*25730*/  MOV R27, 0x3f800000 ;  /* 0x3f800000001b7802 */ /* 0x000fe40000000f00 */
[----:B------:R-:W-:-:S06]  /*25740*/  FMUL.FTZ R0, R0, 0.5 ;  /* 0x3f00000000007820 */ /* 0x000fcc0000410000 */
[----:B------:R-:W2:Y:S02]  /*25750*/  MUFU.SQRT R0, R0 ;  /* 0x0000000000007308 */ /* 0x000ea40000002000 */
[----:B--2---:R-:W-:-:S07]  /*25760*/  FMUL.FTZ R25, R25, R0 ;  /* 0x0000000019197220 */ /* 0x004fce0000410000 */
.L_x_9130:
[----:B------:R-:W-:Y:S05]  /*25770*/  BSYNC.RECONVERGENT B1 ;  /* 0x0000000000017941 */ /* 0x000fea0003800200 */
.L_x_9124:
[----:B------:R-:W-:Y:S05]  /*25780*/  BRA `(.L_x_9131) ;  /* 0x0000000000087947 */ /* 0x000fea0003800000 */
.L_x_9121:
[----:B------:R-:W-:Y:S01]  /*25790*/  FMUL.FTZ R25, R20, 16777216 ;  /* 0x4b80000014197820 */ /* 0x000fe20000410000 */
[----:B------:R-:W-:-:S07]  /*257a0*/  FMUL.FTZ R27, R27, 16777216 ;  /* 0x4b8000001b1b7820 */ /* 0x000fce0000410000 */
.L_x_9131:
[----:B------:R-:W-:Y:S05]  /*257b0*/  BSYNC.RELIABLE B0 ;  /* 0x0000000000007941 */ /* 0x000fea0003800100 */
.L_x_9120:
        /* <DEDUP_REMOVED lines=17> */
.L_x_9133:
[----:B------:R-:W-:Y:S05]  /*258d0*/  BSYNC.RECONVERGENT B4 ;  /* 0x0000000000047941 */ /* 0x000fea0003800200 */
.L_x_9132:
        /* <DEDUP_REMOVED lines=28> */
.L_x_9123:
[----:B------:R-:W-:Y:S05]  /*25aa0*/  BSYNC.RECONVERGENT B3 ;  /* 0x0000000000037941 */ /* 0x000fea0003800200 */
.L_x_9119:
[----:B-1----:R-:W-:Y:S02]  /*25ab0*/  LOP3.LUT R17, R26, 0x80000000, R17, 0xb8, !PT ;  /* 0x800000001a117812 */ /* 0x002fe400078eb811 */
[----:B------:R-:W-:Y:S01]  /*25ac0*/  LOP3.LUT R16, R21, 0x80000000, R16, 0xb8, !PT ;  /* 0x8000000015107812 */ /* 0x000fe200078eb810 */
[----:B------:R-:W-:Y:S06]  /*25ad0*/  BRA `(.L_x_9106) ;  /* 0x0000001400107947 */ /* 0x000fec0003800000 */
.L_x_9107:
        /* <DEDUP_REMOVED lines=33> */
.L_x_9139:
[----:B------:R-:W-:Y:S05]  /*25cf0*/  BSYNC.RECONVERGENT B4 ;  /* 0x0000000000047941 */ /* 0x000fea0003800200 */
.L_x_9138:
        /* <DEDUP_REMOVED lines=22> */
.L_x_9137:
        /* <DEDUP_REMOVED lines=29> */
.L_x_9142:
[----:B------:R-:W-:Y:S05]  /*26030*/  BSYNC.RECONVERGENT B4 ;  /* 0x0000000000047941 */ /* 0x000fea0003800200 */
.L_x_9141:
        /* <DEDUP_REMOVED lines=22> */
.L_x_9136:
        /* <DEDUP_REMOVED lines=33> */
.L_x_9144:
[----:B------:R-:W-:Y:S05]  /*263b0*/  BSYNC.RECONVERGENT B4 ;  /* 0x0000000000047941 */ /* 0x000fea0003800200 */
.L_x_9143:
        /* <DEDUP_REMOVED lines=22> */
.L_x_9135:
        /* <DEDUP_REMOVED lines=26> */
.L_x_9148:
[----:B------:R-:W-:Y:S05]  /*266c0*/  BSYNC.RECONVERGENT B4 ;  /* 0x0000000000047941 */ /* 0x000fea0003800200 */
.L_x_9147:
        /* <DEDUP_REMOVED lines=22> */
.L_x_9146:
        /* <DEDUP_REMOVED lines=29> */
.L_x_9150:
[----:B------:R-:W-:Y:S05]  /*26a00*/  BSYNC.RECONVERGENT B4 ;  /* 0x0000000000047941 */ /* 0x000fea0003800200 */
.L_x_9149:
        /* <DEDUP_REMOVED lines=22> */
.L_x_9145:
        /* <DEDUP_REMOVED lines=33> */
.L_x_9152:
[----:B------:R-:W-:Y:S05]  /*26d80*/  BSYNC.RECONVERGENT B4 ;  /* 0x0000000000047941 */ /* 0x000fea0003800200 */
.L_x_9151:
        /* <DEDUP_REMOVED lines=21> */
.L_x_9140:
[----:B------:R-:W-:Y:S05]  /*26ee0*/  BSYNC.RECONVERGENT B3 ;  /* 0x0000000000037941 */ /* 0x000fea0003800200 */
.L_x_9134:
[----:B------:R-:W-:Y:S01]  /*26ef0*/  FADD.FTZ R0, R25, 0.69314718246459960938 ;  /* 0x3f31721819007421 */ /* 0x000fe20000010000 */
[----:B------:R-:W-:-:S04]  /*26f00*/  LOP3.LUT R16, R27, 0x80000000, R16, 0xb8, !PT ;  /* 0x800000001b107812 */ /* 0x000fc800078eb810 */
[----:B------:R-:W-:-:S07]  /*26f10*/  LOP3.LUT R17, R0, 0x80000000, R17, 0xb8, !PT ;  /* 0x8000000000117812 */ /* 0x000fce00078eb811 */
.L_x_9106:
[----:B------:R-:W-:Y:S05]  /*26f20*/  BSYNC.RECONVERGENT B2 ;  /* 0x0000000000027941 */ /* 0x000fea0003800200 */
.L_x_9104:
        /* <DEDUP_REMOVED lines=22> */
.L_x_9154:
        /* <DEDUP_REMOVED lines=70> */
.L_x_9162:
[----:B------:R-:W-:-:S04]  /*274f0*/  FADD.FTZ R21, -R0, R5 ;  /* 0x0000000500157221 */ /* 0x000fc80000010100 */
[----:B------:R-:W-:-:S07]  /*27500*/  FMUL.FTZ R21, R21, 0.5 ;  /* 0x3f00000015157820 */ /* 0x000fce0000410000 */
.L_x_9163:
[----:B------:R-:W-:Y:S05]  /*27510*/  BSYNC.RECONVERGENT B1 ;  /* 0x0000000000017941 */ /* 0x000fea0003800200 */
.L_x_9161:
        /* <DEDUP_REMOVED lines=11> */
.L_x_9165:
[----:B------:R-:W-:-:S04]  /*275d0*/  FADD.FTZ R26, R2, -R23 ;  /* 0x80000017021a7221 */ /* 0x000fc80000010000 */
[----:B------:R-:W-:-:S07]  /*275e0*/  FMUL.FTZ R26, R26, 0.5 ;  /* 0x3f0000001a1a7820 */ /* 0x000fce0000410000 */
.L_x_9166:
[----:B------:R-:W-:Y:S05]  /*275f0*/  BSYNC.RECONVERGENT B1 ;  /* 0x0000000000017941 */ /* 0x000fea0003800200 */
.L_x_9164:
        /* <DEDUP_REMOVED lines=35> */
.L_x_9160:
        /* <DEDUP_REMOVED lines=35> */
.L_x_9167:
[----:B------:R-:W-:-:S04]  /*27a60*/  FADD.FTZ R21, -R27, 1 ;  /* 0x3f8000001b157421 */ /* 0x000fc80000010100 */
[----:B------:R-:W-:-:S06]  /*27a70*/  FMUL.FTZ R21, R0, R21 ;  /* 0x0000001500157220 */ /* 0x000fcc0000410000 */
[----:B------:R-:W0:Y:S08]  /*27a80*/  MUFU.SQRT R21, R21 ;  /* 0x0000001500157308 */ /* 0x000e300000002000 */
[----:B0-----:R-:W0:Y:S02]  /*27a90*/  MUFU.RCP R23, R21 ;  /* 0x0000001500177308 */ /* 0x001e240000001000 */
[----:B0-----:R-:W-:Y:S01]  /*27aa0*/  FMUL.FTZ R26, R24, R23 ;  /* 0x00000017181a7220 */ /* 0x001fe20000410000 */
[----:B------:R-:W-:Y:S06]  /*27ab0*/  BRA `(.L_x_9158) ;  /* 0x0000000000047947 */ /* 0x000fec0003800000 */
.L_x_9159:
[----:B------:R0:W1:Y:S02]  /*27ac0*/  MUFU.SQRT R26, R24 ;  /* 0x00000018001a7308 */ /* 0x0000640000002000 */
.L_x_9158:
[----:B------:R-:W-:Y:S05]  /*27ad0*/  BSYNC.RECONVERGENT B0 ;  /* 0x0000000000007941 */ /* 0x000fea0003800200 */
.L_x_9157:
        /* <DEDUP_REMOVED lines=35> */
.L_x_9171:
        /* <DEDUP_REMOVED lines=23> */
.L_x_9177:
[----:B------:R-:W-:-:S04]  /*27e80*/  FADD.FTZ R3, -R3, R2 ;  /* 0x0000000203037221 */ /* 0x000fc80000010100 */
[----:B------:R-:W-:-:S07]  /*27e90*/  FMUL.FTZ R3, R3, 0.5 ;  /* 0x3f00000003037820 */ /* 0x000fce0000410000 */
.L_x_9178:
[----:B------:R-:W-:Y:S05]  /*27ea0*/  BSYNC.RECONVERGENT B4 ;  /* 0x0000000000047941 */ /* 0x000fea0003800200 */
.L_x_9176:
[----:B------:R-:W-:Y:S01]  /*27eb0*/  FADD.FTZ R0, R3, R0 ;  /* 0x0000000003007221 */ /* 0x000fe20000010000 */
[----:B------:R-:W-:-:S04]  /*27ec0*/  FADD.FTZ R3, R27, R20 ;  /* 0x000000141b037221 */ /* 0x000fc80000010000 */
[----:B------:R-:W-:-:S04]  /*27ed0*/  FMUL.FTZ R0, R0, R3 ;  /* 0x0000000300007220 */ /* 0x000fc80000410000 */
[----:B------:R2:W3:Y:S01]  /*27ee0*/  MUFU.SQRT R25, R0 ;  /* 0x0000000000197308 */ /* 0x0004e20000002000 */
[----:B------:R-:W-:Y:S05]  /*27ef0*/  BRA `(.L_x_9179) ;  /* 0x0000000000487947 */ /* 0x000fea0003800000 */
.L_x_9175:
        /* <DEDUP_REMOVED lines=12> */
.L_x_9174:
[----:B------:R-:W-:Y:S01]  /*27fc0*/  FADD.FTZ R0, R20, 1 ;  /* 0x3f80000014007421 */ /* 0x000fe20000010000 */
[----:B------:R-:W-:Y:S01]  /*27fd0*/  MUFU.SQRT R25, R24 ;  /* 0x0000001800197308 */ /* 0x000fe20000002000 */
[----:B------:R-:W-:Y:S02]  /*27fe0*/  MOV R27, 0x3f800000 ;  /* 0x3f800000001b7802 */ /* 0x000fe40000000f00 */
[----:B------:R-:W-:-:S06]  /*27ff0*/  FMUL.FTZ R0, R0, 0.5 ;  /* 0x3f00000000007820 */ /* 0x000fcc0000410000 */
[----:B------:R-:W2:Y:S02]  /*28000*/  MUFU.SQRT R0, R0 ;  /* 0x0000000000007308 */ /* 0x000ea40000002000 */
[----:B--2---:R-:W-:-:S07]  /*28010*/  FMUL.FTZ R25, R25, R0 ;  /* 0x0000000019197220 */ /* 0x004fce0000410000 */
.L_x_9179:
[----:B------:R-:W-:Y:S05]  /*28020*/  BSYNC.RECONVERGENT B1 ;  /* 0x0000000000017941 */ /* 0x000fea0003800200 */
.L_x_9173:
[----:B------:R-:W-:Y:S05]  /*28030*/  BRA `(.L_x_9180) ;  /* 0x0000000000087947 */ /* 0x000fea0003800000 */
.L_x_9170:
[----:B------:R-:W-:Y:S01]  /*28040*/  FMUL.FTZ R25, R20, 16777216 ;  /* 0x4b80000014197820 */ /* 0x000fe20000410000 */
[----:B------:R-:W-:-:S07]  /*28050*/  FMUL.FTZ R27, R27, 16777216 ;  /* 0x4b8000001b1b7820 */ /* 0x000fce0000410000 */
.L_x_9180:
[----:B------:R-:W-:Y:S05]  /*28060*/  BSYNC.RELIABLE B0 ;  /* 0x0000000000007941 */ /* 0x000fea0003800100 */
.L_x_9169:
        /* <DEDUP_REMOVED lines=17> */
.L_x_9182:
[----:B------:R-:W-:Y:S05]  /*28180*/  BSYNC.RECONVERGENT B4 ;  /* 0x0000000000047941 */ /* 0x000fea0003800200 */
.L_x_9181:
        /* <DEDUP_REMOVED lines=28> */
.L_x_9172:
[----:B------:R-:W-:Y:S05]  /*28350*/  BSYNC.RECONVERGENT B3 ;  /* 0x0000000000037941 */ /* 0x000fea0003800200 */
.L_x_9168:
[----:B-1----:R-:W-:Y:S02]  /*28360*/  LOP3.LUT R19, R26, 0x80000000, R19, 0xb8, !PT ;  /* 0x800000001a137812 */ /* 0x002fe400078eb813 */
[----:B------:R-:W-:Y:S01]  /*28370*/  LOP3.LUT R18, R21, 0x80000000, R18, 0xb8, !PT ;  /* 0x8000000015127812 */ /* 0x000fe200078eb812 */
[----:B------:R-:W-:Y:S06]  /*28380*/  BRA `(.L_x_9155) ;  /* 0x0000001400007947 */ /* 0x000fec0003800000 */
.L_x_9156:
        /* <DEDUP_REMOVED lines=32> */
.L_x_9188:
[----:B------:R-:W-:Y:S05]  /*28590*/  BSYNC.RECONVERGENT B4 ;  /* 0x0000000000047941 */ /* 0x000fea0003800200 */
.L_x_9187:
        /* <DEDUP_REMOVED lines=22> */
.L_x_9186:
        /* <DEDUP_REMOVED lines=28> */
.L_x_9191:
[----:B------:R-:W-:Y:S05]  /*288c0*/  BSYNC.RECONVERGENT B4 ;  /* 0x0000000000047941 */ /* 0x000fea0003800200 */
.L_x_9190:
        /* <DEDUP_REMOVED lines=22> */
.L_x_9185:
        /* <DEDUP_REMOVED lines=33> */
.L_x_9193:
[----:B------:R-:W-:Y:S05]  /*28c40*/  BSYNC.RECONVERGENT B4 ;  /* 0x0000000000047941 */ /* 0x000fea0003800200 */
.L_x_9192:
        /* <DEDUP_REMOVED lines=22> */
.L_x_9184:
        /* <DEDUP_REMOVED lines=25> */
.L_x_9197:
[----:B------:R-:W-:Y:S05]  /*28f40*/  BSYNC.RECONVERGENT B4 ;  /* 0x0000000000047941 */ /* 0x000fea0003800200 */
.L_x_9196:
        /* <DEDUP_REMOVED lines=22> */
.L_x_9195:
        /* <DEDUP_REMOVED lines=28> */
.L_x_9199:
[----:B------:R-:W-:Y:S05]  /*29270*/  BSYNC.RECONVERGENT B4 ;  /* 0x0000000000047941 */ /* 0x000fea0003800200 */
.L_x_9198:
        /* <DEDUP_REMOVED lines=22> */
.L_x_9194:
        /* <DEDUP_REMOVED lines=33> */
.L_x_9201:
[----:B------:R-:W-:Y:S05]  /*295f0*/  BSYNC.RECONVERGENT B4 ;  /* 0x0000000000047941 */ /* 0x000fea0003800200 */
.L_x_9200:
        /* <DEDUP_REMOVED lines=21> */
.L_x_9189:
[----:B------:R-:W-:Y:S05]  /*29750*/  BSYNC.RECONVERGENT B3 ;  /* 0x0000000000037941 */ /* 0x000fea0003800200 */
.L_x_9183:
[----:B------:R-:W-:Y:S01]  /*29760*/  FADD.FTZ R0, R25, 0.69314718246459960938 ;  /* 0x3f31721819007421 */ /* 0x000fe20000010000 */
[----:B------:R-:W-:-:S04]  /*29770*/  LOP3.LUT R18, R27, 0x80000000, R18, 0xb8, !PT ;  /* 0x800000001b127812 */ /* 0x000fc800078eb812 */
[----:B------:R-:W-:-:S07]  /*29780*/  LOP3.LUT R19, R0, 0x80000000, R19, 0xb8, !PT ;  /* 0x8000000000137812 */ /* 0x000fce00078eb813 */
.L_x_9155:
[----:B------:R-:W-:Y:S05]  /*29790*/  BSYNC.RECONVERGENT B2 ;  /* 0x0000000000027941 */ /* 0x000fea0003800200 */
.L_x_9153:
        /* <DEDUP_REMOVED lines=8> */
[----:B------:R-:W-:Y:S04]  /*29820*/  STG.E.ENL2.256 desc[UR6][R2.64], R4, R8 ;  /* 0xf80000040208797f */ /* 0x000fe8000f121806 */
[----:B------:R-:W-:Y:S01]  /*29830*/  STG.E.ENL2.256 desc[UR6][R2.64+0x1000], R12, R16 ;  /* 0xf800800c0210797f */ /* 0x000fe2000f121806 */
[----:B------:R-:W-:Y:S05]  /*29840*/  EXIT ;  /* 0x000000000000794d */ /* 0x000fea0003800000 */
        .weak           $__internal_12_$__cuda_sm3x_div_rn_ftz_f32_slowpath
        .type           $__internal_12_$__cuda_sm3x_div_rn_ftz_f32_slowpath,@function
        .size           $__internal_12_$__cuda_sm3x_div_rn_ftz_f32_slowpath,(.L_x_18279 - $__internal_12_$__cuda_sm3x_div_rn_ftz_f32_slowpath)
$__internal_12_$__cuda_sm3x_div_rn_ftz_f32_slowpath:
        /* <DEDUP_REMOVED lines=32> */
.L_x_9204:
[----:B------:R-:W-:Y:S05]  /*29a50*/  BSYNC.RELIABLE B1 ;  /* 0x0000000000017941 */ /* 0x000fea0003800100 */
.L_x_9203:
        /* <DEDUP_REMOVED lines=27> */
.L_x_9210:
[----:B------:R-:W-:-:S07]  /*29c10*/  LEA R0, R5, R0, 0x17 ;  /* 0x0000000005007211 */ /* 0x000fce00078eb8ff */
.L_x_9211:
[----:B------:R-:W-:Y:S05]  /*29c20*/  BSYNC.RECONVERGENT B1 ;  /* 0x0000000000017941 */ /* 0x000fea0003800200 */
.L_x_9209:
[----:B------:R-:W-:Y:S05]  /*29c30*/  BRA `(.L_x_9212) ;  /* 0x0000000000207947 */ /* 0x000fea0003800000 */
.L_x_9208:
[----:B------:R-:W-:-:S04]  /*29c40*/  LOP3.LUT R23, R0, 0x80000000, R23, 0x48, !PT ;  /* 0x8000000000177812 */ /* 0x000fc800078e4817 */
[----:B------:R-:W-:Y:S01]  /*29c50*/  LOP3.LUT R0, R23, 0x7f800000, RZ, 0xfc, !PT ;  /* 0x7f80000017007812 */ /* 0x000fe200078efcff */
[----:B------:R-:W-:Y:S06]  /*29c60*/  BRA `(.L_x_9212) ;  /* 0x0000000000147947 */ /* 0x000fec0003800000 */
.L_x_9207:
[----:B------:R-:W-:Y:S01]  /*29c70*/  LOP3.LUT R0, R0, 0x80000000, R23, 0x48, !PT ;  /* 0x8000000000007812 */ /* 0x000fe200078e4817 */
[----:B------:R-:W-:Y:S06]  /*29c80*/  BRA `(.L_x_9212) ;  /* 0x00000000000c7947 */ /* 0x000fec0003800000 */
.L_x_9206:
[----:B------:R-:W0:Y:S01]  /*29c90*/  MUFU.RSQ R0, -QNAN ;  /* 0xffc0000000007908 */ /* 0x000e220000001400 */
[----:B------:R-:W-:Y:S05]  /*29ca0*/  BRA `(.L_x_9212) ;  /* 0x0000000000047947 */ /* 0x000fea0003800000 */
.L_x_9205:
[----:B------:R-:W-:-:S07]  /*29cb0*/  FADD.FTZ R0, R23, R0 ;  /* 0x0000000017007221 */ /* 0x000fce0000010000 */
.L_x_9212:
[----:B------:R-:W-:Y:S05]  /*29cc0*/  BSYNC.RECONVERGENT B0 ;  /* 0x0000000000007941 */ /* 0x000fea0003800200 */
.L_x_9202:
[----:B------:R-:W-:-:S04]  /*29cd0*/  HFMA2 R3, -RZ, RZ, 0, 0 ;  /* 0x00000000ff037431 */ /* 0x000fc800000001ff */
[----:B0-----:R-:W-:Y:S05]  /*29ce0*/  RET.REL.NODEC R2 `(_ZN2at6native29vectorized_elementwise_kernelILi4EZZZNS0_16asin_kernel_cudaERNS_18TensorIteratorBaseEENKUlvE_clEvENKUlvE0_clEvEUlN3c107complexIfEEE_St5arrayIPcLm2EEEEviT0_T1_) ;  /* 0xfffffd6002c47950 */ /* 0x001fea0003c3ffff */
.L_x_9213:
        /* <DEDUP_REMOVED lines=9> */
.L_x_18279:


//--------------------- .text._ZN2at6native29vectorized_elementwise_kernelILi8EZZZNS0_16asin_kernel_cudaERNS_18TensorIteratorBaseEENKUlvE_clEvENKUlvE0_clEvEUlN3c107complexIfEEE_St5arrayIPcLm2EEEEviT0_T1_ --------------------------
	.section	.text._ZN2at6native29vectorized_elementwise_kernelILi8EZZZNS0_16asin_kernel_cudaERNS_18TensorIteratorBaseEENKUlvE_clEvENKUlvE0_clEvEUlN3c107complexIfEEE_St5arrayIPcLm2EEEEviT0_T1_,"ax",@progbits
	.align	128
        .global         _ZN2at6native29vectorized_elementwise_kernelILi8EZZZNS0_16asin_kernel_cudaERNS_18TensorIteratorBaseEENKUlvE_clEvENKUlvE0_clEvEUlN3c107complexIfEEE_St5arrayIPcLm2EEEEviT0_T1_
        .type           _ZN2at6native29vectorized_elementwise_kernelILi8EZZZNS0_16asin_kernel_cudaERNS_18TensorIteratorBaseEENKUlvE_clEvENKUlvE0_clEvEUlN3c107complexIfEEE_St5arrayIPcLm2EEEEviT0_T1_,@function
        .size           _ZN2at6native29vectorized_elementwise_kernelILi8EZZZNS0_16asin_kernel_cudaERNS_18TensorIteratorBaseEENKUlvE_clEvENKUlvE0_clEvEUlN3c107complexIfEEE_St5arrayIPcLm2EEEEviT0_T1_,(.L_x_18280 - _ZN2at6native29vectorized_elementwise_kernelILi8EZZZNS0_16asin_kernel_cudaERNS_18TensorIteratorBaseEENKUlvE_clEvENKUlvE0_clEvEUlN3c107complexIfEEE_St5arrayIPcLm2EEEEviT0_T1_)
        .other          _ZN2at6native29vectorized_elementwise_kernelILi8EZZZNS0_16asin_kernel_cudaERNS_18TensorIteratorBaseEENKUlvE_clEvENKUlvE0_clEvEUlN3c107complexIfEEE_St5arrayIPcLm2EEEEviT0_T1_,@"STO_CUDA_ENTRY STV_DEFAULT"
_ZN2at6native29vectorized_elementwise_kernelILi8EZZZNS0_16asin_kernel_cudaERNS_18TensorIteratorBaseEENKUlvE_clEvENKUlvE0_clEvEUlN3c107complexIfEEE_St5arrayIPcLm2EEEEviT0_T1_:
.text._ZN2at6native29vectorized_elementwise_kernelILi8EZZZNS0_16asin_kernel_cudaERNS_18TensorIteratorBaseEENKUlvE_clEvENKUlvE0_clEvEUlN3c107complexIfEEE_St5arrayIPcLm2EEEEviT0_T1_:
        /* <DEDUP_REMOVED lines=89> */
.L_x_9217:
        /* <DEDUP_REMOVED lines=43> */
[----:B------:R-:W-:Y:S05]  /*0840*/  CALL.REL.NOINC `($__internal_13_$__cuda_sm3x_div_rn_ftz_f32_slowpath) ;  /* 0x0000029000007944 */ /* 0x000fea0003c00000 */
.L_x_9223:
[----:B------:R-:W-:Y:S05]  /*0850*/  BSYNC.RECONVERGENT B4 ;  /* 0x0000000000047941 */ /* 0x000fea0003800200 */
.L_x_9222:
        /* <DEDUP_REMOVED lines=22> */
.L_x_9221:
        /* <DEDUP_REMOVED lines=31> */
[----:B------:R-:W-:Y:S05]  /*0bb0*/  CALL.REL.NOINC `($__internal_13_$__cuda_sm3x_div_rn_ftz_f32_slowpath) ;  /* 0x0000028c00247944 */ /* 0x000fea0003c00000 */
.L_x_9227:
[----:B------:R-:W-:Y:S05]  /*0bc0*/  BSYNC.RECONVERGENT B4 ;  /* 0x0000000000047941 */ /* 0x000fea0003800200 */
.L_x_9226:
        /* <DEDUP_REMOVED lines=22> */
.L_x_9225:
        /* <DEDUP_REMOVED lines=16> */
[----:B------:R-:W-:Y:S05]  /*0e30*/  CALL.REL.NOINC `($__internal_13_$__cuda_sm3x_div_rn_ftz_f32_slowpath) ;  /* 0x0000028800847944 */ /* 0x000fea0003c00000 */
.L_x_9229:
[----:B------:R-:W-:Y:S05]  /*0e40*/  BSYNC.RECONVERGENT B4 ;  /* 0x0000000000047941 */ /* 0x000fea0003800200 */
.L_x_9228:
        /* <DEDUP_REMOVED lines=22> */
.L_x_9220:
        /* <DEDUP_REMOVED lines=41> */
[----:B------:R-:W-:Y:S05]  /*1240*/  CALL.REL.NOINC `($__internal_13_$__cuda_sm3x_div_rn_ftz_f32_slowpath) ;  /* 0x0000028400807944 */ /* 0x000fea0003c00000 */
.L_x_9232:
[----:B------:R-:W-:Y:S05]  /*1250*/  BSYNC.RECONVERGENT B4 ;  /* 0x0000000000047941 */ /* 0x000fea0003800200 */
.L_x_9231:
        /* <DEDUP_REMOVED lines=22> */
.L_x_9230:
        /* <DEDUP_REMOVED lines=32> */
.L_x_9235:
[----:B------:R-:W-:Y:S05]  /*15c0*/  BSYNC.RECONVERGENT B4 ;  /* 0x0000000000047941 */ /* 0x000fea0003800200 */
.L_x_9234:
        /* <DEDUP_REMOVED lines=22> */
.L_x_9233:
        /* <DEDUP_REMOVED lines=17> */
.L_x_9237:
[----:B------:R-:W-:Y:S05]  /*1840*/  BSYNC.RECONVERGENT B4 ;  /* 0x0000000000047941 */ /* 0x000fea0003800200 */
.L_x_9236:
        /* <DEDUP_REMOVED lines=21> */
.L_x_9224:
[----:B------:R-:W-:Y:S05]  /*19a0*/  BSYNC.RECONVERGENT B3 ;  /* 0x0000000000037941 */ /* 0x000fea0003800200 */
.L_x_9219:
[----:B------:R-:W-:Y:S01]  /*19b0*/  FADD.FTZ R0, R16, 0.69314718246459960938 ;  /* 0x3f31721810007421 */ /* 0x000fe20000010000 */
[----:B------:R-:W-:-:S04]  /*19c0*/  LOP3.LUT R16, R3, 0x80000000, R18, 0xb8, !PT ;  /* 0x8000000003107812 */ /* 0x000fc800078eb812 */
[----:B------:R-:W-:Y:S01]  /*19d0*/  LOP3.LUT R17, R0, 0x80000000, R19, 0xb8, !PT ;  /* 0x8000000000117812 */ /* 0x000fe200078eb813 */
[----:B------:R-:W-:Y:S06]  /*19e0*/  BRA `(.L_x_9216) ;  /* 0x0000001000a87947 */ /* 0x000fec0003800000 */
.L_x_9218:
        /* <DEDUP_REMOVED lines=68> */
.L_x_9243:
[----:B------:R-:W-:Y:S05]  /*1e30*/  BSYNC.RECONVERGENT B1 ;  /* 0x0000000000017941 */ /* 0x000fea0003800200 */
.L_x_9242:
        /* <DEDUP_REMOVED lines=12> */
.L_x_9245:
[----:B------:R-:W-:Y:S05]  /*1f00*/  BSYNC.RECONVERGENT B1 ;  /* 0x0000000000017941 */ /* 0x000fea0003800200 */
.L_x_9244:
        /* <DEDUP_REMOVED lines=35> */
.L_x_9241:
        /* <DEDUP_REMOVED lines=40> */
.L_x_9239:
[----:B------:R-:W-:-:S04]  /*23c0*/  FFMA.FTZ R17, R23, R23, -1 ;  /* 0xbf80000017117423 */ /* 0x000fc80000010017 */
[----:B------:R-:W0:Y:S02]  /*23d0*/  MUFU.SQRT R16, R17 ;  /* 0x0000001100107308 */ /* 0x000e240000002000 */
[----:B0-----:R-:W-:-:S06]  /*23e0*/  FADD.FTZ R20, R23, R16 ;  /* 0x0000001017147221 */ /* 0x001fcc0000010000 */
[----:B------:R-:W0:Y:S02]  /*23f0*/  MUFU.LG2 R20, R20 ;  /* 0x0000001400147308 */ /* 0x000e240000000c00 */
[----:B0-----:R-:W-:-:S07]  /*2400*/  FMUL.FTZ R16, R20, 0.69314718246459960938 ;  /* 0x3f31721814107820 */ /* 0x001fce0000410000 */
.L_x_9240:
[----:B------:R-:W-:Y:S05]  /*2410*/  BSYNC.RECONVERGENT B0 ;  /* 0x0000000000007941 */ /* 0x000fea0003800200 */
.L_x_9238:
        /* <DEDUP_REMOVED lines=42> */
.L_x_9253:
[----:B------:R-:W-:Y:S05]  /*26c0*/  BSYNC.RECONVERGENT B4 ;  /* 0x0000000000047941 */ /* 0x000fea0003800200 */
.L_x_9252:
[----:B------:R-:W-:Y:S01]  /*26d0*/  FADD.FTZ R23, R30, R23 ;  /* 0x000000171e177221 */ /* 0x000fe20000010000 */
[----:B------:R-:W-:-:S04]  /*26e0*/  FADD.FTZ R0, R3, R0 ;  /* 0x0000000003007221 */ /* 0x000fc80000010000 */
[----:B------:R-:W-:-:S04]  /*26f0*/  FMUL.FTZ R0, R0, R23 ;  /* 0x0000001700007220 */ /* 0x000fc80000410000 */
[----:B------:R0:W2:Y:S01]  /*2700*/  MUFU.SQRT R17, R0 ;  /* 0x0000000000117308 */ /* 0x0000a20000002000 */
[----:B------:R-:W-:Y:S05]  /*2710*/  BRA `(.L_x_9250) ;  /* 0x00000000002c7947 */ /* 0x000fea0003800000 */
.L_x_9251:
        /* <DEDUP_REMOVED lines=11> */
.L_x_9250:
[----:B------:R-:W-:Y:S05]  /*27d0*/  BSYNC.RECONVERGENT B1 ;  /* 0x0000000000017941 */ /* 0x000fea0003800200 */
.L_x_9248:
[----:B------:R-:W-:Y:S05]  /*27e0*/  BSYNC.RELIABLE B0 ;  /* 0x0000000000007941 */ /* 0x000fea0003800100 */
.L_x_9247:
        /* <DEDUP_REMOVED lines=16> */
[----:B-1-3--:R-:W-:Y:S05]  /*28f0*/  CALL.REL.NOINC `($__internal_13_$__cuda_sm3x_div_rn_ftz_f32_slowpath) ;  /* 0x0000026c00d47944 */ /* 0x00afea0003c00000 */
.L_x_9255:
[----:B------:R-:W-:Y:S05]  /*2900*/  BSYNC.RECONVERGENT B4 ;  /* 0x0000000000047941 */ /* 0x000fea0003800200 */
.L_x_9254:
        /* <DEDUP_REMOVED lines=28> */
.L_x_9249:
        /* <DEDUP_REMOVED lines=25> */
.L_x_9256:
[----:B------:R-:W-:Y:S05]  /*2c60*/  BSYNC.RECONVERGENT B3 ;  /* 0x0000000000037941 */ /* 0x000fea0003800200 */
.L_x_9246:
[----:B-1----:R-:W-:Y:S02]  /*2c70*/  LOP3.LUT R17, R16, 0x80000000, R19, 0xb8, !PT ;  /* 0x8000000010117812 */ /* 0x002fe400078eb813 */
[----:B------:R-:W-:-:S07]  /*2c80*/  LOP3.LUT R16, R3, 0x80000000, R18, 0xb8, !PT ;  /* 0x8000000003107812 */ /* 0x000fce00078eb812 */
.L_x_9216:
[----:B------:R-:W-:Y:S05]  /*2c90*/  BSYNC.RECONVERGENT B2 ;  /* 0x0000000000027941 */ /* 0x000fea0003800200 */
.L_x_9215:
        /* <DEDUP_REMOVED lines=29> */
.L_x_9259:
        /* <DEDUP_REMOVED lines=73> */
.L_x_9266:
[----:B------:R-:W-:-:S04]  /*3300*/  FADD.FTZ R18, -R0, R19 ;  /* 0x0000001300127221 */ /* 0x000fc80000010100 */
[----:B------:R-:W-:-:S07]  /*3310*/  FMUL.FTZ R18, R18, 0.5 ;  /* 0x3f00000012127820 */ /* 0x000fce0000410000 */
.L_x_9267:
[----:B------:R-:W-:Y:S05]  /*3320*/  BSYNC.RECONVERGENT B1 ;  /* 0x0000000000017941 */ /* 0x000fea0003800200 */
.L_x_9265:
        /* <DEDUP_REMOVED lines=11> */
.L_x_9269:
[----:B------:R-:W-:-:S04]  /*33e0*/  FADD.FTZ R23, R2, -R23 ;  /* 0x8000001702177221 */ /* 0x000fc80000010000 */
[----:B------:R-:W-:-:S07]  /*33f0*/  FMUL.FTZ R29, R23, 0.5 ;  /* 0x3f000000171d7820 */ /* 0x000fce0000410000 */
.L_x_9270:
[----:B------:R-:W-:Y:S05]  /*3400*/  BSYNC.RECONVERGENT B1 ;  /* 0x0000000000017941 */ /* 0x000fea0003800200 */
.L_x_9268:
        /* <DEDUP_REMOVED lines=35> */
.L_x_9264:
        /* <DEDUP_REMOVED lines=35> */
.L_x_9271:
[----:B------:R-:W-:-:S04]  /*3870*/  FADD.FTZ R23, -R30, 1 ;  /* 0x3f8000001e177421 */ /* 0x000fc80000010100 */
[----:B------:R-:W-:-:S06]  /*3880*/  FMUL.FTZ R20, R0, R23 ;  /* 0x0000001700147220 */ /* 0x000fcc0000410000 */
[----:B------:R-:W0:Y:S08]  /*3890*/  MUFU.SQRT R20, R20 ;  /* 0x0000001400147308 */ /* 0x000e300000002000 */
[----:B0-----:R-:W0:Y:S02]  /*38a0*/  MUFU.RCP R18, R20 ;  /* 0x0000001400127308 */ /* 0x001e240000001000 */
[----:B0-----:R-:W-:Y:S01]  /*38b0*/  FMUL.FTZ R18, R18, |R25| ;  /* 0x4000001912127220 */ /* 0x001fe20000410000 */
[----:B------:R-:W-:Y:S06]  /*38c0*/  BRA `(.L_x_9262) ;  /* 0x0000000000047947 */ /* 0x000fec0003800000 */
.L_x_9263:
[----:B------:R0:W1:Y:S02]  /*38d0*/  MUFU.SQRT R18, R3 ;  /* 0x0000000300127308 */ /* 0x0000640000002000 */
.L_x_9262:
[----:B------:R-:W-:Y:S05]  /*38e0*/  BSYNC.RECONVERGENT B0 ;  /* 0x0000000000007941 */ /* 0x000fea0003800200 */
.L_x_9261:
        /* <DEDUP_REMOVED lines=35> */
.L_x_9275:
        /* <DEDUP_REMOVED lines=23> */
.L_x_9281:
[----:B------:R-:W-:-:S04]  /*3c90*/  FADD.FTZ R2, R2, -R5 ;  /* 0x8000000502027221 */ /* 0x000fc80000010000 */
[----:B0-----:R-:W-:-:S07]  /*3ca0*/  FMUL.FTZ R3, R2, 0.5 ;  /* 0x3f00000002037820 */ /* 0x001fce0000410000 */
.L_x_9282:
[----:B------:R-:W-:Y:S05]  /*3cb0*/  BSYNC.RECONVERGENT B4 ;  /* 0x0000000000047941 */ /* 0x000fea0003800200 */
.L_x_9280:
[----:B------:R-:W-:Y:S01]  /*3cc0*/  FADD.FTZ R0, R3, R0 ;  /* 0x0000000003007221 */ /* 0x000fe20000010000 */
[----:B------:R-:W-:-:S04]  /*3cd0*/  FADD.FTZ R21, R30, R21 ;  /* 0x000000151e157221 */ /* 0x000fc80000010000 */
[----:B------:R-:W-:-:S04]  /*3ce0*/  FMUL.FTZ R0, R0, R21 ;  /* 0x0000001500007220 */ /* 0x000fc80000410000 */
[----:B------:R0:W2:Y:S01]  /*3cf0*/  MUFU.SQRT R19, R0 ;  /* 0x0000000000137308 */ /* 0x0000a20000002000 */
[----:B------:R-:W-:Y:S05]  /*3d00*/  BRA `(.L_x_9283) ;  /* 0x0000000000487947 */ /* 0x000fea0003800000 */
.L_x_9279:
        /* <DEDUP_REMOVED lines=12> */
.L_x_9278:
[----:B------:R-:W-:Y:S01]  /*3dd0*/  FADD.FTZ R0, R21, 1 ;  /* 0x3f80000015007421 */ /* 0x000fe20000010000 */
[----:B0-----:R-:W-:Y:S01]  /*3de0*/  MUFU.SQRT R3, R3 ;  /* 0x0000000300037308 */ /* 0x001fe20000002000 */
[----:B------:R-:W-:Y:S02]  /*3df0*/  MOV R30, 0x3f800000 ;  /* 0x3f800000001e7802 */ /* 0x000fe40000000f00 */
[----:B------:R-:W-:-:S06]  /*3e00*/  FMUL.FTZ R0, R0, 0.5 ;  /* 0x3f00000000007820 */ /* 0x000fcc0000410000 */
[----:B------:R-:W0:Y:S02]  /*3e10*/  MUFU.SQRT R0, R0 ;  /* 0x0000000000007308 */ /* 0x000e240000002000 */
[----:B0-----:R-:W-:-:S07]  /*3e20*/  FMUL.FTZ R19, R3, R0 ;  /* 0x0000000003137220 */ /* 0x001fce0000410000 */
.L_x_9283:
[----:B------:R-:W-:Y:S05]  /*3e30*/  BSYNC.RECONVERGENT B1 ;  /* 0x0000000000017941 */ /* 0x000fea0003800200 */
.L_x_9277:
[----:B------:R-:W-:Y:S05]  /*3e40*/  BRA `(.L_x_9284) ;  /* 0x0000000000087947 */ /* 0x000fea0003800000 */
.L_x_9274:
[----:B------:R-:W-:Y:S01]  /*3e50*/  FMUL.FTZ R19, R21, 16777216 ;  /* 0x4b80000015137820 */ /* 0x000fe20000410000 */
[----:B------:R-:W-:-:S07]  /*3e60*/  FMUL.FTZ R30, R30, 16777216 ;  /* 0x4b8000001e1e7820 */ /* 0x000fce0000410000 */
.L_x_9284:
[----:B------:R-:W-:Y:S05]  /*3e70*/  BSYNC.RELIABLE B0 ;  /* 0x0000000000007941 */ /* 0x000fea0003800100 */
.L_x_9273:
        /* <DEDUP_REMOVED lines=16> */
[----:B-1----:R-:W-:Y:S05]  /*3f80*/  CALL.REL.NOINC `($__internal_13_$__cuda_sm3x_div_rn_ftz_f32_slowpath) ;  /* 0x0000025800307944 */ /* 0x002fea0003c00000 */
.L_x_9286:
[----:B------:R-:W-:Y:S05]  /*3f90*/  BSYNC.RECONVERGENT B4 ;  /* 0x0000000000047941 */ /* 0x000fea0003800200 */
.L_x_9285:
        /* <DEDUP_REMOVED lines=28> */
.L_x_9276:
[----:B------:R-:W-:Y:S05]  /*4160*/  BSYNC.RECONVERGENT B3 ;  /* 0x0000000000037941 */ /* 0x000fea0003800200 */
.L_x_9272:
[----:B-1----:R-:W-:Y:S02]  /*4170*/  LOP3.LUT R19, R18, 0x80000000, R25, 0xb8, !PT ;  /* 0x8000000012137812 */ /* 0x002fe400078eb819 */
[----:B------:R-:W-:Y:S01]  /*4180*/  LOP3.LUT R18, R5, 0x80000000, R24, 0xb8, !PT ;  /* 0x8000000005127812 */ /* 0x000fe200078eb818 */
[----:B------:R-:W-:Y:S06]  /*4190*/  BRA `(.L_x_9258) ;  /* 0x0000001400147947 */ /* 0x000fec0003800000 */
.L_x_9260:
        /* <DEDUP_REMOVED lines=33> */
[----:B------:R-:W-:-:S07]  /*43b0*/  MOV R2, R0 ;  /* 0x0000000000027202 */ /* 0x000fce0000000f00 */
.L_x_9292:
[----:B------:R-:W-:Y:S05]  /*43c0*/  BSYNC.RECONVERGENT B4 ;  /* 0x0000000000047941 */ /* 0x000fea0003800200 */
.L_x_9291:
        /* <DEDUP_REMOVED lines=22> */
.L_x_9290:
        /* <DEDUP_REMOVED lines=29> */
.L_x_9295:
[----:B------:R-:W-:Y:S05]  /*4700*/  BSYNC.RECONVERGENT B4 ;  /* 0x0000000000047941 */ /* 0x000fea0003800200 */
.L_x_9294:
        /* <DEDUP_REMOVED lines=22> */
.L_x_9289:
        /* <DEDUP_REMOVED lines=32> */
[----:B------:R-:W-:Y:S05]  /*4a70*/  CALL.REL.NOINC `($__internal_13_$__cuda_sm3x_div_rn_ftz_f32_slowpath) ;  /* 0x0000024c00747944 */ /* 0x000fea0003c00000 */
.L_x_9297:
[----:B------:R-:W-:Y:S05]  /*4a80*/  BSYNC.RECONVERGENT B4 ;  /* 0x0000000000047941 */ /* 0x000fea0003800200 */
.L_x_9296:
        /* <DEDUP_REMOVED lines=22> */
.L_x_9288:
        /* <DEDUP_REMOVED lines=25> */
[----:B---3--:R-:W-:Y:S05]  /*4d80*/  CALL.REL.NOINC `($__internal_13_$__cuda_sm3x_div_rn_ftz_f32_slowpath) ;  /* 0x0000024800b07944 */ /* 0x008fea0003c00000 */
.L_x_9301:
[----:B------:R-:W-:Y:S05]  /*4d90*/  BSYNC.RECONVERGENT B4 ;  /* 0x0000000000047941 */ /* 0x000fea0003800200 */
.L_x_9300:
        /* <DEDUP_REMOVED lines=22> */
.L_x_9299:
        /* <DEDUP_REMOVED lines=29> */
.L_x_9303:
[----:B------:R-:W-:Y:S05]  /*50d0*/  BSYNC.RECONVERGENT B4 ;  /* 0x0000000000047941 */ /* 0x000fea0003800200 */
.L_x_9302:
        /* <DEDUP_REMOVED lines=22> */
.L_x_9298:
        /* <DEDUP_REMOVED lines=33> */
.L_x_9305:
[----:B------:R-:W-:Y:S05]  /*5450*/  BSYNC.RECONVERGENT B4 ;  /* 0x0000000000047941 */ /* 0x000fea0003800200 */
.L_x_9304:
        /* <DEDUP_REMOVED lines=21> */
.L_x_9293:
[----:B------:R-:W-:Y:S05]  /*55b0*/  BSYNC.RECONVERGENT B3 ;  /* 0x0000000000037941 */ /* 0x000fea0003800200 */
.L_x_9287:
[----:B------:R-:W-:Y:S01]  /*55c0*/  FADD.FTZ R0, R18, 0.69314718246459960938 ;  /* 0x3f31721812007421 */ /* 0x000fe20000010000 */
[----:B------:R-:W-:-:S04]  /*55d0*/  LOP3.LUT R18, R19, 0x80000000, R24, 0xb8, !PT ;  /* 0x8000000013127812 */ /* 0x000fc800078eb818 */
[----:B------:R-:W-:-:S07]  /*55e0*/  LOP3.LUT R19, R0, 0x80000000, R25, 0xb8, !PT ;  /* 0x8000000000137812 */ /* 0x000fce00078eb819 */
.L_x_9258:
[----:B------:R-:W-:Y:S05]  /*55f0*/  BSYNC.RECONVERGENT B2 ;  /* 0x0000000000027941 */ /* 0x000fea0003800200 */
.L_x_9257:
        /* <DEDUP_REMOVED lines=30> */
.L_x_9308:
        /* <DEDUP_REMOVED lines=73> */
.L_x_9315:
[----:B------:R-:W-:-:S04]  /*5c70*/  FADD.FTZ R20, -R0, R21 ;  /* 0x0000001500147221 */ /* 0x000fc80000010100 */
[----:B------:R-:W-:-:S07]  /*5c80*/  FMUL.FTZ R20, R20, 0.5 ;  /* 0x3f00000014147820 */ /* 0x000fce0000410000 */
.L_x_9316:
[----:B------:R-:W-:Y:S05]  /*5c90*/  BSYNC.RECONVERGENT B1 ;  /* 0x0000000000017941 */ /* 0x000fea0003800200 */
.L_x_9314:
        /* <DEDUP_REMOVED lines=11> */
.L_x_9318:
[----:B------:R-:W-:-:S04]  /*5d50*/  FADD.FTZ R23, R2, -R23 ;  /* 0x8000001702177221 */ /* 0x000fc80000010000 */
[----:B------:R-:W-:-:S07]  /*5d60*/  FMUL.FTZ R29, R23, 0.5 ;  /* 0x3f000000171d7820 */ /* 0x000fce0000410000 */
.L_x_9319:
[----:B------:R-:W-:Y:S05]  /*5d70*/  BSYNC.RECONVERGENT B1 ;  /* 0x0000000000017941 */ /* 0x000fea0003800200 */
.L_x_9317:
        /* <DEDUP_REMOVED lines=35> */
.L_x_9313:
        /* <DEDUP_REMOVED lines=35> */
.L_x_9320:
[----:B------:R-:W-:-:S04]  /*61e0*/  FADD.FTZ R23, -R30, 1 ;  /* 0x3f8000001e177421 */ /* 0x000fc80000010100 */
[----:B------:R-:W-:-:S06]  /*61f0*/  FMUL.FTZ R20, R0, R23 ;  /* 0x0000001700147220 */ /* 0x000fcc0000410000 */
[----:B------:R-:W0:Y:S08]  /*6200*/  MUFU.SQRT R20, R20 ;  /* 0x0000001400147308 */ /* 0x000e300000002000 */
[----:B0-----:R-:W0:Y:S02]  /*6210*/  MUFU.RCP R24, R20 ;  /* 0x0000001400187308 */ /* 0x001e240000001000 */
[----:B0-----:R-:W-:Y:S01]  /*6220*/  FMUL.FTZ R24, R24, |R27| ;  /* 0x4000001b18187220 */ /* 0x001fe20000410000 */
[----:B------:R-:W-:Y:S06]  /*6230*/  BRA `(.L_x_9311) ;  /* 0x0000000000047947 */ /* 0x000fec0003800000 */
.L_x_9312:
[----:B------:R0:W1:Y:S02]  /*6240*/  MUFU.SQRT R24, R3 ;  /* 0x0000000300187308 */ /* 0x0000640000002000 */
.L_x_9311:
[----:B------:R-:W-:Y:S05]  /*6250*/  BSYNC.RECONVERGENT B0 ;  /* 0x0000000000007941 */ /* 0x000fea0003800200 */
.L_x_9310:
        /* <DEDUP_REMOVED lines=35> */
.L_x_9324:
        /* <DEDUP_REMOVED lines=23> */
.L_x_9330:
[----:B------:R-:W-:-:S04]  /*6600*/  FADD.FTZ R0, R2, -R5 ;  /* 0x8000000502007221 */ /* 0x000fc80000010000 */
[----:B------:R-:W-:-:S07]  /*6610*/  FMUL.FTZ R0, R0, 0.5 ;  /* 0x3f00000000007820 */ /* 0x000fce0000410000 */
.L_x_9331:
[----:B------:R-:W-:Y:S05]  /*6620*/  BSYNC.RECONVERGENT B4 ;  /* 0x0000000000047941 */ /* 0x000fea0003800200 */
.L_x_9329:
[----:B------:R-:W-:Y:S01]  /*6630*/  FADD.FTZ R0, R0, R3 ;  /* 0x0000000300007221 */ /* 0x000fe20000010000 */
[----:B------:R-:W-:-:S04]  /*6640*/  FADD.FTZ R25, R30, R25 ;  /* 0x000000191e197221 */ /* 0x000fc80000010000 */
[----:B------:R-:W-:-:S06]  /*6650*/  FMUL.FTZ R25, R0, R25 ;  /* 0x0000001900197220 */ /* 0x000fcc0000410000 */
[----:B------:R-:W0:Y:S01]  /*6660*/  MUFU.SQRT R25, R25 ;  /* 0x0000001900197308 */ /* 0x000e220000002000 */
[----:B------:R-:W-:Y:S05]  /*6670*/  BRA `(.L_x_9332) ;  /* 0x0000000000487947 */ /* 0x000fea0003800000 */
.L_x_9328:
        /* <DEDUP_REMOVED lines=12> */
.L_x_9327:
[----:B------:R-:W-:Y:S01]  /*6740*/  FADD.FTZ R0, R25, 1 ;  /* 0x3f80000019007421 */ /* 0x000fe20000010000 */
[----:B0-----:R-:W-:Y:S01]  /*6750*/  MUFU.SQRT R3, R3 ;  /* 0x0000000300037308 */ /* 0x001fe20000002000 */
[----:B------:R-:W-:Y:S02]  /*6760*/  MOV R30, 0x3f800000 ;  /* 0x3f800000001e7802 */ /* 0x000fe40000000f00 */
[----:B------:R-:W-:-:S06]  /*6770*/  FMUL.FTZ R0, R0, 0.5 ;  /* 0x3f00000000007820 */ /* 0x000fcc0000410000 */
[----:B------:R-:W0:Y:S02]  /*6780*/  MUFU.SQRT R0, R0 ;  /* 0x0000000000007308 */ /* 0x000e240000002000 */
[----:B0-----:R-:W-:-:S07]  /*6790*/  FMUL.FTZ R25, R3, R0 ;  /* 0x0000000003197220 */ /* 0x001fce0000410000 */
.L_x_9332:
[----:B------:R-:W-:Y:S05]  /*67a0*/  BSYNC.RECONVERGENT B1 ;  /* 0x0000000000017941 */ /* 0x000fea0003800200 */
.L_x_9326:
[----:B------:R-:W-:Y:S05]  /*67b0*/  BRA `(.L_x_9333) ;  /* 0x0000000000087947 */ /* 0x000fea0003800000 */
.L_x_9323:
[----:B------:R-:W-:Y:S01]  /*67c0*/  FMUL.FTZ R25, R25, 16777216 ;  /* 0x4b80000019197820 */ /* 0x000fe20000410000 */
[----:B------:R-:W-:-:S07]  /*67d0*/  FMUL.FTZ R30, R30, 16777216 ;  /* 0x4b8000001e1e7820 */ /* 0x000fce0000410000 */
.L_x_9333:
[----:B------:R-:W-:Y:S05]  /*67e0*/  BSYNC.RELIABLE B0 ;  /* 0x0000000000007941 */ /* 0x000fea0003800100 */
.L_x_9322:
        /* <DEDUP_REMOVED lines=17> */
.L_x_9335:
[----:B------:R-:W-:Y:S05]  /*6900*/  BSYNC.RECONVERGENT B4 ;  /* 0x0000000000047941 */ /* 0x000fea0003800200 */
.L_x_9334:
        /* <DEDUP_REMOVED lines=28> */
.L_x_9325:
[----:B------:R-:W-:Y:S05]  /*6ad0*/  BSYNC.RECONVERGENT B3 ;  /* 0x0000000000037941 */ /* 0x000fea0003800200 */
.L_x_9321:
[----:B-1----:R-:W-:Y:S02]  /*6ae0*/  LOP3.LUT R25, R24, 0x80000000, R27, 0xb8, !PT ;  /* 0x8000000018197812 */ /* 0x002fe400078eb81b */
[----:B------:R-:W-:Y:S01]  /*6af0*/  LOP3.LUT R24, R5, 0x80000000, R26, 0xb8, !PT ;  /* 0x8000000005187812 */ /* 0x000fe200078eb81a */
[----:B------:R-:W-:Y:S06]  /*6b00*/  BRA `(.L_x_9307) ;  /* 0x0000001400147947 */ /* 0x000fec0003800000 */
.L_x_9309:
        /* <DEDUP_REMOVED lines=34> */
.L_x_9341:
[----:B------:R-:W-:Y:S05]  /*6d30*/  BSYNC.RECONVERGENT B4 ;  /* 0x0000000000047941 */ /* 0x000fea0003800200 */
.L_x_9340:
        /* <DEDUP_REMOVED lines=22> */
.L_x_9339:
        /* <DEDUP_REMOVED lines=29> */
.L_x_9344:
[----:B------:R-:W-:Y:S05]  /*7070*/  BSYNC.RECONVERGENT B4 ;  /* 0x0000000000047941 */ /* 0x000fea0003800200 */
.L_x_9343:
        /* <DEDUP_REMOVED lines=22> */
.L_x_9338:
        /* <DEDUP_REMOVED lines=33> */
.L_x_9346:
[----:B------:R-:W-:Y:S05]  /*73f0*/  BSYNC.RECONVERGENT B4 ;  /* 0x0000000000047941 */ /* 0x000fea0003800200 */
.L_x_9345:
        /* <DEDUP_REMOVED lines=22> */
.L_x_9337:
        /* <DEDUP_REMOVED lines=26> */
.L_x_9350:
[----:B------:R-:W-:Y:S05]  /*7700*/  BSYNC.RECONVERGENT B4 ;  /* 0x0000000000047941 */ /* 0x000fea0003800200 */
.L_x_9349:
        /* <DEDUP_REMOVED lines=22> */
.L_x_9348:
        /* <DEDUP_REMOVED lines=29> */
.L_x_9352:
[----:B------:R-:W-:Y:S05]  /*7a40*/  BSYNC.RECONVERGENT B4 ;  /* 0x0000000000047941 */ /* 0x000fea0003800200 */
.L_x_9351:
        /* <DEDUP_REMOVED lines=22> */
.L_x_9347:
        /* <DEDUP_REMOVED lines=33> */
.L_x_9354:
[----:B------:R-:W-:Y:S05]  /*7dc0*/  BSYNC.RECONVERGENT B4 ;  /* 0x0000000000047941 */ /* 0x000fea0003800200 */
.L_x_9353:
        /* <DEDUP_REMOVED lines=21> */
.L_x_9342:
[----:B------:R-:W-:Y:S05]  /*7f20*/  BSYNC.RECONVERGENT B3 ;  /* 0x0000000000037941 */ /* 0x000fea0003800200 */
.L_x_9336:
[----:B------:R-:W-:Y:S01]  /*7f30*/  FADD.FTZ R0, R24, 0.69314718246459960938 ;  /* 0x3f31721818007421 */ /* 0x000fe20000010000 */
[----:B------:R-:W-:-:S04]  /*7f40*/  LOP3.LUT R24, R25, 0x80000000, R26, 0xb8, !PT ;  /* 0x8000000019187812 */ /* 0x000fc800078eb81a */
[----:B------:R-:W-:-:S07]  /*7f50*/  LOP3.LUT R25, R0, 0x80000000, R27, 0xb8, !PT ;  /* 0x8000000000197812 */ /* 0x000fce00078eb81b */
.L_x_9307:
[----:B------:R-:W-:Y:S05]  /*7f60*/  BSYNC.RECONVERGENT B2 ;  /* 0x0000000000027941 */ /* 0x000fea0003800200 */
.L_x_9306:
        /* <DEDUP_REMOVED lines=29> */
.L_x_9357:
        /* <DEDUP_REMOVED lines=73> */
.L_x_9364:
[----:B------:R-:W-:-:S04]  /*85d0*/  FADD.FTZ R20, -R0, R21 ;  /* 0x0000001500147221 */ /* 0x000fc80000010100 */
[----:B------:R-:W-:-:S07]  /*85e0*/  FMUL.FTZ R20, R20, 0.5 ;  /* 0x3f00000014147820 */ /* 0x000fce0000410000 */
.L_x_9365:
[----:B------:R-:W-:Y:S05]  /*85f0*/  BSYNC.RECONVERGENT B1 ;  /* 0x0000000000017941 */ /* 0x000fea0003800200 */
.L_x_9363:
        /* <DEDUP_REMOVED lines=11> */
.L_x_9367:
[----:B------:R-:W-:-:S04]  /*86b0*/  FADD.FTZ R23, R2, -R23 ;  /* 0x8000001702177221 */ /* 0x000fc80000010000 */
[----:B------:R-:W-:-:S07]  /*86c0*/  FMUL.FTZ R29, R23, 0.5 ;  /* 0x3f000000171d7820 */ /* 0x000fce0000410000 */
.L_x_9368:
[----:B------:R-:W-:Y:S05]  /*86d0*/  BSYNC.RECONVERGENT B1 ;  /* 0x0000000000017941 */ /* 0x000fea0003800200 */
.L_x_9366:
        /* <DEDUP_REMOVED lines=35> */
.L_x_9362:
        /* <DEDUP_REMOVED lines=35> */
.L_x_9369:
[----:B------:R-:W-:-:S04]  /*8b40*/  FADD.FTZ R23, -R30, 1 ;  /* 0x3f8000001e177421 */ /* 0x000fc80000010100 */
[----:B------:R-:W-:-:S06]  /*8b50*/  FMUL.FTZ R20, R0, R23 ;  /* 0x0000001700147220 */ /* 0x000fcc0000410000 */
[----:B------:R-:W0:Y:S08]  /*8b60*/  MUFU.SQRT R20, R20 ;  /* 0x0000001400147308 */ /* 0x000e300000002000 */
[----:B0-----:R-:W0:Y:S02]  /*8b70*/  MUFU.RCP R26, R20 ;  /* 0x00000014001a7308 */ /* 0x001e240000001000 */
[----:B0-----:R-:W-:Y:S01]  /*8b80*/  FMUL.FTZ R26, R26, |R7| ;  /* 0x400000071a1a7220 */ /* 0x001fe20000410000 */
[----:B------:R-:W-:Y:S06]  /*8b90*/  BRA `(.L_x_9360) ;  /* 0x0000000000047947 */ /* 0x000fec0003800000 */
.L_x_9361:
[----:B------:R0:W1:Y:S02]  /*8ba0*/  MUFU.SQRT R26, R3 ;  /* 0x00000003001a7308 */ /* 0x0000640000002000 */
.L_x_9360:
[----:B------:R-:W-:Y:S05]  /*8bb0*/  BSYNC.RECONVERGENT B0 ;  /* 0x0000000000007941 */ /* 0x000fea0003800200 */
.L_x_9359:
        /* <DEDUP_REMOVED lines=35> */
.L_x_9373:
        /* <DEDUP_REMOVED lines=23> */
.L_x_9379:
[----:B------:R-:W-:-:S04]  /*8f60*/  FADD.FTZ R2, R2, -R5 ;  /* 0x8000000502027221 */ /* 0x000fc80000010000 */
[----:B0-----:R-:W-:-:S07]  /*8f70*/  FMUL.FTZ R3, R2, 0.5 ;  /* 0x3f00000002037820 */ /* 0x001fce0000410000 */
.L_x_9380:
[----:B------:R-:W-:Y:S05]  /*8f80*/  BSYNC.RECONVERGENT B4 ;  /* 0x0000000000047941 */ /* 0x000fea0003800200 */
.L_x_9378:
[----:B------:R-:W-:Y:S01]  /*8f90*/  FADD.FTZ R0, R3, R0 ;  /* 0x0000000003007221 */ /* 0x000fe20000010000 */
[----:B------:R-:W-:-:S04]  /*8fa0*/  FADD.FTZ R27, R30, R27 ;  /* 0x0000001b1e1b7221 */ /* 0x000fc80000010000 */
[----:B------:R-:W-:-:S06]  /*8fb0*/  FMUL.FTZ R27, R0, R27 ;  /* 0x0000001b001b7220 */ /* 0x000fcc0000410000 */
[----:B------:R-:W0:Y:S01]  /*8fc0*/  MUFU.SQRT R27, R27 ;  /* 0x0000001b001b7308 */ /* 0x000e220000002000 */
[----:B------:R-:W-:Y:S05]  /*8fd0*/  BRA `(.L_x_9381) ;  /* 0x0000000000487947 */ /* 0x000fea0003800000 */
.L_x_9377:
        /* <DEDUP_REMOVED lines=12> */
.L_x_9376:
[----:B------:R-:W-:Y:S01]  /*90a0*/  FADD.FTZ R0, R27, 1 ;  /* 0x3f8000001b007421 */ /* 0x000fe20000010000 */
[----:B0-----:R-:W-:Y:S01]  /*90b0*/  MUFU.SQRT R3, R3 ;  /* 0x0000000300037308 */ /* 0x001fe20000002000 */
[----:B------:R-:W-:Y:S02]  /*90c0*/  MOV R30, 0x3f800000 ;  /* 0x3f800000001e7802 */ /* 0x000fe40000000f00 */
[----:B------:R-:W-:-:S06]  /*90d0*/  FMUL.FTZ R0, R0, 0.5 ;  /* 0x3f00000000007820 */ /* 0x000fcc0000410000 */
[----:B------:R-:W0:Y:S02]  /*90e0*/  MUFU.SQRT R0, R0 ;  /* 0x0000000000007308 */ /* 0x000e240000002000 */
[----:B0-----:R-:W-:-:S07]  /*90f0*/  FMUL.FTZ R27, R3, R0 ;  /* 0x00000000031b7220 */ /* 0x001fce0000410000 */
.L_x_9381:
[----:B------:R-:W-:Y:S05]  /*9100*/  BSYNC.RECONVERGENT B1 ;  /* 0x0000000000017941 */ /* 0x000fea0003800200 */
.L_x_9375:
[----:B------:R-:W-:Y:S05]  /*9110*/  BRA `(.L_x_9382) ;  /* 0x0000000000087947 */ /* 0x000fea0003800000 */
.L_x_9372:
[----:B------:R-:W-:Y:S01]  /*9120*/  FMUL.FTZ R27, R27, 16777216 ;  /* 0x4b8000001b1b7820 */ /* 0x000fe20000410000 */
[----:B------:R-:W-:-:S07]  /*9130*/  FMUL.FTZ R30, R30, 16777216 ;  /* 0x4b8000001e1e7820 */ /* 0x000fce0000410000 */
.L_x_9382:
[----:B------:R-:W-:Y:S05]  /*9140*/  BSYNC.RELIABLE B0 ;  /* 0x0000000000007941 */ /* 0x000fea0003800100 */
.L_x_9371:
        /* <DEDUP_REMOVED lines=17> */
.L_x_9384:
[----:B------:R-:W-:Y:S05]  /*9260*/  BSYNC.RECONVERGENT B4 ;  /* 0x0000000000047941 */ /* 0x000fea0003800200 */
.L_x_9383:
        /* <DEDUP_REMOVED lines=28> */
.L_x_9374:
[----:B------:R-:W-:Y:S05]  /*9430*/  BSYNC.RECONVERGENT B3 ;  /* 0x0000000000037941 */ /* 0x000fea0003800200 */
.L_x_9370:
[----:B-1----:R-:W-:Y:S02]  /*9440*/  LOP3.LUT R27, R26, 0x80000000, R7, 0xb8, !PT ;  /* 0x800000001a1b7812 */ /* 0x002fe400078eb807 */
[----:B------:R-:W-:Y:S01]  /*9450*/  LOP3.LUT R26, R5, 0x80000000, R6, 0xb8, !PT ;  /* 0x80000000051a7812 */ /* 0x000fe200078eb806 */
[----:B------:R-:W-:Y:S06]  /*9460*/  BRA `(.L_x_9356) ;  /* 0x0000001400147947 */ /* 0x000fec0003800000 */
.L_x_9358:
        /* <DEDUP_REMOVED lines=34> */
.L_x_9390:
[----:B------:R-:W-:Y:S05]  /*9690*/  BSYNC.RECONVERGENT B4 ;  /* 0x0000000000047941 */ /* 0x000fea0003800200 */
.L_x_9389:
        /* <DEDUP_REMOVED lines=22> */
.L_x_9388:
        /* <DEDUP_REMOVED lines=29> */
.L_x_9393:
[----:B------:R-:W-:Y:S05]  /*99d0*/  BSYNC.RECONVERGENT B4 ;  /* 0x0000000000047941 */ /* 0x000fea0003800200 */
.L_x_9392:
        /* <DEDUP_REMOVED lines=22> */
.L_x_9387:
        /* <DEDUP_REMOVED lines=33> */
.L_x_9395:
[----:B------:R-:W-:Y:S05]  /*9d50*/  BSYNC.RECONVERGENT B4 ;  /* 0x0000000000047941 */ /* 0x000fea0003800200 */
.L_x_9394:
        /* <DEDUP_REMOVED lines=22> */
.L_x_9386:
        /* <DEDUP_REMOVED lines=26> */
.L_x_9399:
[----:B------:R-:W-:Y:S05]  /*a060*/  BSYNC.RECONVERGENT B4 ;  /* 0x0000000000047941 */ /* 0x000fea0003800200 */
.L_x_9398:
        /* <DEDUP_REMOVED lines=22> */
.L_x_9397:
        /* <DEDUP_REMOVED lines=29> */
.L_x_9401:
[----:B------:R-:W-:Y:S05]  /*a3a0*/  BSYNC.RECONVERGENT B4 ;  /* 0x0000000000047941 */ /* 0x000fea0003800200 */
.L_x_9400:
        /* <DEDUP_REMOVED lines=22> */
.L_x_9396:
        /* <DEDUP_REMOVED lines=33> */
.L_x_9403:
[----:B------:R-:W-:Y:S05]  /*a720*/  BSYNC.RECONVERGENT B4 ;  /* 0x0000000000047941 */ /* 0x000fea0003800200 */
.L_x_9402:
        /* <DEDUP_REMOVED lines=21> */
.L_x_9391:
[----:B------:R-:W-:Y:S05]  /*a880*/  BSYNC.RECONVERGENT B3 ;  /* 0x0000000000037941 */ /* 0x000fea0003800200 */
.L_x_9385:
[----:B------:R-:W-:Y:S01]  /*a890*/  FADD.FTZ R0, R26, 0.69314718246459960938 ;  /* 0x3f3172181a007421 */ /* 0x000fe20000010000 */
[----:B------:R-:W-:-:S04]  /*a8a0*/  LOP3.LUT R26, R27, 0x80000000, R6, 0xb8, !PT ;  /* 0x800000001b1a7812 */ /* 0x000fc800078eb806 */
[----:B------:R-:W-:-:S07]  /*a8b0*/  LOP3.LUT R27, R0, 0x80000000, R7, 0xb8, !PT ;  /* 0x80000000001b7812 */ /* 0x000fce00078eb807 */
.L_x_9356:
[----:B------:R-:W-:Y:S05]  /*a8c0*/  BSYNC.RECONVERGENT B2 ;  /* 0x0000000000027941 */ /* 0x000fea0003800200 */
.L_x_9355:
        /* <DEDUP_REMOVED lines=30> */
.L_x_9406:
        /* <DEDUP_REMOVED lines=73> */
.L_x_9413:
[----:B------:R-:W-:-:S04]  /*af40*/  FADD.FTZ R6, -R0, R7 ;  /* 0x0000000700067221 */ /* 0x000fc80000010100 */
[----:B------:R-:W-:-:S07]  /*af50*/  FMUL.FTZ R6, R6, 0.5 ;  /* 0x3f00000006067820 */ /* 0x000fce0000410000 */
.L_x_9414:
[----:B------:R-:W-:Y:S05]  /*af60*/  BSYNC.RECONVERGENT B1 ;  /* 0x0000000000017941 */ /* 0x000fea0003800200 */
.L_x_9412:
        /* <DEDUP_REMOVED lines=11> */
.L_x_9416:
[----:B------:R-:W-:-:S04]  /*b020*/  FADD.FTZ R23, R2, -R23 ;  /* 0x8000001702177221 */ /* 0x000fc80000010000 */
[----:B------:R-:W-:-:S07]  /*b030*/  FMUL.FTZ R29, R23, 0.5 ;  /* 0x3f000000171d7820 */ /* 0x000fce0000410000 */
.L_x_9417:
[----:B------:R-:W-:Y:S05]  /*b040*/  BSYNC.RECONVERGENT B1 ;  /* 0x0000000000017941 */ /* 0x000fea0003800200 */
.L_x_9415:
        /* <DEDUP_REMOVED lines=35> */
.L_x_9411:
        /* <DEDUP_REMOVED lines=35> */
.L_x_9418:
[----:B------:R-:W-:-:S04]  /*b4b0*/  FADD.FTZ R23, -R30, 1 ;  /* 0x3f8000001e177421 */ /* 0x000fc80000010100 */
[----:B------:R-:W-:-:S06]  /*b4c0*/  FMUL.FTZ R20, R0, R23 ;  /* 0x0000001700147220 */ /* 0x000fcc0000410000 */
[----:B------:R-:W0:Y:S08]  /*b4d0*/  MUFU.SQRT R20, R20 ;  /* 0x0000001400147308 */ /* 0x000e300000002000 */
[----:B0-----:R-:W0:Y:S02]  /*b4e0*/  MUFU.RCP R6, R20 ;  /* 0x0000001400067308 */ /* 0x001e240000001000 */
[----:B0-----:R-:W-:Y:S01]  /*b4f0*/  FMUL.FTZ R6, R6, |R9| ;  /* 0x4000000906067220 */ /* 0x001fe20000410000 */
[----:B------:R-:W-:Y:S06]  /*b500*/  BRA `(.L_x_9409) ;  /* 0x0000000000047947 */ /* 0x000fec0003800000 */
.L_x_9410:
[----:B------:R0:W1:Y:S02]  /*b510*/  MUFU.SQRT R6, R3 ;  /* 0x0000000300067308 */ /* 0x0000640000002000 */
.L_x_9409:
[----:B------:R-:W-:Y:S05]  /*b520*/  BSYNC.RECONVERGENT B0 ;  /* 0x0000000000007941 */ /* 0x000fea0003800200 */
.L_x_9408:
        /* <DEDUP_REMOVED lines=35> */
.L_x_9422:
        /* <DEDUP_REMOVED lines=23> */
.L_x_9428:
[----:B------:R-:W-:-:S04]  /*b8d0*/  FADD.FTZ R0, R2, -R5 ;  /* 0x8000000502007221 */ /* 0x000fc80000010000 */
[----:B------:R-:W-:-:S07]  /*b8e0*/  FMUL.FTZ R0, R0, 0.5 ;  /* 0x3f00000000007820 */ /* 0x000fce0000410000 */
.L_x_9429:
[----:B------:R-:W-:Y:S05]  /*b8f0*/  BSYNC.RECONVERGENT B4 ;  /* 0x0000000000047941 */ /* 0x000fea0003800200 */
.L_x_9427:
[----:B------:R-:W-:Y:S01]  /*b900*/  FADD.FTZ R0, R0, R3 ;  /* 0x0000000300007221 */ /* 0x000fe20000010000 */
[----:B------:R-:W-:-:S04]  /*b910*/  FADD.FTZ R21, R30, R21 ;  /* 0x000000151e157221 */ /* 0x000fc80000010000 */
[----:B------:R-:W-:-:S04]  /*b920*/  FMUL.FTZ R0, R0, R21 ;  /* 0x0000001500007220 */ /* 0x000fc80000410000 */
[----:B------:R0:W2:Y:S01]  /*b930*/  MUFU.SQRT R7, R0 ;  /* 0x0000000000077308 */ /* 0x0000a20000002000 */
[----:B------:R-:W-:Y:S05]  /*b940*/  BRA `(.L_x_9430) ;  /* 0x0000000000487947 */ /* 0x000fea0003800000 */
.L_x_9426:
        /* <DEDUP_REMOVED lines=12> */
.L_x_9425:
[----:B------:R-:W-:Y:S01]  /*ba10*/  FADD.FTZ R0, R21, 1 ;  /* 0x3f80000015007421 */ /* 0x000fe20000010000 */
[----:B0-----:R-:W-:Y:S01]  /*ba20*/  MUFU.SQRT R3, R3 ;  /* 0x0000000300037308 */ /* 0x001fe20000002000 */
[----:B------:R-:W-:Y:S02]  /*ba30*/  MOV R30, 0x3f800000 ;  /* 0x3f800000001e7802 */ /* 0x000fe40000000f00 */
[----:B------:R-:W-:-:S06]  /*ba40*/  FMUL.FTZ R0, R0, 0.5 ;  /* 0x3f00000000007820 */ /* 0x000fcc0000410000 */
[----:B------:R-:W0:Y:S02]  /*ba50*/  MUFU.SQRT R0, R0 ;  /* 0x0000000000007308 */ /* 0x000e240000002000 */
[----:B0-----:R-:W-:-:S07]  /*ba60*/  FMUL.FTZ R7, R3, R0 ;  /* 0x0000000003077220 */ /* 0x001fce0000410000 */
.L_x_9430:
[----:B------:R-:W-:Y:S05]  /*ba70*/  BSYNC.RECONVERGENT B1 ;  /* 0x0000000000017941 */ /* 0x000fea0003800200 */
.L_x_9424:
[----:B------:R-:W-:Y:S05]  /*ba80*/  BRA `(.L_x_9431) ;  /* 0x0000000000087947 */ /* 0x000fea0003800000 */
.L_x_9421:
[----:B------:R-:W-:Y:S01]  /*ba90*/  FMUL.FTZ R7, R21, 16777216 ;  /* 0x4b80000015077820 */ /* 0x000fe20000410000 */
[----:B------:R-:W-:-:S07]  /*baa0*/  FMUL.FTZ R30, R30, 16777216 ;  /* 0x4b8000001e1e7820 */ /* 0x000fce0000410000 */
.L_x_9431:
[----:B------:R-:W-:Y:S05]  /*bab0*/  BSYNC.RELIABLE B0 ;  /* 0x0000000000007941 */ /* 0x000fea0003800100 */
.L_x_9420:
        /* <DEDUP_REMOVED lines=17> */
.L_x_9433:
[----:B------:R-:W-:Y:S05]  /*bbd0*/  BSYNC.RECONVERGENT B4 ;  /* 0x0000000000047941 */ /* 0x000fea0003800200 */
.L_x_9432:
        /* <DEDUP_REMOVED lines=28> */
.L_x_9423:
[----:B------:R-:W-:Y:S05]  /*bda0*/  BSYNC.RECONVERGENT B3 ;  /* 0x0000000000037941 */ /* 0x000fea0003800200 */
.L_x_9419:
[----:B-1----:R-:W-:Y:S02]  /*bdb0*/  LOP3.LUT R7, R6, 0x80000000, R9, 0xb8, !PT ;  /* 0x8000000006077812 */ /* 0x002fe400078eb809 */
[----:B------:R-:W-:Y:S01]  /*bdc0*/  LOP3.LUT R6, R5, 0x80000000, R8, 0xb8, !PT ;  /* 0x8000000005067812 */ /* 0x000fe200078eb808 */
[----:B------:R-:W-:Y:S06]  /*bdd0*/  BRA `(.L_x_9405) ;  /* 0x0000001400147947 */ /* 0x000fec0003800000 */
.L_x_9407:
        /* <DEDUP_REMOVED lines=34> */
.L_x_9439:
[----:B------:R-:W-:Y:S05]  /*c000*/  BSYNC.RECONVERGENT B4 ;  /* 0x0000000000047941 */ /* 0x000fea0003800200 */
.L_x_9438:
        /* <DEDUP_REMOVED lines=22> */
.L_x_9437:
        /* <DEDUP_REMOVED lines=29> */
.L_x_9442:
[----:B------:R-:W-:Y:S05]  /*c340*/  BSYNC.RECONVERGENT B4 ;  /* 0x0000000000047941 */ /* 0x000fea0003800200 */
.L_x_9441:
        /* <DEDUP_REMOVED lines=22> */
.L_x_9436:
        /* <DEDUP_REMOVED lines=33> */
.L_x_9444:
[----:B------:R-:W-:Y:S05]  /*c6c0*/  BSYNC.RECONVERGENT B4 ;  /* 0x0000000000047941 */ /* 0x000fea0003800200 */
.L_x_9443:
        /* <DEDUP_REMOVED lines=22> */
.L_x_9435:
        /* <DEDUP_REMOVED lines=26> */
.L_x_9448:
[----:B------:R-:W-:Y:S05]  /*c9d0*/  BSYNC.RECONVERGENT B4 ;  /* 0x0000000000047941 */ /* 0x000fea0003800200 */
.L_x_9447:
        /* <DEDUP_REMOVED lines=22> */
.L_x_9446:
        /* <DEDUP_REMOVED lines=29> */
.L_x_9450:
[----:B------:R-:W-:Y:S05]  /*cd10*/  BSYNC.RECONVERGENT B4 ;  /* 0x0000000000047941 */ /* 0x000fea0003800200 */
.L_x_9449:
        /* <DEDUP_REMOVED lines=22> */
.L_x_9445:
        /* <DEDUP_REMOVED lines=33> */
.L_x_9452:
[----:B------:R-:W-:Y:S05]  /*d090*/  BSYNC.RECONVERGENT B4 ;  /* 0x0000000000047941 */ /* 0x000fea0003800200 */
.L_x_9451:
        /* <DEDUP_REMOVED lines=21> */
.L_x_9440:
[----:B------:R-:W-:Y:S05]  /*d1f0*/  BSYNC.RECONVERGENT B3 ;  /* 0x0000000000037941 */ /* 0x000fea0003800200 */
.L_x_9434:
[----:B------:R-:W-:Y:S01]  /*d200*/  FADD.FTZ R0, R6, 0.69314718246459960938 ;  /* 0x3f31721806007421 */ /* 0x000fe20000010000 */
[----:B------:R-:W-:-:S04]  /*d210*/  LOP3.LUT R6, R7, 0x80000000, R8, 0xb8, !PT ;  /* 0x8000000007067812 */ /* 0x000fc800078eb808 */
[----:B------:R-:W-:-:S07]  /*d220*/  LOP3.LUT R7, R0, 0x80000000, R9, 0xb8, !PT ;  /* 0x8000000000077812 */ /* 0x000fce00078eb809 */
.L_x_9405:
[----:B------:R-:W-:Y:S05]  /*d230*/  BSYNC.RECONVERGENT B2 ;  /* 0x0000000000027941 */ /* 0x000fea0003800200 */
.L_x_9404:
        /* <DEDUP_REMOVED lines=29> */
.L_x_9455:
        /* <DEDUP_REMOVED lines=73> */
.L_x_9462:
[----:B------:R-:W-:-:S04]  /*d8a0*/  FADD.FTZ R8, -R0, R9 ;  /* 0x0000000900087221 */ /* 0x000fc80000010100 */
[----:B------:R-:W-:-:S07]  /*d8b0*/  FMUL.FTZ R8, R8, 0.5 ;  /* 0x3f00000008087820 */ /* 0x000fce0000410000 */
.L_x_9463:
[----:B------:R-:W-:Y:S05]  /*d8c0*/  BSYNC.RECONVERGENT B1 ;  /* 0x0000000000017941 */ /* 0x000fea0003800200 */
.L_x_9461:
        /* <DEDUP_REMOVED lines=11> */
.L_x_9465:
[----:B------:R-:W-:-:S04]  /*d980*/  FADD.FTZ R23, R2, -R23 ;  /* 0x8000001702177221 */ /* 0x000fc80000010000 */
[----:B------:R-:W-:-:S07]  /*d990*/  FMUL.FTZ R29, R23, 0.5 ;  /* 0x3f000000171d7820 */ /* 0x000fce0000410000 */
.L_x_9466:
[----:B------:R-:W-:Y:S05]  /*d9a0*/  BSYNC.RECONVERGENT B1 ;  /* 0x0000000000017941 */ /* 0x000fea0003800200 */
.L_x_9464:
        /* <DEDUP_REMOVED lines=35> */
.L_x_9460:
        /* <DEDUP_REMOVED lines=35> */
.L_x_9467:
[----:B------:R-:W-:-:S04]  /*de10*/  FADD.FTZ R23, -R30, 1 ;  /* 0x3f8000001e177421 */ /* 0x000fc80000010100 */
[----:B------:R-:W-:-:S06]  /*de20*/  FMUL.FTZ R20, R0, R23 ;  /* 0x0000001700147220 */ /* 0x000fcc0000410000 */
[----:B------:R-:W0:Y:S08]  /*de30*/  MUFU.SQRT R20, R20 ;  /* 0x0000001400147308 */ /* 0x000e300000002000 */
[----:B0-----:R-:W0:Y:S02]  /*de40*/  MUFU.RCP R8, R20 ;  /* 0x0000001400087308 */ /* 0x001e240000001000 */
[----:B0-----:R-:W-:Y:S01]  /*de50*/  FMUL.FTZ R8, R8, |R11| ;  /* 0x4000000b08087220 */ /* 0x001fe20000410000 */
[----:B------:R-:W-:Y:S06]  /*de60*/  BRA `(.L_x_9458) ;  /* 0x0000000000047947 */ /* 0x000fec0003800000 */
.L_x_9459:
[----:B------:R0:W1:Y:S02]  /*de70*/  MUFU.SQRT R8, R3 ;  /* 0x0000000300087308 */ /* 0x0000640000002000 */
.L_x_9458:
[----:B------:R-:W-:Y:S05]  /*de80*/  BSYNC.RECONVERGENT B0 ;  /* 0x0000000000007941 */ /* 0x000fea0003800200 */
.L_x_9457:
        /* <DEDUP_REMOVED lines=35> */
.L_x_9471:
        /* <DEDUP_REMOVED lines=23> */
.L_x_9477:
[----:B------:R-:W-:-:S04]  /*e230*/  FADD.FTZ R2, R2, -R5 ;  /* 0x8000000502027221 */ /* 0x000fc80000010000 */
[----:B0-----:R-:W-:-:S07]  /*e240*/  FMUL.FTZ R3, R2, 0.5 ;  /* 0x3f00000002037820 */ /* 0x001fce0000410000 */
.L_x_9478:
[----:B------:R-:W-:Y:S05]  /*e250*/  BSYNC.RECONVERGENT B4 ;  /* 0x0000000000047941 */ /* 0x000fea0003800200 */
.L_x_9476:
[----:B------:R-:W-:Y:S01]  /*e260*/  FADD.FTZ R0, R3, R0 ;  /* 0x0000000003007221 */ /* 0x000fe20000010000 */
[----:B------:R-:W-:-:S04]  /*e270*/  FADD.FTZ R21, R30, R21 ;  /* 0x000000151e157221 */ /* 0x000fc80000010000 */
[----:B------:R-:W-:-:S04]  /*e280*/  FMUL.FTZ R0, R0, R21 ;  /* 0x0000001500007220 */ /* 0x000fc80000410000 */
[----:B------:R0:W2:Y:S01]  /*e290*/  MUFU.SQRT R9, R0 ;  /* 0x0000000000097308 */ /* 0x0000a20000002000 */
[----:B------:R-:W-:Y:S05]  /*e2a0*/  BRA `(.L_x_9479) ;  /* 0x0000000000487947 */ /* 0x000fea0003800000 */
.L_x_9475:
        /* <DEDUP_REMOVED lines=12> */
.L_x_9474:
[----:B------:R-:W-:Y:S01]  /*e370*/  FADD.FTZ R0, R21, 1 ;  /* 0x3f80000015007421 */ /* 0x000fe20000010000 */
[----:B0-----:R-:W-:Y:S01]  /*e380*/  MUFU.SQRT R3, R3 ;  /* 0x0000000300037308 */ /* 0x001fe20000002000 */
[----:B------:R-:W-:Y:S02]  /*e390*/  MOV R30, 0x3f800000 ;  /* 0x3f800000001e7802 */ /* 0x000fe40000000f00 */
[----:B------:R-:W-:-:S06]  /*e3a0*/  FMUL.FTZ R0, R0, 0.5 ;  /* 0x3f00000000007820 */ /* 0x000fcc0000410000 */
[----:B------:R-:W0:Y:S02]  /*e3b0*/  MUFU.SQRT R0, R0 ;  /* 0x0000000000007308 */ /* 0x000e240000002000 */
[----:B0-----:R-:W-:-:S07]  /*e3c0*/  FMUL.FTZ R9, R3, R0 ;  /* 0x0000000003097220 */ /* 0x001fce0000410000 */
.L_x_9479:
[----:B------:R-:W-:Y:S05]  /*e3d0*/  BSYNC.RECONVERGENT B1 ;  /* 0x0000000000017941 */ /* 0x000fea0003800200 */
.L_x_9473:
[----:B------:R-:W-:Y:S05]  /*e3e0*/  BRA `(.L_x_9480) ;  /* 0x0000000000087947 */ /* 0x000fea0003800000 */
.L_x_9470:
[----:B------:R-:W-:Y:S01]  /*e3f0*/  FMUL.FTZ R9, R21, 16777216 ;  /* 0x4b80000015097820 */ /* 0x000fe20000410000 */
[----:B------:R-:W-:-:S07]  /*e400*/  FMUL.FTZ R30, R30, 16777216 ;  /* 0x4b8000001e1e7820 */ /* 0x000fce0000410000 */
.L_x_9480:
[----:B------:R-:W-:Y:S05]  /*e410*/  BSYNC.RELIABLE B0 ;  /* 0x0000000000007941 */ /* 0x000fea0003800100 */
.L_x_9469:
        /* <DEDUP_REMOVED lines=17> */
.L_x_9482:
[----:B------:R-:W-:Y:S05]  /*e530*/  BSYNC.RECONVERGENT B4 ;  /* 0x0000000000047941 */ /* 0x000fea0003800200 */
.L_x_9481:
        /* <DEDUP_REMOVED lines=28> */
.L_x_9472:
[----:B------:R-:W-:Y:S05]  /*e700*/  BSYNC.RECONVERGENT B3 ;  /* 0x0000000000037941 */ /* 0x000fea0003800200 */
.L_x_9468:
[----:B-1----:R-:W-:Y:S02]  /*e710*/  LOP3.LUT R9, R8, 0x80000000, R11, 0xb8, !PT ;  /* 0x8000000008097812 */ /* 0x002fe400078eb80b */
[----:B------:R-:W-:Y:S01]  /*e720*/  LOP3.LUT R8, R5, 0x80000000, R10, 0xb8, !PT ;  /* 0x8000000005087812 */ /* 0x000fe200078eb80a */
[----:B------:R-:W-:Y:S06]  /*e730*/  BRA `(.L_x_9454) ;  /* 0x0000001400147947 */ /* 0x000fec0003800000 */
.L_x_9456:
        /* <DEDUP_REMOVED lines=34> */
.L_x_9488:
[----:B------:R-:W-:Y:S05]  /*e960*/  BSYNC.RECONVERGENT B4 ;  /* 0x0000000000047941 */ /* 0x000fea0003800200 */
.L_x_9487:
        /* <DEDUP_REMOVED lines=22> */
.L_x_9486:
        /* <DEDUP_REMOVED lines=29> */
.L_x_9491:
[----:B------:R-:W-:Y:S05]  /*eca0*/  BSYNC.RECONVERGENT B4 ;  /* 0x0000000000047941 */ /* 0x000fea0003800200 */
.L_x_9490:
        /* <DEDUP_REMOVED lines=22> */
.L_x_9485:
        /* <DEDUP_REMOVED lines=33> */
.L_x_9493:
[----:B------:R-:W-:Y:S05]  /*f020*/  BSYNC.RECONVERGENT B4 ;  /* 0x0000000000047941 */ /* 0x000fea0003800200 */
.L_x_9492:
        /* <DEDUP_REMOVED lines=22> */
.L_x_9484:
        /* <DEDUP_REMOVED lines=26> */
.L_x_9497:
[----:B------:R-:W-:Y:S05]  /*f330*/  BSYNC.RECONVERGENT B4 ;  /* 0x0000000000047941 */ /* 0x000fea0003800200 */
.L_x_9496:
        /* <DEDUP_REMOVED lines=22> */
.L_x_9495:
        /* <DEDUP_REMOVED lines=29> */
.L_x_9499:
[----:B------:R-:W-:Y:S05]  /*f670*/  BSYNC.RECONVERGENT B4 ;  /* 0x0000000000047941 */ /* 0x000fea0003800200 */
.L_x_9498:
        /* <DEDUP_REMOVED lines=22> */
.L_x_9494:
        /* <DEDUP_REMOVED lines=33> */
.L_x_9501:
[----:B------:R-:W-:Y:S05]  /*f9f0*/  BSYNC.RECONVERGENT B4 ;  /* 0x0000000000047941 */ /* 0x000fea0003800200 */
.L_x_9500:
        /* <DEDUP_REMOVED lines=21> */
.L_x_9489:
[----:B------:R-:W-:Y:S05]  /*fb50*/  BSYNC.RECONVERGENT B3 ;  /* 0x0000000000037941 */ /* 0x000fea0003800200 */
.L_x_9483:
[----:B------:R-:W-:Y:S01]  /*fb60*/  FADD.FTZ R0, R8, 0.69314718246459960938 ;  /* 0x3f31721808007421 */ /* 0x000fe20000010000 */
[----:B------:R-:W-:-:S04]  /*fb70*/  LOP3.LUT R8, R9, 0x80000000, R10, 0xb8, !PT ;  /* 0x8000000009087812 */ /* 0x000fc800078eb80a */
[----:B------:R-:W-:-:S07]  /*fb80*/  LOP3.LUT R9, R0, 0x80000000, R11, 0xb8, !PT ;  /* 0x8000000000097812 */ /* 0x000fce00078eb80b */
.L_x_9454:
[----:B------:R-:W-:Y:S05]  /*fb90*/  BSYNC.RECONVERGENT B2 ;  /* 0x0000000000027941 */ /* 0x000fea0003800200 */
.L_x_9453:
        /* <DEDUP_REMOVED lines=30> */
.L_x_9504:
        /* <DEDUP_REMOVED lines=73> */
.L_x_9511:
[----:B------:R-:W-:-:S04]  /*10210*/  FADD.FTZ R10, -R0, R11 ;  /* 0x0000000b000a7221 */ /* 0x000fc80000010100 */
[----:B------:R-:W-:-:S07]  /*10220*/  FMUL.FTZ R10, R10, 0.5 ;  /* 0x3f0000000a0a7820 */ /* 0x000fce0000410000 */
.L_x_9512:
[----:B------:R-:W-:Y:S05]  /*10230*/  BSYNC.RECONVERGENT B1 ;  /* 0x0000000000017941 */ /* 0x000fea0003800200 */
.L_x_9510:
        /* <DEDUP_REMOVED lines=11> */
.L_x_9514:
[----:B------:R-:W-:-:S04]  /*102f0*/  FADD.FTZ R23, R2, -R23 ;  /* 0x8000001702177221 */ /* 0x000fc80000010000 */
[----:B------:R-:W-:-:S07]  /*10300*/  FMUL.FTZ R29, R23, 0.5 ;  /* 0x3f000000171d7820 */ /* 0x000fce0000410000 */
.L_x_9515:
[----:B------:R-:W-:Y:S05]  /*10310*/  BSYNC.RECONVERGENT B1 ;  /* 0x0000000000017941 */ /* 0x000fea0003800200 */
.L_x_9513:
        /* <DEDUP_REMOVED lines=35> */
.L_x_9509:
        /* <DEDUP_REMOVED lines=35> */
.L_x_9516:
[----:B------:R-:W-:-:S04]  /*10780*/  FADD.FTZ R23, -R30, 1 ;  /* 0x3f8000001e177421 */ /* 0x000fc80000010100 */
[----:B------:R-:W-:-:S06]  /*10790*/  FMUL.FTZ R20, R0, R23 ;  /* 0x0000001700147220 */ /* 0x000fcc0000410000 */
[----:B------:R-:W0:Y:S08]  /*107a0*/  MUFU.SQRT R20, R20 ;  /* 0x0000001400147308 */ /* 0x000e300000002000 */
[----:B0-----:R-:W0:Y:S02]  /*107b0*/  MUFU.RCP R10, R20 ;  /* 0x00000014000a7308 */ /* 0x001e240000001000 */
[----:B0-----:R-:W-:Y:S01]  /*107c0*/  FMUL.FTZ R10, R10, |R13| ;  /* 0x4000000d0a0a7220 */ /* 0x001fe20000410000 */
[----:B------:R-:W-:Y:S06]  /*107d0*/  BRA `(.L_x_9507) ;  /* 0x0000000000047947 */ /* 0x000fec0003800000 */
.L_x_9508:
[----:B------:R0:W1:Y:S02]  /*107e0*/  MUFU.SQRT R10, R3 ;  /* 0x00000003000a7308 */ /* 0x0000640000002000 */
.L_x_9507:
[----:B------:R-:W-:Y:S05]  /*107f0*/  BSYNC.RECONVERGENT B0 ;  /* 0x0000000000007941 */ /* 0x000fea0003800200 */
.L_x_9506:
        /* <DEDUP_REMOVED lines=35> */
.L_x_9520:
        /* <DEDUP_REMOVED lines=23> */
.L_x_9526:
[----:B------:R-:W-:-:S04]  /*10ba0*/  FADD.FTZ R0, R2, -R5 ;  /* 0x8000000502007221 */ /* 0x000fc80000010000 */
[----:B------:R-:W-:-:S07]  /*10bb0*/  FMUL.FTZ R0, R0, 0.5 ;  /* 0x3f00000000007820 */ /* 0x000fce0000410000 */
.L_x_9527:
[----:B------:R-:W-:Y:S05]  /*10bc0*/  BSYNC.RECONVERGENT B4 ;  /* 0x0000000000047941 */ /* 0x000fea0003800200 */
.L_x_9525:
[----:B------:R-:W-:Y:S01]  /*10bd0*/  FADD.FTZ R0, R0, R3 ;  /* 0x0000000300007221 */ /* 0x000fe20000010000 */
[----:B------:R-:W-:-:S04]  /*10be0*/  FADD.FTZ R21, R30, R21 ;  /* 0x000000151e157221 */ /* 0x000fc80000010000 */
[----:B------:R-:W-:-:S04]  /*10bf0*/  FMUL.FTZ R0, R0, R21 ;  /* 0x0000001500007220 */ /* 0x000fc80000410000 */
[----:B------:R0:W2:Y:S01]  /*10c00*/  MUFU.SQRT R11, R0 ;  /* 0x00000000000b7308 */ /* 0x0000a20000002000 */
[----:B------:R-:W-:Y:S05]  /*10c10*/  BRA `(.L_x_9528) ;  /* 0x0000000000487947 */ /* 0x000fea0003800000 */
.L_x_9524:
        /* <DEDUP_REMOVED lines=12> */
.L_x_9523:
[----:B------:R-:W-:Y:S01]  /*10ce0*/  FADD.FTZ R0, R21, 1 ;  /* 0x3f80000015007421 */ /* 0x000fe20000010000 */
[----:B0-----:R-:W-:Y:S01]  /*10cf0*/  MUFU.SQRT R3, R3 ;  /* 0x0000000300037308 */ /* 0x001fe20000002000 */
[----:B------:R-:W-:Y:S02]  /*10d00*/  MOV R30, 0x3f800000 ;  /* 0x3f800000001e7802 */ /* 0x000fe40000000f00 */
[----:B------:R-:W-:-:S06]  /*10d10*/  FMUL.FTZ R0, R0, 0.5 ;  /* 0x3f00000000007820 */ /* 0x000fcc0000410000 */
[----:B------:R-:W0:Y:S02]  /*10d20*/  MUFU.SQRT R0, R0 ;  /* 0x0000000000007308 */ /* 0x000e240000002000 */
[----:B0-----:R-:W-:-:S07]  /*10d30*/  FMUL.FTZ R11, R3, R0 ;  /* 0x00000000030b7220 */ /* 0x001fce0000410000 */
.L_x_9528:
[----:B------:R-:W-:Y:S05]  /*10d40*/  BSYNC.RECONVERGENT B1 ;  /* 0x0000000000017941 */ /* 0x000fea0003800200 */
.L_x_9522:
[----:B------:R-:W-:Y:S05]  /*10d50*/  BRA `(.L_x_9529) ;  /* 0x0000000000087947 */ /* 0x000fea0003800000 */
.L_x_9519:
[----:B------:R-:W-:Y:S01]  /*10d60*/  FMUL.FTZ R11, R21, 16777216 ;  /* 0x4b800000150b7820 */ /* 0x000fe20000410000 */
[----:B------:R-:W-:-:S07]  /*10d70*/  FMUL.FTZ R30, R30, 16777216 ;  /* 0x4b8000001e1e7820 */ /* 0x000fce0000410000 */
.L_x_9529:
[----:B------:R-:W-:Y:S05]  /*10d80*/  BSYNC.RELIABLE B0 ;  /* 0x0000000000007941 */ /* 0x000fea0003800100 */
.L_x_9518:
        /* <DEDUP_REMOVED lines=17> */
.L_x_9531:
[----:B------:R-:W-:Y:S05]  /*10ea0*/  BSYNC.RECONVERGENT B4 ;  /* 0x0000000000047941 */ /* 0x000fea0003800200 */
.L_x_9530:
        /* <DEDUP_REMOVED lines=28> */
.L_x_9521:
[----:B------:R-:W-:Y:S05]  /*11070*/  BSYNC.RECONVERGENT B3 ;  /* 0x0000000000037941 */ /* 0x000fea0003800200 */
.L_x_9517:
[----:B-1----:R-:W-:Y:S02]  /*11080*/  LOP3.LUT R11, R10, 0x80000000, R13, 0xb8, !PT ;  /* 0x800000000a0b7812 */ /* 0x002fe400078eb80d */
[----:B------:R-:W-:Y:S01]  /*11090*/  LOP3.LUT R10, R5, 0x80000000, R12, 0xb8, !PT ;  /* 0x80000000050a7812 */ /* 0x000fe200078eb80c */
[----:B------:R-:W-:Y:S06]  /*110a0*/  BRA `(.L_x_9503) ;  /* 0x0000001400147947 */ /* 0x000fec0003800000 */
.L_x_9505:
        /* <DEDUP_REMOVED lines=34> */
.L_x_9537:
[----:B------:R-:W-:Y:S05]  /*112d0*/  BSYNC.RECONVERGENT B4 ;  /* 0x0000000000047941 */ /* 0x000fea0003800200 */
.L_x_9536:
        /* <DEDUP_REMOVED lines=22> */
.L_x_9535:
        /* <DEDUP_REMOVED lines=29> */
.L_x_9540:
[----:B------:R-:W-:Y:S05]  /*11610*/  BSYNC.RECONVERGENT B4 ;  /* 0x0000000000047941 */ /* 0x000fea0003800200 */
.L_x_9539:
        /* <DEDUP_REMOVED lines=22> */
.L_x_9534:
        /* <DEDUP_REMOVED lines=33> */
.L_x_9542:
[----:B------:R-:W-:Y:S05]  /*11990*/  BSYNC.RECONVERGENT B4 ;  /* 0x0000000000047941 */ /* 0x000fea0003800200 */
.L_x_9541:
        /* <DEDUP_REMOVED lines=22> */
.L_x_9533:
        /* <DEDUP_REMOVED lines=26> */
.L_x_9546:
[----:B------:R-:W-:Y:S05]  /*11ca0*/  BSYNC.RECONVERGENT B4 ;  /* 0x0000000000047941 */ /* 0x000fea0003800200 */
.L_x_9545:
        /* <DEDUP_REMOVED lines=22> */
.L_x_9544:
        /* <DEDUP_REMOVED lines=29> */
.L_x_9548:
[----:B------:R-:W-:Y:S05]  /*11fe0*/  BSYNC.RECONVERGENT B4 ;  /* 0x0000000000047941 */ /* 0x000fea0003800200 */
.L_x_9547:
        /* <DEDUP_REMOVED lines=22> */
.L_x_9543:
        /* <DEDUP_REMOVED lines=33> */
.L_x_9550:
[----:B------:R-:W-:Y:S05]  /*12360*/  BSYNC.RECONVERGENT B4 ;  /* 0x0000000000047941 */ /* 0x000fea0003800200 */
.L_x_9549:
        /* <DEDUP_REMOVED lines=21> */
.L_x_9538:
[----:B------:R-:W-:Y:S05]  /*124c0*/  BSYNC.RECONVERGENT B3 ;  /* 0x0000000000037941 */ /* 0x000fea0003800200 */
.L_x_9532:
[----:B------:R-:W-:Y:S01]  /*124d0*/  FADD.FTZ R0, R10, 0.69314718246459960938 ;  /* 0x3f3172180a007421 */ /* 0x000fe20000010000 */
[----:B------:R-:W-:-:S04]  /*124e0*/  LOP3.LUT R10, R11, 0x80000000, R12, 0xb8, !PT ;  /* 0x800000000b0a7812 */ /* 0x000fc800078eb80c */
[----:B------:R-:W-:-:S07]  /*124f0*/  LOP3.LUT R11, R0, 0x80000000, R13, 0xb8, !PT ;  /* 0x80000000000b7812 */ /* 0x000fce00078eb80d */
.L_x_9503:
[----:B------:R-:W-:Y:S05]  /*12500*/  BSYNC.RECONVERGENT B2 ;  /* 0x0000000000027941 */ /* 0x000fea0003800200 */
.L_x_9502:
        /* <DEDUP_REMOVED lines=29> */
.L_x_9553:
        /* <DEDUP_REMOVED lines=73> */
.L_x_9560:
[----:B------:R-:W-:-:S04]  /*12b70*/  FADD.FTZ R12, -R0, R13 ;  /* 0x0000000d000c7221 */ /* 0x000fc80000010100 */
[----:B------:R-:W-:-:S07]  /*12b80*/  FMUL.FTZ R12, R12, 0.5 ;  /* 0x3f0000000c0c7820 */ /* 0x000fce0000410000 */
.L_x_9561:
[----:B------:R-:W-:Y:S05]  /*12b90*/  BSYNC.RECONVERGENT B1 ;  /* 0x0000000000017941 */ /* 0x000fea0003800200 */
.L_x_9559:
        /* <DEDUP_REMOVED lines=11> */
.L_x_9563:
[----:B------:R-:W-:-:S04]  /*12c50*/  FADD.FTZ R23, R2, -R23 ;  /* 0x8000001702177221 */ /* 0x000fc80000010000 */
[----:B------:R-:W-:-:S07]  /*12c60*/  FMUL.FTZ R23, R23, 0.5 ;  /* 0x3f00000017177820 */ /* 0x000fce0000410000 */
.L_x_9564:
[----:B------:R-:W-:Y:S05]  /*12c70*/  BSYNC.RECONVERGENT B1 ;  /* 0x0000000000017941 */ /* 0x000fea0003800200 */
.L_x_9562:
        /* <DEDUP_REMOVED lines=35> */
.L_x_9558:
        /* <DEDUP_REMOVED lines=35> */
.L_x_9565:
[----:B------:R-:W-:-:S04]  /*130e0*/  FADD.FTZ R23, -R4, 1 ;  /* 0x3f80000004177421 */ /* 0x000fc80000010100 */
[----:B------:R-:W-:-:S06]  /*130f0*/  FMUL.FTZ R20, R0, R23 ;  /* 0x0000001700147220 */ /* 0x000fcc0000410000 */
[----:B------:R-:W0:Y:S08]  /*13100*/  MUFU.SQRT R20, R20 ;  /* 0x0000001400147308 */ /* 0x000e300000002000 */
[----:B0-----:R-:W0:Y:S02]  /*13110*/  MUFU.RCP R12, R20 ;  /* 0x00000014000c7308 */ /* 0x001e240000001000 */
[----:B0-----:R-:W-:Y:S01]  /*13120*/  FMUL.FTZ R12, R12, |R15| ;  /* 0x4000000f0c0c7220 */ /* 0x001fe20000410000 */
[----:B------:R-:W-:Y:S06]  /*13130*/  BRA `(.L_x_9556) ;  /* 0x0000000000047947 */ /* 0x000fec0003800000 */
.L_x_9557:
[----:B------:R0:W1:Y:S02]  /*13140*/  MUFU.SQRT R12, R5 ;  /* 0x00000005000c7308 */ /* 0x0000640000002000 */
.L_x_9556:
[----:B------:R-:W-:Y:S05]  /*13150*/  BSYNC.RECONVERGENT B0 ;  /* 0x0000000000007941 */ /* 0x000fea0003800200 */
.L_x_9555:
        /* <DEDUP_REMOVED lines=35> */
.L_x_9569:
        /* <DEDUP_REMOVED lines=23> */
.L_x_9575:
[----:B------:R-:W-:-:S04]  /*13500*/  FADD.FTZ R3, -R3, R2 ;  /* 0x0000000203037221 */ /* 0x000fc80000010100 */
[----:B------:R-:W-:-:S07]  /*13510*/  FMUL.FTZ R3, R3, 0.5 ;  /* 0x3f00000003037820 */ /* 0x000fce0000410000 */
.L_x_9576:
[----:B------:R-:W-:Y:S05]  /*13520*/  BSYNC.RECONVERGENT B4 ;  /* 0x0000000000047941 */ /* 0x000fea0003800200 */
.L_x_9574:
[----:B------:R-:W-:Y:S01]  /*13530*/  FADD.FTZ R0, R3, R0 ;  /* 0x0000000003007221 */ /* 0x000fe20000010000 */
[----:B------:R-:W-:-:S04]  /*13540*/  FADD.FTZ R21, R4, R21 ;  /* 0x0000001504157221 */ /* 0x000fc80000010000 */
[----:B------:R-:W-:-:S04]  /*13550*/  FMUL.FTZ R0, R0, R21 ;  /* 0x0000001500007220 */ /* 0x000fc80000410000 */
[----:B------:R2:W3:Y:S01]  /*13560*/  MUFU.SQRT R13, R0 ;  /* 0x00000000000d7308 */ /* 0x0004e20000002000 */
[----:B------:R-:W-:Y:S05]  /*13570*/  BRA `(.L_x_9577) ;  /* 0x0000000000487947 */ /* 0x000fea0003800000 */
.L_x_9573:
        /* <DEDUP_REMOVED lines=12> */
.L_x_9572:
[----:B------:R-:W-:Y:S01]  /*13640*/  FADD.FTZ R0, R21, 1 ;  /* 0x3f80000015007421 */ /* 0x000fe20000010000 */
[----:B0-----:R-:W-:Y:S01]  /*13650*/  MUFU.SQRT R5, R5 ;  /* 0x0000000500057308 */ /* 0x001fe20000002000 */
[----:B------:R-:W-:Y:S02]  /*13660*/  MOV R4, 0x3f800000 ;  /* 0x3f80000000047802 */ /* 0x000fe40000000f00 */
[----:B------:R-:W-:-:S06]  /*13670*/  FMUL.FTZ R0, R0, 0.5 ;  /* 0x3f00000000007820 */ /* 0x000fcc0000410000 */
[----:B------:R-:W0:Y:S02]  /*13680*/  MUFU.SQRT R0, R0 ;  /* 0x0000000000007308 */ /* 0x000e240000002000 */
[----:B0-----:R-:W-:-:S07]  /*13690*/  FMUL.FTZ R13, R5, R0 ;  /* 0x00000000050d7220 */ /* 0x001fce0000410000 */
.L_x_9577:
[----:B------:R-:W-:Y:S05]  /*136a0*/  BSYNC.RECONVERGENT B1 ;  /* 0x0000000000017941 */ /* 0x000fea0003800200 */
.L_x_9571:
[----:B------:R-:W-:Y:S05]  /*136b0*/  BRA `(.L_x_9578) ;  /* 0x0000000000087947 */ /* 0x000fea0003800000 */
.L_x_9568:
[----:B------:R-:W-:Y:S01]  /*136c0*/  FMUL.FTZ R13, R21, 16777216 ;  /* 0x4b800000150d7820 */ /* 0x000fe20000410000 */
[----:B------:R-:W-:-:S07]  /*136d0*/  FMUL.FTZ R4, R4, 16777216 ;  /* 0x4b80000004047820 */ /* 0x000fce0000410000 */
.L_x_9578:
[----:B------:R-:W-:Y:S05]  /*136e0*/  BSYNC.RELIABLE B0 ;  /* 0x0000000000007941 */ /* 0x000fea0003800100 */
.L_x_9567:
        /* <DEDUP_REMOVED lines=16> */
[----:B01----:R-:W-:Y:S05]  /*137f0*/  CALL.REL.NOINC `($__internal_13_$__cuda_sm3x_div_rn_ftz_f32_slowpath) ;  /* 0x0000016000147944 */ /* 0x003fea0003c00000 */
.L_x_9580:
[----:B------:R-:W-:Y:S05]  /*13800*/  BSYNC.RECONVERGENT B4 ;  /* 0x0000000000047941 */ /* 0x000fea0003800200 */
.L_x_9579:
        /* <DEDUP_REMOVED lines=28> */
.L_x_9570:
[----:B------:R-:W-:Y:S05]  /*139d0*/  BSYNC.RECONVERGENT B3 ;  /* 0x0000000000037941 */ /* 0x000fea0003800200 */
.L_x_9566:
[----:B-1----:R-:W-:Y:S02]  /*139e0*/  LOP3.LUT R3, R12, 0x80000000, R15, 0xb8, !PT ;  /* 0x800000000c037812 */ /* 0x002fe400078eb80f */
[----:B------:R-:W-:Y:S01]  /*139f0*/  LOP3.LUT R2, R5, 0x80000000, R14, 0xb8, !PT ;  /* 0x8000000005027812 */ /* 0x000fe200078eb80e */
[----:B------:R-:W-:Y:S06]  /*13a00*/  BRA `(.L_x_9552) ;  /* 0x0000001400087947 */ /* 0x000fec0003800000 */
.L_x_9554:
        /* <DEDUP_REMOVED lines=31> */
[----:B------:R-:W-:Y:S05]  /*13c00*/  CALL.REL.NOINC `($__internal_13_$__cuda_sm3x_div_rn_ftz_f32_slowpath) ;  /* 0x0000015c00107944 */ /* 0x000fea0003c00000 */
.L_x_9586:
[----:B------:R-:W-:Y:S05]  /*13c10*/  BSYNC.RECONVERGENT B4 ;  /* 0x0000000000047941 */ /* 0x000fea0003800200 */
.L_x_9585:
        /* <DEDUP_REMOVED lines=22> */
.L_x_9584:
        /* <DEDUP_REMOVED lines=29> */
.L_x_9589:
[----:B------:R-:W-:Y:S05]  /*13f50*/  BSYNC.RECONVERGENT B4 ;  /* 0x0000000000047941 */ /* 0x000fea0003800200 */
.L_x_9588:
        /* <DEDUP_REMOVED lines=22> */
.L_x_9583:
        /* <DEDUP_REMOVED lines=32> */
[----:B------:R-:W-:Y:S05]  /*142c0*/  CALL.REL.NOINC `($__internal_13_$__cuda_sm3x_div_rn_ftz_f32_slowpath) ;  /* 0x0000015400607944 */ /* 0x000fea0003c00000 */
.L_x_9591:
[----:B------:R-:W-:Y:S05]  /*142d0*/  BSYNC.RECONVERGENT B4 ;  /* 0x0000000000047941 */ /* 0x000fea0003800200 */
.L_x_9590:
        /* <DEDUP_REMOVED lines=22> */
.L_x_9582:
        /* <DEDUP_REMOVED lines=25> */
.L_x_9595:
[----:B------:R-:W-:Y:S05]  /*145d0*/  BSYNC.RECONVERGENT B4 ;  /* 0x0000000000047941 */ /* 0x000fea0003800200 */
.L_x_9594:
        /* <DEDUP_REMOVED lines=22> */
.L_x_9593:
        /* <DEDUP_REMOVED lines=27> */
[----:B---3--:R-:W-:Y:S05]  /*148f0*/  CALL.REL.NOINC `($__internal_13_$__cuda_sm3x_div_rn_ftz_f32_slowpath) ;  /* 0x0000014c00d47944 */ /* 0x008fea0003c00000 */
[----:B------:R-:W-:-:S07]  /*14900*/  MOV R2, R0 ;  /* 0x0000000000027202 */ /* 0x000fce0000000f00 */
.L_x_9597:
[----:B------:R-:W-:Y:S05]  /*14910*/  BSYNC.RECONVERGENT B4 ;  /* 0x0000000000047941 */ /* 0x000fea0003800200 */
.L_x_9596:
        /* <DEDUP_REMOVED lines=22> */
.L_x_9592:
        /* <DEDUP_REMOVED lines=32> */
[----:B---3--:R-:W-:Y:S05]  /*14c80*/  CALL.REL.NOINC `($__internal_13_$__cuda_sm3x_div_rn_ftz_f32_slowpath) ;  /* 0x0000014800f07944 */ /* 0x008fea0003c00000 */
.L_x_9599:
[----:B------:R-:W-:Y:S05]  /*14c90*/  BSYNC.RECONVERGENT B4 ;  /* 0x0000000000047941 */ /* 0x000fea0003800200 */
.L_x_9598:
        /* <DEDUP_REMOVED lines=21> */
.L_x_9587:
[----:B------:R-:W-:Y:S05]  /*14df0*/  BSYNC.RECONVERGENT B3 ;  /* 0x0000000000037941 */ /* 0x000fea0003800200 */
.L_x_9581:
[----:B------:R-:W-:Y:S01]  /*14e00*/  FADD.FTZ R12, R12, 0.69314718246459960938 ;  /* 0x3f3172180c0c7421 */ /* 0x000fe20000010000 */
[----:B------:R-:W-:-:S04]  /*14e10*/  LOP3.LUT R2, R13, 0x80000000, R14, 0xb8, !PT ;  /* 0x800000000d027812 */ /* 0x000fc800078eb80e */
[----:B------:R-:W-:-:S07]  /*14e20*/  LOP3.LUT R3, R12, 0x80000000, R15, 0xb8, !PT ;  /* 0x800000000c037812 */ /* 0x000fce00078eb80f */
.L_x_9552:
[----:B------:R-:W-:Y:S05]  /*14e30*/  BSYNC.RECONVERGENT B2 ;  /* 0x0000000000027941 */ /* 0x000fea0003800200 */
.L_x_9551:
        /* <DEDUP_REMOVED lines=28> */
.L_x_9602:
[----:B------:R-:W-:-:S13]  /*15000*/  ISETP.GE.AND P0, PT, R5, R4, PT ;  /* 0x000000040500720c */ /* 0x000fda0003f06270 */
[----:B------:R-:W-:Y:S05]  /*15010*/  @P0 BRA `(.L_x_9604) ;  /* 0x0000000000300947 */ /* 0x000fea0003800000 */
[----:B0-----:R-:W0:Y:S01]  /*15020*/  LDC.64 R12, c[0x0][0x388] ;  /* 0x0000e200ff0c7b82 */ /* 0x001e220000000a00 */
[----:B------:R-:W-:Y:S02]  /*15030*/  LEA R15, R0, R5, 0xa ;  /* 0x00000005000f7211 */ /* 0x000fe400078e50ff */
[----:B------:R-:W-:-:S03]  /*15040*/  IADD3 R5, PT, PT, R5, 0x80, RZ ;  /* 0x0000008005057810 */ /* 0x000fc60007ffe0ff */
[----:B0-----:R-:W-:-:S05]  /*15050*/  IMAD.WIDE.U32 R12, R15, 0x8, R12 ;  /* 0x000000080f0c7825 */ /* 0x001fca00078e000c */
[----:B------:R1:W-:Y:S02]  /*15060*/  STG.E.64 desc[UR6][R12.64], R26 ;  /* 0x0000001a0c007986 */ /* 0x0003e4000c101b06 */
.L_x_9603:
[----:B------:R-:W-:-:S13]  /*15070*/  ISETP.GE.AND P0, PT, R5, R4, PT ;  /* 0x000000040500720c */ /* 0x000fda0003f06270 */
[----:B------:R-:W-:Y:S05]  /*15080*/  @P0 BRA `(.L_x_9605) ;  /* 0x0000000000340947 */ /* 0x000fea0003800000 */
[----:B01----:R-:W0:Y:S01]  /*15090*/  LDC.64 R12, c[0x0][0x388] ;  /* 0x0000e200ff0c7b82 */ /* 0x003e220000000a00 */
[----:B------:R-:W-:Y:S02]  /*150a0*/  LEA R15, R0, R5, 0xa ;  /* 0x00000005000f7211 */ /* 0x000fe400078e50ff */
[----:B------:R-:W-:-:S03]  /*150b0*/  IADD3 R5, PT, PT, R5, 0x80, RZ ;  /* 0x0000008005057810 */ /* 0x000fc60007ffe0ff */
[----:B0-----:R-:W-:-:S05]  /*150c0*/  IMAD.WIDE.U32 R12, R15, 0x8, R12 ;  /* 0x000000080f0c7825 */ /* 0x001fca00078e000c */
[----:B------:R1:W-:Y:S02]  /*150d0*/  STG.E.64 desc[UR6][R12.64], R6 ;  /* 0x000000060c007986 */ /* 0x0003e4000c101b06 */
.L_x_9604:
        /* <DEDUP_REMOVED lines=8> */
.L_x_9605:
[----:B------:R-:W-:Y:S05]  /*15160*/  BSYNC.RELIABLE B1 ;  /* 0x0000000000017941 */ /* 0x000fea0003800100 */
.L_x_9601:
[----:B------:R-:W-:-:S13]  /*15170*/  ISETP.GE.AND P0, PT, R5, R4, PT ;  /* 0x000000040500720c */ /* 0x000fda0003f06270 */
[----:B--2---:R-:W2:Y:S01]  /*15180*/  @!P0 LDC.64 R6, c[0x0][0x388] ;  /* 0x0000e200ff068b82 */ /* 0x004ea20000000a00 */
[----:B------:R-:W-:Y:S02]  /*15190*/  @!P0 LEA R9, R0, R5, 0xa ;  /* 0x0000000500098211 */ /* 0x000fe400078e50ff */
[----:B------:R-:W-:-:S03]  /*151a0*/  @!P0 IADD3 R5, PT, PT, R5, 0x80, RZ ;  /* 0x0000008005058810 */ /* 0x000fc60007ffe0ff */
[----:B--2---:R-:W-:-:S05]  /*151b0*/  @!P0 IMAD.WIDE.U32 R6, R9, 0x8, R6 ;  /* 0x0000000809068825 */ /* 0x004fca00078e0006 */
[----:B------:R2:W-:Y:S02]  /*151c0*/  @!P0 STG.E.64 desc[UR6][R6.64], R10 ;  /* 0x0000000a06008986 */ /* 0x0005e4000c101b06 */
.L_x_9606:
[----:B------:R-:W-:Y:S05]  /*151d0*/  BSYNC.RECONVERGENT B0 ;  /* 0x0000000000007941 */ /* 0x000fea0003800200 */
.L_x_9600:
        /* <DEDUP_REMOVED lines=8> */
.L_x_9214:
        /* <DEDUP_REMOVED lines=29> */
.L_x_9608:
        /* <DEDUP_REMOVED lines=43> */
[----:B-----5:R-:W-:Y:S05]  /*156e0*/  CALL.REL.NOINC `($__internal_13_$__cuda_sm3x_div_rn_ftz_f32_slowpath) ;  /* 0x0000014000587944 */ /* 0x020fea0003c00000 */
.L_x_9615:
[----:B------:R-:W-:Y:S05]  /*156f0*/  BSYNC.RECONVERGENT B4 ;  /* 0x0000000000047941 */ /* 0x000fea0003800200 */
.L_x_9614:
        /* <DEDUP_REMOVED lines=22> */
.L_x_9613:
        /* <DEDUP_REMOVED lines=31> */
[----:B-----5:R-:W-:Y:S05]  /*15a50*/  CALL.REL.NOINC `($__internal_13_$__cuda_sm3x_div_rn_ftz_f32_slowpath) ;  /* 0x0000013c007c7944 */ /* 0x020fea0003c00000 */
.L_x_9619:
[----:B------:R-:W-:Y:S05]  /*15a60*/  BSYNC.RECONVERGENT B4 ;  /* 0x0000000000047941 */ /* 0x000fea0003800200 */
.L_x_9618:
        /* <DEDUP_REMOVED lines=22> */
.L_x_9617:
        /* <DEDUP_REMOVED lines=16> */
[----:B-----5:R-:W-:Y:S05]  /*15cd0*/  CALL.REL.NOINC `($__internal_13_$__cuda_sm3x_div_rn_ftz_f32_slowpath) ;  /* 0x0000013800dc7944 */ /* 0x020fea0003c00000 */
.L_x_9621:
[----:B------:R-:W-:Y:S05]  /*15ce0*/  BSYNC.RECONVERGENT B4 ;  /* 0x0000000000047941 */ /* 0x000fea0003800200 */
.L_x_9620:
        /* <DEDUP_REMOVED lines=22> */
.L_x_9612:
        /* <DEDUP_REMOVED lines=41> */
[----:B-----5:R-:W-:Y:S05]  /*160e0*/  CALL.REL.NOINC `($__internal_13_$__cuda_sm3x_div_rn_ftz_f32_slowpath) ;  /* 0x0000013400d87944 */ /* 0x020fea0003c00000 */
.L_x_9624:
[----:B------:R-:W-:Y:S05]  /*160f0*/  BSYNC.RECONVERGENT B4 ;  /* 0x0000000000047941 */ /* 0x000fea0003800200 */
.L_x_9623:
        /* <DEDUP_REMOVED lines=22> */
.L_x_9622:
        /* <DEDUP_REMOVED lines=32> */
.L_x_9627:
[----:B------:R-:W-:Y:S05]  /*16460*/  BSYNC.RECONVERGENT B4 ;  /* 0x0000000000047941 */ /* 0x000fea0003800200 */
.L_x_9626:
        /* <DEDUP_REMOVED lines=22> */
.L_x_9625:
        /* <DEDUP_REMOVED lines=17> */
.L_x_9629:
[----:B------:R-:W-:Y:S05]  /*166e0*/  BSYNC.RECONVERGENT B4 ;  /* 0x0000000000047941 */ /* 0x000fea0003800200 */
.L_x_9628:
        /* <DEDUP_REMOVED lines=21> */
.L_x_9616:
[----:B------:R-:W-:Y:S05]  /*16840*/  BSYNC.RECONVERGENT B3 ;  /* 0x0000000000037941 */ /* 0x000fea0003800200 */
.L_x_9611:
[----:B------:R-:W-:Y:S01]  /*16850*/  FADD.FTZ R24, R24, 0.69314718246459960938 ;  /* 0x3f31721818187421 */ /* 0x000fe20000010000 */
[----:B------:R-:W-:-:S04]  /*16860*/  LOP3.LUT R4, R25, 0x80000000, R4, 0xb8, !PT ;  /* 0x8000000019047812 */ /* 0x000fc800078eb804 */
[----:B------:R-:W-:Y:S01]  /*16870*/  LOP3.LUT R29, R24, 0x80000000, R29, 0xb8, !PT ;  /* 0x80000000181d7812 */ /* 0x000fe200078eb81d */
[----:B------:R-:W-:Y:S06]  /*16880*/  BRA `(.L_x_9609) ;  /* 0x00000010009c7947 */ /* 0x000fec0003800000 */
.L_x_9610:
        /* <DEDUP_REMOVED lines=65> */
.L_x_9635:
[----:B------:R-:W-:Y:S05]  /*16ca0*/  BSYNC.RECONVERGENT B1 ;  /* 0x0000000000017941 */ /* 0x000fea0003800200 */
.L_x_9634:
        /* <DEDUP_REMOVED lines=12> */
.L_x_9637:
[----:B------:R-:W-:Y:S05]  /*16d70*/  BSYNC.RECONVERGENT B1 ;  /* 0x0000000000017941 */ /* 0x000fea0003800200 */
.L_x_9636:
        /* <DEDUP_REMOVED lines=35> */
.L_x_9633:
        /* <DEDUP_REMOVED lines=40> */
.L_x_9631:
[----:B------:R-:W-:-:S06]  /*17230*/  FFMA.FTZ R21, R22, R22, -1 ;  /* 0xbf80000016157423 */ /* 0x000fcc0000010016 */
[----:B------:R-:W0:Y:S02]  /*17240*/  MUFU.SQRT R21, R21 ;  /* 0x0000001500157308 */ /* 0x000e240000002000 */
[----:B0-----:R-:W-:-:S06]  /*17250*/  FADD.FTZ R23, R22, R21 ;  /* 0x0000001516177221 */ /* 0x001fcc0000010000 */
[----:B------:R-:W0:Y:S02]  /*17260*/  MUFU.LG2 R23, R23 ;  /* 0x0000001700177308 */ /* 0x000e240000000c00 */
[----:B0-----:R-:W-:-:S07]  /*17270*/  FMUL.FTZ R26, R23, 0.69314718246459960938 ;  /* 0x3f317218171a7820 */ /* 0x001fce0000410000 */
.L_x_9632:
[----:B------:R-:W-:Y:S05]  /*17280*/  BSYNC.RECONVERGENT B0 ;  /* 0x0000000000007941 */ /* 0x000fea0003800200 */
.L_x_9630:
        /* <DEDUP_REMOVED lines=43> */
.L_x_9645:
[----:B------:R-:W-:Y:S05]  /*17540*/  BSYNC.RECONVERGENT B4 ;  /* 0x0000000000047941 */ /* 0x000fea0003800200 */
.L_x_9644:
[----:B------:R-:W-:-:S04]  /*17550*/  FADD.FTZ R0, R5, R0 ;  /* 0x0000000005007221 */ /* 0x000fc80000010000 */
[----:B------:R-:W-:-:S04]  /*17560*/  FMUL.FTZ R0, R0, R21 ;  /* 0x0000001500007220 */ /* 0x000fc80000410000 */
[----:B------:R0:W2:Y:S01]  /*17570*/  MUFU.SQRT R24, R0 ;  /* 0x0000000000187308 */ /* 0x0000a20000002000 */
[----:B------:R-:W-:Y:S05]  /*17580*/  BRA `(.L_x_9642) ;  /* 0x00000000002c7947 */ /* 0x000fea0003800000 */
.L_x_9643:
        /* <DEDUP_REMOVED lines=11> */
.L_x_9642:
[----:B------:R-:W-:Y:S05]  /*17640*/  BSYNC.RECONVERGENT B1 ;  /* 0x0000000000017941 */ /* 0x000fea0003800200 */
.L_x_9640:
[----:B------:R-:W-:Y:S05]  /*17650*/  BSYNC.RELIABLE B0 ;  /* 0x0000000000007941 */ /* 0x000fea0003800100 */
.L_x_9639:
        /* <DEDUP_REMOVED lines=16> */
[----:B-1-3-5:R-:W-:Y:S05]  /*17760*/  CALL.REL.NOINC `($__internal_13_$__cuda_sm3x_div_rn_ftz_f32_slowpath) ;  /* 0x0000012000387944 */ /* 0x02afea0003c00000 */
.L_x_9647:
[----:B------:R-:W-:Y:S05]  /*17770*/  BSYNC.RECONVERGENT B4 ;  /* 0x0000000000047941 */ /* 0x000fea0003800200 */
.L_x_9646:
        /* <DEDUP_REMOVED lines=28> */
.L_x_9641:
        /* <DEDUP_REMOVED lines=25> */
.L_x_9648:
[----:B------:R-:W-:Y:S05]  /*17ad0*/  BSYNC.RECONVERGENT B3 ;  /* 0x0000000000037941 */ /* 0x000fea0003800200 */
.L_x_9638:
[----:B-1----:R-:W-:Y:S02]  /*17ae0*/  LOP3.LUT R29, R26, 0x80000000, R29, 0xb8, !PT ;  /* 0x800000001a1d7812 */ /* 0x002fe400078eb81d */
[----:B------:R-:W-:-:S07]  /*17af0*/  LOP3.LUT R4, R21, 0x80000000, R4, 0xb8, !PT ;  /* 0x8000000015047812 */ /* 0x000fce00078eb804 */
.L_x_9609:
[----:B------:R-:W-:Y:S05]  /*17b00*/  BSYNC.RECONVERGENT B2 ;  /* 0x0000000000027941 */ /* 0x000fea0003800200 */
.L_x_9607:
        /* <DEDUP_REMOVED lines=22> */
.L_x_9650:
        /* <DEDUP_REMOVED lines=70> */
.L_x_9658:
[----:B------:R-:W-:-:S04]  /*180d0*/  FADD.FTZ R21, -R0, R5 ;  /* 0x0000000500157221 */ /* 0x000fc80000010100 */
[----:B------:R-:W-:-:S07]  /*180e0*/  FMUL.FTZ R21, R21, 0.5 ;  /* 0x3f00000015157820 */ /* 0x000fce0000410000 */
.L_x_9659:
[----:B------:R-:W-:Y:S05]  /*180f0*/  BSYNC.RECONVERGENT B1 ;  /* 0x0000000000017941 */ /* 0x000fea0003800200 */
.L_x_9657:
        /* <DEDUP_REMOVED lines=11> */
.L_x_9661:
[----:B------:R-:W-:-:S04]  /*181b0*/  FADD.FTZ R22, R2, -R23 ;  /* 0x8000001702167221 */ /* 0x000fc80000010000 */
[----:B------:R-:W-:-:S07]  /*181c0*/  FMUL.FTZ R22, R22, 0.5 ;  /* 0x3f00000016167820 */ /* 0x000fce0000410000 */
.L_x_9662:
[----:B------:R-:W-:Y:S05]  /*181d0*/  BSYNC.RECONVERGENT B1 ;  /* 0x0000000000017941 */ /* 0x000fea0003800200 */
.L_x_9660:
        /* <DEDUP_REMOVED lines=35> */
.L_x_9656:
        /* <DEDUP_REMOVED lines=35> */
.L_x_9663:
[----:B------:R-:W-:-:S04]  /*18640*/  FADD.FTZ R21, -R27, 1 ;  /* 0x3f8000001b157421 */ /* 0x000fc80000010100 */
[----:B------:R-:W-:-:S06]  /*18650*/  FMUL.FTZ R21, R0, R21 ;  /* 0x0000001500157220 */ /* 0x000fcc0000410000 */
[----:B------:R-:W0:Y:S08]  /*18660*/  MUFU.SQRT R21, R21 ;  /* 0x0000001500157308 */ /* 0x000e300000002000 */
[----:B0-----:R-:W0:Y:S02]  /*18670*/  MUFU.RCP R23, R21 ;  /* 0x0000001500177308 */ /* 0x001e240000001000 */
[----:B0-----:R-:W-:Y:S01]  /*18680*/  FMUL.FTZ R26, R24, R23 ;  /* 0x00000017181a7220 */ /* 0x001fe20000410000 */
[----:B------:R-:W-:Y:S06]  /*18690*/  BRA `(.L_x_9654) ;  /* 0x0000000000047947 */ /* 0x000fec0003800000 */
.L_x_9655:
[----:B------:R0:W1:Y:S02]  /*186a0*/  MUFU.SQRT R26, R24 ;  /* 0x00000018001a7308 */ /* 0x0000640000002000 */
.L_x_9654:
[----:B------:R-:W-:Y:S05]  /*186b0*/  BSYNC.RECONVERGENT B0 ;  /* 0x0000000000007941 */ /* 0x000fea0003800200 */
.L_x_9653:
        /* <DEDUP_REMOVED lines=35> */
.L_x_9667:
        /* <DEDUP_REMOVED lines=23> */
.L_x_9673:
[----:B------:R-:W-:-:S04]  /*18a60*/  FADD.FTZ R3, -R3, R2 ;  /* 0x0000000203037221 */ /* 0x000fc80000010100 */
[----:B------:R-:W-:-:S07]  /*18a70*/  FMUL.FTZ R3, R3, 0.5 ;  /* 0x3f00000003037820 */ /* 0x000fce0000410000 */
.L_x_9674:
[----:B------:R-:W-:Y:S05]  /*18a80*/  BSYNC.RECONVERGENT B4 ;  /* 0x0000000000047941 */ /* 0x000fea0003800200 */
.L_x_9672:
[----:B------:R-:W-:Y:S01]  /*18a90*/  FADD.FTZ R0, R3, R0 ;  /* 0x0000000003007221 */ /* 0x000fe20000010000 */
[----:B------:R-:W-:-:S04]  /*18aa0*/  FADD.FTZ R3, R27, R20 ;  /* 0x000000141b037221 */ /* 0x000fc80000010000 */
[----:B------:R-:W-:-:S04]  /*18ab0*/  FMUL.FTZ R0, R0, R3 ;  /* 0x0000000300007220 */ /* 0x000fc80000410000 */
[----:B------:R2:W3:Y:S01]  /*18ac0*/  MUFU.SQRT R25, R0 ;  /* 0x0000000000197308 */ /* 0x0004e20000002000 */
[----:B------:R-:W-:Y:S05]  /*18ad0*/  BRA `(.L_x_9675) ;  /* 0x0000000000487947 */ /* 0x000fea0003800000 */
.L_x_9671:
        /* <DEDUP_REMOVED lines=12> */
.L_x_9670:
[----:B------:R-:W-:Y:S01]  /*18ba0*/  FADD.FTZ R0, R20, 1 ;  /* 0x3f80000014007421 */ /* 0x000fe20000010000 */
[----:B------:R-:W-:Y:S01]  /*18bb0*/  MUFU.SQRT R25, R24 ;  /* 0x0000001800197308 */ /* 0x000fe20000002000 */
[----:B------:R-:W-:Y:S02]  /*18bc0*/  MOV R27, 0x3f800000 ;  /* 0x3f800000001b7802 */ /* 0x000fe40000000f00 */
[----:B------:R-:W-:-:S06]  /*18bd0*/  FMUL.FTZ R0, R0, 0.5 ;  /* 0x3f00000000007820 */ /* 0x000fcc0000410000 */
[----:B------:R-:W2:Y:S02]  /*18be0*/  MUFU.SQRT R0, R0 ;  /* 0x0000000000007308 */ /* 0x000ea40000002000 */
[----:B--2---:R-:W-:-:S07]  /*18bf0*/  FMUL.FTZ R25, R25, R0 ;  /* 0x0000000019197220 */ /* 0x004fce0000410000 */
.L_x_9675:
[----:B------:R-:W-:Y:S05]  /*18c00*/  BSYNC.RECONVERGENT B1 ;  /* 0x0000000000017941 */ /* 0x000fea0003800200 */
.L_x_9669:
[----:B------:R-:W-:Y:S05]  /*18c10*/  BRA `(.L_x_9676) ;  /* 0x0000000000087947 */ /* 0x000fea0003800000 */
.L_x_9666:
[----:B------:R-:W-:Y:S01]  /*18c20*/  FMUL.FTZ R25, R20, 16777216 ;  /* 0x4b80000014197820 */ /* 0x000fe20000410000 */
[----:B------:R-:W-:-:S07]  /*18c30*/  FMUL.FTZ R27, R27, 16777216 ;  /* 0x4b8000001b1b7820 */ /* 0x000fce0000410000 */
.L_x_9676:
[----:B------:R-:W-:Y:S05]  /*18c40*/  BSYNC.RELIABLE B0 ;  /* 0x0000000000007941 */ /* 0x000fea0003800100 */
.L_x_9665:
        /* <DEDUP_REMOVED lines=16> */
[----:B-1---5:R-:W-:Y:S05]  /*18d50*/  CALL.REL.NOINC `($__internal_13_$__cuda_sm3x_div_rn_ftz_f32_slowpath) ;  /* 0x0000010800bc7944 */ /* 0x022fea0003c00000 */
.L_x_9678:
[----:B------:R-:W-:Y:S05]  /*18d60*/  BSYNC.RECONVERGENT B4 ;  /* 0x0000000000047941 */ /* 0x000fea0003800200 */
.L_x_9677:
        /* <DEDUP_REMOVED lines=28> */
.L_x_9668:
[----:B------:R-:W-:Y:S05]  /*18f30*/  BSYNC.RECONVERGENT B3 ;  /* 0x0000000000037941 */ /* 0x000fea0003800200 */
.L_x_9664:
[----:B-1----:R-:W-:Y:S02]  /*18f40*/  LOP3.LUT R7, R26, 0x80000000, R7, 0xb8, !PT ;  /* 0x800000001a077812 */ /* 0x002fe400078eb807 */
[----:B------:R-:W-:Y:S01]  /*18f50*/  LOP3.LUT R6, R21, 0x80000000, R6, 0xb8, !PT ;  /* 0x8000000015067812 */ /* 0x000fe200078eb806 */
[----:B------:R-:W-:Y:S06]  /*18f60*/  BRA `(.L_x_9651) ;  /* 0x0000001400107947 */ /* 0x000fec0003800000 */
.L_x_9652:
        /* <DEDUP_REMOVED lines=33> */
.L_x_9684:
[----:B------:R-:W-:Y:S05]  /*19180*/  BSYNC.RECONVERGENT B4 ;  /* 0x0000000000047941 */ /* 0x000fea0003800200 */
.L_x_9683:
        /* <DEDUP_REMOVED lines=22> */
.L_x_9682:
        /* <DEDUP_REMOVED lines=29> */
.L_x_9687:
[----:B------:R-:W-:Y:S05]  /*194c0*/  BSYNC.RECONVERGENT B4 ;  /* 0x0000000000047941 */ /* 0x000fea0003800200 */
.L_x_9686:
        /* <DEDUP_REMOVED lines=22> */
.L_x_9681:
        /* <DEDUP_REMOVED lines=33> */
.L_x_9689:
[----:B------:R-:W-:Y:S05]  /*19840*/  BSYNC.RECONVERGENT B4 ;  /* 0x0000000000047941 */ /* 0x000fea0003800200 */
.L_x_9688:
        /* <DEDUP_REMOVED lines=22> */
.L_x_9680:
        /* <DEDUP_REMOVED lines=26> */
.L_x_9693:
[----:B------:R-:W-:Y:S05]  /*19b50*/  BSYNC.RECONVERGENT B4 ;  /* 0x0000000000047941 */ /* 0x000fea0003800200 */
.L_x_9692:
        /* <DEDUP_REMOVED lines=22> */
.L_x_9691:
        /* <DEDUP_REMOVED lines=29> */
.L_x_9695:
[----:B------:R-:W-:Y:S05]  /*19e90*/  BSYNC.RECONVERGENT B4 ;  /* 0x0000000000047941 */ /* 0x000fea0003800200 */
.L_x_9694:
        /* <DEDUP_REMOVED lines=22> */
.L_x_9690:
        /* <DEDUP_REMOVED lines=33> */
.L_x_9697:
[----:B------:R-:W-:Y:S05]  /*1a210*/  BSYNC.RECONVERGENT B4 ;  /* 0x0000000000047941 */ /* 0x000fea0003800200 */
.L_x_9696:
        /* <DEDUP_REMOVED lines=21> */
.L_x_9685:
[----:B------:R-:W-:Y:S05]  /*1a370*/  BSYNC.RECONVERGENT B3 ;  /* 0x0000000000037941 */ /* 0x000fea0003800200 */
.L_x_9679:
[----:B------:R-:W-:Y:S01]  /*1a380*/  FADD.FTZ R0, R25, 0.69314718246459960938 ;  /* 0x3f31721819007421 */ /* 0x000fe20000010000 */
[----:B------:R-:W-:-:S04]  /*1a390*/  LOP3.LUT R6, R27, 0x80000000, R6, 0xb8, !PT ;  /* 0x800000001b067812 */ /* 0x000fc800078eb806 */
[----:B------:R-:W-:-:S07]  /*1a3a0*/  LOP3.LUT R7, R0, 0x80000000, R7, 0xb8, !PT ;  /* 0x8000000000077812 */ /* 0x000fce00078eb807 */
.L_x_9651:
[----:B------:R-:W-:Y:S05]  /*1a3b0*/  BSYNC.RECONVERGENT B2 ;  /* 0x0000000000027941 */ /* 0x000fea0003800200 */
.L_x_9649:
        /* <DEDUP_REMOVED lines=22> */
.L_x_9699:
        /* <DEDUP_REMOVED lines=70> */
.L_x_9707:
[----:B------:R-:W-:-:S04]  /*1a980*/  FADD.FTZ R21, -R0, R5 ;  /* 0x0000000500157221 */ /* 0x000fc80000010100 */
[----:B------:R-:W-:-:S07]  /*1a990*/  FMUL.FTZ R21, R21, 0.5 ;  /* 0x3f00000015157820 */ /* 0x000fce0000410000 */
.L_x_9708:
[----:B------:R-:W-:Y:S05]  /*1a9a0*/  BSYNC.RECONVERGENT B1 ;  /* 0x0000000000017941 */ /* 0x000fea0003800200 */
.L_x_9706:
        /* <DEDUP_REMOVED lines=11> */
.L_x_9710:
[----:B------:R-:W-:-:S04]  /*1aa60*/  FADD.FTZ R22, R2, -R23 ;  /* 0x8000001702167221 */ /* 0x000fc80000010000 */
[----:B------:R-:W-:-:S07]  /*1aa70*/  FMUL.FTZ R22, R22, 0.5 ;  /* 0x3f00000016167820 */ /* 0x000fce0000410000 */
.L_x_9711:
[----:B------:R-:W-:Y:S05]  /*1aa80*/  BSYNC.RECONVERGENT B1 ;  /* 0x0000000000017941 */ /* 0x000fea0003800200 */
.L_x_9709:
        /* <DEDUP_REMOVED lines=35> */
.L_x_9705:
        /* <DEDUP_REMOVED lines=35> */
.L_x_9712:
[----:B------:R-:W-:-:S04]  /*1aef0*/  FADD.FTZ R21, -R27, 1 ;  /* 0x3f8000001b157421 */ /* 0x000fc80000010100 */
[----:B------:R-:W-:-:S06]  /*1af00*/  FMUL.FTZ R21, R0, R21 ;  /* 0x0000001500157220 */ /* 0x000fcc0000410000 */
[----:B------:R-:W0:Y:S08]  /*1af10*/  MUFU.SQRT R21, R21 ;  /* 0x0000001500157308 */ /* 0x000e300000002000 */
[----:B0-----:R-:W0:Y:S02]  /*1af20*/  MUFU.RCP R23, R21 ;  /* 0x0000001500177308 */ /* 0x001e240000001000 */
[----:B0-----:R-:W-:Y:S01]  /*1af30*/  FMUL.FTZ R26, R24, R23 ;  /* 0x00000017181a7220 */ /* 0x001fe20000410000 */
[----:B------:R-:W-:Y:S06]  /*1af40*/  BRA `(.L_x_9703) ;  /* 0x0000000000047947 */ /* 0x000fec0003800000 */
.L_x_9704:
[----:B------:R0:W1:Y:S02]  /*1af50*/  MUFU.SQRT R26, R24 ;  /* 0x00000018001a7308 */ /* 0x0000640000002000 */
.L_x_9703:
[----:B------:R-:W-:Y:S05]  /*1af60*/  BSYNC.RECONVERGENT B0 ;  /* 0x0000000000007941 */ /* 0x000fea0003800200 */
.L_x_9702:
        /* <DEDUP_REMOVED lines=35> */
.L_x_9716:
        /* <DEDUP_REMOVED lines=23> */
.L_x_9722:
[----:B------:R-:W-:-:S04]  /*1b310*/  FADD.FTZ R3, -R3, R2 ;  /* 0x0000000203037221 */ /* 0x000fc80000010100 */
[----:B------:R-:W-:-:S07]  /*1b320*/  FMUL.FTZ R3, R3, 0.5 ;  /* 0x3f00000003037820 */ /* 0x000fce0000410000 */
.L_x_9723:
[----:B------:R-:W-:Y:S05]  /*1b330*/  BSYNC.RECONVERGENT B4 ;  /* 0x0000000000047941 */ /* 0x000fea0003800200 */
.L_x_9721:
[----:B------:R-:W-:Y:S01]  /*1b340*/  FADD.FTZ R0, R3, R0 ;  /* 0x0000000003007221 */ /* 0x000fe20000010000 */
[----:B------:R-:W-:-:S04]  /*1b350*/  FADD.FTZ R3, R27, R20 ;  /* 0x000000141b037221 */ /* 0x000fc80000010000 */
[----:B------:R-:W-:-:S04]  /*1b360*/  FMUL.FTZ R0, R0, R3 ;  /* 0x0000000300007220 */ /* 0x000fc80000410000 */
[----:B------:R2:W3:Y:S01]  /*1b370*/  MUFU.SQRT R25, R0 ;  /* 0x0000000000197308 */ /* 0x0004e20000002000 */
[----:B------:R-:W-:Y:S05]  /*1b380*/  BRA `(.L_x_9724) ;  /* 0x0000000000487947 */ /* 0x000fea0003800000 */
.L_x_9720:
        /* <DEDUP_REMOVED lines=12> */
.L_x_9719:
[----:B------:R-:W-:Y:S01]  /*1b450*/  FADD.FTZ R0, R20, 1 ;  /* 0x3f80000014007421 */ /* 0x000fe20000010000 */
[----:B------:R-:W-:Y:S01]  /*1b460*/  MUFU.SQRT R25, R24 ;  /* 0x0000001800197308 */ /* 0x000fe20000002000 */
[----:B------:R-:W-:Y:S02]  /*1b470*/  MOV R27, 0x3f800000 ;  /* 0x3f800000001b7802 */ /* 0x000fe40000000f00 */
[----:B------:R-:W-:-:S06]  /*1b480*/  FMUL.FTZ R0, R0, 0.5 ;  /* 0x3f00000000007820 */ /* 0x000fcc0000410000 */
[----:B------:R-:W2:Y:S02]  /*1b490*/  MUFU.SQRT R0, R0 ;  /* 0x0000000000007308 */ /* 0x000ea40000002000 */
[----:B--2---:R-:W-:-:S07]  /*1b4a0*/  FMUL.FTZ R25, R25, R0 ;  /* 0x0000000019197220 */ /* 0x004fce0000410000 */
.L_x_9724:
[----:B------:R-:W-:Y:S05]  /*1b4b0*/  BSYNC.RECONVERGENT B1 ;  /* 0x0000000000017941 */ /* 0x000fea0003800200 */
.L_x_9718:
[----:B------:R-:W-:Y:S05]  /*1b4c0*/  BRA `(.L_x_9725) ;  /* 0x0000000000087947 */ /* 0x000fea0003800000 */
.L_x_9715:
[----:B------:R-:W-:Y:S01]  /*1b4d0*/  FMUL.FTZ R25, R20, 16777216 ;  /* 0x4b80000014197820 */ /* 0x000fe20000410000 */
[----:B------:R-:W-:-:S07]  /*1b4e0*/  FMUL.FTZ R27, R27, 16777216 ;  /* 0x4b8000001b1b7820 */ /* 0x000fce0000410000 */
.L_x_9725:
[----:B------:R-:W-:Y:S05]  /*1b4f0*/  BSYNC.RELIABLE B0 ;  /* 0x0000000000007941 */ /* 0x000fea0003800100 */
.L_x_9714:
        /* <DEDUP_REMOVED lines=17> */
.L_x_9727:
[----:B------:R-:W-:Y:S05]  /*1b610*/  BSYNC.RECONVERGENT B4 ;  /* 0x0000000000047941 */ /* 0x000fea0003800200 */
.L_x_9726:
        /* <DEDUP_REMOVED lines=28> */
.L_x_9717:
[----:B------:R-:W-:Y:S05]  /*1b7e0*/  BSYNC.RECONVERGENT B3 ;  /* 0x0000000000037941 */ /* 0x000fea0003800200 */
.L_x_9713:
[----:B-1----:R-:W-:Y:S02]  /*1b7f0*/  LOP3.LUT R9, R26, 0x80000000, R9, 0xb8, !PT ;  /* 0x800000001a097812 */ /* 0x002fe400078eb809 */
[----:B------:R-:W-:Y:S01]  /*1b800*/  LOP3.LUT R8, R21, 0x80000000, R8, 0xb8, !PT ;  /* 0x8000000015087812 */ /* 0x000fe200078eb808 */
[----:B------:R-:W-:Y:S06]  /*1b810*/  BRA `(.L_x_9700) ;  /* 0x0000001400107947 */ /* 0x000fec0003800000 */
.L_x_9701:
        /* <DEDUP_REMOVED lines=33> */
.L_x_9733:
[----:B------:R-:W-:Y:S05]  /*1ba30*/  BSYNC.RECONVERGENT B4 ;  /* 0x0000000000047941 */ /* 0x000fea0003800200 */
.L_x_9732:
        /* <DEDUP_REMOVED lines=22> */
.L_x_9731:
        /* <DEDUP_REMOVED lines=29> */
.L_x_9736:
[----:B------:R-:W-:Y:S05]  /*1bd70*/  BSYNC.RECONVERGENT B4 ;  /* 0x0000000000047941 */ /* 0x000fea0003800200 */
.L_x_9735:
        /* <DEDUP_REMOVED lines=22> */
.L_x_9730:
        /* <DEDUP_REMOVED lines=33> */
.L_x_9738:
[----:B------:R-:W-:Y:S05]  /*1c0f0*/  BSYNC.RECONVERGENT B4 ;  /* 0x0000000000047941 */ /* 0x000fea0003800200 */
.L_x_9737:
        /* <DEDUP_REMOVED lines=22> */
.L_x_9729:
        /* <DEDUP_REMOVED lines=26> */
.L_x_9742:
[----:B------:R-:W-:Y:S05]  /*1c400*/  BSYNC.RECONVERGENT B4 ;  /* 0x0000000000047941 */ /* 0x000fea0003800200 */
.L_x_9741:
        /* <DEDUP_REMOVED lines=22> */
.L_x_9740:
        /* <DEDUP_REMOVED lines=29> */
.L_x_9744:
[----:B------:R-:W-:Y:S05]  /*1c740*/  BSYNC.RECONVERGENT B4 ;  /* 0x0000000000047941 */ /* 0x000fea0003800200 */
.L_x_9743:
        /* <DEDUP_REMOVED lines=22> */
.L_x_9739:
        /* <DEDUP_REMOVED lines=33> */
.L_x_9746:
[----:B------:R-:W-:Y:S05]  /*1cac0*/  BSYNC.RECONVERGENT B4 ;  /* 0x0000000000047941 */ /* 0x000fea0003800200 */
.L_x_9745:
        /* <DEDUP_REMOVED lines=21> */
.L_x_9734:
[----:B------:R-:W-:Y:S05]  /*1cc20*/  BSYNC.RECONVERGENT B3 ;  /* 0x0000000000037941 */ /* 0x000fea0003800200 */
.L_x_9728:
[----:B------:R-:W-:Y:S01]  /*1cc30*/  FADD.FTZ R0, R25, 0.69314718246459960938 ;  /* 0x3f31721819007421 */ /* 0x000fe20000010000 */
[----:B------:R-:W-:-:S04]  /*1cc40*/  LOP3.LUT R8, R27, 0x80000000, R8, 0xb8, !PT ;  /* 0x800000001b087812 */ /* 0x000fc800078eb808 */
[----:B------:R-:W-:-:S07]  /*1cc50*/  LOP3.LUT R9, R0, 0x80000000, R9, 0xb8, !PT ;  /* 0x8000000000097812 */ /* 0x000fce00078eb809 */
.L_x_9700:
[----:B------:R-:W-:Y:S05]  /*1cc60*/  BSYNC.RECONVERGENT B2 ;  /* 0x0000000000027941 */ /* 0x000fea0003800200 */
.L_x_9698:
        /* <DEDUP_REMOVED lines=22> */
.L_x_9748:
        /* <DEDUP_REMOVED lines=70> */
.L_x_9756:
[----:B------:R-:W-:-:S04]  /*1d230*/  FADD.FTZ R21, -R0, R5 ;  /* 0x0000000500157221 */ /* 0x000fc80000010100 */
[----:B------:R-:W-:-:S07]  /*1d240*/  FMUL.FTZ R21, R21, 0.5 ;  /* 0x3f00000015157820 */ /* 0x000fce0000410000 */
.L_x_9757:
[----:B------:R-:W-:Y:S05]  /*1d250*/  BSYNC.RECONVERGENT B1 ;  /* 0x0000000000017941 */ /* 0x000fea0003800200 */
.L_x_9755:
        /* <DEDUP_REMOVED lines=11> */
.L_x_9759:
[----:B------:R-:W-:-:S04]  /*1d310*/  FADD.FTZ R22, R2, -R23 ;  /* 0x8000001702167221 */ /* 0x000fc80000010000 */
[----:B------:R-:W-:-:S07]  /*1d320*/  FMUL.FTZ R22, R22, 0.5 ;  /* 0x3f00000016167820 */ /* 0x000fce0000410000 */
.L_x_9760:
[----:B------:R-:W-:Y:S05]  /*1d330*/  BSYNC.RECONVERGENT B1 ;  /* 0x0000000000017941 */ /* 0x000fea0003800200 */
.L_x_9758:
        /* <DEDUP_REMOVED lines=35> */
.L_x_9754:
        /* <DEDUP_REMOVED lines=35> */
.L_x_9761:
[----:B------:R-:W-:-:S04]  /*1d7a0*/  FADD.FTZ R21, -R27, 1 ;  /* 0x3f8000001b157421 */ /* 0x000fc80000010100 */
[----:B------:R-:W-:-:S06]  /*1d7b0*/  FMUL.FTZ R21, R0, R21 ;  /* 0x0000001500157220 */ /* 0x000fcc0000410000 */
[----:B------:R-:W0:Y:S08]  /*1d7c0*/  MUFU.SQRT R21, R21 ;  /* 0x0000001500157308 */ /* 0x000e300000002000 */
[----:B0-----:R-:W0:Y:S02]  /*1d7d0*/  MUFU.RCP R23, R21 ;  /* 0x0000001500177308 */ /* 0x001e240000001000 */
[----:B0-----:R-:W-:Y:S01]  /*1d7e0*/  FMUL.FTZ R26, R24, R23 ;  /* 0x00000017181a7220 */ /* 0x001fe20000410000 */
[----:B------:R-:W-:Y:S06]  /*1d7f0*/  BRA `(.L_x_9752) ;  /* 0x0000000000047947 */ /* 0x000fec0003800000 */
.L_x_9753:
[----:B------:R0:W1:Y:S02]  /*1d800*/  MUFU.SQRT R26, R24 ;  /* 0x00000018001a7308 */ /* 0x0000640000002000 */
.L_x_9752:
[----:B------:R-:W-:Y:S05]  /*1d810*/  BSYNC.RECONVERGENT B0 ;  /* 0x0000000000007941 */ /* 0x000fea0003800200 */
.L_x_9751:
        /* <DEDUP_REMOVED lines=35> */
.L_x_9765:
        /* <DEDUP_REMOVED lines=23> */
.L_x_9771:
[----:B------:R-:W-:-:S04]  /*1dbc0*/  FADD.FTZ R3, -R3, R2 ;  /* 0x0000000203037221 */ /* 0x000fc80000010100 */
[----:B------:R-:W-:-:S07]  /*1dbd0*/  FMUL.FTZ R3, R3, 0.5 ;  /* 0x3f00000003037820 */ /* 0x000fce0000410000 */
.L_x_9772:
[----:B------:R-:W-:Y:S05]  /*1dbe0*/  BSYNC.RECONVERGENT B4 ;  /* 0x0000000000047941 */ /* 0x000fea0003800200 */
.L_x_9770:
[----:B------:R-:W-:Y:S01]  /*1dbf0*/  FADD.FTZ R0, R3, R0 ;  /* 0x0000000003007221 */ /* 0x000fe20000010000 */
[----:B------:R-:W-:-:S04]  /*1dc00*/  FADD.FTZ R3, R27, R20 ;  /* 0x000000141b037221 */ /* 0x000fc80000010000 */
[----:B------:R-:W-:-:S04]  /*1dc10*/  FMUL.FTZ R0, R0, R3 ;  /* 0x0000000300007220 */ /* 0x000fc80000410000 */
[----:B------:R2:W3:Y:S01]  /*1dc20*/  MUFU.SQRT R25, R0 ;  /* 0x0000000000197308 */ /* 0x0004e20000002000 */
[----:B------:R-:W-:Y:S05]  /*1dc30*/  BRA `(.L_x_9773) ;  /* 0x0000000000487947 */ /* 0x000fea0003800000 */
.L_x_9769:
        /* <DEDUP_REMOVED lines=12> */
.L_x_9768:
[----:B------:R-:W-:Y:S01]  /*1dd00*/  FADD.FTZ R0, R20, 1 ;  /* 0x3f80000014007421 */ /* 0x000fe20000010000 */
[----:B------:R-:W-:Y:S01]  /*1dd10*/  MUFU.SQRT R25, R24 ;  /* 0x0000001800197308 */ /* 0x000fe20000002000 */
[----:B------:R-:W-:Y:S02]  /*1dd20*/  MOV R27, 0x3f800000 ;  /* 0x3f800000001b7802 */ /* 0x000fe40000000f00 */
[----:B------:R-:W-:-:S06]  /*1dd30*/  FMUL.FTZ R0, R0, 0.5 ;  /* 0x3f00000000007820 */ /* 0x000fcc0000410000 */
[----:B------:R-:W2:Y:S02]  /*1dd40*/  MUFU.SQRT R0, R0 ;  /* 0x0000000000007308 */ /* 0x000ea40000002000 */
[----:B--2---:R-:W-:-:S07]  /*1dd50*/  FMUL.FTZ R25, R25, R0 ;  /* 0x0000000019197220 */ /* 0x004fce0000410000 */
.L_x_9773:
[----:B------:R-:W-:Y:S05]  /*1dd60*/  BSYNC.RECONVERGENT B1 ;  /* 0x0000000000017941 */ /* 0x000fea0003800200 */
.L_x_9767:
[----:B------:R-:W-:Y:S05]  /*1dd70*/  BRA `(.L_x_9774) ;  /* 0x0000000000087947 */ /* 0x000fea0003800000 */
.L_x_9764:
[----:B------:R-:W-:Y:S01]  /*1dd80*/  FMUL.FTZ R25, R20, 16777216 ;  /* 0x4b80000014197820 */ /* 0x000fe20000410000 */
[----:B------:R-:W-:-:S07]  /*1dd90*/  FMUL.FTZ R27, R27, 16777216 ;  /* 0x4b8000001b1b7820 */ /* 0x000fce0000410000 */
.L_x_9774:
[----:B------:R-:W-:Y:S05]  /*1dda0*/  BSYNC.RELIABLE B0 ;  /* 0x0000000000007941 */ /* 0x000fea0003800100 */
.L_x_9763:
        /* <DEDUP_REMOVED lines=17> */
.L_x_9776:
[----:B------:R-:W-:Y:S05]  /*1dec0*/  BSYNC.RECONVERGENT B4 ;  /* 0x0000000000047941 */ /* 0x000fea0003800200 */
.L_x_9775:
        /* <DEDUP_REMOVED lines=28> */
.L_x_9766:
[----:B------:R-:W-:Y:S05]  /*1e090*/  BSYNC.RECONVERGENT B3 ;  /* 0x0000000000037941 */ /* 0x000fea0003800200 */
.L_x_9762:
[----:B-1----:R-:W-:Y:S02]  /*1e0a0*/  LOP3.LUT R11, R26, 0x80000000, R11, 0xb8, !PT ;  /* 0x800000001a0b7812 */ /* 0x002fe400078eb80b */
[----:B------:R-:W-:Y:S01]  /*1e0b0*/  LOP3.LUT R10, R21, 0x80000000, R10, 0xb8, !PT ;  /* 0x80000000150a7812 */ /* 0x000fe200078eb80a */
[----:B------:R-:W-:Y:S06]  /*1e0c0*/  BRA `(.L_x_9749) ;  /* 0x0000001400107947 */ /* 0x000fec0003800000 */
.L_x_9750:
        /* <DEDUP_REMOVED lines=33> */
.L_x_9782:
[----:B------:R-:W-:Y:S05]  /*1e2e0*/  BSYNC.RECONVERGENT B4 ;  /* 0x0000000000047941 */ /* 0x000fea0003800200 */
.L_x_9781:
        /* <DEDUP_REMOVED lines=22> */
.L_x_9780:
        /* <DEDUP_REMOVED lines=29> */
.L_x_9785:
[----:B------:R-:W-:Y:S05]  /*1e620*/  BSYNC.RECONVERGENT B4 ;  /* 0x0000000000047941 */ /* 0x000fea0003800200 */
.L_x_9784:
        /* <DEDUP_REMOVED lines=22> */
.L_x_9779:
        /* <DEDUP_REMOVED lines=33> */
.L_x_9787:
[----:B------:R-:W-:Y:S05]  /*1e9a0*/  BSYNC.RECONVERGENT B4 ;  /* 0x0000000000047941 */ /* 0x000fea0003800200 */
.L_x_9786:
        /* <DEDUP_REMOVED lines=22> */
.L_x_9778:
        /* <DEDUP_REMOVED lines=26> */
.L_x_9791:
[----:B------:R-:W-:Y:S05]  /*1ecb0*/  BSYNC.RECONVERGENT B4 ;  /* 0x0000000000047941 */ /* 0x000fea0003800200 */
.L_x_9790:
        /* <DEDUP_REMOVED lines=22> */
.L_x_9789:
        /* <DEDUP_REMOVED lines=29> */
.L_x_9793:
[----:B------:R-:W-:Y:S05]  /*1eff0*/  BSYNC.RECONVERGENT B4 ;  /* 0x0000000000047941 */ /* 0x000fea0003800200 */
.L_x_9792:
        /* <DEDUP_REMOVED lines=22> */
.L_x_9788:
        /* <DEDUP_REMOVED lines=33> */
.L_x_9795:
[----:B------:R-:W-:Y:S05]  /*1f370*/  BSYNC.RECONVERGENT B4 ;  /* 0x0000000000047941 */ /* 0x000fea0003800200 */
.L_x_9794:
        /* <DEDUP_REMOVED lines=21> */
.L_x_9783:
[----:B------:R-:W-:Y:S05]  /*1f4d0*/  BSYNC.RECONVERGENT B3 ;  /* 0x0000000000037941 */ /* 0x000fea0003800200 */
.L_x_9777:
[----:B------:R-:W-:Y:S01]  /*1f4e0*/  FADD.FTZ R0, R25, 0.69314718246459960938 ;  /* 0x3f31721819007421 */ /* 0x000fe20000010000 */
[----:B------:R-:W-:-:S04]  /*1f4f0*/  LOP3.LUT R10, R27, 0x80000000, R10, 0xb8, !PT ;  /* 0x800000001b0a7812 */ /* 0x000fc800078eb80a */
[----:B------:R-:W-:-:S07]  /*1f500*/  LOP3.LUT R11, R0, 0x80000000, R11, 0xb8, !PT ;  /* 0x80000000000b7812 */ /* 0x000fce00078eb80b */
.L_x_9749:
[----:B------:R-:W-:Y:S05]  /*1f510*/  BSYNC.RECONVERGENT B2 ;  /* 0x0000000000027941 */ /* 0x000fea0003800200 */
.L_x_9747:
        /* <DEDUP_REMOVED lines=22> */
.L_x_9797:
        /* <DEDUP_REMOVED lines=70> */
.L_x_9805:
[----:B------:R-:W-:-:S04]  /*1fae0*/  FADD.FTZ R21, -R0, R5 ;  /* 0x0000000500157221 */ /* 0x000fc80000010100 */
[----:B------:R-:W-:-:S07]  /*1faf0*/  FMUL.FTZ R21, R21, 0.5 ;  /* 0x3f00000015157820 */ /* 0x000fce0000410000 */
.L_x_9806:
[----:B------:R-:W-:Y:S05]  /*1fb00*/  BSYNC.RECONVERGENT B1 ;  /* 0x0000000000017941 */ /* 0x000fea0003800200 */
.L_x_9804:
        /* <DEDUP_REMOVED lines=11> */
.L_x_9808:
[----:B------:R-:W-:-:S04]  /*1fbc0*/  FADD.FTZ R22, R2, -R23 ;  /* 0x8000001702167221 */ /* 0x000fc80000010000 */
[----:B------:R-:W-:-:S07]  /*1fbd0*/  FMUL.FTZ R22, R22, 0.5 ;  /* 0x3f00000016167820 */ /* 0x000fce0000410000 */
.L_x_9809:
[----:B------:R-:W-:Y:S05]  /*1fbe0*/  BSYNC.RECONVERGENT B1 ;  /* 0x0000000000017941 */ /* 0x000fea0003800200 */
.L_x_9807:
        /* <DEDUP_REMOVED lines=35> */
.L_x_9803:
        /* <DEDUP_REMOVED lines=35> */
.L_x_9810:
[----:B------:R-:W-:-:S04]  /*20050*/  FADD.FTZ R21, -R27, 1 ;  /* 0x3f8000001b157421 */ /* 0x000fc80000010100 */
[----:B------:R-:W-:-:S06]  /*20060*/  FMUL.FTZ R21, R0, R21 ;  /* 0x0000001500157220 */ /* 0x000fcc0000410000 */
[----:B------:R-:W0:Y:S08]  /*20070*/  MUFU.SQRT R21, R21 ;  /* 0x0000001500157308 */ /* 0x000e300000002000 */
[----:B0-----:R-:W0:Y:S02]  /*20080*/  MUFU.RCP R23, R21 ;  /* 0x0000001500177308 */ /* 0x001e240000001000 */
[----:B0-----:R-:W-:Y:S01]  /*20090*/  FMUL.FTZ R26, R24, R23 ;  /* 0x00000017181a7220 */ /* 0x001fe20000410000 */
[----:B------:R-:W-:Y:S06]  /*200a0*/  BRA `(.L_x_9801) ;  /* 0x0000000000047947 */ /* 0x000fec0003800000 */
.L_x_9802:
[----:B------:R0:W1:Y:S02]  /*200b0*/  MUFU.SQRT R26, R24 ;  /* 0x00000018001a7308 */ /* 0x0000640000002000 */
.L_x_9801:
[----:B------:R-:W-:Y:S05]  /*200c0*/  BSYNC.RECONVERGENT B0 ;  /* 0x0000000000007941 */ /* 0x000fea0003800200 */
.L_x_9800:
        /* <DEDUP_REMOVED lines=35> */
.L_x_9814:
        /* <DEDUP_REMOVED lines=23> */
.L_x_9820:
[----:B------:R-:W-:-:S04]  /*20470*/  FADD.FTZ R3, -R3, R2 ;  /* 0x0000000203037221 */ /* 0x000fc80000010100 */
[----:B------:R-:W-:-:S07]  /*20480*/  FMUL.FTZ R3, R3, 0.5 ;  /* 0x3f00000003037820 */ /* 0x000fce0000410000 */
.L_x_9821:
[----:B------:R-:W-:Y:S05]  /*20490*/  BSYNC.RECONVERGENT B4 ;  /* 0x0000000000047941 */ /* 0x000fea0003800200 */
.L_x_9819:
[----:B------:R-:W-:Y:S01]  /*204a0*/  FADD.FTZ R0, R3, R0 ;  /* 0x0000000003007221 */ /* 0x000fe20000010000 */
[----:B------:R-:W-:-:S04]  /*204b0*/  FADD.FTZ R3, R27, R20 ;  /* 0x000000141b037221 */ /* 0x000fc80000010000 */
[----:B------:R-:W-:-:S04]  /*204c0*/  FMUL.FTZ R0, R0, R3 ;  /* 0x0000000300007220 */ /* 0x000fc80000410000 */
[----:B------:R2:W3:Y:S01]  /*204d0*/  MUFU.SQRT R25, R0 ;  /* 0x0000000000197308 */ /* 0x0004e20000002000 */
[----:B------:R-:W-:Y:S05]  /*204e0*/  BRA `(.L_x_9822) ;  /* 0x0000000000487947 */ /* 0x000fea0003800000 */
.L_x_9818:
        /* <DEDUP_REMOVED lines=12> */
.L_x_9817:
[----:B------:R-:W-:Y:S01]  /*205b0*/  FADD.FTZ R0, R20, 1 ;  /* 0x3f80000014007421 */ /* 0x000fe20000010000 */
[----:B------:R-:W-:Y:S01]  /*205c0*/  MUFU.SQRT R25, R24 ;  /* 0x0000001800197308 */ /* 0x000fe20000002000 */
[----:B------:R-:W-:Y:S02]  /*205d0*/  MOV R27, 0x3f800000 ;  /* 0x3f800000001b7802 */ /* 0x000fe40000000f00 */
[----:B------:R-:W-:-:S06]  /*205e0*/  FMUL.FTZ R0, R0, 0.5 ;  /* 0x3f00000000007820 */ /* 0x000fcc0000410000 */
[----:B------:R-:W2:Y:S02]  /*205f0*/  MUFU.SQRT R0, R0 ;  /* 0x0000000000007308 */ /* 0x000ea40000002000 */
[----:B--2---:R-:W-:-:S07]  /*20600*/  FMUL.FTZ R25, R25, R0 ;  /* 0x0000000019197220 */ /* 0x004fce0000410000 */
.L_x_9822:
[----:B------:R-:W-:Y:S05]  /*20610*/  BSYNC.RECONVERGENT B1 ;  /* 0x0000000000017941 */ /* 0x000fea0003800200 */
.L_x_9816:
[----:B------:R-:W-:Y:S05]  /*20620*/  BRA `(.L_x_9823) ;  /* 0x0000000000087947 */ /* 0x000fea0003800000 */
.L_x_9813:
[----:B------:R-:W-:Y:S01]  /*20630*/  FMUL.FTZ R25, R20, 16777216 ;  /* 0x4b80000014197820 */ /* 0x000fe20000410000 */
[----:B------:R-:W-:-:S07]  /*20640*/  FMUL.FTZ R27, R27, 16777216 ;  /* 0x4b8000001b1b7820 */ /* 0x000fce0000410000 */
.L_x_9823:
[----:B------:R-:W-:Y:S05]  /*20650*/  BSYNC.RELIABLE B0 ;  /* 0x0000000000007941 */ /* 0x000fea0003800100 */
.L_x_9812:
        /* <DEDUP_REMOVED lines=17> */
.L_x_9825:
[----:B------:R-:W-:Y:S05]  /*20770*/  BSYNC.RECONVERGENT B4 ;  /* 0x0000000000047941 */ /* 0x000fea0003800200 */
.L_x_9824:
        /* <DEDUP_REMOVED lines=28> */
.L_x_9815:
[----:B------:R-:W-:Y:S05]  /*20940*/  BSYNC.RECONVERGENT B3 ;  /* 0x0000000000037941 */ /* 0x000fea0003800200 */
.L_x_9811:
[----:B-1----:R-:W-:Y:S02]  /*20950*/  LOP3.LUT R13, R26, 0x80000000, R13, 0xb8, !PT ;  /* 0x800000001a0d7812 */ /* 0x002fe400078eb80d */
[----:B------:R-:W-:Y:S01]  /*20960*/  LOP3.LUT R12, R21, 0x80000000, R12, 0xb8, !PT ;  /* 0x80000000150c7812 */ /* 0x000fe200078eb80c */
[----:B------:R-:W-:Y:S06]  /*20970*/  BRA `(.L_x_9798) ;  /* 0x0000001400107947 */ /* 0x000fec0003800000 */
.L_x_9799:
        /* <DEDUP_REMOVED lines=33> */
.L_x_9831:
[----:B------:R-:W-:Y:S05]  /*20b90*/  BSYNC.RECONVERGENT B4 ;  /* 0x0000000000047941 */ /* 0x000fea0003800200 */
.L_x_9830:
        /* <DEDUP_REMOVED lines=22> */
.L_x_9829:
        /* <DEDUP_REMOVED lines=29> */
.L_x_9834:
[----:B------:R-:W-:Y:S05]  /*20ed0*/  BSYNC.RECONVERGENT B4 ;  /* 0x0000000000047941 */ /* 0x000fea0003800200 */
.L_x_9833:
        /* <DEDUP_REMOVED lines=22> */
.L_x_9828:
        /* <DEDUP_REMOVED lines=32> */
[----:B------:R-:W-:Y:S05]  /*21240*/  CALL.REL.NOINC `($__internal_13_$__cuda_sm3x_div_rn_ftz_f32_slowpath) ;  /* 0x0000008400807944 */ /* 0x000fea0003c00000 */
.L_x_9836:
[----:B------:R-:W-:Y:S05]  /*21250*/  BSYNC.RECONVERGENT B4 ;  /* 0x0000000000047941 */ /* 0x000fea0003800200 */
.L_x_9835:
        /* <DEDUP_REMOVED lines=22> */
.L_x_9827:
        /* <DEDUP_REMOVED lines=26> */
.L_x_9840:
[----:B------:R-:W-:Y:S05]  /*21560*/  BSYNC.RECONVERGENT B4 ;  /* 0x0000000000047941 */ /* 0x000fea0003800200 */
.L_x_9839:
        /* <DEDUP_REMOVED lines=22> */
.L_x_9838:
        /* <DEDUP_REMOVED lines=29> */
.L_x_9842:
[----:B------:R-:W-:Y:S05]  /*218a0*/  BSYNC.RECONVERGENT B4 ;  /* 0x0000000000047941 */ /* 0x000fea0003800200 */
.L_x_9841:
        /* <DEDUP_REMOVED lines=22> */
.L_x_9837:
        /* <DEDUP_REMOVED lines=33> */
.L_x_9844:
[----:B------:R-:W-:Y:S05]  /*21c20*/  BSYNC.RECONVERGENT B4 ;  /* 0x0000000000047941 */ /* 0x000fea0003800200 */
.L_x_9843:
        /* <DEDUP_REMOVED lines=21> */
.L_x_9832:
[----:B------:R-:W-:Y:S05]  /*21d80*/  BSYNC.RECONVERGENT B3 ;  /* 0x0000000000037941 */ /* 0x000fea0003800200 */
.L_x_9826:
[----:B------:R-:W-:Y:S01]  /*21d90*/  FADD.FTZ R0, R25, 0.69314718246459960938 ;  /* 0x3f31721819007421 */ /* 0x000fe20000010000 */
[----:B------:R-:W-:-:S04]  /*21da0*/  LOP3.LUT R12, R27, 0x80000000, R12, 0xb8, !PT ;  /* 0x800000001b0c7812 */ /* 0x000fc800078eb80c */
[----:B------:R-:W-:-:S07]  /*21db0*/  LOP3.LUT R13, R0, 0x80000000, R13, 0xb8, !PT ;  /* 0x80000000000d7812 */ /* 0x000fce00078eb80d */
.L_x_9798:
[----:B------:R-:W-:Y:S05]  /*21dc0*/  BSYNC.RECONVERGENT B2 ;  /* 0x0000000000027941 */ /* 0x000fea0003800200 */
.L_x_9796:
        /* <DEDUP_REMOVED lines=22> */
.L_x_9846:
        /* <DEDUP_REMOVED lines=70> */
.L_x_9854:
[----:B------:R-:W-:-:S04]  /*22390*/  FADD.FTZ R21, -R0, R5 ;  /* 0x0000000500157221 */ /* 0x000fc80000010100 */
[----:B------:R-:W-:-:S07]  /*223a0*/  FMUL.FTZ R21, R21, 0.5 ;  /* 0x3f00000015157820 */ /* 0x000fce0000410000 */
.L_x_9855:
[----:B------:R-:W-:Y:S05]  /*223b0*/  BSYNC.RECONVERGENT B1 ;  /* 0x0000000000017941 */ /* 0x000fea0003800200 */
.L_x_9853:
        /* <DEDUP_REMOVED lines=11> */
.L_x_9857:
[----:B------:R-:W-:-:S04]  /*22470*/  FADD.FTZ R22, R2, -R23 ;  /* 0x8000001702167221 */ /* 0x000fc80000010000 */
[----:B------:R-:W-:-:S07]  /*22480*/  FMUL.FTZ R22, R22, 0.5 ;  /* 0x3f00000016167820 */ /* 0x000fce0000410000 */
.L_x_9858:
[----:B------:R-:W-:Y:S05]  /*22490*/  BSYNC.RECONVERGENT B1 ;  /* 0x0000000000017941 */ /* 0x000fea0003800200 */
.L_x_9856:
        /* <DEDUP_REMOVED lines=35> */
.L_x_9852:
        /* <DEDUP_REMOVED lines=35> */
.L_x_9859:
[----:B------:R-:W-:-:S04]  /*22900*/  FADD.FTZ R21, -R27, 1 ;  /* 0x3f8000001b157421 */ /* 0x000fc80000010100 */
[----:B------:R-:W-:-:S06]  /*22910*/  FMUL.FTZ R21, R0, R21 ;  /* 0x0000001500157220 */ /* 0x000fcc0000410000 */
[----:B------:R-:W0:Y:S08]  /*22920*/  MUFU.SQRT R21, R21 ;  /* 0x0000001500157308 */ /* 0x000e300000002000 */
[----:B0-----:R-:W0:Y:S02]  /*22930*/  MUFU.RCP R23, R21 ;  /* 0x0000001500177308 */ /* 0x001e240000001000 */
[----:B0-----:R-:W-:Y:S01]  /*22940*/  FMUL.FTZ R26, R24, R23 ;  /* 0x00000017181a7220 */ /* 0x001fe20000410000 */
[----:B------:R-:W-:Y:S06]  /*22950*/  BRA `(.L_x_9850) ;  /* 0x0000000000047947 */ /* 0x000fec0003800000 */
.L_x_9851:
[----:B------:R0:W1:Y:S02]  /*22960*/  MUFU.SQRT R26, R24 ;  /* 0x00000018001a7308 */ /* 0x0000640000002000 */
.L_x_9850:
[----:B------:R-:W-:Y:S05]  /*22970*/  BSYNC.RECONVERGENT B0 ;  /* 0x0000000000007941 */ /* 0x000fea0003800200 */
.L_x_9849:
        /* <DEDUP_REMOVED lines=35> */
.L_x_9863:
        /* <DEDUP_REMOVED lines=23> */
.L_x_9869:
[----:B------:R-:W-:-:S04]  /*22d20*/  FADD.FTZ R3, -R3, R2 ;  /* 0x0000000203037221 */ /* 0x000fc80000010100 */
[----:B------:R-:W-:-:S07]  /*22d30*/  FMUL.FTZ R3, R3, 0.5 ;  /* 0x3f00000003037820 */ /* 0x000fce0000410000 */
.L_x_9870:
[----:B------:R-:W-:Y:S05]  /*22d40*/  BSYNC.RECONVERGENT B4 ;  /* 0x0000000000047941 */ /* 0x000fea0003800200 */
.L_x_9868:
[----:B------:R-:W-:Y:S01]  /*22d50*/  FADD.FTZ R0, R3, R0 ;  /* 0x0000000003007221 */ /* 0x000fe20000010000 */
[----:B------:R-:W-:-:S04]  /*22d60*/  FADD.FTZ R3, R27, R20 ;  /* 0x000000141b037221 */ /* 0x000fc80000010000 */
[----:B------:R-:W-:-:S04]  /*22d70*/  FMUL.FTZ R0, R0, R3 ;  /* 0x0000000300007220 */ /* 0x000fc80000410000 */
[----:B------:R2:W3:Y:S01]  /*22d80*/  MUFU.SQRT R25, R0 ;  /* 0x0000000000197308 */ /* 0x0004e20000002000 */
[----:B------:R-:W-:Y:S05]  /*22d90*/  BRA `(.L_x_9871) ;  /* 0x0000000000487947 */ /* 0x000fea0003800000 */
.L_x_9867:
        /* <DEDUP_REMOVED lines=12> */
.L_x_9866:
[----:B------:R-:W-:Y:S01]  /*22e60*/  FADD.FTZ R0, R20, 1 ;  /* 0x3f80000014007421 */ /* 0x000fe20000010000 */
[----:B------:R-:W-:Y:S01]  /*22e70*/  MUFU.SQRT R25, R24 ;  /* 0x0000001800197308 */ /* 0x000fe20000002000 */
[----:B------:R-:W-:Y:S02]  /*22e80*/  MOV R27, 0x3f800000 ;  /* 0x3f800000001b7802 */ /* 0x000fe40000000f00 */
[----:B------:R-:W-:-:S06]  /*22e90*/  FMUL.FTZ R0, R0, 0.5 ;  /* 0x3f00000000007820 */ /* 0x000fcc0000410000 */
[----:B------:R-:W2:Y:S02]  /*22ea0*/  MUFU.SQRT R0, R0 ;  /* 0x0000000000007308 */ /* 0x000ea40000002000 */
[----:B--2---:R-:W-:-:S07]  /*22eb0*/  FMUL.FTZ R25, R25, R0 ;  /* 0x0000000019197220 */ /* 0x004fce0000410000 */
.L_x_9871:
[----:B------:R-:W-:Y:S05]  /*22ec0*/  BSYNC.RECONVERGENT B1 ;  /* 0x0000000000017941 */ /* 0x000fea0003800200 */
.L_x_9865:
[----:B------:R-:W-:Y:S05]  /*22ed0*/  BRA `(.L_x_9872) ;  /* 0x0000000000087947 */ /* 0x000fea0003800000 */
.L_x_9862:
[----:B------:R-:W-:Y:S01]  /*22ee0*/  FMUL.FTZ R25, R20, 16777216 ;  /* 0x4b80000014197820 */ /* 0x000fe20000410000 */
[----:B------:R-:W-:-:S07]  /*22ef0*/  FMUL.FTZ R27, R27, 16777216 ;  /* 0x4b8000001b1b7820 */ /* 0x000fce0000410000 */
.L_x_9872:
[----:B------:R-:W-:Y:S05]  /*22f00*/  BSYNC.RELIABLE B0 ;  /* 0x0000000000007941 */ /* 0x000fea0003800100 */
.L_x_9861:
        /* <DEDUP_REMOVED lines=17> */
.L_x_9874:
[----:B------:R-:W-:Y:S05]  /*23020*/  BSYNC.RECONVERGENT B4 ;  /* 0x0000000000047941 */ /* 0x000fea0003800200 */
.L_x_9873:
        /* <DEDUP_REMOVED lines=28> */
.L_x_9864:
[----:B------:R-:W-:Y:S05]  /*231f0*/  BSYNC.RECONVERGENT B3 ;  /* 0x0000000000037941 */ /* 0x000fea0003800200 */
.L_x_9860:
[----:B-1----:R-:W-:Y:S02]  /*23200*/  LOP3.LUT R15, R26, 0x80000000, R15, 0xb8, !PT ;  /* 0x800000001a0f7812 */ /* 0x002fe400078eb80f */
[----:B------:R-:W-:Y:S01]  /*23210*/  LOP3.LUT R14, R21, 0x80000000, R14, 0xb8, !PT ;  /* 0x80000000150e7812 */ /* 0x000fe200078eb80e */
[----:B------:R-:W-:Y:S06]  /*23220*/  BRA `(.L_x_9847) ;  /* 0x0000001400107947 */ /* 0x000fec0003800000 */
.L_x_9848:
        /* <DEDUP_REMOVED lines=33> */
.L_x_9880:
[----:B------:R-:W-:Y:S05]  /*23440*/  BSYNC.RECONVERGENT B4 ;  /* 0x0000000000047941 */ /* 0x000fea0003800200 */
.L_x_9879:
        /* <DEDUP_REMOVED lines=22> */
.L_x_9878:
        /* <DEDUP_REMOVED lines=29> */
.L_x_9883:
[----:B------:R-:W-:Y:S05]  /*23780*/  BSYNC.RECONVERGENT B4 ;  /* 0x0000000000047941 */ /* 0x000fea0003800200 */
.L_x_9882:
        /* <DEDUP_REMOVED lines=22> */
.L_x_9877:
        /* <DEDUP_REMOVED lines=33> */
.L_x_9885:
[----:B------:R-:W-:Y:S05]  /*23b00*/  BSYNC.RECONVERGENT B4 ;  /* 0x0000000000047941 */ /* 0x000fea0003800200 */
.L_x_9884:
        /* <DEDUP_REMOVED lines=22> */
.L_x_9876:
        /* <DEDUP_REMOVED lines=26> */
.L_x_9889:
[----:B------:R-:W-:Y:S05]  /*23e10*/  BSYNC.RECONVERGENT B4 ;  /* 0x0000000000047941 */ /* 0x000fea0003800200 */
.L_x_9888:
        /* <DEDUP_REMOVED lines=22> */
.L_x_9887:
        /* <DEDUP_REMOVED lines=29> */
.L_x_9891:
[----:B------:R-:W-:Y:S05]  /*24150*/  BSYNC.RECONVERGENT B4 ;  /* 0x0000000000047941 */ /* 0x000fea0003800200 */
.L_x_9890:
        /* <DEDUP_REMOVED lines=22> */
.L_x_9886:
        /* <DEDUP_REMOVED lines=33> */
.L_x_9893:
[----:B------:R-:W-:Y:S05]  /*244d0*/  BSYNC.RECONVERGENT B4 ;  /* 0x0000000000047941 */ /* 0x000fea0003800200 */
.L_x_9892:
        /* <DEDUP_REMOVED lines=21> */
.L_x_9881:
[----:B------:R-:W-:Y:S05]  /*24630*/  BSYNC.RECONVERGENT B3 ;  /* 0x0000000000037941 */ /* 0x000fea0003800200 */
.L_x_9875:
[----:B------:R-:W-:Y:S01]  /*24640*/  FADD.FTZ R0, R25, 0.69314718246459960938 ;  /* 0x3f31721819007421 */ /* 0x000fe20000010000 */
[----:B------:R-:W-:-:S04]  /*24650*/  LOP3.LUT R14, R27, 0x80000000, R14, 0xb8, !PT ;  /* 0x800000001b0e7812 */ /* 0x000fc800078eb80e */
[----:B------:R-:W-:-:S07]  /*24660*/  LOP3.LUT R15, R0, 0x80000000, R15, 0xb8, !PT ;  /* 0x80000000000f7812 */ /* 0x000fce00078eb80f */
.L_x_9847:
[----:B------:R-:W-:Y:S05]  /*24670*/  BSYNC.RECONVERGENT B2 ;  /* 0x0000000000027941 */ /* 0x000fea0003800200 */
.L_x_9845:
        /* <DEDUP_REMOVED lines=22> */
.L_x_9895:
        /* <DEDUP_REMOVED lines=70> */
.L_x_9903:
[----:B------:R-:W-:-:S04]  /*24c40*/  FADD.FTZ R21, -R0, R5 ;  /* 0x0000000500157221 */ /* 0x000fc80000010100 */
[----:B------:R-:W-:-:S07]  /*24c50*/  FMUL.FTZ R21, R21, 0.5 ;  /* 0x3f00000015157820 */ /* 0x000fce0000410000 */
.L_x_9904:
[----:B------:R-:W-:Y:S05]  /*24c60*/  BSYNC.RECONVERGENT B1 ;  /* 0x0000000000017941 */ /* 0x000fea0003800200 */
.L_x_9902:
        /* <DEDUP_REMOVED lines=11> */
.L_x_9906:
[----:B------:R-:W-:-:S04]  /*24d20*/  FADD.FTZ R22, R2, -R23 ;  /* 0x8000001702167221 */ /* 0x000fc80000010000 */
[----:B------:R-:W-:-:S07]  /*24d30*/  FMUL.FTZ R22, R22, 0.5 ;  /* 0x3f00000016167820 */ /* 0x000fce0000410000 */
.L_x_9907:
[----:B------:R-:W-:Y:S05]  /*24d40*/  BSYNC.RECONVERGENT B1 ;  /* 0x0000000000017941 */ /* 0x000fea0003800200 */
.L_x_9905:
        /* <DEDUP_REMOVED lines=35> */
.L_x_9901:
        /* <DEDUP_REMOVED lines=35> */
.L_x_9908:
[----:B------:R-:W-:-:S04]  /*251b0*/  FADD.FTZ R21, -R27, 1 ;  /* 0x3f8000001b157421 */ /* 0x000fc80000010100 */
[----:B------:R-:W-:-:S06]  /*251c0*/  FMUL.FTZ R21, R0, R21 ;  /* 0x0000001500157220 */ /* 0x000fcc0000410000 */
[----:B------:R-:W0:Y:S08]  /*251d0*/  MUFU.SQRT R21, R21 ;  /* 0x0000001500157308 */ /* 0x000e300000002000 */
[----:B0-----:R-:W0:Y:S02]  /*251e0*/  MUFU.RCP R23, R21 ;  /* 0x0000001500177308 */ /* 0x001e240000001000 */
[----:B0-----:R-:W-:Y:S01]  /*251f0*/  FMUL.FTZ R26, R24, R23 ;  /* 0x00000017181a7220 */ /* 0x001fe20000410000 */
[----:B------:R-:W-:Y:S06]  /*25200*/  BRA `(.L_x_9899) ;  /* 0x0000000000047947 */ /* 0x000fec0003800000 */
.L_x_9900:
[----:B------:R0:W1:Y:S02]  /*25210*/  MUFU.SQRT R26, R24 ;  /* 0x00000018001a7308 */ /* 0x0000640000002000 */
.L_x_9899:
[----:B------:R-:W-:Y:S05]  /*25220*/  BSYNC.RECONVERGENT B0 ;  /* 0x0000000000007941 */ /* 0x000fea0003800200 */
.L_x_9898:
        /* <DEDUP_REMOVED lines=35> */
.L_x_9912:
        /* <DEDUP_REMOVED lines=23> */
.L_x_9918:
[----:B------:R-:W-:-:S04]  /*255d0*/  FADD.FTZ R3, -R3, R2 ;  /* 0x0000000203037221 */ /* 0x000fc80000010100 */
[----:B------:R-:W-:-:S07]  /*255e0*/  FMUL.FTZ R3, R3, 0.5 ;  /* 0x3f00000003037820 */ /* 0x000fce0000410000 */
.L_x_9919:
[----:B------:R-:W-:Y:S05]  /*255f0*/  BSYNC.RECONVERGENT B4 ;  /* 0x0000000000047941 */ /* 0x000fea0003800200 */
.L_x_9917:
[----:B------:R-:W-:Y:S01]  /*25600*/  FADD.FTZ R0, R3, R0 ;  /* 0x0000000003007221 */ /* 0x000fe20000010000 */
[----:B------:R-:W-:-:S04]  /*25610*/  FADD.FTZ R3, R27, R20 ;  /* 0x000000141b037221 */ /* 0x000fc80000010000 */
[----:B------:R-:W-:-:S04]  /*25620*/  FMUL.FTZ R0, R0, R3 ;  /* 0x0000000300007220 */ /* 0x000fc80000410000 */
[----:B------:R2:W3:Y:S01]  /*25630*/  MUFU.SQRT R25, R0 ;  /* 0x0000000000197308 */ /* 0x0004e20000002000 */
[----:B------:R-:W-:Y:S05]  /*25640*/  BRA `(.L_x_9920) ;  /* 0x0000000000487947 */ /* 0x000fea0003800000 */
.L_x_9916:
        /* <DEDUP_REMOVED lines=12> */
.L_x_9915:
[----:B------:R-:W-:Y:S01]  /*25710*/  FADD.FTZ R0, R20, 1 ;  /* 0x3f80000014007421 */ /* 0x000fe20000010000 */
[----:B------:R-:W-:Y:S01]  /*25720*/  MUFU.SQRT R25, R24 ;  /* 0x0000001800197308 */ /* 0x000fe20000002000 */
[----:B------:R-:W-:Y:S02]  /*25730*/  MOV R27, 0x3f800000 ;  /* 0x3f800000001b7802 */ /* 0x000fe40000000f00 */
[----:B------:R-:W-:-:S06]  /*25740*/  FMUL.FTZ R0, R0, 0.5 ;  /* 0x3f00000000007820 */ /* 0x000fcc0000410000 */
[----:B------:R-:W2:Y:S02]  /*25750*/  MUFU.SQRT R0, R0 ;  /* 0x0000000000007308 */ /* 0x000ea40000002000 */
[----:B--2---:R-:W-:-:S07]  /*25760*/  FMUL.FTZ R25, R25, R0 ;  /* 0x0000000019197220 */ /* 0x004fce0000410000 */
.L_x_9920:
[----:B------:R-:W-:Y:S05]  /*25770*/  BSYNC.RECONVERGENT B1 ;  /* 0x0000000000017941 */ /* 0x000fea0003800200 */
.L_x_9914:
[----:B------:R-:W-:Y:S05]  /*25780*/  BRA `(.L_x_9921) ;  /* 0x0000000000087947 */ /* 0x000fea0003800000 */
.L_x_9911:
[----:B------:R-:W-:Y:S01]  /*25790*/  FMUL.FTZ R25, R20, 16777216 ;  /* 0x4b80000014197820 */ /* 0x000fe20000410000 */
[----:B------:R-:W-:-:S07]  /*257a0*/  FMUL.FTZ R27, R27, 16777216 ;  /* 0x4b8000001b1b7820 */ /* 0x000fce0000410000 */
.L_x_9921:
[----:B------:R-:W-:Y:S05]  /*257b0*/  BSYNC.RELIABLE B0 ;  /* 0x0000000000007941 */ /* 0x000fea0003800100 */
.L_x_9910:
        /* <DEDUP_REMOVED lines=17> */
.L_x_9923:
[----:B------:R-:W-:Y:S05]  /*258d0*/  BSYNC.RECONVERGENT B4 ;  /* 0x0000000000047941 */ /* 0x000fea0003800200 */
.L_x_9922:
        /* <DEDUP_REMOVED lines=28> */
.L_x_9913:
[----:B------:R-:W-:Y:S05]  /*25aa0*/  BSYNC.RECONVERGENT B3 ;  /* 0x0000000000037941 */ /* 0x000fea0003800200 */
.L_x_9909:
[----:B-1----:R-:W-:Y:S02]  /*25ab0*/  LOP3.LUT R17, R26, 0x80000000, R17, 0xb8, !PT ;  /* 0x800000001a117812 */ /* 0x002fe400078eb811 */
[----:B------:R-:W-:Y:S01]  /*25ac0*/  LOP3.LUT R16, R21, 0x80000000, R16, 0xb8, !PT ;  /* 0x8000000015107812 */ /* 0x000fe200078eb810 */
[----:B------:R-:W-:Y:S06]  /*25ad0*/  BRA `(.L_x_9896) ;  /* 0x0000001400107947 */ /* 0x000fec0003800000 */
.L_x_9897:
        /* <DEDUP_REMOVED lines=33> */
.L_x_9929:
[----:B------:R-:W-:Y:S05]  /*25cf0*/  BSYNC.RECONVERGENT B4 ;  /* 0x0000000000047941 */ /* 0x000fea0003800200 */
.L_x_9928:
        /* <DEDUP_REMOVED lines=22> */
.L_x_9927:
        /* <DEDUP_REMOVED lines=29> */
.L_x_9932:
[----:B------:R-:W-:Y:S05]  /*26030*/  BSYNC.RECONVERGENT B4 ;  /* 0x0000000000047941 */ /* 0x000fea0003800200 */
.L_x_9931:
        /* <DEDUP_REMOVED lines=22> */
.L_x_9926:
        /* <DEDUP_REMOVED lines=33> */
.L_x_9934:
[----:B------:R-:W-:Y:S05]  /*263b0*/  BSYNC.RECONVERGENT B4 ;  /* 0x0000000000047941 */ /* 0x000fea0003800200 */
.L_x_9933:
        /* <DEDUP_REMOVED lines=22> */
.L_x_9925:
        /* <DEDUP_REMOVED lines=26> */
.L_x_9938:
[----:B------:R-:W-:Y:S05]  /*266c0*/  BSYNC.RECONVERGENT B4 ;  /* 0x0000000000047941 */ /* 0x000fea0003800200 */
.L_x_9937:
        /* <DEDUP_REMOVED lines=22> */
.L_x_9936:
        /* <DEDUP_REMOVED lines=29> */
.L_x_9940:
[----:B------:R-:W-:Y:S05]  /*26a00*/  BSYNC.RECONVERGENT B4 ;  /* 0x0000000000047941 */ /* 0x000fea0003800200 */
.L_x_9939:
        /* <DEDUP_REMOVED lines=22> */
.L_x_9935:
        /* <DEDUP_REMOVED lines=33> */
.L_x_9942:
[----:B------:R-:W-:Y:S05]  /*26d80*/  BSYNC.RECONVERGENT B4 ;  /* 0x0000000000047941 */ /* 0x000fea0003800200 */
.L_x_9941:
        /* <DEDUP_REMOVED lines=21> */
.L_x_9930:
[----:B------:R-:W-:Y:S05]  /*26ee0*/  BSYNC.RECONVERGENT B3 ;  /* 0x0000000000037941 */ /* 0x000fea0003800200 */
.L_x_9924:
[----:B------:R-:W-:Y:S01]  /*26ef0*/  FADD.FTZ R0, R25, 0.69314718246459960938 ;  /* 0x3f31721819007421 */ /* 0x000fe20000010000 */
[----:B------:R-:W-:-:S04]  /*26f00*/  LOP3.LUT R16, R27, 0x80000000, R16, 0xb8, !PT ;  /* 0x800000001b107812 */ /* 0x000fc800078eb810 */
[----:B------:R-:W-:-:S07]  /*26f10*/  LOP3.LUT R17, R0, 0x80000000, R17, 0xb8, !PT ;  /* 0x8000000000117812 */ /* 0x000fce00078eb811 */
.L_x_9896:
[----:B------:R-:W-:Y:S05]  /*26f20*/  BSYNC.RECONVERGENT B2 ;  /* 0x0000000000027941 */ /* 0x000fea0003800200 */
.L_x_9894:
        /* <DEDUP_REMOVED lines=22> */
.L_x_9944:
        /* <DEDUP_REMOVED lines=70> */
.L_x_9952:
[----:B------:R-:W-:-:S04]  /*274f0*/  FADD.FTZ R21, -R0, R5 ;  /* 0x0000000500157221 */ /* 0x000fc80000010100 */
[----:B------:R-:W-:-:S07]  /*27500*/  FMUL.FTZ R21, R21, 0.5 ;  /* 0x3f00000015157820 */ /* 0x000fce0000410000 */
.L_x_9953:
[----:B------:R-:W-:Y:S05]  /*27510*/  BSYNC.RECONVERGENT B1 ;  /* 0x0000000000017941 */ /* 0x000fea0003800200 */
.L_x_9951:
        /* <DEDUP_REMOVED lines=11> */
.L_x_9955:
[----:B------:R-:W-:-:S04]  /*275d0*/  FADD.FTZ R26, R2, -R23 ;  /* 0x80000017021a7221 */ /* 0x000fc80000010000 */
[----:B------:R-:W-:-:S07]  /*275e0*/  FMUL.FTZ R26, R26, 0.5 ;  /* 0x3f0000001a1a7820 */ /* 0x000fce0000410000 */
.L_x_9956:
[----:B------:R-:W-:Y:S05]  /*275f0*/  BSYNC.RECONVERGENT B1 ;  /* 0x0000000000017941 */ /* 0x000fea0003800200 */
.L_x_9954:
        /* <DEDUP_REMOVED lines=35> */
.L_x_9950:
        /* <DEDUP_REMOVED lines=35> */
.L_x_9957:
[----:B------:R-:W-:-:S04]  /*27a60*/  FADD.FTZ R21, -R27, 1 ;  /* 0x3f8000001b157421 */ /* 0x000fc80000010100 */
[----:B------:R-:W-:-:S06]  /*27a70*/  FMUL.FTZ R21, R0, R21 ;  /* 0x0000001500157220 */ /* 0x000fcc0000410000 */
[----:B------:R-:W0:Y:S08]  /*27a80*/  MUFU.SQRT R21, R21 ;  /* 0x0000001500157308 */ /* 0x000e300000002000 */
[----:B0-----:R-:W0:Y:S02]  /*27a90*/  MUFU.RCP R23, R21 ;  /* 0x0000001500177308 */ /* 0x001e240000001000 */
[----:B0-----:R-:W-:Y:S01]  /*27aa0*/  FMUL.FTZ R26, R24, R23 ;  /* 0x00000017181a7220 */ /* 0x001fe20000410000 */
[----:B------:R-:W-:Y:S06]  /*27ab0*/  BRA `(.L_x_9948) ;  /* 0x0000000000047947 */ /* 0x000fec0003800000 */
.L_x_9949:
[----:B------:R0:W1:Y:S02]  /*27ac0*/  MUFU.SQRT R26, R24 ;  /* 0x00000018001a7308 */ /* 0x0000640000002000 */
.L_x_9948:
[----:B------:R-:W-:Y:S05]  /*27ad0*/  BSYNC.RECONVERGENT B0 ;  /* 0x0000000000007941 */ /* 0x000fea0003800200 */
.L_x_9947:
        /* <DEDUP_REMOVED lines=35> */
.L_x_9961:
        /* <DEDUP_REMOVED lines=23> */
.L_x_9967:
[----:B------:R-:W-:-:S04]  /*27e80*/  FADD.FTZ R3, -R3, R2 ;  /* 0x0000000203037221 */ /* 0x000fc80000010100 */
[----:B------:R-:W-:-:S07]  /*27e90*/  FMUL.FTZ R3, R3, 0.5 ;  /* 0x3f00000003037820 */ /* 0x000fce0000410000 */
.L_x_9968:
[----:B------:R-:W-:Y:S05]  /*27ea0*/  BSYNC.RECONVERGENT B4 ;  /* 0x0000000000047941 */ /* 0x000fea0003800200 */
.L_x_9966:
[----:B------:R-:W-:Y:S01]  /*27eb0*/  FADD.FTZ R0, R3, R0 ;  /* 0x0000000003007221 */ /* 0x000fe20000010000 */
[----:B------:R-:W-:-:S04]  /*27ec0*/  FADD.FTZ R3, R27, R20 ;  /* 0x000000141b037221 */ /* 0x000fc80000010000 */
[----:B------:R-:W-:-:S04]  /*27ed0*/  FMUL.FTZ R0, R0, R3 ;  /* 0x0000000300007220 */ /* 0x000fc80000410000 */
[----:B------:R2:W3:Y:S01]  /*27ee0*/  MUFU.SQRT R25, R0 ;  /* 0x0000000000197308 */ /* 0x0004e20000002000 */
[----:B------:R-:W-:Y:S05]  /*27ef0*/  BRA `(.L_x_9969) ;  /* 0x0000000000487947 */ /* 0x000fea0003800000 */
.L_x_9965:
        /* <DEDUP_REMOVED lines=12> */
.L_x_9964:
[----:B------:R-:W-:Y:S01]  /*27fc0*/  FADD.FTZ R0, R20, 1 ;  /* 0x3f80000014007421 */ /* 0x000fe20000010000 */
[----:B------:R-:W-:Y:S01]  /*27fd0*/  MUFU.SQRT R25, R24 ;  /* 0x0000001800197308 */ /* 0x000fe20000002000 */
[----:B------:R-:W-:Y:S02]  /*27fe0*/  MOV R27, 0x3f800000 ;  /* 0x3f800000001b7802 */ /* 0x000fe40000000f00 */
[----:B------:R-:W-:-:S06]  /*27ff0*/  FMUL.FTZ R0, R0, 0.5 ;  /* 0x3f00000000007820 */ /* 0x000fcc0000410000 */
[----:B------:R-:W2:Y:S02]  /*28000*/  MUFU.SQRT R0, R0 ;  /* 0x0000000000007308 */ /* 0x000ea40000002000 */
[----:B--2---:R-:W-:-:S07]  /*28010*/  FMUL.FTZ R25, R25, R0 ;  /* 0x0000000019197220 */ /* 0x004fce0000410000 */
.L_x_9969:
[----:B------:R-:W-:Y:S05]  /*28020*/  BSYNC.RECONVERGENT B1 ;  /* 0x0000000000017941 */ /* 0x000fea0003800200 */
.L_x_9963:
[----:B------:R-:W-:Y:S05]  /*28030*/  BRA `(.L_x_9970) ;  /* 0x0000000000087947 */ /* 0x000fea0003800000 */
.L_x_9960:
[----:B------:R-:W-:Y:S01]  /*28040*/  FMUL.FTZ R25, R20, 16777216 ;  /* 0x4b80000014197820 */ /* 0x000fe20000410000 */
[----:B------:R-:W-:-:S07]  /*28050*/  FMUL.FTZ R27, R27, 16777216 ;  /* 0x4b8000001b1b7820 */ /* 0x000fce0000410000 */
.L_x_9970:
[----:B------:R-:W-:Y:S05]  /*28060*/  BSYNC.RELIABLE B0 ;  /* 0x0000000000007941 */ /* 0x000fea0003800100 */
.L_x_9959:
        /* <DEDUP_REMOVED lines=17> */
.L_x_9972:
[----:B------:R-:W-:Y:S05]  /*28180*/  BSYNC.RECONVERGENT B4 ;  /* 0x0000000000047941 */ /* 0x000fea0003800200 */
.L_x_9971:
        /* <DEDUP_REMOVED lines=28> */
.L_x_9962:
[----:B------:R-:W-:Y:S05]  /*28350*/  BSYNC.RECONVERGENT B3 ;  /* 0x0000000000037941 */ /* 0x000fea0003800200 */
.L_x_9958:
[----:B-1----:R-:W-:Y:S02]  /*28360*/  LOP3.LUT R19, R26, 0x80000000, R19, 0xb8, !PT ;  /* 0x800000001a137812 */ /* 0x002fe400078eb813 */
[----:B------:R-:W-:Y:S01]  /*28370*/  LOP3.LUT R18, R21, 0x80000000, R18, 0xb8, !PT ;  /* 0x8000000015127812 */ /* 0x000fe200078eb812 */
[----:B------:R-:W-:Y:S06]  /*28380*/  BRA `(.L_x_9945) ;  /* 0x0000001400007947 */ /* 0x000fec0003800000 */
.L_x_9946:
        /* <DEDUP_REMOVED lines=32> */
.L_x_9978:
[----:B------:R-:W-:Y:S05]  /*28590*/  BSYNC.RECONVERGENT B4 ;  /* 0x0000000000047941 */ /* 0x000fea0003800200 */
.L_x_9977:
        /* <DEDUP_REMOVED lines=22> */
.L_x_9976:
        /* <DEDUP_REMOVED lines=28> */
.L_x_9981:
[----:B------:R-:W-:Y:S05]  /*288c0*/  BSYNC.RECONVERGENT B4 ;  /* 0x0000000000047941 */ /* 0x000fea0003800200 */
.L_x_9980:
        /* <DEDUP_REMOVED lines=22> */
.L_x_9975:
        /* <DEDUP_REMOVED lines=33> */
.L_x_9983:
[----:B------:R-:W-:Y:S05]  /*28c40*/  BSYNC.RECONVERGENT B4 ;  /* 0x0000000000047941 */ /* 0x000fea0003800200 */
.L_x_9982:
        /* <DEDUP_REMOVED lines=22> */
.L_x_9974:
        /* <DEDUP_REMOVED lines=25> */
.L_x_9987:
[----:B------:R-:W-:Y:S05]  /*28f40*/  BSYNC.RECONVERGENT B4 ;  /* 0x0000000000047941 */ /* 0x000fea0003800200 */
.L_x_9986:
        /* <DEDUP_REMOVED lines=22> */
.L_x_9985:
        /* <DEDUP_REMOVED lines=28> */
.L_x_9989:
[----:B------:R-:W-:Y:S05]  /*29270*/  BSYNC.RECONVERGENT B4 ;  /* 0x0000000000047941 */ /* 0x000fea0003800200 */
.L_x_9988:
        /* <DEDUP_REMOVED lines=22> */
.L_x_9984:
        /* <DEDUP_REMOVED lines=33> */
.L_x_9991:
[----:B------:R-:W-:Y:S05]  /*295f0*/  BSYNC.RECONVERGENT B4 ;  /* 0x0000000000047941 */ /* 0x000fea0003800200 */
.L_x_9990:
        /* <DEDUP_REMOVED lines=21> */
.L_x_9979:
[----:B------:R-:W-:Y:S05]  /*29750*/  BSYNC.RECONVERGENT B3 ;  /* 0x0000000000037941 */ /* 0x000fea0003800200 */
.L_x_9973:
[----:B------:R-:W-:Y:S01]  /*29760*/  FADD.FTZ R0, R25, 0.69314718246459960938 ;  /* 0x3f31721819007421 */ /* 0x000fe20000010000 */
[----:B------:R-:W-:-:S04]  /*29770*/  LOP3.LUT R18, R27, 0x80000000, R18, 0xb8, !PT ;  /* 0x800000001b127812 */ /* 0x000fc800078eb812 */
[----:B------:R-:W-:-:S07]  /*29780*/  LOP3.LUT R19, R0, 0x80000000, R19, 0xb8, !PT ;  /* 0x8000000000137812 */ /* 0x000fce00078eb813 */
.L_x_9945:
[----:B------:R-:W-:Y:S05]  /*29790*/  BSYNC.RECONVERGENT B2 ;  /* 0x0000000000027941 */ /* 0x000fea0003800200 */
.L_x_9943:
        /* <DEDUP_REMOVED lines=11> */
        .weak           $__internal_13_$__cuda_sm3x_div_rn_ftz_f32_slowpath
        .type           $__internal_13_$__cuda_sm3x_div_rn_ftz_f32_slowpath,@function
        .size           $__internal_13_$__cuda_sm3x_div_rn_ftz_f32_slowpath,(.L_x_18280 - $__internal_13_$__cuda_sm3x_div_rn_ftz_f32_slowpath)
$__internal_13_$__cuda_sm3x_div_rn_ftz_f32_slowpath:
        /* <DEDUP_REMOVED lines=32> */
.L_x_9994:
[----:B------:R-:W-:Y:S05]  /*29a50*/  BSYNC.RELIABLE B1 ;  /* 0x0000000000017941 */ /* 0x000fea0003800100 */
.L_x_9993:
        /* <DEDUP_REMOVED lines=27> */
.L_x_10000:
[----:B------:R-:W-:-:S07]  /*29c10*/  LEA R0, R5, R0, 0x17 ;  /* 0x0000000005007211 */ /* 0x000fce00078eb8ff */
.L_x_10001:
[----:B------:R-:W-:Y:S05]  /*29c20*/  BSYNC.RECONVERGENT B1 ;  /* 0x0000000000017941 */ /* 0x000fea0003800200 */
.L_x_9999:
[----:B------:R-:W-:Y:S05]  /*29c30*/  BRA `(.L_x_10002) ;  /* 0x0000000000207947 */ /* 0x000fea0003800000 */
.L_x_9998:
[----:B------:R-:W-:-:S04]  /*29c40*/  LOP3.LUT R23, R0, 0x80000000, R23, 0x48, !PT ;  /* 0x8000000000177812 */ /* 0x000fc800078e4817 */
[----:B------:R-:W-:Y:S01]  /*29c50*/  LOP3.LUT R0, R23, 0x7f800000, RZ, 0xfc, !PT ;  /* 0x7f80000017007812 */ /* 0x000fe200078efcff */
[----:B------:R-:W-:Y:S06]  /*29c60*/  BRA `(.L_x_10002) ;  /* 0x0000000000147947 */ /* 0x000fec0003800000 */
.L_x_9997:
[----:B------:R-:W-:Y:S01]  /*29c70*/  LOP3.LUT R0, R0, 0x80000000, R23, 0x48, !PT ;  /* 0x8000000000007812 */ /* 0x000fe200078e4817 */
[----:B------:R-:W-:Y:S06]  /*29c80*/  BRA `(.L_x_10002) ;  /* 0x00000000000c7947 */ /* 0x000fec0003800000 */
.L_x_9996:
[----:B------:R-:W0:Y:S01]  /*29c90*/  MUFU.RSQ R0, -QNAN ;  /* 0xffc0000000007908 */ /* 0x000e220000001400 */
[----:B------:R-:W-:Y:S05]  /*29ca0*/  BRA `(.L_x_10002) ;  /* 0x0000000000047947 */ /* 0x000fea0003800000 */
.L_x_9995:
[----:B------:R-:W-:-:S07]  /*29cb0*/  FADD.FTZ R0, R23, R0 ;  /* 0x0000000017007221 */ /* 0x000fce0000010000 */
.L_x_10002:
[----:B------:R-:W-:Y:S05]  /*29cc0*/  BSYNC.RECONVERGENT B0 ;  /* 0x0000000000007941 */ /* 0x000fea0003800200 */
.L_x_9992:
[----:B------:R-:W-:-:S04]  /*29cd0*/  HFMA2 R3, -RZ, RZ, 0, 0 ;  /* 0x00000000ff037431 */ /* 0x000fc800000001ff */
[----:B0-----:R-:W-:Y:S05]  /*29ce0*/  RET.REL.NODEC R2 `(_ZN2at6native29vectorized_elementwise_kernelILi8EZZZNS0_16asin_kernel_cudaERNS_18TensorIteratorBaseEENKUlvE_clEvENKUlvE0_clEvEUlN3c107complexIfEEE_St5arrayIPcLm2EEEEviT0_T1_) ;  /* 0xfffffd6002c47950 */ /* 0x001fea0003c3ffff */
.L_x_10003:
        /* <DEDUP_REMOVED lines=9> */
.L_x_18280:


//--------------------- .text._ZN2at6native18elementwise_kernelILi128ELi4EZNS0_15gpu_kernel_implIZZZNS0_16asin_kernel_cudaERNS_18TensorIteratorBaseEENKUlvE_clEvENKUlvE_clEvEUlN3c107complexIdEEE_EEvS4_RKT_EUliE_EEviT1_ --------------------------
	.section	.text._ZN2at6native18elementwise_kernelILi128ELi4EZNS0_15gpu_kernel_implIZZZNS0_16asin_kernel_cudaERNS_18TensorIteratorBaseEENKUlvE_clEvENKUlvE_clEvEUlN3c107complexIdEEE_EEvS4_RKT_EUliE_EEviT1_,"ax",@progbits
	.align	128
        .global         _ZN2at6native18elementwise_kernelILi128ELi4EZNS0_15gpu_kernel_implIZZZNS0_16asin_kernel_cudaERNS_18TensorIteratorBaseEENKUlvE_clEvENKUlvE_clEvEUlN3c107complexIdEEE_EEvS4_RKT_EUliE_EEviT1_
        .type           _ZN2at6native18elementwise_kernelILi128ELi4EZNS0_15gpu_kernel_implIZZZNS0_16asin_kernel_cudaERNS_18TensorIteratorBaseEENKUlvE_clEvENKUlvE_clEvEUlN3c107complexIdEEE_EEvS4_RKT_EUliE_EEviT1_,@function
        .size           _ZN2at6native18elementwise_kernelILi128ELi4EZNS0_15gpu_kernel_implIZZZNS0_16asin_kernel_cudaERNS_18TensorIteratorBaseEENKUlvE_clEvENKUlvE_clEvEUlN3c107complexIdEEE_EEvS4_RKT_EUliE_EEviT1_,(.L_x_18282 - _ZN2at6native18elementwise_kernelILi128ELi4EZNS0_15gpu_kernel_implIZZZNS0_16asin_kernel_cudaERNS_18TensorIteratorBaseEENKUlvE_clEvENKUlvE_clEvEUlN3c107complexIdEEE_EEvS4_RKT_EUliE_EEviT1_)
        .other          _ZN2at6native18elementwise_kernelILi128ELi4EZNS0_15gpu_kernel_implIZZZNS0_16asin_kernel_cudaERNS_18TensorIteratorBaseEENKUlvE_clEvENKUlvE_clEvEUlN3c107complexIdEEE_EEvS4_RKT_EUliE_EEviT1_,@"STO_CUDA_ENTRY STV_DEFAULT"
_ZN2at6native18elementwise_kernelILi128ELi4EZNS0_15gpu_kernel_implIZZZNS0_16asin_kernel_cudaERNS_18TensorIteratorBaseEENKUlvE_clEvENKUlvE_clEvEUlN3c107complexIdEEE_EEvS4_RKT_EUliE_EEviT1_:
.text._ZN2at6native18elementwise_kernelILi128ELi4EZNS0_15gpu_kernel_implIZZZNS0_16asin_kernel_cudaERNS_18TensorIteratorBaseEENKUlvE_clEvENKUlvE_clEvEUlN3c107complexIdEEE_EEvS4_RKT_EUliE_EEviT1_:
        /* <DEDUP_REMOVED lines=22> */
[----:B------:R-:W-:Y:S02]  /*0160*/  IMAD.MOV.U32 R2, RZ, RZ, RZ ;  /* 0x000000ffff027224 */ /* 0x000fe400078e00ff */
[----:B------:R-:W-:Y:S01]  /*0170*/  IMAD.MOV.U32 R3, RZ, RZ, R16 ;  /* 0x000000ffff037224 */ /* 0x000fe200078e0010 */
[----:B------:R-:W1:Y:S01]  /*0180*/  LDCU UR6, c[0x0][0x38c] ;  /* 0x00007180ff0677ac */ /* 0x000e620008000800 */
[----:B------:R-:W2:Y:S01]  /*0190*/  LDCU.64 UR8, c[0x0][0x4b8] ;  /* 0x00009700ff0877ac */ /* 0x000ea20008000a00 */
[----:B------:R-:W-:Y:S01]  /*01a0*/  UISETP.NE.AND UP0, UPT, UR40, URZ, UPT ;  /* 0x000000ff2800728c */ /* 0x000fe2000bf05270 */
        /* <DEDUP_REMOVED lines=293> */
.L_x_10006:
        /* <DEDUP_REMOVED lines=16> */
[----:B------:R-:W-:Y:S01]  /*1500*/  CS2R R6, SRZ ;  /* 0x0000000000067805 */ /* 0x000fe2000001ff00 */
[----:B--2---:R0:W1:Y:S01]  /*1510*/  I2F.F64.S16 R4, R2 ;  /* 0x0000000200047312 */ /* 0x0040620000101c00 */
[----:B------:R-:W-:Y:S05]  /*1520*/  BRA `(.L_x_10013) ;  /* 0x0000000c00c87947 */ /* 0x000fea0003800000 */
.L_x_10011:
[----:B------:R-:W2:Y:S01]  /*1530*/  LDG.E.U8 R2, desc[UR36][R2.64] ;  /* 0x0000002402027981 */ /* 0x000ea2000c1e1100 */
[----:B------:R-:W-:Y:S01]  /*1540*/  CS2R R6, SRZ ;  /* 0x0000000000067805 */ /* 0x000fe2000001ff00 */
[----:B--2---:R0:W1:Y:S01]  /*1550*/  I2F.F64.U16 R4, R2 ;  /* 0x0000000200047312 */ /* 0x0040620000101800 */
[----:B------:R-:W-:Y:S05]  /*1560*/  BRA `(.L_x_10013) ;  /* 0x0000000c00b87947 */ /* 0x000fea0003800000 */
.L_x_10010:
[----:B------:R-:W-:-:S09]  /*1570*/  UISETP.NE.AND UP0, UPT, UR4, 0x2, UPT ;  /* 0x000000020400788c */ /* 0x000fd2000bf05270 */
[----:B------:R-:W-:Y:S05]  /*1580*/  BRA.U !UP0, `(.L_x_10014) ;  /* 0x0000000108307547 */ /* 0x000fea000b800000 */
[----:B------:R-:W-:-:S09]  /*1590*/  UISETP.NE.AND UP0, UPT, UR4, 0x3, UPT ;  /* 0x000000030400788c */ /* 0x000fd2000bf05270 */
[----:B------:R-:W-:Y:S05]  /*15a0*/  BRA.U !UP0, `(.L_x_10015) ;  /* 0x0000000108187547 */ /* 0x000fea000b800000 */
[----:B------:R-:W-:-:S09]  /*15b0*/  UISETP.NE.AND UP0, UPT, UR4, 0x4, UPT ;  /* 0x000000040400788c */ /* 0x000fd2000bf05270 */
[----:B------:R-:W-:Y:S05]  /*15c0*/  BRA.U UP0, `(.L_x_10012) ;  /* 0x0000000d00047547 */ /* 0x000fea000b800000 */
[----:B------:R-:W2:Y:S01]  /*15d0*/  LDG.E.64 R4, desc[UR36][R2.64] ;  /* 0x0000002402047981 */ /* 0x000ea2000c1e1b00 */
[----:B------:R-:W-:Y:S01]  /*15e0*/  CS2R R6, SRZ ;  /* 0x0000000000067805 */ /* 0x000fe2000001ff00 */
[----:B--2---:R-:W0:Y:S01]  /*15f0*/  I2F.F64.S64 R4, R4 ;  /* 0x0000000400047312 */ /* 0x004e220000301c00 */
[----:B------:R-:W-:Y:S05]  /*1600*/  BRA `(.L_x_10013) ;  /* 0x0000000c00907947 */ /* 0x000fea0003800000 */
.L_x_10015:
[----:B------:R-:W2:Y:S01]  /*1610*/  LDG.E R2, desc[UR36][R2.64] ;  /* 0x0000002402027981 */ /* 0x000ea2000c1e1900 */
[----:B------:R-:W-:Y:S01]  /*1620*/  CS2R R6, SRZ ;  /* 0x0000000000067805 */ /* 0x000fe2000001ff00 */
[----:B--2---:R0:W1:Y:S01]  /*1630*/  I2F.F64 R4, R2 ;  /* 0x0000000200047312 */ /* 0x0040620000201c00 */
[----:B------:R-:W-:Y:S05]  /*1640*/  BRA `(.L_x_10013) ;  /* 0x0000000c00807947 */ /* 0x000fea0003800000 */
.L_x_10014:
[----:B------:R-:W2:Y:S01]  /*1650*/  LDG.E.U16 R2, desc[UR36][R2.64] ;  /* 0x0000002402027981 */ /* 0x000ea2000c1e1500 */
[----:B------:R-:W-:Y:S01]  /*1660*/  CS2R R6, SRZ ;  /* 0x0000000000067805 */ /* 0x000fe2000001ff00 */
[----:B--2---:R0:W1:Y:S01]  /*1670*/  I2F.F64.S16 R4, R2 ;  /* 0x0000000200047312 */ /* 0x0040620000101c00 */
[----:B------:R-:W-:Y:S05]  /*1680*/  BRA `(.L_x_10013) ;  /* 0x0000000c00707947 */ /* 0x000fea0003800000 */
.L_x_10009:
[----:B------:R-:W-:-:S09]  /*1690*/  UISETP.GT.AND UP0, UPT, UR4, 0x6, UPT ;  /* 0x000000060400788c */ /* 0x000fd2000bf04270 */
[----:B------:R-:W-:Y:S05]  /*16a0*/  BRA.U UP0, `(.L_x_10016) ;  /* 0x00000001003c7547 */ /* 0x000fea000b800000 */
[----:B------:R-:W-:-:S09]  /*16b0*/  UISETP.NE.AND UP0, UPT, UR4, 0x5, UPT ;  /* 0x000000050400788c */ /* 0x000fd2000bf05270 */
[----:B------:R-:W-:Y:S05]  /*16c0*/  BRA.U !UP0, `(.L_x_10017) ;  /* 0x00000001081c7547 */ /* 0x000fea000b800000 */
[----:B------:R-:W-:-:S09]  /*16d0*/  UISETP.NE.AND UP0, UPT, UR4, 0x6, UPT ;  /* 0x000000060400788c */ /* 0x000fd2000bf05270 */
[----:B------:R-:W-:Y:S05]  /*16e0*/  BRA.U UP0, `(.L_x_10012) ;  /* 0x0000000900bc7547 */ /* 0x000fea000b800000 */
[----:B------:R-:W2:Y:S01]  /*16f0*/  LDG.E R4, desc[UR36][R2.64] ;  /* 0x0000002402047981 */ /* 0x000ea2000c1e1900 */
[----:B------:R-:W-:Y:S01]  /*1700*/  CS2R R6, SRZ ;  /* 0x0000000000067805 */ /* 0x000fe2000001ff00 */
[----:B--2---:R-:W-:-:S06]  /*1710*/  FMUL.FTZ R4, R4, 1 ;  /* 0x3f80000004047820 */ /* 0x004fcc0000410000 */
[----:B------:R-:W0:Y:S01]  /*1720*/  F2F.F64.F32 R4, R4 ;  /* 0x0000000400047310 */ /* 0x000e220000201800 */
[----:B------:R-:W-:Y:S05]  /*1730*/  BRA `(.L_x_10013) ;  /* 0x0000000c00447947 */ /* 0x000fea0003800000 */
.L_x_10017:
[----:B------:R-:W2:Y:S01]  /*1740*/  LDG.E.U16 R0, desc[UR36][R2.64] ;  /* 0x0000002402007981 */ /* 0x000ea2000c1e1500 */
[----:B------:R-:W-:Y:S01]  /*1750*/  CS2R R6, SRZ ;  /* 0x0000000000067805 */ /* 0x000fe2000001ff00 */
[----:B--2---:R-:W-:-:S05]  /*1760*/  HADD2.F32 R0, -RZ, R0.H0_H0 ;  /* 0x20000000ff007230 */ /* 0x004fca0000004100 */
[----:B------:R-:W-:-:S04]  /*1770*/  FMUL.FTZ R0, R0, 1 ;  /* 0x3f80000000007820 */ /* 0x000fc80000410000 */
[----:B------:R0:W1:Y:S01]  /*1780*/  F2F.F64.F32 R4, R0 ;  /* 0x0000000000047310 */ /* 0x0000620000201800 */
[----:B------:R-:W-:Y:S05]  /*1790*/  BRA `(.L_x_10013) ;  /* 0x0000000c002c7947 */ /* 0x000fea0003800000 */
.L_x_10016:
[----:B------:R-:W-:-:S09]  /*17a0*/  UISETP.NE.AND UP0, UPT, UR4, 0x7, UPT ;  /* 0x000000070400788c */ /* 0x000fd2000bf05270 */
[----:B------:R-:W-:Y:S05]  /*17b0*/  BRA.U !UP0, `(.L_x_10018) ;  /* 0x0000000108487547 */ /* 0x000fea000b800000 */
[----:B------:R-:W-:-:S09]  /*17c0*/  UISETP.NE.AND UP0, UPT, UR4, 0x8, UPT ;  /* 0x000000080400788c */ /* 0x000fd2000bf05270 */
[----:B------:R-:W-:Y:S05]  /*17d0*/  BRA.U !UP0, `(.L_x_10019) ;  /* 0x0000000108207547 */ /* 0x000fea000b800000 */
[----:B------:R-:W-:-:S09]  /*17e0*/  UISETP.NE.AND UP0, UPT, UR4, 0x9, UPT ;  /* 0x000000090400788c */ /* 0x000fd2000bf05270 */
[----:B------:R-:W-:Y:S05]  /*17f0*/  BRA.U UP0, `(.L_x_10012) ;  /* 0x0000000900787547 */ /* 0x000fea000b800000 */
[----:B------:R-:W2:Y:S02]  /*1800*/  LDG.E.64 R2, desc[UR36][R2.64] ;  /* 0x0000002402027981 */ /* 0x000ea4000c1e1b00 */
[----:B--2---:R-:W-:Y:S01]  /*1810*/  FMUL.FTZ R4, R2, 1 ;  /* 0x3f80000002047820 */ /* 0x004fe20000410000 */
[----:B------:R-:W-:-:S05]  /*1820*/  FMUL.FTZ R6, R3, 1 ;  /* 0x3f80000003067820 */ /* 0x000fca0000410000 */
[----:B------:R-:W0:Y:S08]  /*1830*/  F2F.F64.F32 R4, R4 ;  /* 0x0000000400047310 */ /* 0x000e300000201800 */
[----:B------:R-:W1:Y:S01]  /*1840*/  F2F.F64.F32 R6, R6 ;  /* 0x0000000600067310 */ /* 0x000e620000201800 */
[----:B------:R-:W-:Y:S05]  /*1850*/  BRA `(.L_x_10013) ;  /* 0x0000000800fc7947 */ /* 0x000fea0003800000 */
.L_x_10019:
[----:B------:R-:W2:Y:S02]  /*1860*/  LDG.E R2, desc[UR36][R2.64] ;  /* 0x0000002402027981 */ /* 0x000ea4000c1e1900 */
[--C-:B--2---:R-:W-:Y:S02]  /*1870*/  HADD2.F32 R6, -RZ, R2.reuse.H1_H1 ;  /* 0x30000002ff067230 */ /* 0x104fe40000004100 */
[----:B------:R-:W-:-:S03]  /*1880*/  HADD2.F32 R0, -RZ, R2.H0_H0 ;  /* 0x20000002ff007230 */ /* 0x000fc60000004100 */
[----:B------:R-:W-:Y:S02]  /*1890*/  FMUL.FTZ R6, R6, 1 ;  /* 0x3f80000006067820 */ /* 0x000fe40000410000 */
[----:B------:R-:W-:-:S04]  /*18a0*/  FMUL.FTZ R0, R0, 1 ;  /* 0x3f80000000007820 */ /* 0x000fc80000410000 */
[----:B------:R0:W1:Y:S08]  /*18b0*/  F2F.F64.F32 R4, R0 ;  /* 0x0000000000047310 */ /* 0x0000700000201800 */
[----:B------:R-:W2:Y:S01]  /*18c0*/  F2F.F64.F32 R6, R6 ;  /* 0x0000000600067310 */ /* 0x000ea20000201800 */
[----:B0-----:R-:W-:Y:S05]  /*18d0*/  BRA `(.L_x_10013) ;  /* 0x0000000800dc7947 */ /* 0x001fea0003800000 */
.L_x_10018:
[----:B------:R0:W5:Y:S01]  /*18e0*/  LDG.E.64 R4, desc[UR36][R2.64] ;  /* 0x0000002402047981 */ /* 0x000162000c1e1b00 */
[----:B------:R-:W-:Y:S01]  /*18f0*/  CS2R R6, SRZ ;  /* 0x0000000000067805 */ /* 0x000fe2000001ff00 */
[----:B------:R-:W-:Y:S06]  /*1900*/  BRA `(.L_x_10013) ;  /* 0x0000000800d07947 */ /* 0x000fec0003800000 */
.L_x_10008:
        /* <DEDUP_REMOVED lines=9> */
[----:B------:R-:W-:Y:S01]  /*19a0*/  CS2R R6, SRZ ;  /* 0x0000000000067805 */ /* 0x000fe2000001ff00 */
[----:B------:R-:W-:Y:S01]  /*19b0*/  IMAD.MOV.U32 R4, RZ, RZ, RZ ;  /* 0x000000ffff047224 */ /* 0x000fe200078e00ff */
[----:B--2---:R-:W-:-:S04]  /*19c0*/  ISETP.NE.AND P0, PT, R2, RZ, PT ;  /* 0x000000ff0200720c */ /* 0x004fc80003f05270 */
[----:B------:R-:W-:Y:S01]  /*19d0*/  FSEL R5, RZ, 1.875, !P0 ;  /* 0x3ff00000ff057808 */ /* 0x000fe20004000000 */
[----:B------:R-:W-:Y:S08]  /*19e0*/  BRA `(.L_x_10013) ;  /* 0x0000000800987947 */ /* 0x000ff00003800000 */
.L_x_10022:
[----:B------:R0:W5:Y:S01]  /*19f0*/  LDG.E.128 R4, desc[UR36][R2.64] ;  /* 0x0000002402047981 */ /* 0x000162000c1e1d00 */
[----:B------:R-:W-:Y:S05]  /*1a00*/  BRA `(.L_x_10013) ;  /* 0x0000000800907947 */ /* 0x000fea0003800000 */
.L_x_10021:
        /* <DEDUP_REMOVED lines=21> */
[----:B------:R-:W-:Y:S02]  /*1b60*/  LOP3.LUT R5, R6, 0x7f800000, R5, 0xf8, !PT ;  /* 0x7f80000006057812 */ /* 0x000fe400078ef805 */
[----:B------:R-:W-:Y:S02]  /*1b70*/  CS2R R6, SRZ ;  /* 0x0000000000067805 */ /* 0x000fe4000001ff00 */
[----:B------:R-:W-:-:S04]  /*1b80*/  SEL R5, R5, RZ, P0 ;  /* 0x000000ff05057207 */ /* 0x000fc80000000000 */
[----:B------:R-:W-:-:S05]  /*1b90*/  LOP3.LUT R5, R5, 0x80000000, R0, 0xf8, !PT ;  /* 0x8000000005057812 */ /* 0x000fca00078ef800 */
[----:B------:R-:W-:-:S06]  /*1ba0*/  FMUL.FTZ R5, R5, 1 ;  /* 0x3f80000005057820 */ /* 0x000fcc0000410000 */
[----:B------:R-:W0:Y:S01]  /*1bb0*/  F2F.F64.F32 R4, R5 ;  /* 0x0000000500047310 */ /* 0x000e220000201800 */
[----:B------:R-:W-:Y:S05]  /*1bc0*/  BRA `(.L_x_10013) ;  /* 0x0000000800207947 */ /* 0x000fea0003800000 */
.L_x_10024:
[----:B------:R-:W2:Y:S01]  /*1bd0*/  LDG.E.U8 R2, desc[UR36][R2.64] ;  /* 0x0000002402027981 */ /* 0x000ea2000c1e1100 */
[----:B------:R-:W-:Y:S01]  /*1be0*/  CS2R R6, SRZ ;  /* 0x0000000000067805 */ /* 0x000fe2000001ff00 */
        /* <DEDUP_REMOVED lines=13> */
.L_x_10023:
[----:B------:R-:W2:Y:S01]  /*1cc0*/  LDG.E.U16 R0, desc[UR36][R2.64] ;  /* 0x0000002402007981 */ /* 0x000ea2000c1e1500 */
[----:B------:R-:W-:Y:S01]  /*1cd0*/  CS2R R6, SRZ ;  /* 0x0000000000067805 */ /* 0x000fe2000001ff00 */
[----:B--2---:R-:W-:-:S04]  /*1ce0*/  IMAD.U32 R0, R0, 0x10000, RZ ;  /* 0x0001000000007824 */ /* 0x004fc800078e00ff */
[----:B------:R-:W-:-:S04]  /*1cf0*/  FMUL.FTZ R0, R0, 1 ;  /* 0x3f80000000007820 */ /* 0x000fc80000410000 */
[----:B------:R0:W1:Y:S01]  /*1d00*/  F2F.F64.F32 R4, R0 ;  /* 0x0000000000047310 */ /* 0x0000620000201800 */
[----:B------:R-:W-:Y:S05]  /*1d10*/  BRA `(.L_x_10013) ;  /* 0x0000000400cc7947 */ /* 0x000fea0003800000 */
.L_x_10020:
        /* <DEDUP_REMOVED lines=9> */
[----:B------:R-:W-:Y:S01]  /*1db0*/  CS2R R6, SRZ ;  /* 0x0000000000067805 */ /* 0x000fe2000001ff00 */
[----:B--2---:R0:W1:Y:S01]  /*1dc0*/  I2F.F64.U16 R4, R2 ;  /* 0x0000000200047312 */ /* 0x0040620000101800 */
[----:B------:R-:W-:Y:S05]  /*1dd0*/  BRA `(.L_x_10013) ;  /* 0x00000004009c7947 */ /* 0x000fea0003800000 */
.L_x_10027:
[----:B------:R-:W2:Y:S01]  /*1de0*/  LDG.E.U8 R3, desc[UR36][R2.64] ;  /* 0x0000002402037981 */ /* 0x000ea2000c1e1100 */
[----:B------:R-:W-:Y:S02]  /*1df0*/  CS2R R6, SRZ ;  /* 0x0000000000067805 */ /* 0x000fe4000001ff00 */
        /* <DEDUP_REMOVED lines=20> */
.L_x_10029:
[----:B------:R-:W-:Y:S05]  /*1f40*/  BSYNC.RECONVERGENT B0 ;  /* 0x0000000000007941 */ /* 0x000fea0003800200 */
.L_x_10028:
[----:B------:R-:W-:Y:S01]  /*1f50*/  IMAD.SHL.U32 R0, R0, 0x100000, RZ ;  /* 0x0010000000007824 */ /* 0x000fe200078e00ff */
[----:B------:R-:W-:-:S04]  /*1f60*/  LEA R2, R2, 0x3b800000, 0x17 ;  /* 0x3b80000002027811 */ /* 0x000fc800078eb8ff */
[----:B------:R-:W-:-:S05]  /*1f70*/  LOP3.LUT R0, R2, R0, R9, 0xfe, !PT ;  /* 0x0000000002007212 */ /* 0x000fca00078efe09 */
[----:B------:R-:W-:-:S04]  /*1f80*/  FMUL.FTZ R0, R0, 1 ;  /* 0x3f80000000007820 */ /* 0x000fc80000410000 */
[----:B------:R0:W1:Y:S01]  /*1f90*/  F2F.F64.F32 R4, R0 ;  /* 0x0000000000047310 */ /* 0x0000620000201800 */
[----:B------:R-:W-:Y:S05]  /*1fa0*/  BRA `(.L_x_10013) ;  /* 0x0000000400287947 */ /* 0x000fea0003800000 */
.L_x_10026:
[----:B------:R-:W2:Y:S01]  /*1fb0*/  LDG.E.U8 R3, desc[UR36][R2.64] ;  /* 0x0000002402037981 */ /* 0x000ea2000c1e1100 */
[----:B------:R-:W-:Y:S02]  /*1fc0*/  CS2R R6, SRZ ;  /* 0x0000000000067805 */ /* 0x000fe4000001ff00 */
        /* <DEDUP_REMOVED lines=20> */
.L_x_10031:
[----:B------:R-:W-:Y:S05]  /*2110*/  BSYNC.RECONVERGENT B0 ;  /* 0x0000000000007941 */ /* 0x000fea0003800200 */
.L_x_10030:
[----:B------:R-:W-:Y:S01]  /*2120*/  IMAD.SHL.U32 R0, R0, 0x200000, RZ ;  /* 0x0020000000007824 */ /* 0x000fe200078e00ff */
[----:B------:R-:W-:-:S04]  /*2130*/  LEA R2, R2, 0x37800000, 0x17 ;  /* 0x3780000002027811 */ /* 0x000fc800078eb8ff */
[----:B------:R-:W-:-:S05]  /*2140*/  LOP3.LUT R0, R2, R0, R9, 0xfe, !PT ;  /* 0x0000000002007212 */ /* 0x000fca00078efe09 */
[----:B------:R-:W-:-:S04]  /*2150*/  FMUL.FTZ R0, R0, 1 ;  /* 0x3f80000000007820 */ /* 0x000fc80000410000 */
[----:B------:R0:W1:Y:S01]  /*2160*/  F2F.F64.F32 R4, R0 ;  /* 0x0000000000047310 */ /* 0x0000620000201800 */
[----:B------:R-:W-:Y:S05]  /*2170*/  BRA `(.L_x_10013) ;  /* 0x0000000000b47947 */ /* 0x000fea0003800000 */
.L_x_10025:
[----:B------:R-:W-:-:S09]  /*2180*/  UISETP.NE.AND UP0, UPT, UR4, 0x1c, UPT ;  /* 0x0000001c0400788c */ /* 0x000fd2000bf05270 */
[----:B------:R-:W-:Y:S05]  /*2190*/  BRA.U !UP0, `(.L_x_10032) ;  /* 0x0000000108a07547 */ /* 0x000fea000b800000 */
[----:B------:R-:W-:-:S09]  /*21a0*/  UISETP.NE.AND UP0, UPT, UR4, 0x1d, UPT ;  /* 0x0000001d0400788c */ /* 0x000fd2000bf05270 */
[----:B------:R-:W-:Y:S05]  /*21b0*/  BRA.U !UP0, `(.L_x_10033) ;  /* 0x0000000108887547 */ /* 0x000fea000b800000 */
[----:B------:R-:W-:-:S09]  /*21c0*/  UISETP.NE.AND UP0, UPT, UR4, 0x2c, UPT ;  /* 0x0000002c0400788c */ /* 0x000fd2000bf05270 */
[----:B------:R-:W-:Y:S05]  /*21d0*/  BRA.U !UP0, `(.L_x_10034) ;  /* 0x00000001084c7547 */ /* 0x000fea000b800000 */
.L_x_10012:
        /* <DEDUP_REMOVED lines=12> */
[----:B----4-:R-:W-:Y:S02]  /*22a0*/  IMAD.U32 R10, RZ, RZ, UR8 ;  /* 0x00000008ff0a7e24 */ /* 0x010fe4000f8e00ff */
[----:B-1----:R-:W-:-:S07]  /*22b0*/  IMAD.U32 R11, RZ, RZ, UR9 ;  /* 0x00000009ff0b7e24 */ /* 0x002fce000f8e00ff */
[----:B------:R-:W-:-:S07]  /*22c0*/  LEPC R20, `(.L_x_10035) ;  /* 0x000000001014794e */ /* 0x000fce0000000000 */
[----:B--2---:R-:W-:Y:S05]  /*22d0*/  CALL.ABS.NOINC R2 ;  /* 0x0000000002007343 */ /* 0x004fea0003c00000 */
.L_x_10035:
[----:B------:R-:W-:Y:S02]  /*22e0*/  CS2R R6, SRZ ;  /* 0x0000000000067805 */ /* 0x000fe4000001ff00 */
[----:B------:R-:W-:Y:S01]  /*22f0*/  CS2R R4, SRZ ;  /* 0x0000000000047805 */ /* 0x000fe2000001ff00 */
[----:B------:R-:W-:Y:S06]  /*2300*/  BRA `(.L_x_10013) ;  /* 0x0000000000507947 */ /* 0x000fec0003800000 */
.L_x_10034:
[----:B------:R-:W2:Y:S01]  /*2310*/  LDG.E.U8 R0, desc[UR36][R2.64] ;  /* 0x0000002402007981 */ /* 0x000ea2000c1e1100 */
[----:B------:R-:W-:Y:S01]  /*2320*/  IMAD.MOV.U32 R4, RZ, RZ, 0x0 ;  /* 0x00000000ff047424 */ /* 0x000fe200078e00ff */
[----:B------:R-:W-:Y:S01]  /*2330*/  CS2R R6, SRZ ;  /* 0x0000000000067805 */ /* 0x000fe2000001ff00 */
        /* <DEDUP_REMOVED lines=8> */
[----:B------:R2:W3:Y:S01]  /*23c0*/  @P0 F2F.F64.F32 R4, R0 ;  /* 0x0000000000040310 */ /* 0x0004e20000201800 */
[----:B------:R-:W-:Y:S05]  /*23d0*/  BRA `(.L_x_10013) ;  /* 0x00000000001c7947 */ /* 0x000fea0003800000 */
.L_x_10033:
[----:B------:R-:W2:Y:S01]  /*23e0*/  LDG.E.64 R4, desc[UR36][R2.64] ;  /* 0x0000002402047981 */ /* 0x000ea2000c1e1b00 */
[----:B------:R-:W-:Y:S01]  /*23f0*/  CS2R R6, SRZ ;  /* 0x0000000000067805 */ /* 0x000fe2000001ff00 */
[----:B--2---:R-:W4:Y:S01]  /*2400*/  I2F.F64.U64 R4, R4 ;  /* 0x0000000400047312 */ /* 0x004f220000301800 */
[----:B------:R-:W-:Y:S05]  /*2410*/  BRA `(.L_x_10013) ;  /* 0x00000000000c7947 */ /* 0x000fea0003800000 */
.L_x_10032:
[----:B------:R-:W2:Y:S01]  /*2420*/  LDG.E R2, desc[UR36][R2.64] ;  /* 0x0000002402027981 */ /* 0x000ea2000c1e1900 */
[----:B------:R-:W-:Y:S01]  /*2430*/  CS2R R6, SRZ ;  /* 0x0000000000067805 */ /* 0x000fe2000001ff00 */
[----:B--2---:R0:W1:Y:S06]  /*2440*/  I2F.F64.U32 R4, R2 ;  /* 0x0000000200047312 */ /* 0x00406c0000201800 */
.L_x_10013:
[----:B------:R-:W-:Y:S05]  /*2450*/  BSYNC.RECONVERGENT B7 ;  /* 0x0000000000077941 */ /* 0x000fea0003800200 */
.L_x_10007:
[----:B01-345:R-:W-:Y:S01]  /*2460*/  DSETP.NAN.AND P0, PT, R4, R4, PT ;  /* 0x000000040400722a */ /* 0x03bfe20003f08000 */
[----:B------:R-:W-:Y:S01]  /*2470*/  BSSY.RECONVERGENT B1, `(.L_x_10036) ;  /* 0x0000a8a000017945 */ /* 0x000fe20003800200 */
[--C-:B--2---:R-:W-:Y:S02]  /*2480*/  DSETP.NUM.AND P1, PT, R6, R6.reuse, PT ;  /* 0x000000060600722a */ /* 0x104fe40003f27000 */
[----:B------:R-:W-:Y:S02]  /*2490*/  DADD R24, -RZ, |R6| ;  /* 0x00000000ff187229 */ /* 0x000fe40000000506 */
[----:B------:R-:W-:-:S10]  /*24a0*/  DADD R22, -RZ, |R4| ;  /* 0x00000000ff167229 */ /* 0x000fd40000000504 */
[----:B------:R-:W-:Y:S05]  /*24b0*/  @!P0 BRA P1, `(.L_x_10037) ;  /* 0x0000000000488947 */ /* 0x000fea0000800000 */
[----:B------:R-:W-:-:S14]  /*24c0*/  DSETP.NEU.AND P0, PT, R24, +INF , PT ;  /* 0x7ff000001800742a */ /* 0x000fdc0003f0d000 */
[----:B------:R-:W-:Y:S01]  /*24d0*/  @!P0 DADD R4, R4, R4 ;  /* 0x0000000004048229 */ /* 0x000fe20000000004 */
[----:B------:R-:W-:Y:S10]  /*24e0*/  @!P0 BRA `(.L_x_10038) ;  /* 0x000000a800088947 */ /* 0x000ff40003800000 */
[----:B------:R-:W-:-:S14]  /*24f0*/  DSETP.NEU.AND P0, PT, R22, +INF , PT ;  /* 0x7ff000001600742a */ /* 0x000fdc0003f0d000 */
[----:B------:R-:W-:Y:S01]  /*2500*/  @!P0 DADD R2, R6, R6 ;  /* 0x0000000006028229 */ /* 0x000fe20000000006 */
[----:B------:R-:W-:Y:S01]  /*2510*/  @!P0 MOV R6, R4 ;  /* 0x0000000400068202 */ /* 0x000fe20000000f00 */
[----:B------:R-:W-:-:S08]  /*2520*/  @!P0 IMAD.MOV.U32 R7, RZ, RZ, R5 ;  /* 0x000000ffff078224 */ /* 0x000fd000078e0005 */
[----:B------:R-:W-:Y:S02]  /*2530*/  @!P0 IMAD.MOV.U32 R4, RZ, RZ, R2 ;  /* 0x000000ffff048224 */ /* 0x000fe400078e0002 */
[----:B------:R-:W-:Y:S01]  /*2540*/  @!P0 IMAD.MOV.U32 R5, RZ, RZ, R3 ;  /* 0x000000ffff058224 */ /* 0x000fe200078e0003 */
[----:B------:R-:W-:Y:S06]  /*2550*/  @!P0 BRA `(.L_x_10038) ;  /* 0x000000a400ec8947 */ /* 0x000fec0003800000 */
[----:B------:R-:W-:-:S14]  /*2560*/  DSETP.NEU.AND P0, PT, R4, RZ, PT ;  /* 0x000000ff0400722a */ /* 0x000fdc0003f0d000 */
[----:B------:R-:W-:Y:S02]  /*2570*/  @!P0 DADD R6, R6, R6 ;  /* 0x0000000006068229 */ /* 0x000fe40000000006 */
[----:B------:R-:W-:-:S06]  /*2580*/  @P0 DADD R8, RZ, R4 ;  /* 0x00000000ff080229 */ /* 0x000fcc0000000004 */
[----:B------:R-:W-:-:S08]  /*2590*/  @P0 DADD R2, RZ, R6 ;  /* 0x00000000ff020229 */ /* 0x000fd00000000006 */
[----:B------:R-:W-:-:S10]  /*25a0*/  @P0 DADD R6, R2, R8 ;  /* 0x0000000002060229 */ /* 0x000fd40000000008 */
[----:B------:R-:W-:Y:S02]  /*25b0*/  @P0 IMAD.MOV.U32 R4, RZ, RZ, R6 ;  /* 0x000000ffff040224 */ /* 0x000fe400078e0006 */
[----:B------:R-:W-:Y:S01]  /*25c0*/  @P0 IMAD.MOV.U32 R5, RZ, RZ, R7 ;  /* 0x000000ffff050224 */ /* 0x000fe200078e0007 */
[----:B------:R-:W-:Y:S06]  /*25d0*/  BRA `(.L_x_10038) ;  /* 0x000000a400cc7947 */ /* 0x000fec0003800000 */
.L_x_10037:
[----:B------:R-:W-:Y:S01]  /*25e0*/  DSETP.MAX.AND P0, P1, R24, R22, PT ;  /* 0x000000161800722a */ /* 0x000fe2000390f000 */
[----:B------:R-:W-:Y:S01]  /*25f0*/  IMAD.MOV.U32 R9, RZ, RZ, R23 ;  /* 0x000000ffff097224 */ /* 0x000fe200078e0017 */
[----:B------:R-:W-:Y:S01]  /*2600*/  MOV R0, R25 ;  /* 0x0000001900007202 */ /* 0x000fe20000000f00 */
[----:B------:R-:W-:-:S03]  /*2610*/  IMAD.MOV.U32 R3, RZ, RZ, R22 ;  /* 0x000000ffff037224 */ /* 0x000fc600078e0016 */
[----:B------:R-:W-:Y:S01]  /*2620*/  FSEL R11, R0, R9, P0 ;  /* 0x00000009000b7208 */ /* 0x000fe20000000000 */
[----:B------:R-:W-:-:S05]  /*2630*/  IMAD.MOV.U32 R0, RZ, RZ, R24 ;  /* 0x000000ffff007224 */ /* 0x000fca00078e0018 */
[----:B------:R-:W-:Y:S02]  /*2640*/  SEL R2, R0, R3, P0 ;  /* 0x0000000300027207 */ /* 0x000fe40000000000 */
[----:B------:R-:W-:-:S05]  /*2650*/  @P1 LOP3.LUT R11, R9, 0x80000, RZ, 0xfc, !PT ;  /* 0x00080000090b1812 */ /* 0x000fca00078efcff */
[----:B------:R-:W-:-:S06]  /*2660*/  IMAD.MOV.U32 R3, RZ, RZ, R11 ;  /* 0x000000ffff037224 */ /* 0x000fcc00078e000b */
[----:B------:R-:W-:-:S14]  /*2670*/  DSETP.GT.AND P0, PT, R2, 4.50359962737049600000e+15, PT ;  /* 0x433000000200742a */ /* 0x000fdc0003f04000 */
[----:B------:R-:W-:Y:S05]  /*2680*/  @!P0 BRA `(.L_x_10039) ;  /* 0x0000005800d08947 */ /* 0x000fea0003800000 */
[----:B------:R-:W-:Y:S01]  /*2690*/  ISETP.GE.AND P0, PT, R7, RZ, PT ;  /* 0x000000ff0700720c */ /* 0x000fe20003f06270 */
[----:B------:R-:W-:-:S12]  /*26a0*/  BSSY.RECONVERGENT B2, `(.L_x_10040) ;  /* 0x00005aa000027945 */ /* 0x000fd80003800200 */
[----:B------:R-:W-:Y:S05]  /*26b0*/  @!P0 BRA `(.L_x_10041) ;  /* 0x0000002800f48947 */ /* 0x000fea0003800000 */
[----:B------:R-:W-:Y:S01]  /*26c0*/  DSETP.GEU.AND P1, PT, R24, R22, PT ;  /* 0x000000161800722a */ /* 0x000fe20003f2e000 */
[----:B------:R-:W-:Y:S01]  /*26d0*/  UMOV UR4, 0xffffffff ;  /* 0xffffffff00047882 */ /* 0x000fe20000000000 */
[----:B------:R-:W-:-:S04]  /*26e0*/  UMOV UR5, 0x7fdfffff ;  /* 0x7fdfffff00057882 */ /* 0x000fc80000000000 */
[----:B------:R-:W-:Y:S02]  /*26f0*/  FSEL R28, R22, R24, !P1 ;  /* 0x00000018161c7208 */ /* 0x000fe40004800000 */
[----:B------:R-:W-:Y:S02]  /*2700*/  FSEL R29, R23, R25, !P1 ;  /* 0x00000019171d7208 */ /* 0x000fe40004800000 */
[----:B------:R-:W-:Y:S02]  /*2710*/  FSEL R26, R24, R22, !P1 ;  /* 0x00000016181a7208 */ /* 0x000fe40004800000 */
[----:B------:R-:W-:Y:S02]  /*2720*/  FSEL R27, R25, R23, !P1 ;  /* 0x00000017191b7208 */ /* 0x000fe40004800000 */
[----:B------:R-:W-:-:S14]  /*2730*/  DSETP.GT.AND P0, PT, R28, UR4, PT ;  /* 0x000000041c007e2a */ /* 0x000fdc000bf04000 */
[----:B------:R-:W-:Y:S05]  /*2740*/  @!P0 BRA `(.L_x_10042) ;  /* 0x00000010005c8947 */ /* 0x000fea0003800000 */
[----:B------:R-:W0:Y:S01]  /*2750*/  MUFU.RCP64H R3, 2.718280792236328125 ;  /* 0x4005bf0a00037908 */ /* 0x000e220000001800 */
[----:B------:R-:W-:Y:S01]  /*2760*/  IMAD.MOV.U32 R10, RZ, RZ, -0x74eba897 ;  /* 0x8b145769ff0a7424 */ /* 0x000fe200078e00ff */
[----:B------:R-:W-:Y:S01]  /*2770*/  MOV R11, 0x4005bf0a ;  /* 0x4005bf0a000b7802 */ /* 0x000fe20000000f00 */
[----:B------:R-:W-:Y:S01]  /*2780*/  IMAD.MOV.U32 R2, RZ, RZ, 0x1 ;  /* 0x00000001ff027424 */ /* 0x000fe200078e00ff */
[----:B------:R-:W-:Y:S01]  /*2790*/  FSETP.GEU.AND P1, PT, |R7|, 6.5827683646048100446e-37, PT ;  /* 0x036000000700780b */ /* 0x000fe20003f2e200 */
[----:B------:R-:W-:Y:S04]  /*27a0*/  BSSY.RECONVERGENT B3, `(.L_x_10043) ;  /* 0x0000014000037945 */ /* 0x000fe80003800200 */
[----:B0-----:R-:W-:-:S08]  /*27b0*/  DFMA R8, R2, -R10, 1 ;  /* 0x3ff000000208742b */ /* 0x001fd0000000080a */
[----:B------:R-:W-:-:S08]  /*27c0*/  DFMA R8, R8, R8, R8 ;  /* 0x000000080808722b */ /* 0x000fd00000000008 */
[----:B------:R-:W-:-:S08]  /*27d0*/  DFMA R8, R2, R8, R2 ;  /* 0x000000080208722b */ /* 0x000fd00000000002 */
[----:B------:R-:W-:-:S08]  /*27e0*/  DFMA R2, R8, -R10, 1 ;  /* 0x3ff000000802742b */ /* 0x000fd0000000080a */
[----:B------:R-:W-:-:S08]  /*27f0*/  DFMA R2, R8, R2, R8 ;  /* 0x000000020802722b */ /* 0x000fd00000000008 */
[----:B------:R-:W-:-:S08]  /*2800*/  DMUL R8, R6, R2 ;  /* 0x0000000206087228 */ /* 0x000fd00000000000 */
[----:B------:R-:W-:-:S08]  /*2810*/  DFMA R10, R8, -R10, R6 ;  /* 0x8000000a080a722b */ /* 0x000fd00000000006 */
[----:B------:R-:W-:-:S10]  /*2820*/  DFMA R2, R2, R10, R8 ;  /* 0x0000000a0202722b */ /* 0x000fd40000000008 */
[----:B------:R-:W-:-:S05]  /*2830*/  FFMA R0, RZ, 2.0897850990295410156, R3 ;  /* 0x4005bf0aff007823 */ /* 0x000fca0000000003 */
[----:B------:R-:W-:-:S13]  /*2840*/  FSETP.GT.AND P0, PT, |R0|, 1.469367938527859385e-39, PT ;  /* 0x001000000000780b */ /* 0x000fda0003f04200 */
[----:B------:R-:W-:Y:S05]  /*2850*/  @P0 BRA P1, `(.L_x_10044) ;  /* 0x0000000000200947 */ /* 0x000fea0000800000 */
[----:B------:R-:W-:Y:S01]  /*2860*/  IMAD.MOV.U32 R12, RZ, RZ, R6 ;  /* 0x000000ffff0c7224 */ /* 0x000fe200078e0006 */
[----:B------:R-:W-:Y:S01]  /*2870*/  MOV R0, 0x28c0 ;  /* 0x000028c000007802 */ /* 0x000fe20000000f00 */
[----:B------:R-:W-:Y:S02]  /*2880*/  IMAD.MOV.U32 R13, RZ, RZ, R7 ;  /* 0x000000ffff0d7224 */ /* 0x000fe400078e0007 */
[----:B------:R-:W-:Y:S02]  /*2890*/  IMAD.MOV.U32 R8, RZ, RZ, -0x74eba897 ;  /* 0x8b145769ff087424 */ /* 0x000fe400078e00ff */
[----:B------:R-:W-:-:S07]  /*28a0*/  IMAD.MOV.U32 R9, RZ, RZ, 0x4005bf0a ;  /* 0x4005bf0aff097424 */ /* 0x000fce00078e00ff */
[----:B------:R-:W-:Y:S05]  /*28b0*/  CALL.REL.NOINC `($__internal_14_$__cuda_sm20_div_rn_f64_full) ;  /* 0x0000034c00dc7944 */ /* 0x000fea0003c00000 */
[----:B------:R-:W-:Y:S01]  /*28c0*/  MOV R2, R20 ;  /* 0x0000001400027202 */ /* 0x000fe20000000f00 */
[----:B------:R-:W-:-:S07]  /*28d0*/  IMAD.MOV.U32 R3, RZ, RZ, R21 ;  /* 0x000000ffff037224 */ /* 0x000fce00078e0015 */
.L_x_10044:
[----:B------:R-:W-:Y:S05]  /*28e0*/  BSYNC.RECONVERGENT B3 ;  /* 0x0000000000037941 */ /* 0x000fea0003800200 */
.L_x_10043:
[----:B------:R-:W0:Y:S01]  /*28f0*/  MUFU.RCP64H R9, 2.718280792236328125 ;  /* 0x4005bf0a00097908 */ /* 0x000e220000001800 */
[----:B------:R-:W-:Y:S01]  /*2900*/  IMAD.MOV.U32 R10, RZ, RZ, -0x74eba897 ;  /* 0x8b145769ff0a7424 */ /* 0x000fe200078e00ff */
[----:B------:R-:W-:Y:S01]  /*2910*/  FSETP.GEU.AND P1, PT, |R5|, 6.5827683646048100446e-37, PT ;  /* 0x036000000500780b */ /* 0x000fe20003f2e200 */
[----:B------:R-:W-:Y:S01]  /*2920*/  IMAD.MOV.U32 R11, RZ, RZ, 0x4005bf0a ;  /* 0x4005bf0aff0b7424 */ /* 0x000fe200078e00ff */
[----:B------:R-:W-:Y:S01]  /*2930*/  BSSY.RECONVERGENT B3, `(.L_x_10045) ;  /* 0x0000013000037945 */ /* 0x000fe20003800200 */
[----:B------:R-:W-:-:S06]  /*2940*/  IMAD.MOV.U32 R8, RZ, RZ, 0x1 ;  /* 0x00000001ff087424 */ /* 0x000fcc00078e00ff */
        /* <DEDUP_REMOVED lines=12> */
[----:B------:R-:W-:Y:S01]  /*2a10*/  MOV R13, R5 ;  /* 0x00000005000d7202 */ /* 0x000fe20000000f00 */
[----:B------:R-:W-:Y:S01]  /*2a20*/  IMAD.MOV.U32 R8, RZ, RZ, -0x74eba897 ;  /* 0x8b145769ff087424 */ /* 0x000fe200078e00ff */
[----:B------:R-:W-:Y:S01]  /*2a30*/  MOV R0, 0x2a60 ;  /* 0x00002a6000007802 */ /* 0x000fe20000000f00 */
[----:B------:R-:W-:-:S07]  /*2a40*/  IMAD.MOV.U32 R9, RZ, RZ, 0x4005bf0a ;  /* 0x4005bf0aff097424 */ /* 0x000fce00078e00ff */
[----:B------:R-:W-:Y:S05]  /*2a50*/  CALL.REL.NOINC `($__internal_14_$__cuda_sm20_div_rn_f64_full) ;  /* 0x0000034c00747944 */ /* 0x000fea0003c00000 */
.L_x_10046:
[----:B------:R-:W-:Y:S05]  /*2a60*/  BSYNC.RECONVERGENT B3 ;  /* 0x0000000000037941 */ /* 0x000fea0003800200 */
.L_x_10045:
[----:B------:R-:W-:Y:S01]  /*2a70*/  DADD R10, -RZ, |R2| ;  /* 0x00000000ff0a7229 */ /* 0x000fe20000000502 */
[----:B------:R-:W-:Y:S01]  /*2a80*/  UMOV UR4, 0xffffffff ;  /* 0xffffffff00047882 */ /* 0x000fe20000000000 */
[----:B------:R-:W-:Y:S01]  /*2a90*/  DADD R12, -RZ, |R20| ;  /* 0x00000000ff0c7229 */ /* 0x000fe20000000514 */
[----:B------:R-:W-:Y:S01]  /*2aa0*/  IMAD.MOV.U32 R2, RZ, RZ, RZ ;  /* 0x000000ffff027224 */ /* 0x000fe200078e00ff */
[----:B------:R-:W-:Y:S01]  /*2ab0*/  UMOV UR5, 0x7fefffff ;  /* 0x7fefffff00057882 */ /* 0x000fe20000000000 */
[----:B------:R-:W-:Y:S01]  /*2ac0*/  IMAD.MOV.U32 R14, RZ, RZ, 0x0 ;  /* 0x00000000ff0e7424 */ /* 0x000fe200078e00ff */
[----:B------:R-:W-:Y:S01]  /*2ad0*/  UMOV UR6, UR5 ;  /* 0x0000000500067c82 */ /* 0x000fe20008000000 */
[----:B------:R-:W-:Y:S01]  /*2ae0*/  IMAD.MOV.U32 R15, RZ, RZ, 0x3fd80000 ;  /* 0x3fd80000ff0f7424 */ /* 0x000fe200078e00ff */
[----:B------:R-:W-:Y:S04]  /*2af0*/  BSSY.RECONVERGENT B0, `(.L_x_10047) ;  /* 0x0000078000007945 */ /* 0x000fe80003800200 */
[----:B------:R-:W-:-:S02]  /*2b00*/  ISETP.GT.U32.AND P1, PT, R10, R12, PT ;  /* 0x0000000c0a00720c */ /* 0x000fc40003f24070 */
[----:B------:R-:W-:Y:S02]  /*2b10*/  ISETP.LT.U32.AND P0, PT, R12, R10, PT ;  /* 0x0000000a0c00720c */ /* 0x000fe40003f01070 */
[----:B------:R-:W-:Y:S02]  /*2b20*/  ISETP.GT.U32.AND.EX P1, PT, R11, R13, PT, P1 ;  /* 0x0000000d0b00720c */ /* 0x000fe40003f24110 */
[----:B------:R-:W-:Y:S02]  /*2b30*/  ISETP.LT.U32.AND.EX P0, PT, R13, R11, PT, P0 ;  /* 0x0000000b0d00720c */ /* 0x000fe40003f01100 */
[----:B------:R-:W-:Y:S02]  /*2b40*/  SEL R21, R11, R13, P1 ;  /* 0x0000000d0b157207 */ /* 0x000fe40000800000 */
[----:B------:R-:W-:Y:S02]  /*2b50*/  SEL R30, R13, R11, P0 ;  /* 0x0000000b0d1e7207 */ /* 0x000fe40000000000 */
[----:B------:R-:W-:-:S02]  /*2b60*/  LOP3.LUT R0, R21, 0xffc00000, RZ, 0xc0, !PT ;  /* 0xffc0000015007812 */ /* 0x000fc400078ec0ff */
[----:B------:R-:W-:Y:S01]  /*2b70*/  SEL R18, R12, R10, P0 ;  /* 0x0000000a0c127207 */ /* 0x000fe20000000000 */
[----:B------:R-:W-:Y:S01]  /*2b80*/  IMAD.MOV.U32 R19, RZ, RZ, R30 ;  /* 0x000000ffff137224 */ /* 0x000fe200078e001e */
[----:B------:R-:W-:Y:S02]  /*2b90*/  LOP3.LUT R3, R0, 0x7fd00000, RZ, 0x3c, !PT ;  /* 0x7fd0000000037812 */ /* 0x000fe400078e3cff */
[----:B------:R-:W-:Y:S01]  /*2ba0*/  SEL R20, R10, R12, P1 ;  /* 0x0000000c0a147207 */ /* 0x000fe20000800000 */
[----:B------:R-:W-:-:S03]  /*2bb0*/  IMAD.U32 R10, RZ, RZ, UR6 ;  /* 0x00000006ff0a7e24 */ /* 0x000fc6000f8e00ff */
[C---:B------:R-:W-:Y:S02]  /*2bc0*/  DMUL R8, R2.reuse, R18 ;  /* 0x0000001202087228 */ /* 0x040fe40000000000 */
[----:B------:R-:W-:-:S06]  /*2bd0*/  DMUL R2, R2, R20 ;  /* 0x0000001402027228 */ /* 0x000fcc0000000000 */
[----:B------:R-:W-:-:S08]  /*2be0*/  DMUL R8, R8, R8 ;  /* 0x0000000808087228 */ /* 0x000fd00000000000 */
[----:B------:R-:W-:-:S08]  /*2bf0*/  DFMA R8, R2, R2, R8 ;  /* 0x000000020208722b */ /* 0x000fd00000000008 */
[----:B------:R-:W-:Y:S02]  /*2c00*/  DSETP.MIN.AND P0, P1, R8, UR4, PT ;  /* 0x0000000408007e2a */ /* 0x000fe4000b900000 */
[----:B------:R-:W-:-:S04]  /*2c10*/  MOV R2, R9 ;  /* 0x0000000900027202 */ /* 0x000fc80000000f00 */
[----:B------:R-:W-:Y:S01]  /*2c20*/  FSEL R3, R2, UR6, P0 ;  /* 0x0000000602037c08 */ /* 0x000fe20008000000 */
[----:B------:R-:W-:-:S05]  /*2c30*/  IMAD.MOV.U32 R2, RZ, RZ, R8 ;  /* 0x000000ffff027224 */ /* 0x000fca00078e0008 */
[----:B------:R-:W-:Y:S01]  /*2c40*/  SEL R2, R2, UR4, P0 ;  /* 0x0000000402027c07 */ /* 0x000fe20008000000 */
[----:B------:R-:W-:Y:S01]  /*2c50*/  DSETP.NEU.AND P0, PT, R18, RZ, PT ;  /* 0x000000ff1200722a */ /* 0x000fe20003f0d000 */
[----:B------:R-:W-:Y:S01]  /*2c60*/  @P1 LOP3.LUT R3, R10, 0x80000, RZ, 0xfc, !PT ;  /* 0x000800000a031812 */ /* 0x000fe200078efcff */
[----:B------:R-:W-:Y:S01]  /*2c70*/  IMAD.MOV.U32 R10, RZ, RZ, RZ ;  /* 0x000000ffff0a7224 */ /* 0x000fe200078e00ff */
[----:B------:R-:W-:Y:S02]  /*2c80*/  ISETP.GE.U32.AND P1, PT, R30, 0x7ff00000, PT ;  /* 0x7ff000001e00780c */ /* 0x000fe40003f26070 */
[----:B------:R-:W0:Y:S03]  /*2c90*/  MUFU.RSQ64H R11, R3 ;  /* 0x00000003000b7308 */ /* 0x000e260000001c00 */
[----:B0-----:R-:W-:-:S08]  /*2ca0*/  DMUL R12, R10, R10 ;  /* 0x0000000a0a0c7228 */ /* 0x001fd00000000000 */
[----:B------:R-:W-:-:S08]  /*2cb0*/  DFMA R12, R2, -R12, 1 ;  /* 0x3ff00000020c742b */ /* 0x000fd0000000080c */
[----:B------:R-:W-:Y:S02]  /*2cc0*/  DFMA R14, R12, R14, 0.5 ;  /* 0x3fe000000c0e742b */ /* 0x000fe4000000000e */
[----:B------:R-:W-:-:S08]  /*2cd0*/  DMUL R12, R10, R12 ;  /* 0x0000000c0a0c7228 */ /* 0x000fd00000000000 */
[----:B------:R-:W-:-:S08]  /*2ce0*/  DFMA R12, R14, R12, R10 ;  /* 0x0000000c0e0c722b */ /* 0x000fd0000000000a */
[----:B------:R-:W-:Y:S01]  /*2cf0*/  DMUL R12, R8, R12 ;  /* 0x0000000c080c7228 */ /* 0x000fe20000000000 */
[----:B------:R-:W-:Y:S01]  /*2d00*/  LOP3.LUT R9, R0, 0x100000, RZ, 0xfc, !PT ;  /* 0x0010000000097812 */ /* 0x000fe200078efcff */
[----:B------:R-:W-:-:S06]  /*2d10*/  IMAD.MOV.U32 R8, RZ, RZ, RZ ;  /* 0x000000ffff087224 */ /* 0x000fcc00078e00ff */
[----:B------:R-:W-:-:S10]  /*2d20*/  DMUL R12, R12, R8 ;  /* 0x000000080c0c7228 */ /* 0x000fd40000000000 */
[----:B------:R-:W-:Y:S01]  /*2d30*/  @!P1 FSEL R30, R21, R13, !P0 ;  /* 0x0000000d151e9208 */ /* 0x000fe20004000000 */
[----:B------:R-:W-:Y:S01]  /*2d40*/  IMAD.MOV.U32 R21, RZ, RZ, -0x3ff ;  /* 0xfffffc01ff157424 */ /* 0x000fe200078e00ff */
[----:B------:R-:W-:Y:S02]  /*2d50*/  @!P1 FSEL R18, R20, R12, !P0 ;  /* 0x0000000c14129208 */ /* 0x000fe40004000000 */
[----:B------:R-:W-:Y:S01]  /*2d60*/  ISETP.GT.AND P2, PT, R30, 0xfffff, PT ;  /* 0x000fffff1e00780c */ /* 0x000fe20003f44270 */
[----:B------:R-:W-:Y:S01]  /*2d70*/  IMAD.MOV.U32 R3, RZ, RZ, R30 ;  /* 0x000000ffff037224 */ /* 0x000fe200078e001e */
[----:B------:R-:W-:-:S11]  /*2d80*/  MOV R2, R18 ;  /* 0x0000001200027202 */ /* 0x000fd60000000f00 */
[----:B------:R-:W-:Y:S01]  /*2d90*/  @!P2 DMUL R2, R2, 1.80143985094819840000e+16 ;  /* 0x435000000202a828 */ /* 0x000fe20000000000 */
[----:B------:R-:W-:-:S09]  /*2da0*/  @!P2 IMAD.MOV.U32 R21, RZ, RZ, -0x435 ;  /* 0xfffffbcbff15a424 */ /* 0x000fd200078e00ff */
[----:B------:R-:W-:Y:S01]  /*2db0*/  @!P2 IMAD.MOV.U32 R30, RZ, RZ, R3 ;  /* 0x000000ffff1ea224 */ /* 0x000fe200078e0003 */
[----:B------:R-:W-:-:S03]  /*2dc0*/  @!P2 MOV R18, R2 ;  /* 0x000000020012a202 */ /* 0x000fc60000000f00 */
[----:B------:R-:W-:-:S05]  /*2dd0*/  VIADD R0, R30, 0xffffffff ;  /* 0xffffffff1e007836 */ /* 0x000fca0000000000 */
[----:B------:R-:W-:-:S13]  /*2de0*/  ISETP.GT.U32.AND P0, PT, R0, 0x7feffffe, PT ;  /* 0x7feffffe0000780c */ /* 0x000fda0003f04070 */
[----:B------:R-:W-:Y:S05]  /*2df0*/  @P0 BRA `(.L_x_10048) ;  /* 0x0000000400040947 */ /* 0x000fea0003800000 */
[----:B------:R-:W-:Y:S01]  /*2e00*/  LOP3.LUT R0, R30, 0xfffff, RZ, 0xc0, !PT ;  /* 0x000fffff1e007812 */ /* 0x000fe200078ec0ff */
[----:B------:R-:W-:Y:S01]  /*2e10*/  IMAD.MOV.U32 R2, RZ, RZ, R18 ;  /* 0x000000ffff027224 */ /* 0x000fe200078e0012 */
[----:B------:R-:W-:Y:S01]  /*2e20*/  MOV R19, 0x3ed0ee25 ;  /* 0x3ed0ee2500137802 */ /* 0x000fe20000000f00 */
[----:B------:R-:W-:Y:S01]  /*2e30*/  IMAD.MOV.U32 R10, RZ, RZ, RZ ;  /* 0x000000ffff0a7224 */ /* 0x000fe200078e00ff */
[----:B------:R-:W-:Y:S01]  /*2e40*/  LOP3.LUT R3, R0, 0x3ff00000, RZ, 0xfc, !PT ;  /* 0x3ff0000000037812 */ /* 0x000fe200078efcff */
[----:B------:R-:W-:Y:S01]  /*2e50*/  IMAD.MOV.U32 R18, RZ, RZ, -0x748574fc ;  /* 0x8b7a8b04ff127424 */ /* 0x000fe200078e00ff */
[----:B------:R-:W-:Y:S01]  /*2e60*/  UMOV UR4, 0x3ae80f1e ;  /* 0x3ae80f1e00047882 */ /* 0x000fe20000000000 */
[----:B------:R-:W-:Y:S01]  /*2e70*/  UMOV UR5, 0x3eb1380b ;  /* 0x3eb1380b00057882 */ /* 0x000fe20000000000 */
[----:B------:R-:W-:Y:S01]  /*2e80*/  ISETP.GE.U32.AND P0, PT, R3, 0x3ff6a09f, PT ;  /* 0x3ff6a09f0300780c */ /* 0x000fe20003f06070 */
[----:B------:R-:W-:Y:S01]  /*2e90*/  UMOV UR6, 0x80000000 ;  /* 0x8000000000067882 */ /* 0x000fe20000000000 */
[----:B------:R-:W-:Y:S01]  /*2ea0*/  LEA.HI R21, R30, R21, RZ, 0xc ;  /* 0x000000151e157211 */ /* 0x000fe200078f60ff */
[----:B------:R-:W-:-:S10]  /*2eb0*/  UMOV UR7, 0x43300000 ;  /* 0x4330000000077882 */ /* 0x000fd40000000000 */
[----:B------:R-:W-:Y:S02]  /*2ec0*/  @P0 VIADD R9, R3, 0xfff00000 ;  /* 0xfff0000003090836 */ /* 0x000fe40000000000 */
[----:B------:R-:W-:Y:S02]  /*2ed0*/  @P0 VIADD R21, R21, 0x1 ;  /* 0x0000000115150836 */ /* 0x000fe40000000000 */
[----:B------:R-:W-:-:S03]  /*2ee0*/  @P0 IMAD.MOV.U32 R3, RZ, RZ, R9 ;  /* 0x000000ffff030224 */ /* 0x000fc600078e0009 */
[----:B------:R-:W-:Y:S01]  /*2ef0*/  LOP3.LUT R20, R21, 0x80000000, RZ, 0x3c, !PT ;  /* 0x8000000015147812 */ /* 0x000fe200078e3cff */
[----:B------:R-:W-:Y:S02]  /*2f00*/  IMAD.MOV.U32 R21, RZ, RZ, 0x43300000 ;  /* 0x43300000ff157424 */ /* 0x000fe400078e00ff */
[C---:B------:R-:W-:Y:S02]  /*2f10*/  DADD R8, R2.reuse, 1 ;  /* 0x3ff0000002087429 */ /* 0x040fe40000000000 */
[----:B------:R-:W-:Y:S02]  /*2f20*/  DADD R2, R2, -1 ;  /* 0xbff0000002027429 */ /* 0x000fe40000000000 */
[----:B------:R-:W-:Y:S01]  /*2f30*/  DADD R20, R20, -UR6 ;  /* 0x8000000614147e29 */ /* 0x000fe20008000000 */
[----:B------:R-:W-:Y:S01]  /*2f40*/  UMOV UR6, 0xfefa39ef ;  /* 0xfefa39ef00067882 */ /* 0x000fe20000000000 */
[----:B------:R-:W0:Y:S01]  /*2f50*/  MUFU.RCP64H R11, R9 ;  /* 0x00000009000b7308 */ /* 0x000e220000001800 */
[----:B------:R-:W-:Y:S01]  /*2f60*/  UMOV UR7, 0x3fe62e42 ;  /* 0x3fe62e4200077882 */ /* 0x000fe20000000000 */
[----:B0-----:R-:W-:-:S08]  /*2f70*/  DFMA R12, -R8, R10, 1 ;  /* 0x3ff00000080c742b */ /* 0x001fd0000000010a */
[----:B------:R-:W-:-:S08]  /*2f80*/  DFMA R12, R12, R12, R12 ;  /* 0x0000000c0c0c722b */ /* 0x000fd0000000000c */
[----:B------:R-:W-:-:S08]  /*2f90*/  DFMA R12, R10, R12, R10 ;  /* 0x0000000c0a0c722b */ /* 0x000fd0000000000a */
[----:B------:R-:W-:-:S08]  /*2fa0*/  DMUL R10, R2, R12 ;  /* 0x0000000c020a7228 */ /* 0x000fd00000000000 */
[----:B------:R-:W-:-:S08]  /*2fb0*/  DFMA R10, R2, R12, R10 ;  /* 0x0000000c020a722b */ /* 0x000fd0000000000a */
[----:B------:R-:W-:-:S08]  /*2fc0*/  DMUL R14, R10, R10 ;  /* 0x0000000a0a0e7228 */ /* 0x000fd00000000000 */
[----:B------:R-:W-:Y:S01]  /*2fd0*/  DFMA R8, R14, UR4, R18 ;  /* 0x000000040e087c2b */ /* 0x000fe20008000012 */
[----:B------:R-:W-:Y:S01]  /*2fe0*/  UMOV UR4, 0x9f02676f ;  /* 0x9f02676f00047882 */ /* 0x000fe20000000000 */
[----:B------:R-:W-:Y:S01]  /*2ff0*/  UMOV UR5, 0x3ef3b266 ;  /* 0x3ef3b26600057882 */ /* 0x000fe20000000000 */
[----:B------:R-:W-:-:S05]  /*3000*/  DADD R18, R2, -R10 ;  /* 0x0000000002127229 */ /* 0x000fca000000080a */
[----:B------:R-:W-:Y:S01]  /*3010*/  DFMA R8, R14, R8, UR4 ;  /* 0x000000040e087e2b */ /* 0x000fe20008000008 */
[----:B------:R-:W-:Y:S01]  /*3020*/  UMOV UR4, 0xa9ab0956 ;  /* 0xa9ab095600047882 */ /* 0x000fe20000000000 */
[----:B------:R-:W-:Y:S01]  /*3030*/  UMOV UR5, 0x3f1745cb ;  /* 0x3f1745cb00057882 */ /* 0x000fe20000000000 */
[----:B------:R-:W-:-:S05]  /*3040*/  DADD R18, R18, R18 ;  /* 0x0000000012127229 */ /* 0x000fca0000000012 */
[----:B------:R-:W-:Y:S01]  /*3050*/  DFMA R8, R14, R8, UR4 ;  /* 0x000000040e087e2b */ /* 0x000fe20008000008 */
[----:B------:R-:W-:Y:S01]  /*3060*/  UMOV UR4, 0x2d1b5154 ;  /* 0x2d1b515400047882 */ /* 0x000fe20000000000 */
[----:B------:R-:W-:Y:S01]  /*3070*/  UMOV UR5, 0x3f3c71c7 ;  /* 0x3f3c71c700057882 */ /* 0x000fe20000000000 */
[----:B------:R-:W-:Y:S02]  /*3080*/  DFMA R18, R2, -R10, R18 ;  /* 0x8000000a0212722b */ /* 0x000fe40000000012 */
[----:B------:R-:W-:-:S03]  /*3090*/  DFMA R2, R20, UR6, R10 ;  /* 0x0000000614027c2b */ /* 0x000fc6000800000a */
[----:B------:R-:W-:Y:S01]  /*30a0*/  DFMA R8, R14, R8, UR4 ;  /* 0x000000040e087e2b */ /* 0x000fe20008000008 */
[----:B------:R-:W-:Y:S01]  /*30b0*/  UMOV UR4, 0x923be72d ;  /* 0x923be72d00047882 */ /* 0x000fe20000000000 */
[----:B------:R-:W-:Y:S01]  /*30c0*/  UMOV UR5, 0x3f624924 ;  /* 0x3f62492400057882 */ /* 0x000fe20000000000 */
[----:B------:R-:W-:-:S05]  /*30d0*/  DMUL R18, R12, R18 ;  /* 0x000000120c127228 */ /* 0x000fca0000000000 */
        /* <DEDUP_REMOVED lines=8> */
[----:B------:R-:W-:Y:S02]  /*3160*/  UMOV UR5, 0x3fe62e42 ;  /* 0x3fe62e4200057882 */ /* 0x000fe40000000000 */
[----:B------:R-:W-:Y:S01]  /*3170*/  DFMA R30, R20, -UR4, R2 ;  /* 0x80000004141e7c2b */ /* 0x000fe20008000002 */
[----:B------:R-:W-:Y:S01]  /*3180*/  UMOV UR4, 0x3b39803f ;  /* 0x3b39803f00047882 */ /* 0x000fe20000000000 */
[----:B------:R-:W-:Y:S02]  /*3190*/  UMOV UR5, 0x3c7abc9e ;  /* 0x3c7abc9e00057882 */ /* 0x000fe40000000000 */
[----:B------:R-:W-:-:S04]  /*31a0*/  DMUL R8, R14, R8 ;  /* 0x000000080e087228 */ /* 0x000fc80000000000 */
[----:B------:R-:W-:-:S04]  /*31b0*/  DADD R30, -R10, R30 ;  /* 0x000000000a1e7229 */ /* 0x000fc8000000011e */
[----:B------:R-:W-:-:S08]  /*31c0*/  DFMA R8, R10, R8, R18 ;  /* 0x000000080a08722b */ /* 0x000fd00000000012 */
[----:B------:R-:W-:-:S08]  /*31d0*/  DADD R8, R8, -R30 ;  /* 0x0000000008087229 */ /* 0x000fd0000000081e */
[----:B------:R-:W-:-:S08]  /*31e0*/  DFMA R8, R20, UR4, R8 ;  /* 0x0000000414087c2b */ /* 0x000fd00008000008 */
[----:B------:R-:W-:Y:S01]  /*31f0*/  DADD R2, R2, R8 ;  /* 0x0000000002027229 */ /* 0x000fe20000000008 */
[----:B------:R-:W-:Y:S10]  /*3200*/  BRA `(.L_x_10049) ;  /* 0x0000000000187947 */ /* 0x000ff40003800000 */
.L_x_10048:
[----:B------:R-:W-:Y:S01]  /*3210*/  IMAD.MOV.U32 R8, RZ, RZ, 0x0 ;  /* 0x00000000ff087424 */ /* 0x000fe200078e00ff */
[----:B------:R-:W-:Y:S01]  /*3220*/  LOP3.LUT P0, RZ, R3, 0x7fffffff, RZ, 0xc0, !PT ;  /* 0x7fffffff03ff7812 */ /* 0x000fe2000780c0ff */
[----:B------:R-:W-:-:S06]  /*3230*/  IMAD.MOV.U32 R9, RZ, RZ, 0x7ff00000 ;  /* 0x7ff00000ff097424 */ /* 0x000fcc00078e00ff */
[----:B------:R-:W-:-:S10]  /*3240*/  DFMA R8, R2, R8, +INF ;  /* 0x7ff000000208742b */ /* 0x000fd40000000008 */
[----:B------:R-:W-:Y:S02]  /*3250*/  FSEL R2, R8, RZ, P0 ;  /* 0x000000ff08027208 */ /* 0x000fe40000000000 */
[----:B------:R-:W-:-:S07]  /*3260*/  FSEL R3, R9, -QNAN , P0 ;  /* 0xfff0000009037808 */ /* 0x000fce0000000000 */
.L_x_10049:
[----:B------:R-:W-:Y:S05]  /*3270*/  BSYNC.RECONVERGENT B0 ;  /* 0x0000000000007941 */ /* 0x000fea0003800200 */
.L_x_10047:
[----:B------:R-:W0:Y:S01]  /*3280*/  MUFU.RCP64H R9, R29 ;  /* 0x0000001d00097308 */ /* 0x000e220000001800 */
[----:B------:R-:W-:Y:S01]  /*3290*/  IMAD.MOV.U32 R8, RZ, RZ, 0x1 ;  /* 0x00000001ff087424 */ /* 0x000fe200078e00ff */
[----:B------:R-:W-:Y:S01]  /*32a0*/  FSETP.GEU.AND P2, PT, |R27|, 6.5827683646048100446e-37, PT ;  /* 0x036000001b00780b */ /* 0x000fe20003f4e200 */
[----:B------:R-:W-:Y:S01]  /*32b0*/  BSSY.RECONVERGENT B3, `(.L_x_10050) ;  /* 0x0000014000037945 */ /* 0x000fe20003800200 */
[----:B------:R-:W-:Y:S02]  /*32c0*/  DSETP.GEU.AND P1, PT, R24, R22, PT ;  /* 0x000000161800722a */ /* 0x000fe40003f2e000 */
[----:B------:R-:W-:Y:S02]  /*32d0*/  DADD R2, R2, 1 ;  /* 0x3ff0000002027429 */ /* 0x000fe40000000000 */
[----:B0-----:R-:W-:-:S08]  /*32e0*/  DFMA R10, -R28, R8, 1 ;  /* 0x3ff000001c0a742b */ /* 0x001fd00000000108 */
[----:B------:R-:W-:-:S08]  /*32f0*/  DFMA R10, R10, R10, R10 ;  /* 0x0000000a0a0a722b */ /* 0x000fd0000000000a */
[----:B------:R-:W-:-:S08]  /*3300*/  DFMA R10, R8, R10, R8 ;  /* 0x0000000a080a722b */ /* 0x000fd00000000008 */
[----:B------:R-:W-:-:S08]  /*3310*/  DFMA R8, -R28, R10, 1 ;  /* 0x3ff000001c08742b */ /* 0x000fd0000000010a */
[----:B------:R-:W-:-:S08]  /*3320*/  DFMA R8, R10, R8, R10 ;  /* 0x000000080a08722b */ /* 0x000fd0000000000a */
[----:B------:R-:W-:-:S08]  /*3330*/  DMUL R20, R26, R8 ;  /* 0x000000081a147228 */ /* 0x000fd00000000000 */
[----:B------:R-:W-:-:S08]  /*3340*/  DFMA R10, -R28, R20, R26 ;  /* 0x000000141c0a722b */ /* 0x000fd0000000011a */
[----:B------:R-:W-:-:S10]  /*3350*/  DFMA R20, R8, R10, R20 ;  /* 0x0000000a0814722b */ /* 0x000fd40000000014 */
[----:B------:R-:W-:-:S05]  /*3360*/  FFMA R0, RZ, R29, R21 ;  /* 0x0000001dff007223 */ /* 0x000fca0000000015 */
[----:B------:R-:W-:-:S13]  /*3370*/  FSETP.GT.AND P0, PT, |R0|, 1.469367938527859385e-39, PT ;  /* 0x001000000000780b */ /* 0x000fda0003f04200 */
[----:B------:R-:W-:Y:S05]  /*3380*/  @P0 BRA P2, `(.L_x_10051) ;  /* 0x0000000000180947 */ /* 0x000fea0001000000 */
[----:B------:R-:W-:Y:S01]  /*3390*/  MOV R12, R26 ;  /* 0x0000001a000c7202 */ /* 0x000fe20000000f00 */
[----:B------:R-:W-:Y:S01]  /*33a0*/  IMAD.MOV.U32 R13, RZ, RZ, R27 ;  /* 0x000000ffff0d7224 */ /* 0x000fe200078e001b */
[----:B------:R-:W-:Y:S01]  /*33b0*/  MOV R0, 0x33f0 ;  /* 0x000033f000007802 */ /* 0x000fe20000000f00 */
[----:B------:R-:W-:Y:S02]  /*33c0*/  IMAD.MOV.U32 R8, RZ, RZ, R28 ;  /* 0x000000ffff087224 */ /* 0x000fe400078e001c */
[----:B------:R-:W-:-:S07]  /*33d0*/  IMAD.MOV.U32 R9, RZ, RZ, R29 ;  /* 0x000000ffff097224 */ /* 0x000fce00078e001d */
[----:B------:R-:W-:Y:S05]  /*33e0*/  CALL.REL.NOINC `($__internal_14_$__cuda_sm20_div_rn_f64_full) ;  /* 0x0000034400107944 */ /* 0x000fea0003c00000 */
.L_x_10051:
[----:B------:R-:W-:Y:S05]  /*33f0*/  BSYNC.RECONVERGENT B3 ;  /* 0x0000000000037941 */ /* 0x000fea0003800200 */
.L_x_10050:
[----:B------:R-:W-:Y:S01]  /*3400*/  DMUL R8, R20, R20 ;  /* 0x0000001414087228 */ /* 0x000fe20000000000 */
[----:B------:R-:W-:Y:S01]  /*3410*/  IMAD.MOV.U32 R10, RZ, RZ, -0x2449a4b7 ;  /* 0xdbb65b49ff0a7424 */ /* 0x000fe200078e00ff */
[----:B------:R-:W-:Y:S01]  /*3420*/  UMOV UR4, 0x2a25ff7e ;  /* 0x2a25ff7e00047882 */ /* 0x000fe20000000000 */
[----:B------:R-:W-:Y:S01]  /*3430*/  IMAD.MOV.U32 R11, RZ, RZ, 0x3f2d3b63 ;  /* 0x3f2d3b63ff0b7424 */ /* 0x000fe200078e00ff */
[----:B------:R-:W-:Y:S01]  /*3440*/  UMOV UR5, 0x3ef53e1d ;  /* 0x3ef53e1d00057882 */ /* 0x000fe20000000000 */
[C-C-:B------:R-:W-:Y:S02]  /*3450*/  DSETP.NEU.AND P0, PT, R24.reuse, R22.reuse, PT ;  /* 0x000000161800722a */ /* 0x140fe40003f0d000 */
[----:B------:R-:W-:Y:S02]  /*3460*/  DADD R22, R24, R22 ;  /* 0x0000000018167229 */ /* 0x000fe40000000016 */
[----:B------:R-:W-:Y:S01]  /*3470*/  DFMA R10, R8, -UR4, R10 ;  /* 0x80000004080a7c2b */ /* 0x000fe2000800000a */
[----:B------:R-:W-:Y:S01]  /*3480*/  UMOV UR4, 0x8dde082e ;  /* 0x8dde082e00047882 */ /* 0x000fe20000000000 */
[----:B------:R-:W-:Y:S01]  /*3490*/  UMOV UR5, 0x3f531278 ;  /* 0x3f53127800057882 */ /* 0x000fe20000000000 */
[----:B------:R-:W-:-:S05]  /*34a0*/  DSETP.NEU.AND P2, PT, R28, RZ, PT ;  /* 0x000000ff1c00722a */ /* 0x000fca0003f4d000 */
[----:B------:R-:W-:Y:S01]  /*34b0*/  DFMA R10, R8, R10, -UR4 ;  /* 0x80000004080a7e2b */ /* 0x000fe2000800000a */
        /* <DEDUP_REMOVED lines=50> */
[----:B------:R-:W-:-:S08]  /*37e0*/  DMUL R10, R8, R10 ;  /* 0x0000000a080a7228 */ /* 0x000fd00000000000 */
[----:B------:R-:W-:-:S08]  /*37f0*/  DFMA R10, R10, R20, R20 ;  /* 0x000000140a0a722b */ /* 0x000fd00000000014 */
[----:B------:R-:W-:-:S10]  /*3800*/  DADD R8, -R10, UR4 ;  /* 0x000000040a087e29 */ /* 0x000fd40008000100 */
[----:B------:R-:W-:Y:S02]  /*3810*/  FSEL R9, R9, R11, !P1 ;  /* 0x0000000b09097208 */ /* 0x000fe40004800000 */
[----:B------:R-:W-:Y:S02]  /*3820*/  FSEL R11, R8, R10, !P1 ;  /* 0x0000000a080b7208 */ /* 0x000fe40004800000 */
[----:B------:R-:W-:Y:S02]  /*3830*/  FSEL R9, R9, 1.8213495016098022461, P0 ;  /* 0x3fe921fb09097808 */ /* 0x000fe40000000000 */
[----:B------:R-:W-:Y:S01]  /*3840*/  FSEL R11, R11, 3.37028055040000000000e+12, P0 ;  /* 0x54442d180b0b7808 */ /* 0x000fe20000000000 */
[----:B------:R-:W-:Y:S01]  /*3850*/  DSETP.NAN.AND P0, PT, R22, R22, PT ;  /* 0x000000161600722a */ /* 0x000fe20003f08000 */
[----:B------:R-:W-:Y:S02]  /*3860*/  FSEL R9, R9, RZ, P2 ;  /* 0x000000ff09097208 */ /* 0x000fe40001000000 */
[----:B------:R-:W-:-:S02]  /*3870*/  FSEL R11, R11, RZ, P2 ;  /* 0x000000ff0b0b7208 */ /* 0x000fc40001000000 */
[----:B------:R-:W-:Y:S02]  /*3880*/  LOP3.LUT R9, R9, 0x80000000, R5, 0xb8, !PT ;  /* 0x8000000009097812 */ /* 0x000fe400078eb805 */
[----:B------:R-:W-:Y:S02]  /*3890*/  FSEL R8, R22, R11, P0 ;  /* 0x0000000b16087208 */ /* 0x000fe40000000000 */
[----:B------:R-:W-:Y:S01]  /*38a0*/  FSEL R9, R23, R9, P0 ;  /* 0x0000000917097208 */ /* 0x000fe20000000000 */
[----:B------:R-:W-:Y:S06]  /*38b0*/  BRA `(.L_x_10052) ;  /* 0x0000004800207947 */ /* 0x000fec0003800000 */
.L_x_10042:
[----:B------:R-:W-:Y:S02]  /*38c0*/  DSETP.GEU.AND P0, PT, R26, 1.4916681462400413487e-154, PT ;  /* 0x200000001a00742a */ /* 0x000fe40003f0e000 */
[----:B------:R-:W-:-:S14]  /*38d0*/  DSETP.LEU.AND P2, PT, R28, 5.9666725849601653946e-154, PT ;  /* 0x202000001c00742a */ /* 0x000fdc0003f4b000 */
[----:B------:R-:W-:Y:S05]  /*38e0*/  @P0 BRA P2, `(.L_x_10053) ;  /* 0x0000000c00840947 */ /* 0x000fea0001000000 */
[----:B------:R-:W-:Y:S01]  /*38f0*/  ISETP.GT.U32.AND P2, PT, R24, R22, PT ;  /* 0x000000161800720c */ /* 0x000fe20003f44070 */
[----:B------:R-:W-:Y:S01]  /*3900*/  IMAD.MOV.U32 R2, RZ, RZ, RZ ;  /* 0x000000ffff027224 */ /* 0x000fe200078e00ff */
[CC--:B------:R-:W-:Y:S01]  /*3910*/  ISETP.LT.U32.AND P0, PT, R22.reuse, R24.reuse, PT ;  /* 0x000000181600720c */ /* 0x0c0fe20003f01070 */
[----:B------:R-:W-:Y:S01]  /*3920*/  UMOV UR4, 0xffffffff ;  /* 0xffffffff00047882 */ /* 0x000fe20000000000 */
[----:B------:R-:W-:Y:S01]  /*3930*/  ISETP.GT.U32.AND.EX P2, PT, R25, R23, PT, P2 ;  /* 0x000000171900720c */ /* 0x000fe20003f44120 */
[----:B------:R-:W-:Y:S01]  /*3940*/  UMOV UR5, 0x7fefffff ;  /* 0x7fefffff00057882 */ /* 0x000fe20000000000 */
[----:B------:R-:W-:Y:S01]  /*3950*/  ISETP.LT.U32.AND.EX P0, PT, R23, R25, PT, P0 ;  /* 0x000000191700720c */ /* 0x000fe20003f01100 */
[----:B------:R-:W-:Y:S01]  /*3960*/  UMOV UR6, UR5 ;  /* 0x0000000500067c82 */ /* 0x000fe20008000000 */
[----:B------:R-:W-:Y:S01]  /*3970*/  SEL R21, R25, R23, P2 ;  /* 0x0000001719157207 */ /* 0x000fe20001000000 */
[----:B------:R-:W-:Y:S01]  /*3980*/  IMAD.U32 R10, RZ, RZ, UR6 ;  /* 0x00000006ff0a7e24 */ /* 0x000fe2000f8e00ff */
[----:B------:R-:W-:Y:S01]  /*3990*/  SEL R30, R23, R25, P0 ;  /* 0x00000019171e7207 */ /* 0x000fe20000000000 */
[----:B------:R-:W-:Y:S01]  /*39a0*/  IMAD.MOV.U32 R15, RZ, RZ, 0x3fd80000 ;  /* 0x3fd80000ff0f7424 */ /* 0x000fe200078e00ff */
[----:B------:R-:W-:Y:S01]  /*39b0*/  LOP3.LUT R0, R21, 0xffc00000, RZ, 0xc0, !PT ;  /* 0xffc0000015007812 */ /* 0x000fe200078ec0ff */
[----:B------:R-:W-:Y:S01]  /*39c0*/  BSSY.RECONVERGENT B0, `(.L_x_10054) ;  /* 0x0000071000007945 */ /* 0x000fe20003800200 */
[----:B------:R-:W-:-:S02]  /*39d0*/  SEL R18, R22, R24, P0 ;  /* 0x0000001816127207 */ /* 0x000fc40000000000 */
[----:B------:R-:W-:Y:S02]  /*39e0*/  LOP3.LUT R3, R0, 0x7fd00000, RZ, 0x3c, !PT ;  /* 0x7fd0000000037812 */ /* 0x000fe400078e3cff */
[----:B------:R-:W-:Y:S02]  /*39f0*/  MOV R19, R30 ;  /* 0x0000001e00137202 */ /* 0x000fe40000000f00 */
[----:B------:R-:W-:Y:S02]  /*3a00*/  SEL R20, R24, R22, P2 ;  /* 0x0000001618147207 */ /* 0x000fe40001000000 */
[----:B------:R-:W-:Y:S02]  /*3a10*/  MOV R14, 0x0 ;  /* 0x00000000000e7802 */ /* 0x000fe40000000f00 */
[C---:B------:R-:W-:Y:S02]  /*3a20*/  DMUL R8, R2.reuse, R18 ;  /* 0x0000001202087228 */ /* 0x040fe40000000000 */
[----:B------:R-:W-:-:S06]  /*3a30*/  DMUL R2, R2, R20 ;  /* 0x0000001402027228 */ /* 0x000fcc0000000000 */
[----:B------:R-:W-:-:S08]  /*3a40*/  DMUL R8, R8, R8 ;  /* 0x0000000808087228 */ /* 0x000fd00000000000 */
[----:B------:R-:W-:-:S08]  /*3a50*/  DFMA R8, R2, R2, R8 ;  /* 0x000000020208722b */ /* 0x000fd00000000008 */
[----:B------:R-:W-:Y:S02]  /*3a60*/  DSETP.MIN.AND P0, P2, R8, UR4, PT ;  /* 0x0000000408007e2a */ /* 0x000fe4000ba00000 */
[----:B------:R-:W-:-:S05]  /*3a70*/  IMAD.MOV.U32 R2, RZ, RZ, R9 ;  /* 0x000000ffff027224 */ /* 0x000fca00078e0009 */
        /* <DEDUP_REMOVED lines=21> */
[----:B------:R-:W-:Y:S02]  /*3bd0*/  IMAD.MOV.U32 R3, RZ, RZ, R30 ;  /* 0x000000ffff037224 */ /* 0x000fe400078e001e */
[----:B------:R-:W-:-:S10]  /*3be0*/  IMAD.MOV.U32 R2, RZ, RZ, R18 ;  /* 0x000000ffff027224 */ /* 0x000fd400078e0012 */
[----:B------:R-:W-:Y:S01]  /*3bf0*/  @!P3 DMUL R2, R2, 1.80143985094819840000e+16 ;  /* 0x435000000202b828 */ /* 0x000fe20000000000 */
[----:B------:R-:W-:-:S09]  /*3c00*/  @!P3 IMAD.MOV.U32 R21, RZ, RZ, -0x435 ;  /* 0xfffffbcbff15b424 */ /* 0x000fd200078e00ff */
[----:B------:R-:W-:Y:S02]  /*3c10*/  @!P3 IMAD.MOV.U32 R30, RZ, RZ, R3 ;  /* 0x000000ffff1eb224 */ /* 0x000fe400078e0003 */
[----:B------:R-:W-:-:S03]  /*3c20*/  @!P3 IMAD.MOV.U32 R18, RZ, RZ, R2 ;  /* 0x000000ffff12b224 */ /* 0x000fc600078e0002 */
[----:B------:R-:W-:-:S04]  /*3c30*/  IADD3 R0, PT, PT, R30, -0x1, RZ ;  /* 0xffffffff1e007810 */ /* 0x000fc80007ffe0ff */
[----:B------:R-:W-:-:S13]  /*3c40*/  ISETP.GT.U32.AND P0, PT, R0, 0x7feffffe, PT ;  /* 0x7feffffe0000780c */ /* 0x000fda0003f04070 */
[----:B------:R-:W-:Y:S05]  /*3c50*/  @P0 BRA `(.L_x_10055) ;  /* 0x0000000400040947 */ /* 0x000fea0003800000 */
[----:B------:R-:W-:Y:S01]  /*3c60*/  LOP3.LUT R0, R30, 0xfffff, RZ, 0xc0, !PT ;  /* 0x000fffff1e007812 */ /* 0x000fe200078ec0ff */
[----:B------:R-:W-:Y:S01]  /*3c70*/  IMAD.MOV.U32 R2, RZ, RZ, R18 ;  /* 0x000000ffff027224 */ /* 0x000fe200078e0012 */
[----:B------:R-:W-:Y:S01]  /*3c80*/  UMOV UR4, 0x3ae80f1e ;  /* 0x3ae80f1e00047882 */ /* 0x000fe20000000000 */
[----:B------:R-:W-:Y:S01]  /*3c90*/  IMAD.MOV.U32 R10, RZ, RZ, RZ ;  /* 0x000000ffff0a7224 */ /* 0x000fe200078e00ff */
[----:B------:R-:W-:Y:S01]  /*3ca0*/  LOP3.LUT R3, R0, 0x3ff00000, RZ, 0xfc, !PT ;  /* 0x3ff0000000037812 */ /* 0x000fe200078efcff */
[----:B------:R-:W-:Y:S01]  /*3cb0*/  IMAD.MOV.U32 R18, RZ, RZ, -0x748574fc ;  /* 0x8b7a8b04ff127424 */ /* 0x000fe200078e00ff */
[----:B------:R-:W-:Y:S01]  /*3cc0*/  UMOV UR5, 0x3eb1380b ;  /* 0x3eb1380b00057882 */ /* 0x000fe20000000000 */
[----:B------:R-:W-:Y:S01]  /*3cd0*/  IMAD.MOV.U32 R19, RZ, RZ, 0x3ed0ee25 ;  /* 0x3ed0ee25ff137424 */ /* 0x000fe200078e00ff */
[----:B------:R-:W-:Y:S01]  /*3ce0*/  ISETP.GE.U32.AND P0, PT, R3, 0x3ff6a09f, PT ;  /* 0x3ff6a09f0300780c */ /* 0x000fe20003f06070 */
[----:B------:R-:W-:Y:S01]  /*3cf0*/  UMOV UR6, 0x80000000 ;  /* 0x8000000000067882 */ /* 0x000fe20000000000 */
[----:B------:R-:W-:Y:S01]  /*3d00*/  LEA.HI R21, R30, R21, RZ, 0xc ;  /* 0x000000151e157211 */ /* 0x000fe200078f60ff */
[----:B------:R-:W-:-:S10]  /*3d10*/  UMOV UR7, 0x43300000 ;  /* 0x4330000000077882 */ /* 0x000fd40000000000 */
[----:B------:R-:W-:Y:S02]  /*3d20*/  @P0 VIADD R9, R3, 0xfff00000 ;  /* 0xfff0000003090836 */ /* 0x000fe40000000000 */
[----:B------:R-:W-:-:S03]  /*3d30*/  @P0 VIADD R21, R21, 0x1 ;  /* 0x0000000115150836 */ /* 0x000fc60000000000 */
[----:B------:R-:W-:Y:S02]  /*3d40*/  @P0 MOV R3, R9 ;  /* 0x0000000900030202 */ /* 0x000fe40000000f00 */
[----:B------:R-:W-:Y:S01]  /*3d50*/  LOP3.LUT R20, R21, 0x80000000, RZ, 0x3c, !PT ;  /* 0x8000000015147812 */ /* 0x000fe200078e3cff */
[----:B------:R-:W-:-:S03]  /*3d60*/  IMAD.MOV.U32 R21, RZ, RZ, 0x43300000 ;  /* 0x43300000ff157424 */ /* 0x000fc600078e00ff */
        /* <DEDUP_REMOVED lines=48> */
.L_x_10055:
[----:B------:R-:W-:Y:S01]  /*4070*/  MOV R8, 0x0 ;  /* 0x0000000000087802 */ /* 0x000fe20000000f00 */
[----:B------:R-:W-:Y:S01]  /*4080*/  IMAD.MOV.U32 R9, RZ, RZ, 0x7ff00000 ;  /* 0x7ff00000ff097424 */ /* 0x000fe200078e00ff */
[----:B------:R-:W-:-:S05]  /*4090*/  LOP3.LUT P0, RZ, R3, 0x7fffffff, RZ, 0xc0, !PT ;  /* 0x7fffffff03ff7812 */ /* 0x000fca000780c0ff */
[----:B------:R-:W-:-:S10]  /*40a0*/  DFMA R8, R2, R8, +INF ;  /* 0x7ff000000208742b */ /* 0x000fd40000000008 */
[----:B------:R-:W-:Y:S02]  /*40b0*/  FSEL R2, R8, RZ, P0 ;  /* 0x000000ff08027208 */ /* 0x000fe40000000000 */
[----:B------:R-:W-:-:S07]  /*40c0*/  FSEL R3, R9, -QNAN , P0 ;  /* 0xfff0000009037808 */ /* 0x000fce0000000000 */
.L_x_10056:
[----:B------:R-:W-:Y:S05]  /*40d0*/  BSYNC.RECONVERGENT B0 ;  /* 0x0000000000007941 */ /* 0x000fea0003800200 */
.L_x_10054:
[----:B------:R-:W0:Y:S01]  /*40e0*/  MUFU.RCP64H R9, R29 ;  /* 0x0000001d00097308 */ /* 0x000e220000001800 */
[----:B------:R-:W-:Y:S01]  /*40f0*/  IMAD.MOV.U32 R8, RZ, RZ, 0x1 ;  /* 0x00000001ff087424 */ /* 0x000fe200078e00ff */
[----:B------:R-:W-:Y:S01]  /*4100*/  FSETP.GEU.AND P2, PT, |R27|, 6.5827683646048100446e-37, PT ;  /* 0x036000001b00780b */ /* 0x000fe20003f4e200 */
[----:B------:R-:W-:Y:S04]  /*4110*/  BSSY.RECONVERGENT B3, `(.L_x_10057) ;  /* 0x0000012000037945 */ /* 0x000fe80003800200 */
        /* <DEDUP_REMOVED lines=11> */
[----:B------:R-:W-:Y:S01]  /*41d0*/  IMAD.MOV.U32 R12, RZ, RZ, R26 ;  /* 0x000000ffff0c7224 */ /* 0x000fe200078e001a */
[----:B------:R-:W-:Y:S01]  /*41e0*/  MOV R9, R29 ;  /* 0x0000001d00097202 */ /* 0x000fe20000000f00 */
[----:B------:R-:W-:Y:S01]  /*41f0*/  IMAD.MOV.U32 R13, RZ, RZ, R27 ;  /* 0x000000ffff0d7224 */ /* 0x000fe200078e001b */
[----:B------:R-:W-:Y:S01]  /*4200*/  MOV R0, 0x4230 ;  /* 0x0000423000007802 */ /* 0x000fe20000000f00 */
[----:B------:R-:W-:-:S07]  /*4210*/  IMAD.MOV.U32 R8, RZ, RZ, R28 ;  /* 0x000000ffff087224 */ /* 0x000fce00078e001c */
[----:B------:R-:W-:Y:S05]  /*4220*/  CALL.REL.NOINC `($__internal_14_$__cuda_sm20_div_rn_f64_full) ;  /* 0x0000033400807944 */ /* 0x000fea0003c00000 */
.L_x_10058:
[----:B------:R-:W-:Y:S05]  /*4230*/  BSYNC.RECONVERGENT B3 ;  /* 0x0000000000037941 */ /* 0x000fea0003800200 */
.L_x_10057:
        /* <DEDUP_REMOVED lines=66> */
[----:B------:R-:W-:Y:S01]  /*4660*/  FSEL R11, R8, R10, !P1 ;  /* 0x0000000a080b7208 */ /* 0x000fe20004800000 */
[----:B------:R-:W-:Y:S01]  /*4670*/  DSETP.NAN.AND P1, PT, R22, R22, PT ;  /* 0x000000161600722a */ /* 0x000fe20003f28000 */
[----:B------:R-:W-:Y:S02]  /*4680*/  FSEL R9, R9, 1.8213495016098022461, P2 ;  /* 0x3fe921fb09097808 */ /* 0x000fe40001000000 */
[----:B------:R-:W-:Y:S02]  /*4690*/  FSEL R11, R11, 3.37028055040000000000e+12, P2 ;  /* 0x54442d180b0b7808 */ /* 0x000fe40001000000 */
[----:B------:R-:W-:Y:S02]  /*46a0*/  FSEL R9, R9, RZ, P0 ;  /* 0x000000ff09097208 */ /* 0x000fe40000000000 */
[----:B------:R-:W-:-:S02]  /*46b0*/  FSEL R11, R11, RZ, P0 ;  /* 0x000000ff0b0b7208 */ /* 0x000fc40000000000 */
[----:B------:R-:W-:Y:S02]  /*46c0*/  LOP3.LUT R9, R9, 0x80000000, R5, 0xb8, !PT ;  /* 0x8000000009097812 */ /* 0x000fe400078eb805 */
[----:B------:R-:W-:Y:S02]  /*46d0*/  FSEL R8, R22, R11, P1 ;  /* 0x0000000b16087208 */ /* 0x000fe40000800000 */
[----:B------:R-:W-:Y:S01]  /*46e0*/  FSEL R9, R23, R9, P1 ;  /* 0x0000000917097208 */ /* 0x000fe20000800000 */
[----:B------:R-:W-:Y:S06]  /*46f0*/  BRA `(.L_x_10052) ;  /* 0x0000003800907947 */ /* 0x000fec0003800000 */
.L_x_10053:
[----:B------:R-:W-:Y:S01]  /*4700*/  DMUL R2, R26, R26 ;  /* 0x0000001a1a027228 */ /* 0x000fe20000000000 */
[----:B------:R-:W-:Y:S01]  /*4710*/  BSSY.RECONVERGENT B0, `(.L_x_10059) ;  /* 0x0000054000007945 */ /* 0x000fe20003800200 */
[----:B------:R-:W-:-:S06]  /*4720*/  IMAD.MOV.U32 R21, RZ, RZ, -0x3ff ;  /* 0xfffffc01ff157424 */ /* 0x000fcc00078e00ff */
[----:B------:R-:W-:-:S10]  /*4730*/  DFMA R2, R28, R28, R2 ;  /* 0x0000001c1c02722b */ /* 0x000fd40000000002 */
[----:B------:R-:W-:Y:S01]  /*4740*/  ISETP.GT.AND P0, PT, R3, 0xfffff, PT ;  /* 0x000fffff0300780c */ /* 0x000fe20003f04270 */
[----:B------:R-:W-:Y:S02]  /*4750*/  IMAD.MOV.U32 R8, RZ, RZ, R2 ;  /* 0x000000ffff087224 */ /* 0x000fe400078e0002 */
[--C-:B------:R-:W-:Y:S02]  /*4760*/  IMAD.MOV.U32 R9, RZ, RZ, R3.reuse ;  /* 0x000000ffff097224 */ /* 0x100fe400078e0003 */
[----:B------:R-:W-:-:S08]  /*4770*/  IMAD.MOV.U32 R0, RZ, RZ, R3 ;  /* 0x000000ffff007224 */ /* 0x000fd000078e0003 */
[----:B------:R-:W-:Y:S01]  /*4780*/  @!P0 DMUL R8, R8, 1.80143985094819840000e+16 ;  /* 0x4350000008088828 */ /* 0x000fe20000000000 */
[----:B------:R-:W-:-:S09]  /*4790*/  @!P0 IMAD.MOV.U32 R21, RZ, RZ, -0x435 ;  /* 0xfffffbcbff158424 */ /* 0x000fd200078e00ff */
[----:B------:R-:W-:Y:S01]  /*47a0*/  @!P0 MOV R0, R9 ;  /* 0x0000000900008202 */ /* 0x000fe20000000f00 */
[----:B------:R-:W-:-:S04]  /*47b0*/  @!P0 IMAD.MOV.U32 R2, RZ, RZ, R8 ;  /* 0x000000ffff028224 */ /* 0x000fc800078e0008 */
[----:B------:R-:W-:-:S05]  /*47c0*/  VIADD R3, R0, 0xffffffff ;  /* 0xffffffff00037836 */ /* 0x000fca0000000000 */
[----:B------:R-:W-:-:S13]  /*47d0*/  ISETP.GT.U32.AND P2, PT, R3, 0x7feffffe, PT ;  /* 0x7feffffe0300780c */ /* 0x000fda0003f44070 */
[----:B------:R-:W-:Y:S05]  /*47e0*/  @P2 BRA `(.L_x_10060) ;  /* 0x0000000400002947 */ /* 0x000fea0003800000 */
[C---:B------:R-:W-:Y:S01]  /*47f0*/  LOP3.LUT R3, R0.reuse, 0xfffff, RZ, 0xc0, !PT ;  /* 0x000fffff00037812 */ /* 0x040fe200078ec0ff */
[----:B------:R-:W-:Y:S01]  /*4800*/  IMAD.MOV.U32 R10, RZ, RZ, RZ ;  /* 0x000000ffff0a7224 */ /* 0x000fe200078e00ff */
[----:B------:R-:W-:Y:S01]  /*4810*/  UMOV UR4, 0x3ae80f1e ;  /* 0x3ae80f1e00047882 */ /* 0x000fe20000000000 */
[----:B------:R-:W-:Y:S01]  /*4820*/  IMAD.MOV.U32 R18, RZ, RZ, -0x748574fc ;  /* 0x8b7a8b04ff127424 */ /* 0x000fe200078e00ff */
[----:B------:R-:W-:Y:S01]  /*4830*/  LOP3.LUT R3, R3, 0x3ff00000, RZ, 0xfc, !PT ;  /* 0x3ff0000003037812 */ /* 0x000fe200078efcff */
[----:B------:R-:W-:Y:S01]  /*4840*/  IMAD.MOV.U32 R19, RZ, RZ, 0x3ed0ee25 ;  /* 0x3ed0ee25ff137424 */ /* 0x000fe200078e00ff */
[----:B------:R-:W-:Y:S01]  /*4850*/  UMOV UR5, 0x3eb1380b ;  /* 0x3eb1380b00057882 */ /* 0x000fe20000000000 */
[----:B------:R-:W-:Y:S01]  /*4860*/  LEA.HI R21, R0, R21, RZ, 0xc ;  /* 0x0000001500157211 */ /* 0x000fe200078f60ff */
[----:B------:R-:W-:Y:S01]  /*4870*/  UMOV UR6, 0x80000000 ;  /* 0x8000000000067882 */ /* 0x000fe20000000000 */
[----:B------:R-:W-:Y:S01]  /*4880*/  ISETP.GE.U32.AND P0, PT, R3, 0x3ff6a09f, PT ;  /* 0x3ff6a09f0300780c */ /* 0x000fe20003f06070 */
[----:B------:R-:W-:-:S12]  /*4890*/  UMOV UR7, 0x43300000 ;  /* 0x4330000000077882 */ /* 0x000fd80000000000 */
        /* <DEDUP_REMOVED lines=53> */
.L_x_10060:
[----:B------:R-:W-:Y:S01]  /*4bf0*/  MOV R2, 0x0 ;  /* 0x0000000000027802 */ /* 0x000fe20000000f00 */
[----:B------:R-:W-:Y:S01]  /*4c00*/  IMAD.MOV.U32 R3, RZ, RZ, 0x7ff00000 ;  /* 0x7ff00000ff037424 */ /* 0x000fe200078e00ff */
[----:B------:R-:W-:-:S05]  /*4c10*/  LOP3.LUT P0, RZ, R9, 0x7fffffff, RZ, 0xc0, !PT ;  /* 0x7fffffff09ff7812 */ /* 0x000fca000780c0ff */
[----:B------:R-:W-:-:S10]  /*4c20*/  DFMA R2, R8, R2, +INF ;  /* 0x7ff000000802742b */ /* 0x000fd40000000002 */
[----:B------:R-:W-:Y:S02]  /*4c30*/  FSEL R2, R2, RZ, P0 ;  /* 0x000000ff02027208 */ /* 0x000fe40000000000 */
[----:B------:R-:W-:-:S07]  /*4c40*/  FSEL R3, R3, -QNAN , P0 ;  /* 0xfff0000003037808 */ /* 0x000fce0000000000 */
.L_x_10061:
[----:B------:R-:W-:Y:S05]  /*4c50*/  BSYNC.RECONVERGENT B0 ;  /* 0x0000000000007941 */ /* 0x000fea0003800200 */
.L_x_10059:
[----:B------:R-:W0:Y:S01]  /*4c60*/  MUFU.RCP64H R9, R29 ;  /* 0x0000001d00097308 */ /* 0x000e220000001800 */
[----:B------:R-:W-:Y:S01]  /*4c70*/  IMAD.MOV.U32 R8, RZ, RZ, 0x1 ;  /* 0x00000001ff087424 */ /* 0x000fe200078e00ff */
[----:B------:R-:W-:Y:S01]  /*4c80*/  FSETP.GEU.AND P2, PT, |R27|, 6.5827683646048100446e-37, PT ;  /* 0x036000001b00780b */ /* 0x000fe20003f4e200 */
[----:B------:R-:W-:Y:S01]  /*4c90*/  BSSY.RECONVERGENT B3, `(.L_x_10062) ;  /* 0x0000013000037945 */ /* 0x000fe20003800200 */
[----:B------:R-:W-:-:S03]  /*4ca0*/  DMUL R2, R2, 0.5 ;  /* 0x3fe0000002027828 */ /* 0x000fc60000000000 */
        /* <DEDUP_REMOVED lines=17> */
.L_x_10063:
[----:B------:R-:W-:Y:S05]  /*4dc0*/  BSYNC.RECONVERGENT B3 ;  /* 0x0000000000037941 */ /* 0x000fea0003800200 */
.L_x_10062:
        /* <DEDUP_REMOVED lines=76> */
.L_x_10041:
[----:B------:R-:W-:Y:S01]  /*5290*/  DSETP.GEU.AND P1, PT, R24, R22, PT ;  /* 0x000000161800722a */ /* 0x000fe20003f2e000 */
[----:B------:R-:W-:Y:S01]  /*52a0*/  UMOV UR4, 0xffffffff ;  /* 0xffffffff00047882 */ /* 0x000fe20000000000 */
[----:B------:R-:W-:Y:S01]  /*52b0*/  UMOV UR5, 0x7fdfffff ;  /* 0x7fdfffff00057882 */ /* 0x000fe20000000000 */
[----:B------:R-:W-:Y:S02]  /*52c0*/  DADD R30, -RZ, -R6 ;  /* 0x00000000ff1e7229 */ /* 0x000fe40000000906 */
[----:B------:R-:W-:Y:S01]  /*52d0*/  DADD R32, -RZ, -R4 ;  /* 0x00000000ff207229 */ /* 0x000fe20000000904 */
[----:B------:R-:W-:Y:S02]  /*52e0*/  FSEL R28, R22, R24, !P1 ;  /* 0x00000018161c7208 */ /* 0x000fe40004800000 */
[----:B------:R-:W-:Y:S02]  /*52f0*/  FSEL R29, R23, R25, !P1 ;  /* 0x00000019171d7208 */ /* 0x000fe40004800000 */
[----:B------:R-:W-:-:S02]  /*5300*/  FSEL R26, R24, R22, !P1 ;  /* 0x00000016181a7208 */ /* 0x000fc40004800000 */
[----:B------:R-:W-:Y:S02]  /*5310*/  FSEL R27, R25, R23, !P1 ;  /* 0x00000017191b7208 */ /* 0x000fe40004800000 */
[----:B------:R-:W-:-:S14]  /*5320*/  DSETP.GT.AND P0, PT, R28, UR4, PT ;  /* 0x000000041c007e2a */ /* 0x000fdc000bf04000 */
[----:B------:R-:W-:Y:S05]  /*5330*/  @!P0 BRA `(.L_x_10064) ;  /* 0x0000001000988947 */ /* 0x000fea0003800000 */
[----:B------:R-:W0:Y:S01]  /*5340*/  MUFU.RCP64H R3, -2.718280792236328125 ;  /* 0xc005bf0a00037908 */ /* 0x000e220000001800 */
[----:B------:R-:W-:Y:S01]  /*5350*/  IMAD.MOV.U32 R10, RZ, RZ, -0x74eba897 ;  /* 0x8b145769ff0a7424 */ /* 0x000fe200078e00ff */
[----:B------:R-:W-:Y:S01]  /*5360*/  FSETP.GEU.AND P1, PT, |R7|, 6.5827683646048100446e-37, PT ;  /* 0x036000000700780b */ /* 0x000fe20003f2e200 */
[----:B------:R-:W-:Y:S01]  /*5370*/  IMAD.MOV.U32 R11, RZ, RZ, 0x4005bf0a ;  /* 0x4005bf0aff0b7424 */ /* 0x000fe200078e00ff */
[----:B------:R-:W-:Y:S01]  /*5380*/  BSSY.RECONVERGENT B3, `(.L_x_10065) ;  /* 0x0000015000037945 */ /* 0x000fe20003800200 */
[----:B------:R-:W-:-:S06]  /*5390*/  IMAD.MOV.U32 R2, RZ, RZ, 0x1 ;  /* 0x00000001ff027424 */ /* 0x000fcc00078e00ff */
[----:B0-----:R-:W-:-:S08]  /*53a0*/  DFMA R8, R2, R10, 1 ;  /* 0x3ff000000208742b */ /* 0x001fd0000000000a */
[----:B------:R-:W-:-:S08]  /*53b0*/  DFMA R8, R8, R8, R8 ;  /* 0x000000080808722b */ /* 0x000fd00000000008 */
[----:B------:R-:W-:-:S08]  /*53c0*/  DFMA R8, R2, R8, R2 ;  /* 0x000000080208722b */ /* 0x000fd00000000002 */
[----:B------:R-:W-:-:S08]  /*53d0*/  DFMA R2, R8, R10, 1 ;  /* 0x3ff000000802742b */ /* 0x000fd0000000000a */
[----:B------:R-:W-:-:S08]  /*53e0*/  DFMA R2, R8, R2, R8 ;  /* 0x000000020802722b */ /* 0x000fd00000000008 */
[----:B------:R-:W-:-:S08]  /*53f0*/  DMUL R8, R6, R2 ;  /* 0x0000000206087228 */ /* 0x000fd00000000000 */
[----:B------:R-:W-:-:S08]  /*5400*/  DFMA R10, R8, R10, R6 ;  /* 0x0000000a080a722b */ /* 0x000fd00000000006 */
[----:B------:R-:W-:-:S10]  /*5410*/  DFMA R2, R2, R10, R8 ;  /* 0x0000000a0202722b */ /* 0x000fd40000000008 */
[----:B------:R-:W-:-:S05]  /*5420*/  FFMA R0, RZ, -2.0897850990295410156, R3 ;  /* 0xc005bf0aff007823 */ /* 0x000fca0000000003 */
[----:B------:R-:W-:-:S13]  /*5430*/  FSETP.GT.AND P0, PT, |R0|, 1.469367938527859385e-39, PT ;  /* 0x001000000000780b */ /* 0x000fda0003f04200 */
[----:B------:R-:W-:Y:S05]  /*5440*/  @P0 BRA P1, `(.L_x_10066) ;  /* 0x0000000000200947 */ /* 0x000fea0000800000 */
[----:B------:R-:W-:Y:S01]  /*5450*/  MOV R12, R6 ;  /* 0x00000006000c7202 */ /* 0x000fe20000000f00 */
[----:B------:R-:W-:Y:S01]  /*5460*/  IMAD.MOV.U32 R13, RZ, RZ, R7 ;  /* 0x000000ffff0d7224 */ /* 0x000fe200078e0007 */
[----:B------:R-:W-:Y:S01]  /*5470*/  MOV R0, 0x54b0 ;  /* 0x000054b000007802 */ /* 0x000fe20000000f00 */
[----:B------:R-:W-:Y:S02]  /*5480*/  IMAD.MOV.U32 R8, RZ, RZ, -0x74eba897 ;  /* 0x8b145769ff087424 */ /* 0x000fe400078e00ff */
[----:B------:R-:W-:-:S07]  /*5490*/  IMAD.MOV.U32 R9, RZ, RZ, -0x3ffa40f6 ;  /* 0xc005bf0aff097424 */ /* 0x000fce00078e00ff */
[----:B------:R-:W-:Y:S05]  /*54a0*/  CALL.REL.NOINC `($__internal_14_$__cuda_sm20_div_rn_f64_full) ;  /* 0x0000032000e07944 */ /* 0x000fea0003c00000 */
[----:B------:R-:W-:Y:S02]  /*54b0*/  IMAD.MOV.U32 R2, RZ, RZ, R20 ;  /* 0x000000ffff027224 */ /* 0x000fe400078e0014 */
[----:B------:R-:W-:-:S07]  /*54c0*/  IMAD.MOV.U32 R3, RZ, RZ, R21 ;  /* 0x000000ffff037224 */ /* 0x000fce00078e0015 */
.L_x_10066:
[----:B------:R-:W-:Y:S05]  /*54d0*/  BSYNC.RECONVERGENT B3 ;  /* 0x0000000000037941 */ /* 0x000fea0003800200 */
.L_x_10065:
[----:B------:R-:W0:Y:S01]  /*54e0*/  MUFU.RCP64H R9, -2.718280792236328125 ;  /* 0xc005bf0a00097908 */ /* 0x000e220000001800 */
[----:B------:R-:W-:Y:S01]  /*54f0*/  MOV R10, 0x8b145769 ;  /* 0x8b145769000a7802 */ /* 0x000fe20000000f00 */
[----:B------:R-:W-:Y:S01]  /*5500*/  IMAD.MOV.U32 R11, RZ, RZ, 0x4005bf0a ;  /* 0x4005bf0aff0b7424 */ /* 0x000fe200078e00ff */
[----:B------:R-:W-:Y:S01]  /*5510*/  FSETP.GEU.AND P1, PT, |R5|, 6.5827683646048100446e-37, PT ;  /* 0x036000000500780b */ /* 0x000fe20003f2e200 */
[----:B------:R-:W-:Y:S01]  /*5520*/  IMAD.MOV.U32 R8, RZ, RZ, 0x1 ;  /* 0x00000001ff087424 */ /* 0x000fe200078e00ff */
[----:B------:R-:W-:Y:S05]  /*5530*/  BSSY.RECONVERGENT B3, `(.L_x_10067) ;  /* 0x0000012000037945 */ /* 0x000fea0003800200 */
        /* <DEDUP_REMOVED lines=11> */
[----:B------:R-:W-:Y:S01]  /*55f0*/  IMAD.MOV.U32 R12, RZ, RZ, R4 ;  /* 0x000000ffff0c7224 */ /* 0x000fe200078e0004 */
[----:B------:R-:W-:Y:S01]  /*5600*/  MOV R9, 0xc005bf0a ;  /* 0xc005bf0a00097802 */ /* 0x000fe20000000f00 */
[----:B------:R-:W-:Y:S01]  /*5610*/  IMAD.MOV.U32 R13, RZ, RZ, R5 ;  /* 0x000000ffff0d7224 */ /* 0x000fe200078e0005 */
[----:B------:R-:W-:Y:S01]  /*5620*/  MOV R0, 0x5650 ;  /* 0x0000565000007802 */ /* 0x000fe20000000f00 */
[----:B------:R-:W-:-:S07]  /*5630*/  IMAD.MOV.U32 R8, RZ, RZ, -0x74eba897 ;  /* 0x8b145769ff087424 */ /* 0x000fce00078e00ff */
[----:B------:R-:W-:Y:S05]  /*5640*/  CALL.REL.NOINC `($__internal_14_$__cuda_sm20_div_rn_f64_full) ;  /* 0x0000032000787944 */ /* 0x000fea0003c00000 */
.L_x_10068:
[----:B------:R-:W-:Y:S05]  /*5650*/  BSYNC.RECONVERGENT B3 ;  /* 0x0000000000037941 */ /* 0x000fea0003800200 */
.L_x_10067:
        /* <DEDUP_REMOVED lines=32> */
[----:B------:R-:W-:Y:S01]  /*5860*/  HFMA2 R10, -RZ, RZ, 0, 0 ;  /* 0x00000000ff0a7431 */ /* 0x000fe200000001ff */
        /* <DEDUP_REMOVED lines=19> */
[----:B------:R-:W-:Y:S01]  /*59a0*/  @!P2 MOV R30, R3 ;  /* 0x00000003001ea202 */ /* 0x000fe20000000f00 */
[----:B------:R-:W-:-:S04]  /*59b0*/  @!P2 IMAD.MOV.U32 R18, RZ, RZ, R2 ;  /* 0x000000ffff12a224 */ /* 0x000fc800078e0002 */
[----:B------:R-:W-:-:S05]  /*59c0*/  VIADD R0, R30, 0xffffffff ;  /* 0xffffffff1e007836 */ /* 0x000fca0000000000 */
        /* <DEDUP_REMOVED lines=14> */
[----:B------:R-:W-:Y:S01]  /*5ab0*/  @P0 IADD3 R9, PT, PT, R3, -0x100000, RZ ;  /* 0xfff0000003090810 */ /* 0x000fe20007ffe0ff */
[----:B------:R-:W-:-:S04]  /*5ac0*/  @P0 VIADD R21, R21, 0x1 ;  /* 0x0000000115150836 */ /* 0x000fc80000000000 */
[----:B------:R-:W-:Y:S01]  /*5ad0*/  @P0 IMAD.MOV.U32 R3, RZ, RZ, R9 ;  /* 0x000000ffff030224 */ /* 0x000fe200078e0009 */
[----:B------:R-:W-:Y:S02]  /*5ae0*/  LOP3.LUT R20, R21, 0x80000000, RZ, 0x3c, !PT ;  /* 0x8000000015147812 */ /* 0x000fe400078e3cff */
[----:B------:R-:W-:-:S03]  /*5af0*/  MOV R21, 0x43300000 ;  /* 0x4330000000157802 */ /* 0x000fc60000000f00 */
        /* <DEDUP_REMOVED lines=48> */
.L_x_10070:
[----:B------:R-:W-:Y:S01]  /*5e00*/  IMAD.MOV.U32 R8, RZ, RZ, 0x0 ;  /* 0x00000000ff087424 */ /* 0x000fe200078e00ff */
[----:B------:R-:W-:Y:S01]  /*5e10*/  LOP3.LUT P0, RZ, R3, 0x7fffffff, RZ, 0xc0, !PT ;  /* 0x7fffffff03ff7812 */ /* 0x000fe2000780c0ff */
[----:B------:R-:W-:-:S06]  /*5e20*/  IMAD.MOV.U32 R9, RZ, RZ, 0x7ff00000 ;  /* 0x7ff00000ff097424 */ /* 0x000fcc00078e00ff */
[----:B------:R-:W-:-:S10]  /*5e30*/  DFMA R8, R2, R8, +INF ;  /* 0x7ff000000208742b */ /* 0x000fd40000000008 */
[----:B------:R-:W-:Y:S02]  /*5e40*/  FSEL R2, R8, RZ, P0 ;  /* 0x000000ff08027208 */ /* 0x000fe40000000000 */
[----:B------:R-:W-:-:S07]  /*5e50*/  FSEL R3, R9, -QNAN , P0 ;  /* 0xfff0000009037808 */ /* 0x000fce0000000000 */
.L_x_10071:
[----:B------:R-:W-:Y:S05]  /*5e60*/  BSYNC.RECONVERGENT B0 ;  /* 0x0000000000007941 */ /* 0x000fea0003800200 */
.L_x_10069:
[----:B------:R-:W0:Y:S01]  /*5e70*/  MUFU.RCP64H R9, R29 ;  /* 0x0000001d00097308 */ /* 0x000e220000001800 */
[----:B------:R-:W-:Y:S01]  /*5e80*/  IMAD.MOV.U32 R8, RZ, RZ, 0x1 ;  /* 0x00000001ff087424 */ /* 0x000fe200078e00ff */
[----:B------:R-:W-:Y:S01]  /*5e90*/  FSETP.GEU.AND P2, PT, |R27|, 6.5827683646048100446e-37, PT ;  /* 0x036000001b00780b */ /* 0x000fe20003f4e200 */
[----:B------:R-:W-:Y:S01]  /*5ea0*/  BSSY.RECONVERGENT B3, `(.L_x_10072) ;  /* 0x0000013000037945 */ /* 0x000fe20003800200 */
[----:B------:R-:W-:-:S03]  /*5eb0*/  DSETP.GEU.AND P1, PT, R24, R22, PT ;  /* 0x000000161800722a */ /* 0x000fc60003f2e000 */
        /* <DEDUP_REMOVED lines=17> */
.L_x_10073:
[----:B------:R-:W-:Y:S05]  /*5fd0*/  BSYNC.RECONVERGENT B3 ;  /* 0x0000000000037941 */ /* 0x000fea0003800200 */
.L_x_10072:
[----:B------:R-:W-:Y:S01]  /*5fe0*/  DMUL R8, R20, R20 ;  /* 0x0000001414087228 */ /* 0x000fe20000000000 */
[----:B------:R-:W-:Y:S01]  /*5ff0*/  IMAD.MOV.U32 R10, RZ, RZ, -0x2449a4b7 ;  /* 0xdbb65b49ff0a7424 */ /* 0x000fe200078e00ff */
[----:B------:R-:W-:Y:S01]  /*6000*/  UMOV UR4, 0x2a25ff7e ;  /* 0x2a25ff7e00047882 */ /* 0x000fe20000000000 */
[----:B------:R-:W-:Y:S01]  /*6010*/  IMAD.MOV.U32 R11, RZ, RZ, 0x3f2d3b63 ;  /* 0x3f2d3b63ff0b7424 */ /* 0x000fe200078e00ff */
[----:B------:R-:W-:Y:S01]  /*6020*/  UMOV UR5, 0x3ef53e1d ;  /* 0x3ef53e1d00057882 */ /* 0x000fe20000000000 */
[----:B------:R-:W-:Y:S01]  /*6030*/  ISETP.GE.AND P2, PT, R31, RZ, PT ;  /* 0x000000ff1f00720c */ /* 0x000fe20003f46270 */
[----:B------:R-:W-:Y:S01]  /*6040*/  DSETP.NEU.AND P3, PT, R28, RZ, PT ;  /* 0x000000ff1c00722a */ /* 0x000fe20003f6d000 */
[----:B------:R-:W-:Y:S01]  /*6050*/  @!P1 MOV R12, 0x54442d18 ;  /* 0x54442d18000c9802 */ /* 0x000fe20000000f00 */
[----:B------:R-:W-:Y:S01]  /*6060*/  @!P1 IMAD.MOV.U32 R13, RZ, RZ, 0x3ff921fb ;  /* 0x3ff921fbff0d9424 */ /* 0x000fe200078e00ff */
[----:B------:R-:W-:Y:S01]  /*6070*/  DFMA R10, R8, -UR4, R10 ;  /* 0x80000004080a7c2b */ /* 0x000fe2000800000a */
[----:B------:R-:W-:Y:S01]  /*6080*/  UMOV UR4, 0x8dde082e ;  /* 0x8dde082e00047882 */ /* 0x000fe20000000000 */
[----:B------:R-:W-:Y:S01]  /*6090*/  UMOV UR5, 0x3f531278 ;  /* 0x3f53127800057882 */ /* 0x000fe20000000000 */
[----:B------:R-:W-:Y:S01]  /*60a0*/  @!P1 PLOP3.LUT P0, PT, P2, PT, PT, 0x80, 0x8 ;  /* 0x000000000008981c */ /* 0x000fe2000170f070 */
[----:B------:R-:W-:-:S04]  /*60b0*/  DADD R2, R2, 1 ;  /* 0x3ff0000002027429 */ /* 0x000fc80000000000 */
[----:B------:R-:W-:Y:S01]  /*60c0*/  DFMA R10, R8, R10, -UR4 ;  /* 0x80000004080a7e2b */ /* 0x000fe2000800000a */
[----:B------:R-:W-:Y:S01]  /*60d0*/  UMOV UR4, 0xc8249315 ;  /* 0xc824931500047882 */ /* 0x000fe20000000000 */
[----:B------:R-:W-:Y:S01]  /*60e0*/  UMOV UR5, 0x3f6f9690 ;  /* 0x3f6f969000057882 */ /* 0x000fe20000000000 */
[----:B------:R-:W-:Y:S02]  /*60f0*/  @P3 IMAD.MOV.U32 R19, RZ, RZ, 0x4002d97c ;  /* 0x4002d97cff133424 */ /* 0x000fe400078e00ff */
[----:B------:R-:W-:-:S03]  /*6100*/  @P3 IMAD.MOV.U32 R15, RZ, RZ, 0x7f3321d2 ;  /* 0x7f3321d2ff0f3424 */ /* 0x000fc600078e00ff */
        /* <DEDUP_REMOVED lines=45> */
[----:B------:R-:W-:-:S08]  /*63e0*/  DFMA R10, R8, R10, -UR4 ;  /* 0x80000004080a7e2b */ /* 0x000fd0000800000a */
[----:B------:R-:W-:-:S08]  /*63f0*/  DMUL R10, R8, R10 ;  /* 0x0000000a080a7228 */ /* 0x000fd00000000000 */
[----:B------:R-:W-:Y:S01]  /*6400*/  DFMA R20, R10, R20, R20 ;  /* 0x000000140a14722b */ /* 0x000fe20000000014 */
[----:B------:R-:W-:Y:S02]  /*6410*/  @P1 IMAD.MOV.U32 R10, RZ, RZ, 0x54442d18 ;  /* 0x54442d18ff0a1424 */ /* 0x000fe400078e00ff */
[----:B------:R-:W-:-:S05]  /*6420*/  @P1 IMAD.MOV.U32 R11, RZ, RZ, 0x400921fb ;  /* 0x400921fbff0b1424 */ /* 0x000fca00078e00ff */
[----:B------:R-:W-:Y:S02]  /*6430*/  @!P1 DADD R8, -RZ, -R20 ;  /* 0x00000000ff089229 */ /* 0x000fe40000000914 */
[----:B------:R-:W-:-:S08]  /*6440*/  @P1 DADD R10, -R20, R10 ;  /* 0x00000000140a1229 */ /* 0x000fd0000000010a */
[----:B------:R-:W-:Y:S02]  /*6450*/  @!P1 FSEL R8, R20, R8, !P0 ;  /* 0x0000000814089208 */ /* 0x000fe40004000000 */
[----:B------:R-:W-:Y:S02]  /*6460*/  @!P1 FSEL R9, R21, R9, !P0 ;  /* 0x0000000915099208 */ /* 0x000fe40004000000 */
[----:B------:R-:W-:-:S04]  /*6470*/  @P1 PLOP3.LUT P0, PT, P2, PT, PT, 0x80, 0x8 ;  /* 0x000000000008181c */ /* 0x000fc8000170f070 */
[----:B------:R-:W-:Y:S01]  /*6480*/  @!P1 DADD R8, R8, R12 ;  /* 0x0000000008089229 */ /* 0x000fe2000000000c */
[----:B------:R-:W-:Y:S01]  /*6490*/  @P3 FSEL R19, R19, 1.8213495016098022461, !P0 ;  /* 0x3fe921fb13133808 */ /* 0x000fe20004000000 */
[----:B------:R-:W-:Y:S01]  /*64a0*/  DADD R12, R24, R22 ;  /* 0x00000000180c7229 */ /* 0x000fe20000000016 */
[----:B------:R-:W-:-:S03]  /*64b0*/  @P3 FSEL R15, R15, 3.37028055040000000000e+12, !P0 ;  /* 0x54442d180f0f3808 */ /* 0x000fc60004000000 */
[----:B------:R-:W-:Y:S02]  /*64c0*/  @P1 FSEL R8, R10, R20, !P0 ;  /* 0x000000140a081208 */ /* 0x000fe40004000000 */
[----:B------:R-:W-:Y:S01]  /*64d0*/  @P1 FSEL R9, R11, R21, !P0 ;  /* 0x000000150b091208 */ /* 0x000fe20004000000 */
[----:B------:R-:W-:Y:S01]  /*64e0*/  @P3 DSETP.NEU.AND P1, PT, R24, R22, PT ;  /* 0x000000161800322a */ /* 0x000fe20003f2d000 */
[----:B------:R-:W-:Y:S02]  /*64f0*/  @!P3 FSEL R11, RZ, 2.1426990032196044922, P0 ;  /* 0x400921fbff0bb808 */ /* 0x000fe40000000000 */
[----:B------:R-:W-:Y:S01]  /*6500*/  @!P3 FSEL R10, RZ, 3.37028055040000000000e+12, P0 ;  /* 0x54442d18ff0ab808 */ /* 0x000fe20000000000 */
[----:B------:R-:W-:Y:S02]  /*6510*/  DSETP.NAN.AND P0, PT, R12, R12, PT ;  /* 0x0000000c0c00722a */ /* 0x000fe40003f08000 */
[----:B------:R-:W-:Y:S02]  /*6520*/  @P3 FSEL R9, R19, R9, !P1 ;  /* 0x0000000913093208 */ /* 0x000fe40004800000 */
[----:B------:R-:W-:-:S03]  /*6530*/  @P3 FSEL R0, R15, R8, !P1 ;  /* 0x000000080f003208 */ /* 0x000fc60004800000 */
[----:B------:R-:W-:Y:S02]  /*6540*/  @P3 IMAD.MOV.U32 R11, RZ, RZ, R9 ;  /* 0x000000ffff0b3224 */ /* 0x000fe400078e0009 */
[----:B------:R-:W-:-:S03]  /*6550*/  @P3 IMAD.MOV.U32 R10, RZ, RZ, R0 ;  /* 0x000000ffff0a3224 */ /* 0x000fc600078e0000 */
[----:B------:R-:W-:Y:S02]  /*6560*/  LOP3.LUT R33, R11, 0x80000000, R33, 0xb8, !PT ;  /* 0x800000000b217812 */ /* 0x000fe400078eb821 */
[----:B------:R-:W-:Y:S02]  /*6570*/  FSEL R8, R12, R10, P0 ;  /* 0x0000000a0c087208 */ /* 0x000fe40000000000 */
[----:B------:R-:W-:Y:S01]  /*6580*/  FSEL R9, R13, R33, P0 ;  /* 0x000000210d097208 */ /* 0x000fe20000000000 */
[----:B------:R-:W-:Y:S06]  /*6590*/  BRA `(.L_x_10052) ;  /* 0x0000001800e87947 */ /* 0x000fec0003800000 */
.L_x_10064:
[----:B------:R-:W-:Y:S02]  /*65a0*/  DSETP.GEU.AND P0, PT, R26, 1.4916681462400413487e-154, PT ;  /* 0x200000001a00742a */ /* 0x000fe40003f0e000 */
[----:B------:R-:W-:-:S14]  /*65b0*/  DSETP.LEU.AND P2, PT, R28, 5.9666725849601653946e-154, PT ;  /* 0x202000001c00742a */ /* 0x000fdc0003f4b000 */
[----:B------:R-:W-:Y:S05]  /*65c0*/  @P0 BRA P2, `(.L_x_10074) ;  /* 0x0000000c00c00947 */ /* 0x000fea0001000000 */
[----:B------:R-:W-:Y:S01]  /*65d0*/  ISETP.GT.U32.AND P0, PT, R24, R22, PT ;  /* 0x000000161800720c */ /* 0x000fe20003f04070 */
[----:B------:R-:W-:Y:S01]  /*65e0*/  IMAD.MOV.U32 R2, RZ, RZ, RZ ;  /* 0x000000ffff027224 */ /* 0x000fe200078e00ff */
[----:B------:R-:W-:Y:S01]  /*65f0*/  UMOV UR4, 0xffffffff ;  /* 0xffffffff00047882 */ /* 0x000fe20000000000 */
[----:B------:R-:W-:Y:S01]  /*6600*/  UMOV UR5, 0x7fefffff ;  /* 0x7fefffff00057882 */ /* 0x000fe20000000000 */
[CC--:B------:R-:W-:Y:S01]  /*6610*/  ISETP.GT.U32.AND.EX P2, PT, R25.reuse, R23.reuse, PT, P0 ;  /* 0x000000171900720c */ /* 0x0c0fe20003f44100 */
[----:B------:R-:W-:Y:S01]  /*6620*/  UMOV UR6, UR5 ;  /* 0x0000000500067c82 */ /* 0x000fe20008000000 */
[----:B------:R-:W-:Y:S01]  /*6630*/  ISETP.LT.U32.AND P0, PT, R22, R24, PT ;  /* 0x000000181600720c */ /* 0x000fe20003f01070 */
[----:B------:R-:W-:Y:S01]  /*6640*/  IMAD.U32 R14, RZ, RZ, UR6 ;  /* 0x00000006ff0e7e24 */ /* 0x000fe2000f8e00ff */
[----:B------:R-:W-:Y:S01]  /*6650*/  SEL R13, R25, R23, P2 ;  /* 0x00000017190d7207 */ /* 0x000fe20001000000 */
[----:B------:R-:W-:Y:S01]  /*6660*/  IMAD.MOV.U32 R21, RZ, RZ, 0x3fd80000 ;  /* 0x3fd80000ff157424 */ /* 0x000fe200078e00ff */
[----:B------:R-:W-:Y:S01]  /*6670*/  ISETP.LT.U32.AND.EX P0, PT, R23, R25, PT, P0 ;  /* 0x000000191700720c */ /* 0x000fe20003f01100 */
[----:B------:R-:W-:Y:S01]  /*6680*/  BSSY.RECONVERGENT B0, `(.L_x_10075) ;  /* 0x0000073000007945 */ /* 0x000fe20003800200 */
[----:B------:R-:W-:-:S02]  /*6690*/  LOP3.LUT R30, R13, 0xffc00000, RZ, 0xc0, !PT ;  /* 0xffc000000d1e7812 */ /* 0x000fc400078ec0ff */
[----:B------:R-:W-:Y:S02]  /*66a0*/  SEL R0, R23, R25, P0 ;  /* 0x0000001917007207 */ /* 0x000fe40000000000 */
[----:B------:R-:W-:Y:S02]  /*66b0*/  SEL R8, R22, R24, P0 ;  /* 0x0000001816087207 */ /* 0x000fe40000000000 */
[----:B------:R-:W-:Y:S02]  /*66c0*/  LOP3.LUT R3, R30, 0x7fd00000, RZ, 0x3c, !PT ;  /* 0x7fd000001e037812 */ /* 0x000fe400078e3cff */
[----:B------:R-:W-:Y:S02]  /*66d0*/  MOV R9, R0 ;  /* 0x0000000000097202 */ /* 0x000fe40000000f00 */
[----:B------:R-:W-:Y:S02]  /*66e0*/  SEL R12, R24, R22, P2 ;  /* 0x00000016180c7207 */ /* 0x000fe40001000000 */
[----:B------:R-:W-:-:S02]  /*66f0*/  MOV R20, 0x0 ;  /* 0x0000000000147802 */ /* 0x000fc40000000f00 */
        /* <DEDUP_REMOVED lines=18> */
[----:B------:R-:W-:Y:S01]  /*6820*/  DFMA R18, R20, R18, R14 ;  /* 0x000000121412722b */ /* 0x000fe2000000000e */
[----:B------:R-:W-:-:S07]  /*6830*/  IMAD.MOV.U32 R21, RZ, RZ, -0x3ff ;  /* 0xfffffc01ff157424 */ /* 0x000fce00078e00ff */
[----:B------:R-:W-:Y:S01]  /*6840*/  DMUL R18, R10, R18 ;  /* 0x000000120a127228 */ /* 0x000fe20000000000 */
[----:B------:R-:W-:Y:S01]  /*6850*/  LOP3.LUT R11, R30, 0x100000, RZ, 0xfc, !PT ;  /* 0x001000001e0b7812 */ /* 0x000fe200078efcff */
[----:B------:R-:W-:-:S06]  /*6860*/  IMAD.MOV.U32 R10, RZ, RZ, RZ ;  /* 0x000000ffff0a7224 */ /* 0x000fcc00078e00ff */
[----:B------:R-:W-:-:S10]  /*6870*/  DMUL R18, R18, R10 ;  /* 0x0000000a12127228 */ /* 0x000fd40000000000 */
[----:B------:R-:W-:Y:S02]  /*6880*/  @!P2 FSEL R0, R13, R19, !P0 ;  /* 0x000000130d00a208 */ /* 0x000fe40004000000 */
        /* <DEDUP_REMOVED lines=12> */
[----:B------:R-:W-:Y:S01]  /*6950*/  IMAD.MOV.U32 R10, RZ, RZ, RZ ;  /* 0x000000ffff0a7224 */ /* 0x000fe200078e00ff */
[----:B------:R-:W-:Y:S01]  /*6960*/  UMOV UR4, 0x3ae80f1e ;  /* 0x3ae80f1e00047882 */ /* 0x000fe20000000000 */
[----:B------:R-:W-:Y:S01]  /*6970*/  IMAD.MOV.U32 R18, RZ, RZ, -0x748574fc ;  /* 0x8b7a8b04ff127424 */ /* 0x000fe200078e00ff */
[----:B------:R-:W-:Y:S01]  /*6980*/  LOP3.LUT R3, R2, 0x3ff00000, RZ, 0xfc, !PT ;  /* 0x3ff0000002037812 */ /* 0x000fe200078efcff */
[----:B------:R-:W-:Y:S01]  /*6990*/  IMAD.MOV.U32 R2, RZ, RZ, R8 ;  /* 0x000000ffff027224 */ /* 0x000fe200078e0008 */
        /* <DEDUP_REMOVED lines=59> */
.L_x_10076:
[----:B------:R-:W-:Y:S01]  /*6d50*/  MOV R8, 0x0 ;  /* 0x0000000000087802 */ /* 0x000fe20000000f00 */
[----:B------:R-:W-:Y:S01]  /*6d60*/  IMAD.MOV.U32 R9, RZ, RZ, 0x7ff00000 ;  /* 0x7ff00000ff097424 */ /* 0x000fe200078e00ff */
[----:B------:R-:W-:-:S05]  /*6d70*/  LOP3.LUT P0, RZ, R3, 0x7fffffff, RZ, 0xc0, !PT ;  /* 0x7fffffff03ff7812 */ /* 0x000fca000780c0ff */
[----:B------:R-:W-:-:S10]  /*6d80*/  DFMA R8, R2, R8, +INF ;  /* 0x7ff000000208742b */ /* 0x000fd40000000008 */
[----:B------:R-:W-:Y:S02]  /*6d90*/  FSEL R2, R8, RZ, P0 ;  /* 0x000000ff08027208 */ /* 0x000fe40000000000 */
[----:B------:R-:W-:-:S07]  /*6da0*/  FSEL R3, R9, -QNAN , P0 ;  /* 0xfff0000009037808 */ /* 0x000fce0000000000 */
.L_x_10077:
[----:B------:R-:W-:Y:S05]  /*6db0*/  BSYNC.RECONVERGENT B0 ;  /* 0x0000000000007941 */ /* 0x000fea0003800200 */
.L_x_10075:
        /* <DEDUP_REMOVED lines=21> */
.L_x_10079:
[----:B------:R-:W-:Y:S05]  /*6f10*/  BSYNC.RECONVERGENT B3 ;  /* 0x0000000000037941 */ /* 0x000fea0003800200 */
.L_x_10078:
[----:B------:R-:W-:Y:S01]  /*6f20*/  DMUL R8, R20, R20 ;  /* 0x0000001414087228 */ /* 0x000fe20000000000 */
[----:B------:R-:W-:Y:S01]  /*6f30*/  IMAD.MOV.U32 R10, RZ, RZ, -0x2449a4b7 ;  /* 0xdbb65b49ff0a7424 */ /* 0x000fe200078e00ff */
[----:B------:R-:W-:Y:S01]  /*6f40*/  UMOV UR4, 0x2a25ff7e ;  /* 0x2a25ff7e00047882 */ /* 0x000fe20000000000 */
[----:B------:R-:W-:Y:S01]  /*6f50*/  IMAD.MOV.U32 R11, RZ, RZ, 0x3f2d3b63 ;  /* 0x3f2d3b63ff0b7424 */ /* 0x000fe200078e00ff */
[----:B------:R-:W-:Y:S01]  /*6f60*/  UMOV UR5, 0x3ef53e1d ;  /* 0x3ef53e1d00057882 */ /* 0x000fe20000000000 */
[----:B------:R-:W-:Y:S01]  /*6f70*/  ISETP.GE.AND P2, PT, R31, RZ, PT ;  /* 0x000000ff1f00720c */ /* 0x000fe20003f46270 */
[----:B------:R-:W-:Y:S01]  /*6f80*/  DSETP.NEU.AND P3, PT, R28, RZ, PT ;  /* 0x000000ff1c00722a */ /* 0x000fe20003f6d000 */
[----:B------:R-:W-:Y:S01]  /*6f90*/  @!P1 IMAD.MOV.U32 R12, RZ, RZ, 0x54442d18 ;  /* 0x54442d18ff0c9424 */ /* 0x000fe200078e00ff */
[----:B------:R-:W-:Y:S01]  /*6fa0*/  @!P1 MOV R13, 0x3ff921fb ;  /* 0x3ff921fb000d9802 */ /* 0x000fe20000000f00 */
[----:B------:R-:W-:Y:S01]  /*6fb0*/  DFMA R10, R8, -UR4, R10 ;  /* 0x80000004080a7c2b */ /* 0x000fe2000800000a */
[----:B------:R-:W-:Y:S01]  /*6fc0*/  UMOV UR4, 0x8dde082e ;  /* 0x8dde082e00047882 */ /* 0x000fe20000000000 */
[----:B------:R-:W-:Y:S01]  /*6fd0*/  UMOV UR5, 0x3f531278 ;  /* 0x3f53127800057882 */ /* 0x000fe20000000000 */
[----:B------:R-:W-:-:S05]  /*6fe0*/  @!P1 PLOP3.LUT P0, PT, P2, PT, PT, 0x80, 0x8 ;  /* 0x000000000008981c */ /* 0x000fca000170f070 */
[----:B------:R-:W-:Y:S01]  /*6ff0*/  DFMA R10, R8, R10, -UR4 ;  /* 0x80000004080a7e2b */ /* 0x000fe2000800000a */
[----:B------:R-:W-:Y:S01]  /*7000*/  UMOV UR4, 0xc8249315 ;  /* 0xc824931500047882 */ /* 0x000fe20000000000 */
[----:B------:R-:W-:Y:S01]  /*7010*/  UMOV UR5, 0x3f6f9690 ;  /* 0x3f6f969000057882 */ /* 0x000fe20000000000 */
[----:B------:R-:W-:-:S05]  /*7020*/  @P3 IMAD.MOV.U32 R0, RZ, RZ, 0x7f3321d2 ;  /* 0x7f3321d2ff003424 */ /* 0x000fca00078e00ff */
        /* <DEDUP_REMOVED lines=56> */
[----:B------:R-:W-:Y:S01]  /*73b0*/  @P3 FSEL R15, R0, 3.37028055040000000000e+12, !P0 ;  /* 0x54442d18000f3808 */ /* 0x000fe20004000000 */
[----:B------:R-:W-:-:S04]  /*73c0*/  DADD R12, R24, R22 ;  /* 0x00000000180c7229 */ /* 0x000fc80000000016 */
[----:B------:R-:W-:Y:S01]  /*73d0*/  @P1 FSEL R8, R10, R20, !P0 ;  /* 0x000000140a081208 */ /* 0x000fe20004000000 */
[----:B------:R-:W-:Y:S01]  /*73e0*/  @P3 IMAD.MOV.U32 R10, RZ, RZ, 0x4002d97c ;  /* 0x4002d97cff0a3424 */ /* 0x000fe200078e00ff */
[----:B------:R-:W-:Y:S01]  /*73f0*/  @P1 FSEL R9, R11, R21, !P0 ;  /* 0x000000150b091208 */ /* 0x000fe20004000000 */
[----:B------:R-:W-:Y:S01]  /*7400*/  @P3 DSETP.NEU.AND P1, PT, R24, R22, PT ;  /* 0x000000161800322a */ /* 0x000fe20003f2d000 */
[----:B------:R-:W-:Y:S02]  /*7410*/  @!P3 FSEL R11, RZ, 2.1426990032196044922, P0 ;  /* 0x400921fbff0bb808 */ /* 0x000fe40000000000 */
[----:B------:R-:W-:Y:S02]  /*7420*/  @P3 FSEL R19, R10, 1.8213495016098022461, !P0 ;  /* 0x3fe921fb0a133808 */ /* 0x000fe40004000000 */
[----:B------:R-:W-:Y:S01]  /*7430*/  @!P3 FSEL R10, RZ, 3.37028055040000000000e+12, P0 ;  /* 0x54442d18ff0ab808 */ /* 0x000fe20000000000 */
[----:B------:R-:W-:Y:S01]  /*7440*/  DSETP.NAN.AND P0, PT, R12, R12, PT ;  /* 0x0000000c0c00722a */ /* 0x000fe20003f08000 */
[----:B------:R-:W-:-:S02]  /*7450*/  @P3 FSEL R9, R19, R9, !P1 ;  /* 0x0000000913093208 */ /* 0x000fc40004800000 */
[----:B------:R-:W-:-:S03]  /*7460*/  @P3 FSEL R0, R15, R8, !P1 ;  /* 0x000000080f003208 */ /* 0x000fc60004800000 */
[----:B------:R-:W-:Y:S02]  /*7470*/  @P3 IMAD.MOV.U32 R11, RZ, RZ, R9 ;  /* 0x000000ffff0b3224 */ /* 0x000fe400078e0009 */
[----:B------:R-:W-:-:S03]  /*7480*/  @P3 IMAD.MOV.U32 R10, RZ, RZ, R0 ;  /* 0x000000ffff0a3224 */ /* 0x000fc600078e0000 */
[----:B------:R-:W-:Y:S02]  /*7490*/  LOP3.LUT R33, R11, 0x80000000, R33, 0xb8, !PT ;  /* 0x800000000b217812 */ /* 0x000fe400078eb821 */
[----:B------:R-:W-:Y:S02]  /*74a0*/  FSEL R8, R12, R10, P0 ;  /* 0x0000000a0c087208 */ /* 0x000fe40000000000 */
[----:B------:R-:W-:Y:S01]  /*74b0*/  FSEL R9, R13, R33, P0 ;  /* 0x000000210d097208 */ /* 0x000fe20000000000 */
[----:B------:R-:W-:Y:S06]  /*74c0*/  BRA `(.L_x_10052) ;  /* 0x0000000c001c7947 */ /* 0x000fec0003800000 */
.L_x_10074:
[----:B------:R-:W-:Y:S01]  /*74d0*/  DMUL R2, R26, R26 ;  /* 0x0000001a1a027228 */ /* 0x000fe20000000000 */
[----:B------:R-:W-:Y:S01]  /*74e0*/  BSSY.RECONVERGENT B0, `(.L_x_10080) ;  /* 0x0000054000007945 */ /* 0x000fe20003800200 */
[----:B------:R-:W-:-:S06]  /*74f0*/  IMAD.MOV.U32 R21, RZ, RZ, -0x3ff ;  /* 0xfffffc01ff157424 */ /* 0x000fcc00078e00ff */
[----:B------:R-:W-:-:S10]  /*7500*/  DFMA R2, R28, R28, R2 ;  /* 0x0000001c1c02722b */ /* 0x000fd40000000002 */
[----:B------:R-:W-:Y:S01]  /*7510*/  ISETP.GT.AND P0, PT, R3, 0xfffff, PT ;  /* 0x000fffff0300780c */ /* 0x000fe20003f04270 */
[----:B------:R-:W-:Y:S01]  /*7520*/  IMAD.MOV.U32 R8, RZ, RZ, R2 ;  /* 0x000000ffff087224 */ /* 0x000fe200078e0002 */
[----:B------:R-:W-:Y:S01]  /*7530*/  MOV R9, R3 ;  /* 0x0000000300097202 */ /* 0x000fe20000000f00 */
[----:B------:R-:W-:-:S10]  /*7540*/  IMAD.MOV.U32 R0, RZ, RZ, R3 ;  /* 0x000000ffff007224 */ /* 0x000fd400078e0003 */
[----:B------:R-:W-:Y:S01]  /*7550*/  @!P0 DMUL R8, R8, 1.80143985094819840000e+16 ;  /* 0x4350000008088828 */ /* 0x000fe20000000000 */
[----:B------:R-:W-:-:S09]  /*7560*/  @!P0 IMAD.MOV.U32 R21, RZ, RZ, -0x435 ;  /* 0xfffffbcbff158424 */ /* 0x000fd200078e00ff */
[----:B------:R-:W-:Y:S01]  /*7570*/  @!P0 IMAD.MOV.U32 R0, RZ, RZ, R9 ;  /* 0x000000ffff008224 */ /* 0x000fe200078e0009 */
[----:B------:R-:W-:-:S03]  /*7580*/  @!P0 MOV R2, R8 ;  /* 0x0000000800028202 */ /* 0x000fc60000000f00 */
        /* <DEDUP_REMOVED lines=14> */
[----:B------:R-:W-:Y:S01]  /*7670*/  @P0 VIADD R9, R3, 0xfff00000 ;  /* 0xfff0000003090836 */ /* 0x000fe20000000000 */
[----:B------:R-:W-:-:S03]  /*7680*/  @P0 IADD3 R21, PT, PT, R21, 0x1, RZ ;  /* 0x0000000115150810 */ /* 0x000fc60007ffe0ff */
[----:B------:R-:W-:Y:S01]  /*7690*/  @P0 IMAD.MOV.U32 R3, RZ, RZ, R9 ;  /* 0x000000ffff030224 */ /* 0x000fe200078e0009 */
[----:B------:R-:W-:Y:S01]  /*76a0*/  LOP3.LUT R20, R21, 0x80000000, RZ, 0x3c, !PT ;  /* 0x8000000015147812 */ /* 0x000fe200078e3cff */
[----:B------:R-:W-:-:S04]  /*76b0*/  IMAD.MOV.U32 R21, RZ, RZ, 0x43300000 ;  /* 0x43300000ff157424 */ /* 0x000fc800078e00ff */
        /* <DEDUP_REMOVED lines=48> */
.L_x_10081:
[----:B------:R-:W-:Y:S01]  /*79c0*/  IMAD.MOV.U32 R2, RZ, RZ, 0x0 ;  /* 0x00000000ff027424 */ /* 0x000fe200078e00ff */
[----:B------:R-:W-:Y:S01]  /*79d0*/  LOP3.LUT P0, RZ, R9, 0x7fffffff, RZ, 0xc0, !PT ;  /* 0x7fffffff09ff7812 */ /* 0x000fe2000780c0ff */
[----:B------:R-:W-:-:S06]  /*79e0*/  IMAD.MOV.U32 R3, RZ, RZ, 0x7ff00000 ;  /* 0x7ff00000ff037424 */ /* 0x000fcc00078e00ff */
[----:B------:R-:W-:-:S10]  /*79f0*/  DFMA R2, R8, R2, +INF ;  /* 0x7ff000000802742b */ /* 0x000fd40000000002 */
[----:B------:R-:W-:Y:S02]  /*7a00*/  FSEL R2, R2, RZ, P0 ;  /* 0x000000ff02027208 */ /* 0x000fe40000000000 */
[----:B------:R-:W-:-:S07]  /*7a10*/  FSEL R3, R3, -QNAN , P0 ;  /* 0xfff0000003037808 */ /* 0x000fce0000000000 */
.L_x_10082:
[----:B------:R-:W-:Y:S05]  /*7a20*/  BSYNC.RECONVERGENT B0 ;  /* 0x0000000000007941 */ /* 0x000fea0003800200 */
.L_x_10080:
        /* <DEDUP_REMOVED lines=21> */
.L_x_10084:
[----:B------:R-:W-:Y:S05]  /*7b80*/  BSYNC.RECONVERGENT B3 ;  /* 0x0000000000037941 */ /* 0x000fea0003800200 */
.L_x_10083:
        /* <DEDUP_REMOVED lines=8> */
[----:B------:R-:W-:Y:S01]  /*7c10*/  DMUL R2, R2, 0.5 ;  /* 0x3fe0000002027828 */ /* 0x000fe20000000000 */
[----:B------:R-:W-:Y:S01]  /*7c20*/  @!P1 PLOP3.LUT P0, PT, P2, PT, PT, 0x80, 0x8 ;  /* 0x000000000008981c */ /* 0x000fe2000170f070 */
[----:B------:R-:W-:Y:S01]  /*7c30*/  DFMA R10, R8, -UR4, R10 ;  /* 0x80000004080a7c2b */ /* 0x000fe2000800000a */
[----:B------:R-:W-:Y:S01]  /*7c40*/  UMOV UR4, 0x8dde082e ;  /* 0x8dde082e00047882 */ /* 0x000fe20000000000 */
[----:B------:R-:W-:Y:S01]  /*7c50*/  UMOV UR5, 0x3f531278 ;  /* 0x3f53127800057882 */ /* 0x000fe20000000000 */
[----:B------:R-:W-:-:S05]  /*7c60*/  @!P1 IMAD.MOV.U32 R13, RZ, RZ, 0x3ff921fb ;  /* 0x3ff921fbff0d9424 */ /* 0x000fca00078e00ff */
        /* <DEDUP_REMOVED lines=52> */
[----:B------:R-:W-:Y:S01]  /*7fb0*/  @P1 IMAD.MOV.U32 R10, RZ, RZ, 0x54442d18 ;  /* 0x54442d18ff0a1424 */ /* 0x000fe200078e00ff */
[----:B------:R-:W-:-:S06]  /*7fc0*/  @P1 MOV R11, 0x400921fb ;  /* 0x400921fb000b1802 */ /* 0x000fcc0000000f00 */
        /* <DEDUP_REMOVED lines=17> */
[----:B------:R-:W-:Y:S02]  /*80e0*/  @P3 FSEL R0, R15, R8, !P1 ;  /* 0x000000080f003208 */ /* 0x000fe40004800000 */
[----:B------:R-:W-:-:S03]  /*80f0*/  @P3 MOV R11, R9 ;  /* 0x00000009000b3202 */ /* 0x000fc60000000f00 */
[----:B------:R-:W-:Y:S01]  /*8100*/  @P3 IMAD.MOV.U32 R10, RZ, RZ, R0 ;  /* 0x000000ffff0a3224 */ /* 0x000fe200078e0000 */
[----:B------:R-:W-:-:S04]  /*8110*/  LOP3.LUT R33, R11, 0x80000000, R33, 0xb8, !PT ;  /* 0x800000000b217812 */ /* 0x000fc800078eb821 */
[----:B------:R-:W-:Y:S02]  /*8120*/  FSEL R8, R12, R10, P0 ;  /* 0x0000000a0c087208 */ /* 0x000fe40000000000 */
[----:B------:R-:W-:-:S07]  /*8130*/  FSEL R9, R13, R33, P0 ;  /* 0x000000210d097208 */ /* 0x000fce0000000000 */
.L_x_10052:
[----:B------:R-:W-:Y:S05]  /*8140*/  BSYNC.RECONVERGENT B2 ;  /* 0x0000000000027941 */ /* 0x000fea0003800200 */
.L_x_10040:
[----:B------:R-:W-:Y:S01]  /*8150*/  UMOV UR4, 0xfefa39ef ;  /* 0xfefa39ef00047882 */ /* 0x000fe20000000000 */
[----:B------:R-:W-:Y:S01]  /*8160*/  UMOV UR5, 0x3fe62e42 ;  /* 0x3fe62e4200057882 */ /* 0x000fe20000000000 */
[----:B------:R-:W-:Y:S01]  /*8170*/  LOP3.LUT R5, R9, 0x80000000, R5, 0xb8, !PT ;  /* 0x8000000009057812 */ /* 0x000fe200078eb805 */
[----:B------:R-:W-:Y:S01]  /*8180*/  DADD R2, R2, UR4 ;  /* 0x0000000402027e29 */ /* 0x000fe20008000000 */
[----:B------:R-:W-:-:S09]  /*8190*/  IMAD.MOV.U32 R4, RZ, RZ, R8 ;  /* 0x000000ffff047224 */ /* 0x000fd200078e0008 */
[----:B------:R-:W-:Y:S01]  /*81a0*/  LOP3.LUT R7, R3, 0x80000000, R7, 0xb8, !PT ;  /* 0x8000000003077812 */ /* 0x000fe200078eb807 */
[----:B------:R-:W-:Y:S01]  /*81b0*/  IMAD.MOV.U32 R6, RZ, RZ, R2 ;  /* 0x000000ffff067224 */ /* 0x000fe200078e0002 */
[----:B------:R-:W-:Y:S06]  /*81c0*/  BRA `(.L_x_10038) ;  /* 0x0000004800d07947 */ /* 0x000fec0003800000 */
.L_x_10039:
[----:B------:R-:W-:Y:S01]  /*81d0*/  UMOV UR4, 0x1409212f ;  /* 0x1409212f00047882 */ /* 0x000fe20000000000 */
[----:B------:R-:W-:Y:S01]  /*81e0*/  UMOV UR5, 0x3e43988e ;  /* 0x3e43988e00057882 */ /* 0x000fe20000000000 */
[----:B------:R-:W-:Y:S02]  /*81f0*/  DSETP.NEU.AND P0, PT, R4, RZ, PT ;  /* 0x000000ff0400722a */ /* 0x000fe40003f0d000 */
[----:B------:R-:W-:-:S04]  /*8200*/  DSETP.GEU.AND P1, PT, R22, UR4, PT ;  /* 0x0000000416007e2a */ /* 0x000fc8000bf2e000 */
[----:B------:R-:W-:Y:S02]  /*8210*/  DSETP.EQ.AND P0, PT, R6, RZ, !P0 ;  /* 0x000000ff0600722a */ /* 0x000fe40004702000 */
[----:B------:R-:W-:-:S06]  /*8220*/  DSETP.LT.AND P1, PT, R24, UR4, !P1 ;  /* 0x0000000418007e2a */ /* 0x000fcc000cf21000 */
[----:B------:R-:W-:-:S13]  /*8230*/  PLOP3.LUT P0, PT, P0, P1, PT, 0xf8, 0x8f ;  /* 0x00000000008f781c */ /* 0x000fda0000703f70 */
[----:B------:R-:W-:Y:S05]  /*8240*/  @P0 BRA `(.L_x_10038) ;  /* 0x0000004800b00947 */ /* 0x000fea0003800000 */
[C---:B------:R-:W-:Y:S01]  /*8250*/  DADD R30, R22.reuse, -1 ;  /* 0xbff00000161e7429 */ /* 0x040fe20000000000 */
[----:B------:R-:W-:Y:S01]  /*8260*/  IMAD.MOV.U32 R2, RZ, RZ, RZ ;  /* 0x000000ffff027224 */ /* 0x000fe200078e00ff */
[----:B------:R-:W-:Y:S01]  /*8270*/  DADD R32, R22, 1 ;  /* 0x3ff0000016207429 */ /* 0x000fe20000000000 */
[----:B------:R-:W-:Y:S01]  /*8280*/  IMAD.MOV.U32 R10, RZ, RZ, RZ ;  /* 0x000000ffff0a7224 */ /* 0x000fe200078e00ff */
[----:B------:R-:W-:Y:S01]  /*8290*/  UMOV UR4, 0xffffffff ;  /* 0xffffffff00047882 */ /* 0x000fe20000000000 */
[----:B------:R-:W-:Y:S01]  /*82a0*/  UMOV UR5, 0x7fefffff ;  /* 0x7fefffff00057882 */ /* 0x000fe20000000000 */
[----:B------:R-:W-:Y:S01]  /*82b0*/  UMOV UR7, UR4 ;  /* 0x0000000400077c82 */ /* 0x000fe20008000000 */
[----:B------:R-:W-:Y:S01]  /*82c0*/  UMOV UR6, UR5 ;  /* 0x0000000500067c82 */ /* 0x000fe20008000000 */
[----:B------:R-:W-:Y:S01]  /*82d0*/  DADD R14, -RZ, |R30| ;  /* 0x00000000ff0e7229 */ /* 0x000fe2000000051e */
[----:B------:R-:W-:Y:S01]  /*82e0*/  MOV R20, RZ ;  /* 0x000000ff00147202 */ /* 0x000fe20000000f00 */
[----:B------:R-:W-:Y:S01]  /*82f0*/  IMAD.MOV.U32 R42, RZ, RZ, 0x0 ;  /* 0x00000000ff2a7424 */ /* 0x000fe200078e00ff */
[----:B------:R-:W-:Y:S01]  /*8300*/  BSSY.RECONVERGENT B2, `(.L_x_10085) ;  /* 0x00002a1000027945 */ /* 0x000fe20003800200 */
[----:B------:R-:W-:Y:S01]  /*8310*/  ISETP.GT.U32.AND P1, PT, R24, R32, PT ;  /* 0x000000201800720c */ /* 0x000fe20003f24070 */
[----:B------:R-:W-:Y:S01]  /*8320*/  IMAD.MOV.U32 R43, RZ, RZ, 0x3fd80000 ;  /* 0x3fd80000ff2b7424 */ /* 0x000fe200078e00ff */
[----:B------:R-:W-:-:S02]  /*8330*/  ISETP.LT.U32.AND P0, PT, R32, R24, PT ;  /* 0x000000182000720c */ /* 0x000fc40003f01070 */
[----:B------:R-:W-:Y:S02]  /*8340*/  ISETP.GT.U32.AND.EX P1, PT, R25, R33, PT, P1 ;  /* 0x000000211900720c */ /* 0x000fe40003f24110 */
[----:B------:R-:W-:Y:S02]  /*8350*/  ISETP.GT.U32.AND P3, PT, R24, R14, PT ;  /* 0x0000000e1800720c */ /* 0x000fe40003f64070 */
[----:B------:R-:W-:Y:S02]  /*8360*/  ISETP.LT.U32.AND.EX P0, PT, R33, R25, PT, P0 ;  /* 0x000000192100720c */ /* 0x000fe40003f01100 */
[C---:B------:R-:W-:Y:S02]  /*8370*/  ISETP.GT.U32.AND.EX P3, PT, R25.reuse, R15, PT, P3 ;  /* 0x0000000f1900720c */ /* 0x040fe40003f64130 */
[----:B------:R-:W-:Y:S02]  /*8380*/  SEL R37, R25, R33, P1 ;  /* 0x0000002119257207 */ /* 0x000fe40000800000 */
[----:B------:R-:W-:-:S02]  /*8390*/  ISETP.LT.U32.AND P2, PT, R14, R24, PT ;  /* 0x000000180e00720c */ /* 0x000fc40003f41070 */
[----:B------:R-:W-:Y:S02]  /*83a0*/  SEL R41, R25, R15, P3 ;  /* 0x0000000f19297207 */ /* 0x000fe40001800000 */
[----:B------:R-:W-:Y:S02]  /*83b0*/  SEL R34, R32, R24, P0 ;  /* 0x0000001820227207 */ /* 0x000fe40000000000 */
[-C--:B------:R-:W-:Y:S02]  /*83c0*/  SEL R35, R33, R25.reuse, P0 ;  /* 0x0000001921237207 */ /* 0x080fe40000000000 */
[----:B------:R-:W-:Y:S02]  /*83d0*/  LOP3.LUT R0, R37, 0xffc00000, RZ, 0xc0, !PT ;  /* 0xffc0000025007812 */ /* 0x000fe400078ec0ff */
[----:B------:R-:W-:Y:S02]  /*83e0*/  ISETP.LT.U32.AND.EX P0, PT, R15, R25, PT, P2 ;  /* 0x000000190f00720c */ /* 0x000fe40003f01120 */
[----:B------:R-:W-:-:S02]  /*83f0*/  LOP3.LUT R44, R41, 0xffc00000, RZ, 0xc0, !PT ;  /* 0xffc00000292c7812 */ /* 0x000fc400078ec0ff */
[----:B------:R-:W-:Y:S02]  /*8400*/  LOP3.LUT R3, R0, 0x7fd00000, RZ, 0x3c, !PT ;  /* 0x7fd0000000037812 */ /* 0x000fe400078e3cff */
[----:B------:R-:W-:Y:S02]  /*8410*/  SEL R38, R14, R24, P0 ;  /* 0x000000180e267207 */ /* 0x000fe40000000000 */
[----:B------:R-:W-:Y:S02]  /*8420*/  SEL R39, R15, R25, P0 ;  /* 0x000000190f277207 */ /* 0x000fe40000000000 */
[----:B------:R-:W-:Y:S01]  /*8430*/  LOP3.LUT R11, R44, 0x7fd00000, RZ, 0x3c, !PT ;  /* 0x7fd000002c0b7812 */ /* 0x000fe200078e3cff */
[----:B------:R-:W-:Y:S01]  /*8440*/  DMUL R8, R2, R34 ;  /* 0x0000002202087228 */ /* 0x000fe20000000000 */
[C---:B------:R-:W-:Y:S02]  /*8450*/  SEL R36, R24.reuse, R32, P1 ;  /* 0x0000002018247207 */ /* 0x040fe40000800000 */
[----:B------:R-:W-:-:S02]  /*8460*/  SEL R40, R24, R14, P3 ;  /* 0x0000000e18287207 */ /* 0x000fc40001800000 */
[----:B------:R-:W-:Y:S02]  /*8470*/  DMUL R12, R10, R38 ;  /* 0x000000260a0c7228 */ /* 0x000fe40000000000 */
[----:B------:R-:W-:Y:S02]  /*8480*/  DMUL R2, R2, R36 ;  /* 0x0000002402027228 */ /* 0x000fe40000000000 */
[----:B------:R-:W-:Y:S02]  /*8490*/  DMUL R8, R8, R8 ;  /* 0x0000000808087228 */ /* 0x000fe40000000000 */
[----:B------:R-:W-:Y:S02]  /*84a0*/  DMUL R10, R10, R40 ;  /* 0x000000280a0a7228 */ /* 0x000fe40000000000 */
[----:B------:R-:W-:-:S04]  /*84b0*/  DMUL R12, R12, R12 ;  /* 0x0000000c0c0c7228 */ /* 0x000fc80000000000 */
[----:B------:R-:W-:-:S04]  /*84c0*/  DFMA R8, R2, R2, R8 ;  /* 0x000000020208722b */ /* 0x000fc80000000008 */
[----:B------:R-:W-:Y:S01]  /*84d0*/  DFMA R14, R10, R10, R12 ;  /* 0x0000000a0a0e722b */ /* 0x000fe2000000000c */
[----:B------:R-:W-:-:S03]  /*84e0*/  IMAD.U32 R10, RZ, RZ, UR6 ;  /* 0x00000006ff0a7e24 */ /* 0x000fc6000f8e00ff */
[----:B------:R-:W-:Y:S01]  /*84f0*/  DSETP.MIN.AND P0, P1, R8, UR4, PT ;  /* 0x0000000408007e2a */ /* 0x000fe2000b900000 */
[----:B------:R-:W-:Y:S01]  /*8500*/  IMAD.U32 R12, RZ, RZ, UR5 ;  /* 0x00000005ff0c7e24 */ /* 0x000fe2000f8e00ff */
[----:B------:R-:W-:Y:S02]  /*8510*/  MOV R2, R9 ;  /* 0x0000000900027202 */ /* 0x000fe40000000f00 */
[----:B------:R-:W-:Y:S02]  /*8520*/  DSETP.MIN.AND P2, P3, R14, UR4, PT ;  /* 0x000000040e007e2a */ /* 0x000fe4000bb40000 */
[----:B------:R-:W-:Y:S01]  /*8530*/  IMAD.MOV.U32 R11, RZ, RZ, R15 ;  /* 0x000000ffff0b7224 */ /* 0x000fe200078e000f */
[----:B------:R-:W-:Y:S01]  /*8540*/  FSEL R3, R2, UR6, P0 ;  /* 0x0000000602037c08 */ /* 0x000fe20008000000 */
[----:B------:R-:W-:Y:S01]  /*8550*/  IMAD.MOV.U32 R2, RZ, RZ, R8 ;  /* 0x000000ffff027224 */ /* 0x000fe200078e0008 */
[----:B------:R-:W-:Y:S02]  /*8560*/  UMOV UR6, UR4 ;  /* 0x0000000400067c82 */ /* 0x000fe40008000000 */
[----:B------:R-:W-:-:S02]  /*8570*/  FSEL R19, R11, UR5, P2 ;  /* 0x000000050b137c08 */ /* 0x000fc40009000000 */
[----:B------:R-:W-:Y:S01]  /*8580*/  SEL R2, R2, UR6, P0 ;  /* 0x0000000602027c07 */ /* 0x000fe20008000000 */
[----:B------:R-:W-:Y:S01]  /*8590*/  DSETP.NEU.AND P0, PT, R34, RZ, PT ;  /* 0x000000ff2200722a */ /* 0x000fe20003f0d000 */
[----:B------:R-:W-:Y:S01]  /*85a0*/  @P1 LOP3.LUT R3, R10, 0x80000, RZ, 0xfc, !PT ;  /* 0x000800000a031812 */ /* 0x000fe200078efcff */
[----:B------:R-:W-:Y:S01]  /*85b0*/  IMAD.MOV.U32 R10, RZ, RZ, R14 ;  /* 0x000000ffff0a7224 */ /* 0x000fe200078e000e */
[----:B------:R-:W-:Y:S02]  /*85c0*/  ISETP.GE.U32.AND P1, PT, R35, 0x7ff00000, PT ;  /* 0x7ff000002300780c */ /* 0x000fe40003f26070 */
[----:B------:R-:W-:Y:S01]  /*85d0*/  @P3 LOP3.LUT R19, R12, 0x80000, RZ, 0xfc, !PT ;  /* 0x000800000c133812 */ /* 0x000fe200078efcff */
[----:B------:R-:W0:Y:S01]  /*85e0*/  MUFU.RSQ64H R11, R3 ;  /* 0x00000003000b7308 */ /* 0x000e220000001c00 */
[----:B------:R-:W-:Y:S01]  /*85f0*/  SEL R18, R10, UR7, P2 ;  /* 0x000000070a127c07 */ /* 0x000fe20009000000 */
[----:B------:R-:W-:Y:S01]  /*8600*/  IMAD.MOV.U32 R10, RZ, RZ, RZ ;  /* 0x000000ffff0a7224 */ /* 0x000fe200078e00ff */
[----:B------:R-:W-:Y:S01]  /*8610*/  ISETP.GE.U32.AND P3, PT, R39, 0x7ff00000, PT ;  /* 0x7ff000002700780c */ /* 0x000fe20003f66070 */
[----:B------:R-:W-:-:S04]  /*8620*/  DSETP.NEU.AND P2, PT, R38, RZ, PT ;  /* 0x000000ff2600722a */ /* 0x000fc80003f4d000 */
[----:B------:R-:W1:Y:S01]  /*8630*/  MUFU.RSQ64H R21, R19 ;  /* 0x0000001300157308 */ /* 0x000e620000001c00 */
[----:B0-----:R-:W-:Y:S02]  /*8640*/  DMUL R12, R10, R10 ;  /* 0x0000000a0a0c7228 */ /* 0x001fe40000000000 */
[----:B-1----:R-:W-:-:S06]  /*8650*/  DMUL R26, R20, R20 ;  /* 0x00000014141a7228 */ /* 0x002fcc0000000000 */
[----:B------:R-:W-:Y:S02]  /*8660*/  DFMA R12, R2, -R12, 1 ;  /* 0x3ff00000020c742b */ /* 0x000fe4000000080c */
[----:B------:R-:W-:-:S06]  /*8670*/  DFMA R26, R18, -R26, 1 ;  /* 0x3ff00000121a742b */ /* 0x000fcc000000081a */
[----:B------:R-:W-:Y:S02]  /*8680*/  DMUL R2, R10, R12 ;  /* 0x0000000c0a027228 */ /* 0x000fe40000000000 */
[-C--:B------:R-:W-:Y:S02]  /*8690*/  DFMA R12, R12, R42.reuse, 0.5 ;  /* 0x3fe000000c0c742b */ /* 0x080fe4000000002a */
[----:B------:R-:W-:Y:S02]  /*86a0*/  DFMA R28, R26, R42, 0.5 ;  /* 0x3fe000001a1c742b */ /* 0x000fe4000000002a */
[----:B------:R-:W-:-:S04]  /*86b0*/  DMUL R26, R20, R26 ;  /* 0x0000001a141a7228 */ /* 0x000fc80000000000 */
[----:B------:R-:W-:Y:S01]  /*86c0*/  DFMA R2, R12, R2, R10 ;  /* 0x000000020c02722b */ /* 0x000fe2000000000a */
[----:B------:R-:W-:-:S03]  /*86d0*/  LOP3.LUT R11, R44, 0x100000, RZ, 0xfc, !PT ;  /* 0x001000002c0b7812 */ /* 0x000fc600078efcff */
[----:B------:R-:W-:-:S04]  /*86e0*/  DFMA R26, R28, R26, R20 ;  /* 0x0000001a1c1a722b */ /* 0x000fc80000000014 */
[----:B------:R-:W-:Y:S01]  /*86f0*/  DMUL R2, R8, R2 ;  /* 0x0000000208027228 */ /* 0x000fe20000000000 */
[----:B------:R-:W-:Y:S01]  /*8700*/  LOP3.LUT R9, R0, 0x100000, RZ, 0xfc, !PT ;  /* 0x0010000000097812 */ /* 0x000fe200078efcff */
[----:B------:R-:W-:Y:S02]  /*8710*/  IMAD.MOV.U32 R8, RZ, RZ, RZ ;  /* 0x000000ffff087224 */ /* 0x000fe400078e00ff */
[----:B------:R-:W-:-:S04]  /*8720*/  DMUL R26, R14, R26 ;  /* 0x0000001a0e1a7228 */ /* 0x000fc80000000000 */
[----:B------:R-:W-:-:S04]  /*8730*/  DMUL R2, R2, R8 ;  /* 0x0000000802027228 */ /* 0x000fc80000000000 */
[----:B------:R-:W-:-:S06]  /*8740*/  DMUL R26, R26, R10 ;  /* 0x0000000a1a1a7228 */ /* 0x000fcc0000000000 */
[----:B------:R-:W-:Y:S02]  /*8750*/  @!P1 FSEL R34, R36, R2, !P0 ;  /* 0x0000000224229208 */ /* 0x000fe40004000000 */
[----:B------:R-:W-:Y:S02]  /*8760*/  @!P1 FSEL R35, R37, R3, !P0 ;  /* 0x0000000325239208 */ /* 0x000fe40004000000 */
[----:B------:R-:W-:Y:S01]  /*8770*/  @!P3 FSEL R39, R41, R27, !P2 ;  /* 0x0000001b2927b208 */ /* 0x000fe20005000000 */
[----:B------:R-:W-:Y:S01]  /*8780*/  IMAD.MOV.U32 R28, RZ, RZ, R34 ;  /* 0x000000ffff1c7224 */ /* 0x000fe200078e0022 */
[----:B------:R-:W-:Y:S01]  /*8790*/  @!P3 FSEL R38, R40, R26, !P2 ;  /* 0x0000001a2826b208 */ /* 0x000fe20005000000 */
[----:B------:R-:W-:Y:S02]  /*87a0*/  IMAD.MOV.U32 R29, RZ, RZ, R35 ;  /* 0x000000ffff1d7224 */ /* 0x000fe400078e0023 */
[----:B------:R-:W-:Y:S01]  /*87b0*/  IMAD.MOV.U32 R27, RZ, RZ, R39 ;  /* 0x000000ffff1b7224 */ /* 0x000fe200078e0027 */
[----:B------:R-:W-:-:S06]  /*87c0*/  MOV R26, R38 ;  /* 0x00000026001a7202 */ /* 0x000fcc0000000f00 */
[----:B------:R-:W-:-:S08]  /*87d0*/  DADD R2, R28, R26 ;  /* 0x000000001c027229 */ /* 0x000fd0000000001a */
[----:B------:R-:W-:-:S08]  /*87e0*/  DMUL R2, R2, 0.5 ;  /* 0x3fe0000002027828 */ /* 0x000fd00000000000 */
[----:B------:R-:W-:-:S06]  /*87f0*/  DSETP.GEU.AND P0, PT, R2, 1, PT ;  /* 0x3ff000000200742a */ /* 0x000fcc0003f0e000 */
[----:B------:R-:W-:Y:S02]  /*8800*/  FSEL R2, R2, RZ, P0 ;  /* 0x000000ff02027208 */ /* 0x000fe40000000000 */
[----:B------:R-:W-:-:S06]  /*8810*/  FSEL R3, R3, 1.875, P0 ;  /* 0x3ff0000003037808 */ /* 0x000fcc0000000000 */
[----:B------:R-:W-:-:S14]  /*8820*/  DSETP.GEU.AND P0, PT, R2, 10, PT ;  /* 0x402400000200742a */ /* 0x000fdc0003f0e000 */
[----:B------:R-:W-:Y:S05]  /*8830*/  @P0 BRA `(.L_x_10086) ;  /* 0x0000001c00880947 */ /* 0x000fea0003800000 */
[----:B------:R-:W-:-:S06]  /*8840*/  DSETP.NEU.AND P0, PT, R22, 1, PT ;  /* 0x3ff000001600742a */ /* 0x000fcc0003f0d000 */
[----:B------:R-:W-:-:S14]  /*8850*/  DSETP.GEU.OR P0, PT, R24, 3.8518598887744717061e-34, P0 ;  /* 0x390000001800742a */ /* 0x000fdc000070e400 */
[----:B------:R-:W-:Y:S05]  /*8860*/  @P0 BRA `(.L_x_10087) ;  /* 0x00000000006c0947 */ /* 0x000fea0003800000 */
[----:B------:R-:W0:Y:S01]  /*8870*/  MUFU.RSQ64H R19, R25 ;  /* 0x0000001900137308 */ /* 0x000e220000001c00 */
[----:B------:R-:W-:Y:S01]  /*8880*/  VIADD R18, R25, 0xfcb00000 ;  /* 0xfcb0000019127836 */ /* 0x000fe20000000000 */
[----:B------:R-:W-:Y:S04]  /*8890*/  BSSY.RECONVERGENT B3, `(.L_x_10088) ;  /* 0x0000017000037945 */ /* 0x000fe80003800200 */
[----:B------:R-:W-:Y:S01]  /*88a0*/  ISETP.GE.U32.AND P0, PT, R18, 0x7ca00000, PT ;  /* 0x7ca000001200780c */ /* 0x000fe20003f06070 */
[----:B0-----:R-:W-:-:S08]  /*88b0*/  DMUL R8, R18, R18 ;  /* 0x0000001212087228 */ /* 0x001fd00000000000 */
[----:B------:R-:W-:-:S08]  /*88c0*/  DFMA R8, R24, -R8, 1 ;  /* 0x3ff000001808742b */ /* 0x000fd00000000808 */
[----:B------:R-:W-:Y:S02]  /*88d0*/  DFMA R10, R8, R42, 0.5 ;  /* 0x3fe00000080a742b */ /* 0x000fe4000000002a */
[----:B------:R-:W-:-:S08]  /*88e0*/  DMUL R8, R18, R8 ;  /* 0x0000000812087228 */ /* 0x000fd00000000000 */
[----:B------:R-:W-:-:S08]  /*88f0*/  DFMA R8, R10, R8, R18 ;  /* 0x000000080a08722b */ /* 0x000fd00000000012 */
[----:B------:R-:W-:Y:S02]  /*8900*/  DMUL R14, R24, R8 ;  /* 0x00000008180e7228 */ /* 0x000fe40000000000 */
[----:B------:R-:W-:Y:S02]  /*8910*/  VIADD R13, R9, 0xfff00000 ;  /* 0xfff00000090d7836 */ /* 0x000fe40000000000 */
[----:B------:R-:W-:-:S04]  /*8920*/  IMAD.MOV.U32 R12, RZ, RZ, R8 ;  /* 0x000000ffff0c7224 */ /* 0x000fc800078e0008 */
[----:B------:R-:W-:-:S08]  /*8930*/  DFMA R10, R14, -R14, R24 ;  /* 0x8000000e0e0a722b */ /* 0x000fd00000000018 */
[----:B------:R-:W-:Y:S01]  /*8940*/  DFMA R40, R10, R12, R14 ;  /* 0x0000000c0a28722b */ /* 0x000fe2000000000e */
[----:B------:R-:W-:Y:S10]  /*8950*/  @!P0 BRA `(.L_x_10089) ;  /* 0x0000000000288947 */ /* 0x000ff40003800000 */
[----:B------:R-:W-:Y:S01]  /*8960*/  IMAD.MOV.U32 R0, RZ, RZ, R8 ;  /* 0x000000ffff007224 */ /* 0x000fe200078e0008 */
[----:B------:R-:W-:Y:S01]  /*8970*/  MOV R8, R14 ;  /* 0x0000000e00087202 */ /* 0x000fe20000000f00 */
[----:B------:R-:W-:Y:S01]  /*8980*/  IMAD.MOV.U32 R9, RZ, RZ, R15 ;  /* 0x000000ffff097224 */ /* 0x000fe200078e000f */
[----:B------:R-:W-:Y:S01]  /*8990*/  MOV R14, 0x89e0 ;  /* 0x000089e0000e7802 */ /* 0x000fe20000000f00 */
[----:B------:R-:W-:Y:S02]  /*89a0*/  IMAD.MOV.U32 R15, RZ, RZ, R13 ;  /* 0x000000ffff0f7224 */ /* 0x000fe400078e000d */
[----:B------:R-:W-:Y:S02]  /*89b0*/  IMAD.MOV.U32 R12, RZ, RZ, R24 ;  /* 0x000000ffff0c7224 */ /* 0x000fe400078e0018 */
[----:B------:R-:W-:-:S07]  /*89c0*/  IMAD.MOV.U32 R13, RZ, RZ, R25 ;  /* 0x000000ffff0d7224 */ /* 0x000fce00078e0019 */
[----:B------:R-:W-:Y:S05]  /*89d0*/  CALL.REL.NOINC `($__internal_15_$__cuda_sm20_dsqrt_rn_f64_mediumpath_v1) ;  /* 0x000002f400187944 */ /* 0x000fea0003c00000 */
[----:B------:R-:W-:Y:S01]  /*89e0*/  IMAD.MOV.U32 R40, RZ, RZ, R8 ;  /* 0x000000ffff287224 */ /* 0x000fe200078e0008 */
[----:B------:R-:W-:-:S07]  /*89f0*/  MOV R41, R9 ;  /* 0x0000000900297202 */ /* 0x000fce0000000f00 */
.L_x_10089:
[----:B------:R-:W-:Y:S05]  /*8a00*/  BSYNC.RECONVERGENT B3 ;  /* 0x0000000000037941 */ /* 0x000fea0003800200 */
.L_x_10088:
[----:B------:R-:W-:Y:S05]  /*8a10*/  BRA `(.L_x_10090) ;  /* 0x0000002000bc7947 */ /* 0x000fea0003800000 */
.L_x_10087:
[----:B------:R-:W-:-:S08]  /*8a20*/  DMUL R8, |R30|, 2.2204460492503130808e-16 ;  /* 0x3cb000001e087828 */ /* 0x000fd00000000200 */
[----:B------:R-:W-:-:S14]  /*8a30*/  DSETP.GE.AND P0, PT, R24, R8, PT ;  /* 0x000000081800722a */ /* 0x000fdc0003f06000 */
[----:B------:R-:W-:Y:S05]  /*8a40*/  @!P0 BRA `(.L_x_10091) ;  /* 0x0000000c00a48947 */ /* 0x000fea0003800000 */
[----:B------:R-:W-:Y:S01]  /*8a50*/  DSETP.NEU.AND P0, PT, R32, RZ, PT ;  /* 0x000000ff2000722a */ /* 0x000fe20003f0d000 */
[----:B------:R-:W-:Y:S01]  /*8a60*/  BSSY.RECONVERGENT B3, `(.L_x_10092) ;  /* 0x000001c000037945 */ /* 0x000fe20003800200 */
[----:B------:R-:W-:Y:S02]  /*8a70*/  IMAD.MOV.U32 R40, RZ, RZ, R24 ;  /* 0x000000ffff287224 */ /* 0x000fe400078e0018 */
[----:B------:R-:W-:-:S10]  /*8a80*/  IMAD.MOV.U32 R41, RZ, RZ, R25 ;  /* 0x000000ffff297224 */ /* 0x000fd400078e0019 */
[----:B------:R-:W-:Y:S05]  /*8a90*/  @!P0 BRA `(.L_x_10093) ;  /* 0x0000000000608947 */ /* 0x000fea0003800000 */
[----:B------:R-:W-:Y:S01]  /*8aa0*/  DADD R14, R32, R28 ;  /* 0x00000000200e7229 */ /* 0x000fe2000000001c */
[----:B------:R-:W-:Y:S01]  /*8ab0*/  IMAD.MOV.U32 R8, RZ, RZ, 0x1 ;  /* 0x00000001ff087424 */ /* 0x000fe200078e00ff */
[----:B------:R-:W-:Y:S01]  /*8ac0*/  DMUL R12, R6, R6 ;  /* 0x00000006060c7228 */ /* 0x000fe20000000000 */
[----:B------:R-:W-:Y:S03]  /*8ad0*/  BSSY.RECONVERGENT B4, `(.L_x_10094) ;  /* 0x0000012000047945 */ /* 0x000fe60003800200 */
[----:B------:R-:W0:Y:S06]  /*8ae0*/  MUFU.RCP64H R9, R15 ;  /* 0x0000000f00097308 */ /* 0x000e2c0000001800 */
[----:B------:R-:W-:Y:S01]  /*8af0*/  FSETP.GEU.AND P1, PT, |R13|, 6.5827683646048100446e-37, PT ;  /* 0x036000000d00780b */ /* 0x000fe20003f2e200 */
        /* <DEDUP_REMOVED lines=12> */
[----:B------:R-:W-:Y:S01]  /*8bc0*/  MOV R0, 0x8bf0 ;  /* 0x00008bf000007802 */ /* 0x000fe20000000f00 */
[----:B------:R-:W-:-:S07]  /*8bd0*/  IMAD.MOV.U32 R9, RZ, RZ, R15 ;  /* 0x000000ffff097224 */ /* 0x000fce00078e000f */
[----:B------:R-:W-:Y:S05]  /*8be0*/  CALL.REL.NOINC `($__internal_14_$__cuda_sm20_div_rn_f64_full) ;  /* 0x000002ec00107944 */ /* 0x000fea0003c00000 */
.L_x_10095:
[----:B------:R-:W-:Y:S05]  /*8bf0*/  BSYNC.RECONVERGENT B4 ;  /* 0x0000000000047941 */ /* 0x000fea0003800200 */
.L_x_10094:
[----:B------:R-:W-:Y:S01]  /*8c00*/  MOV R40, R20 ;  /* 0x0000001400287202 */ /* 0x000fe20000000f00 */
[----:B------:R-:W-:-:S07]  /*8c10*/  IMAD.MOV.U32 R41, RZ, RZ, R21 ;  /* 0x000000ffff297224 */ /* 0x000fce00078e0015 */
.L_x_10093:
[----:B------:R-:W-:Y:S05]  /*8c20*/  BSYNC.RECONVERGENT B3 ;  /* 0x0000000000037941 */ /* 0x000fea0003800200 */
.L_x_10092:
[----:B------:R-:W-:Y:S01]  /*8c30*/  DADD R8, -R22, 1 ;  /* 0x3ff0000016087429 */ /* 0x000fe20000000100 */
[----:B------:R-:W-:Y:S07]  /*8c40*/  BSSY.RECONVERGENT B3, `(.L_x_10096) ;  /* 0x000001e000037945 */ /* 0x000fee0003800200 */
[----:B------:R-:W-:-:S14]  /*8c50*/  DSETP.GEU.AND P0, PT, R8, RZ, PT ;  /* 0x000000ff0800722a */ /* 0x000fdc0003f0e000 */
[----:B------:R-:W-:Y:S01]  /*8c60*/  @!P0 DADD R20, R26, -R8 ;  /* 0x000000001a148229 */ /* 0x000fe20000000808 */
[----:B------:R-:W-:Y:S10]  /*8c70*/  @!P0 BRA `(.L_x_10097) ;  /* 0x0000000000688947 */ /* 0x000ff40003800000 */
[----:B------:R-:W-:Y:S01]  /*8c80*/  DSETP.NEU.AND P0, PT, R8, RZ, PT ;  /* 0x000000ff0800722a */ /* 0x000fe20003f0d000 */
[----:B------:R-:W-:Y:S02]  /*8c90*/  IMAD.MOV.U32 R20, RZ, RZ, R24 ;  /* 0x000000ffff147224 */ /* 0x000fe400078e0018 */
[----:B------:R-:W-:-:S11]  /*8ca0*/  IMAD.MOV.U32 R21, RZ, RZ, R25 ;  /* 0x000000ffff157224 */ /* 0x000fd600078e0019 */
[----:B------:R-:W-:Y:S05]  /*8cb0*/  @!P0 BRA `(.L_x_10097) ;  /* 0x0000000000588947 */ /* 0x000fea0003800000 */
[----:B------:R-:W-:Y:S01]  /*8cc0*/  DADD R14, R26, R8 ;  /* 0x000000001a0e7229 */ /* 0x000fe20000000008 */
[----:B------:R-:W-:Y:S01]  /*8cd0*/  BSSY.RECONVERGENT B4, `(.L_x_10097) ;  /* 0x0000014000047945 */ /* 0x000fe20003800200 */
[----:B------:R-:W-:Y:S01]  /*8ce0*/  IMAD.MOV.U32 R8, RZ, RZ, 0x1 ;  /* 0x00000001ff087424 */ /* 0x000fe200078e00ff */
[----:B------:R-:W-:-:S03]  /*8cf0*/  DMUL R12, R6, R6 ;  /* 0x00000006060c7228 */ /* 0x000fc60000000000 */
[----:B------:R-:W0:Y:S07]  /*8d00*/  MUFU.RCP64H R9, R15 ;  /* 0x0000000f00097308 */ /* 0x000e2e0000001800 */
        /* <DEDUP_REMOVED lines=13> */
[----:B------:R-:W-:Y:S02]  /*8de0*/  MOV R9, R15 ;  /* 0x0000000f00097202 */ /* 0x000fe40000000f00 */
[----:B------:R-:W-:-:S07]  /*8df0*/  MOV R0, 0x8e10 ;  /* 0x00008e1000007802 */ /* 0x000fce0000000f00 */
[----:B------:R-:W-:Y:S05]  /*8e00*/  CALL.REL.NOINC `($__internal_14_$__cuda_sm20_div_rn_f64_full) ;  /* 0x000002e800887944 */ /* 0x000fea0003c00000 */
.L_x_10098:
[----:B------:R-:W-:Y:S05]  /*8e10*/  BSYNC.RECONVERGENT B4 ;  /* 0x0000000000047941 */ /* 0x000fea0003800200 */
.L_x_10097:
[----:B------:R-:W-:Y:S05]  /*8e20*/  BSYNC.RECONVERGENT B3 ;  /* 0x0000000000037941 */ /* 0x000fea0003800200 */
.L_x_10096:
[----:B------:R-:W-:Y:S01]  /*8e30*/  DMUL R8, R20, 0.5 ;  /* 0x3fe0000014087828 */ /* 0x000fe20000000000 */
[----:B------:R-:W-:Y:S01]  /*8e40*/  BSSY.RECONVERGENT B3, `(.L_x_10099) ;  /* 0x000001b000037945 */ /* 0x000fe20003800200 */
[----:B------:R-:W-:-:S06]  /*8e50*/  DADD R10, R2, 1 ;  /* 0x3ff00000020a7429 */ /* 0x000fcc0000000000 */
[----:B------:R-:W-:-:S08]  /*8e60*/  DFMA R20, R40, 0.5, R8 ;  /* 0x3fe000002814782b */ /* 0x000fd00000000008 */
[----:B------:R-:W-:Y:S01]  /*8e70*/  DMUL R12, R20, R10 ;  /* 0x0000000a140c7228 */ /* 0x000fe20000000000 */
[----:B------:R-:W-:Y:S02]  /*8e80*/  IMAD.MOV.U32 R10, RZ, RZ, 0x0 ;  /* 0x00000000ff0a7424 */ /* 0x000fe400078e00ff */
[----:B------:R-:W-:-:S03]  /*8e90*/  IMAD.MOV.U32 R11, RZ, RZ, 0x3fd80000 ;  /* 0x3fd80000ff0b7424 */ /* 0x000fc600078e00ff */
[----:B------:R-:W0:Y:S04]  /*8ea0*/  MUFU.RSQ64H R19, R13 ;  /* 0x0000000d00137308 */ /* 0x000e280000001c00 */
[----:B------:R-:W-:-:S05]  /*8eb0*/  VIADD R18, R13, 0xfcb00000 ;  /* 0xfcb000000d127836 */ /* 0x000fca0000000000 */
        /* <DEDUP_REMOVED lines=12> */
[----:B------:R-:W-:Y:S01]  /*8f80*/  MOV R0, R8 ;  /* 0x0000000800007202 */ /* 0x000fe20000000f00 */
[----:B------:R-:W-:Y:S01]  /*8f90*/  IMAD.MOV.U32 R8, RZ, RZ, R34 ;  /* 0x000000ffff087224 */ /* 0x000fe200078e0022 */
[----:B------:R-:W-:Y:S01]  /*8fa0*/  MOV R14, 0x8fd0 ;  /* 0x00008fd0000e7802 */ /* 0x000fe20000000f00 */
[----:B------:R-:W-:-:S07]  /*8fb0*/  IMAD.MOV.U32 R9, RZ, RZ, R35 ;  /* 0x000000ffff097224 */ /* 0x000fce00078e0023 */
[----:B------:R-:W-:Y:S05]  /*8fc0*/  CALL.REL.NOINC `($__internal_15_$__cuda_sm20_dsqrt_rn_f64_mediumpath_v1) ;  /* 0x000002ec009c7944 */ /* 0x000fea0003c00000 */
[----:B------:R-:W-:Y:S02]  /*8fd0*/  IMAD.MOV.U32 R40, RZ, RZ, R8 ;  /* 0x000000ffff287224 */ /* 0x000fe400078e0008 */
[----:B------:R-:W-:-:S07]  /*8fe0*/  IMAD.MOV.U32 R41, RZ, RZ, R9 ;  /* 0x000000ffff297224 */ /* 0x000fce00078e0009 */
.L_x_10100:
[----:B------:R-:W-:Y:S05]  /*8ff0*/  BSYNC.RECONVERGENT B3 ;  /* 0x0000000000037941 */ /* 0x000fea0003800200 */
.L_x_10099:
[----:B------:R-:W-:-:S10]  /*9000*/  DADD R40, R20, R40 ;  /* 0x0000000014287229 */ /* 0x000fd40000000028 */
[C---:B------:R-:W-:Y:S02]  /*9010*/  FSETP.GEU.FTZ.AND P0, PT, R41.reuse, 1.7916666269302368164, PT ;  /* 0x3fe555552900780b */ /* 0x040fe40003f1e000 */
[----:B------:R-:W-:-:S04]  /*9020*/  FSETP.GT.FTZ.AND P1, PT, R41, -1.6999999284744262695, PT ;  /* 0xbfd999992900780b */ /* 0x000fc80003f34000 */
[----:B------:R-:W-:-:S13]  /*9030*/  PLOP3.LUT P0, PT, P0, P1, PT, 0xf2, 0x2f ;  /* 0x00000000002f781c */ /* 0x000fda0000703e72 */
[----:B------:R-:W-:Y:S05]  /*9040*/  @P0 BRA `(.L_x_10101) ;  /* 0x0000000000d40947 */ /* 0x000fea0003800000 */
[----:B------:R-:W-:Y:S01]  /*9050*/  DADD R12, R40, 2 ;  /* 0x40000000280c7429 */ /* 0x000fe20000000000 */
[----:B------:R-:W-:Y:S01]  /*9060*/  IMAD.MOV.U32 R8, RZ, RZ, 0x1 ;  /* 0x00000001ff087424 */ /* 0x000fe200078e00ff */
[----:B------:R-:W-:Y:S01]  /*9070*/  FSETP.GEU.AND P1, PT, |R41|, 6.5827683646048100446e-37, PT ;  /* 0x036000002900780b */ /* 0x000fe20003f2e200 */
[----:B------:R-:W-:Y:S03]  /*9080*/  BSSY.RECONVERGENT B3, `(.L_x_10102) ;  /* 0x0000013000037945 */ /* 0x000fe60003800200 */
[----:B------:R-:W0:Y:S02]  /*9090*/  MUFU.RCP64H R9, R13 ;  /* 0x0000000d00097308 */ /* 0x000e240000001800 */
        /* <DEDUP_REMOVED lines=17> */
.L_x_10103:
[----:B------:R-:W-:Y:S05]  /*91b0*/  BSYNC.RECONVERGENT B3 ;  /* 0x0000000000037941 */ /* 0x000fea0003800200 */
.L_x_10102:
[----:B------:R-:W-:Y:S01]  /*91c0*/  DMUL R20, R40, -R20 ;  /* 0x8000001428147228 */ /* 0x000fe20000000000 */
[----:B------:R-:W-:Y:S01]  /*91d0*/  IMAD.MOV.U32 R12, RZ, RZ, -0x314d23bc ;  /* 0xceb2dc44ff0c7424 */ /* 0x000fe200078e00ff */
[----:B------:R-:W-:Y:S01]  /*91e0*/  UMOV UR4, 0x2fbe14b5 ;  /* 0x2fbe14b500047882 */ /* 0x000fe20000000000 */
[----:B------:R-:W-:Y:S01]  /*91f0*/  IMAD.MOV.U32 R13, RZ, RZ, 0x3ed087ff ;  /* 0x3ed087ffff0d7424 */ /* 0x000fe200078e00ff */
[----:B------:R-:W-:-:S04]  /*9200*/  UMOV UR5, 0x3eb372fb ;  /* 0x3eb372fb00057882 */ /* 0x000fc80000000000 */
[----:B------:R-:W-:-:S08]  /*9210*/  DADD R8, R40, R20 ;  /* 0x0000000028087229 */ /* 0x000fd00000000014 */
[----:B------:R-:W-:-:S08]  /*9220*/  DMUL R10, R8, R8 ;  /* 0x00000008080a7228 */ /* 0x000fd00000000000 */
[----:B------:R-:W-:Y:S01]  /*9230*/  DFMA R12, R10, UR4, R12 ;  /* 0x000000040a0c7c2b */ /* 0x000fe2000800000c */
        /* <DEDUP_REMOVED lines=19> */
[----:B------:R-:W-:-:S08]  /*9370*/  DFMA R12, R8, R12, R20 ;  /* 0x0000000c080c722b */ /* 0x000fd00000000014 */
[----:B------:R-:W-:Y:S01]  /*9380*/  DADD R40, R40, R12 ;  /* 0x0000000028287229 */ /* 0x000fe2000000000c */
[----:B------:R-:W-:Y:S10]  /*9390*/  BRA `(.L_x_10090) ;  /* 0x00000018005c7947 */ /* 0x000ff40003800000 */
.L_x_10101:
[----:B------:R-:W-:-:S10]  /*93a0*/  DADD R40, R40, 1 ;  /* 0x3ff0000028287429 */ /* 0x000fd40000000000 */
[----:B------:R-:W-:Y:S01]  /*93b0*/  ISETP.GT.AND P0, PT, R41, 0xfffff, PT ;  /* 0x000fffff2900780c */ /* 0x000fe20003f04270 */
[----:B------:R-:W-:Y:S01]  /*93c0*/  IMAD.MOV.U32 R9, RZ, RZ, R41 ;  /* 0x000000ffff097224 */ /* 0x000fe200078e0029 */
[----:B------:R-:W-:-:S11]  /*93d0*/  MOV R8, R40 ;  /* 0x0000002800087202 */ /* 0x000fd60000000f00 */
[----:B------:R-:W-:-:S10]  /*93e0*/  @!P0 DMUL R8, R8, 1.80143985094819840000e+16 ;  /* 0x4350000008088828 */ /* 0x000fd40000000000 */
[----:B------:R-:W-:Y:S01]  /*93f0*/  @!P0 IMAD.MOV.U32 R41, RZ, RZ, R9 ;  /* 0x000000ffff298224 */ /* 0x000fe200078e0009 */
[----:B------:R-:W-:-:S03]  /*9400*/  @!P0 MOV R40, R8 ;  /* 0x0000000800288202 */ /* 0x000fc60000000f00 */
[----:B------:R-:W-:-:S05]  /*9410*/  VIADD R0, R41, 0xffffffff ;  /* 0xffffffff29007836 */ /* 0x000fca0000000000 */
[----:B------:R-:W-:Y:S01]  /*9420*/  ISETP.GT.U32.AND P1, PT, R0, 0x7feffffe, PT ;  /* 0x7feffffe0000780c */ /* 0x000fe20003f24070 */
[----:B------:R-:W-:Y:S02]  /*9430*/  IMAD.MOV.U32 R0, RZ, RZ, -0x3ff ;  /* 0xfffffc01ff007424 */ /* 0x000fe400078e00ff */
[----:B------:R-:W-:-:S10]  /*9440*/  @!P0 IMAD.MOV.U32 R0, RZ, RZ, -0x435 ;  /* 0xfffffbcbff008424 */ /* 0x000fd400078e00ff */
[----:B------:R-:W-:Y:S05]  /*9450*/  @P1 BRA `(.L_x_10104) ;  /* 0x0000000400041947 */ /* 0x000fea0003800000 */
[----:B------:R-:W-:Y:S01]  /*9460*/  LOP3.LUT R8, R41, 0xfffff, RZ, 0xc0, !PT ;  /* 0x000fffff29087812 */ /* 0x000fe200078ec0ff */
[----:B------:R-:W-:Y:S01]  /*9470*/  IMAD.MOV.U32 R12, RZ, RZ, RZ ;  /* 0x000000ffff0c7224 */ /* 0x000fe200078e00ff */
[----:B------:R-:W-:Y:S01]  /*9480*/  MOV R21, 0x3ed0ee25 ;  /* 0x3ed0ee2500157802 */ /* 0x000fe20000000f00 */
[----:B------:R-:W-:Y:S01]  /*9490*/  IMAD.MOV.U32 R20, RZ, RZ, -0x748574fc ;  /* 0x8b7a8b04ff147424 */ /* 0x000fe200078e00ff */
[----:B------:R-:W-:Y:S01]  /*94a0*/  LOP3.LUT R9, R8, 0x3ff00000, RZ, 0xfc, !PT ;  /* 0x3ff0000008097812 */ /* 0x000fe200078efcff */
[----:B------:R-:W-:Y:S01]  /*94b0*/  IMAD.MOV.U32 R8, RZ, RZ, R40 ;  /* 0x000000ffff087224 */ /* 0x000fe200078e0028 */
[----:B------:R-:W-:Y:S01]  /*94c0*/  UMOV UR4, 0x3ae80f1e ;  /* 0x3ae80f1e00047882 */ /* 0x000fe20000000000 */
[----:B------:R-:W-:Y:S01]  /*94d0*/  UMOV UR5, 0x3eb1380b ;  /* 0x3eb1380b00057882 */ /* 0x000fe20000000000 */
[----:B------:R-:W-:Y:S01]  /*94e0*/  ISETP.GE.U32.AND P0, PT, R9, 0x3ff6a09f, PT ;  /* 0x3ff6a09f0900780c */ /* 0x000fe20003f06070 */
[----:B------:R-:W-:Y:S01]  /*94f0*/  IMAD.MOV.U32 R35, RZ, RZ, 0x43300000 ;  /* 0x43300000ff237424 */ /* 0x000fe200078e00ff */
[----:B------:R-:W-:Y:S01]  /*9500*/  LEA.HI R0, R41, R0, RZ, 0xc ;  /* 0x0000000029007211 */ /* 0x000fe200078f60ff */
[----:B------:R-:W-:Y:S01]  /*9510*/  UMOV UR6, 0x80000000 ;  /* 0x8000000000067882 */ /* 0x000fe20000000000 */
[----:B------:R-:W-:-:S09]  /*9520*/  UMOV UR7, 0x43300000 ;  /* 0x4330000000077882 */ /* 0x000fd20000000000 */
[----:B------:R-:W-:Y:S02]  /*9530*/  @P0 VIADD R11, R9, 0xfff00000 ;  /* 0xfff00000090b0836 */ /* 0x000fe40000000000 */
[----:B------:R-:W-:Y:S02]  /*9540*/  @P0 VIADD R0, R0, 0x1 ;  /* 0x0000000100000836 */ /* 0x000fe40000000000 */
[----:B------:R-:W-:-:S03]  /*9550*/  @P0 IMAD.MOV.U32 R9, RZ, RZ, R11 ;  /* 0x000000ffff090224 */ /* 0x000fc600078e000b */
[----:B------:R-:W-:-:S03]  /*9560*/  LOP3.LUT R34, R0, 0x80000000, RZ, 0x3c, !PT ;  /* 0x8000000000227812 */ /* 0x000fc600078e3cff */
        /* <DEDUP_REMOVED lines=11> */
[----:B------:R-:W-:Y:S02]  /*9620*/  DMUL R18, R12, R12 ;  /* 0x0000000c0c127228 */ /* 0x000fe40000000000 */
[----:B------:R-:W-:-:S06]  /*9630*/  DFMA R40, R34, UR6, R12 ;  /* 0x0000000622287c2b */ /* 0x000fcc000800000c */
        /* <DEDUP_REMOVED lines=11> */
[----:B------:R-:W-:-:S05]  /*96f0*/  DFMA R20, R8, -R12, R20 ;  /* 0x8000000c0814722b */ /* 0x000fca0000000014 */
        /* <DEDUP_REMOVED lines=23> */
.L_x_10104:
[----:B------:R-:W-:Y:S01]  /*9870*/  IMAD.MOV.U32 R10, RZ, RZ, 0x0 ;  /* 0x00000000ff0a7424 */ /* 0x000fe200078e00ff */
[----:B------:R-:W-:Y:S01]  /*9880*/  LOP3.LUT P0, RZ, R9, 0x7fffffff, RZ, 0xc0, !PT ;  /* 0x7fffffff09ff7812 */ /* 0x000fe2000780c0ff */
[----:B------:R-:W-:-:S06]  /*9890*/  IMAD.MOV.U32 R11, RZ, RZ, 0x7ff00000 ;  /* 0x7ff00000ff0b7424 */ /* 0x000fcc00078e00ff */
[----:B------:R-:W-:-:S10]  /*98a0*/  DFMA R10, R8, R10, +INF ;  /* 0x7ff00000080a742b */ /* 0x000fd4000000000a */
[----:B------:R-:W-:Y:S02]  /*98b0*/  FSEL R40, R10, RZ, P0 ;  /* 0x000000ff0a287208 */ /* 0x000fe40000000000 */
[----:B------:R-:W-:Y:S01]  /*98c0*/  FSEL R41, R11, -QNAN , P0 ;  /* 0xfff000000b297808 */ /* 0x000fe20000000000 */
[----:B------:R-:W-:Y:S06]  /*98d0*/  BRA `(.L_x_10090) ;  /* 0x00000014000c7947 */ /* 0x000fec0003800000 */
.L_x_10091:
[----:B------:R-:W-:-:S14]  /*98e0*/  DSETP.GEU.AND P0, PT, R22, 1, PT ;  /* 0x3ff000001600742a */ /* 0x000fdc0003f0e000 */
[----:B------:R-:W-:Y:S05]  /*98f0*/  @P0 BRA `(.L_x_10105) ;  /* 0x0000000000c00947 */ /* 0x000fea0003800000 */
[----:B------:R-:W-:Y:S01]  /*9900*/  DADD R12, -R22, 1 ;  /* 0x3ff00000160c7429 */ /* 0x000fe20000000100 */
[----:B------:R-:W-:Y:S07]  /*9910*/  BSSY.RECONVERGENT B3, `(.L_x_10106) ;  /* 0x0000017000037945 */ /* 0x000fee0003800200 */
[----:B------:R-:W-:-:S06]  /*9920*/  DMUL R12, R32, R12 ;  /* 0x0000000c200c7228 */ /* 0x000fcc0000000000 */
        /* <DEDUP_REMOVED lines=9> */
[----:B------:R-:W-:Y:S01]  /*99c0*/  IADD3 R15, PT, PT, R11, -0x100000, RZ ;  /* 0xfff000000b0f7810 */ /* 0x000fe20007ffe0ff */
[----:B------:R-:W-:-:S05]  /*99d0*/  IMAD.MOV.U32 R14, RZ, RZ, R10 ;  /* 0x000000ffff0e7224 */ /* 0x000fca00078e000a */
        /* <DEDUP_REMOVED lines=8> */
[----:B------:R-:W-:-:S07]  /*9a60*/  IMAD.MOV.U32 R8, RZ, RZ, R20 ;  /* 0x000000ffff087224 */ /* 0x000fce00078e0014 */
[----:B------:R-:W-:Y:S05]  /*9a70*/  CALL.REL.NOINC `($__internal_15_$__cuda_sm20_dsqrt_rn_f64_mediumpath_v1) ;  /* 0x000002e000f07944 */ /* 0x000fea0003c00000 */
.L_x_10107:
[----:B------:R-:W-:Y:S05]  /*9a80*/  BSYNC.RECONVERGENT B3 ;  /* 0x0000000000037941 */ /* 0x000fea0003800200 */
.L_x_10106:
[----:B------:R-:W0:Y:S01]  /*9a90*/  MUFU.RCP64H R11, R9 ;  /* 0x00000009000b7308 */ /* 0x000e220000001800 */
        /* <DEDUP_REMOVED lines=18> */
.L_x_10109:
[----:B------:R-:W-:Y:S05]  /*9bc0*/  BSYNC.RECONVERGENT B3 ;  /* 0x0000000000037941 */ /* 0x000fea0003800200 */
.L_x_10108:
[----:B------:R-:W-:Y:S02]  /*9bd0*/  IMAD.MOV.U32 R40, RZ, RZ, R20 ;  /* 0x000000ffff287224 */ /* 0x000fe400078e0014 */
[----:B------:R-:W-:Y:S01]  /*9be0*/  IMAD.MOV.U32 R41, RZ, RZ, R21 ;  /* 0x000000ffff297224 */ /* 0x000fe200078e0015 */
[----:B------:R-:W-:Y:S06]  /*9bf0*/  BRA `(.L_x_10090) ;  /* 0x0000001000447947 */ /* 0x000fec0003800000 */
.L_x_10105:
[----:B------:R-:W-:Y:S01]  /*9c00*/  DMUL R12, R32, R30 ;  /* 0x0000001e200c7228 */ /* 0x000fe20000000000 */
[----:B------:R-:W-:Y:S05]  /*9c10*/  BSSY.RECONVERGENT B3, `(.L_x_10110) ;  /* 0x0000016000037945 */ /* 0x000fea0003800200 */
[----:B------:R-:W0:Y:S04]  /*9c20*/  MUFU.RSQ64H R19, R13 ;  /* 0x0000000d00137308 */ /* 0x000e280000001c00 */
[----:B------:R-:W-:-:S04]  /*9c30*/  IADD3 R18, PT, PT, R13, -0x3500000, RZ ;  /* 0xfcb000000d127810 */ /* 0x000fc80007ffe0ff */
[----:B------:R-:W-:Y:S02]  /*9c40*/  ISETP.GE.U32.AND P0, PT, R18, 0x7ca00000, PT ;  /* 0x7ca000001200780c */ /* 0x000fe40003f06070 */
        /* <DEDUP_REMOVED lines=12> */
[----:B------:R-:W-:Y:S01]  /*9d10*/  MOV R14, 0x9d50 ;  /* 0x00009d50000e7802 */ /* 0x000fe20000000f00 */
[----:B------:R-:W-:Y:S02]  /*9d20*/  IMAD.MOV.U32 R8, RZ, RZ, R20 ;  /* 0x000000ffff087224 */ /* 0x000fe400078e0014 */
[----:B------:R-:W-:-:S07]  /*9d30*/  IMAD.MOV.U32 R9, RZ, RZ, R21 ;  /* 0x000000ffff097224 */ /* 0x000fce00078e0015 */
[----:B------:R-:W-:Y:S05]  /*9d40*/  CALL.REL.NOINC `($__internal_15_$__cuda_sm20_dsqrt_rn_f64_mediumpath_v1) ;  /* 0x000002e0003c7944 */ /* 0x000fea0003c00000 */
[----:B------:R-:W-:Y:S01]  /*9d50*/  MOV R40, R8 ;  /* 0x0000000800287202 */ /* 0x000fe20000000f00 */
[----:B------:R-:W-:-:S07]  /*9d60*/  IMAD.MOV.U32 R41, RZ, RZ, R9 ;  /* 0x000000ffff297224 */ /* 0x000fce00078e0009 */
.L_x_10111:
[----:B------:R-:W-:Y:S05]  /*9d70*/  BSYNC.RECONVERGENT B3 ;  /* 0x0000000000037941 */ /* 0x000fea0003800200 */
.L_x_10110:
        /* <DEDUP_REMOVED lines=23> */
[----:B------:R-:W-:Y:S01]  /*9ef0*/  IMAD.MOV.U32 R9, RZ, RZ, R13 ;  /* 0x000000ffff097224 */ /* 0x000fe200078e000d */
[----:B------:R-:W-:Y:S01]  /*9f00*/  MOV R13, R41 ;  /* 0x00000029000d7202 */ /* 0x000fe20000000f00 */
[----:B------:R-:W-:-:S07]  /*9f10*/  IMAD.MOV.U32 R12, RZ, RZ, R40 ;  /* 0x000000ffff0c7224 */ /* 0x000fce00078e0028 */
[----:B------:R-:W-:Y:S05]  /*9f20*/  CALL.REL.NOINC `($__internal_14_$__cuda_sm20_div_rn_f64_full) ;  /* 0x000002d800407944 */ /* 0x000fea0003c00000 */
.L_x_10114:
[----:B------:R-:W-:Y:S05]  /*9f30*/  BSYNC.RECONVERGENT B3 ;  /* 0x0000000000037941 */ /* 0x000fea0003800200 */
.L_x_10113:
        /* <DEDUP_REMOVED lines=30> */
.L_x_10112:
[----:B------:R-:W-:-:S10]  /*a120*/  DADD R40, R40, 1 ;  /* 0x3ff0000028287429 */ /* 0x000fd40000000000 */
[----:B------:R-:W-:Y:S01]  /*a130*/  ISETP.GT.AND P0, PT, R41, 0xfffff, PT ;  /* 0x000fffff2900780c */ /* 0x000fe20003f04270 */
[----:B------:R-:W-:Y:S02]  /*a140*/  IMAD.MOV.U32 R8, RZ, RZ, R40 ;  /* 0x000000ffff087224 */ /* 0x000fe400078e0028 */
[----:B------:R-:W-:-:S10]  /*a150*/  IMAD.MOV.U32 R9, RZ, RZ, R41 ;  /* 0x000000ffff097224 */ /* 0x000fd400078e0029 */
[----:B------:R-:W-:-:S10]  /*a160*/  @!P0 DMUL R8, R8, 1.80143985094819840000e+16 ;  /* 0x4350000008088828 */ /* 0x000fd40000000000 */
[----:B------:R-:W-:Y:S02]  /*a170*/  @!P0 IMAD.MOV.U32 R41, RZ, RZ, R9 ;  /* 0x000000ffff298224 */ /* 0x000fe400078e0009 */
[----:B------:R-:W-:-:S03]  /*a180*/  @!P0 IMAD.MOV.U32 R40, RZ, RZ, R8 ;  /* 0x000000ffff288224 */ /* 0x000fc600078e0008 */
[----:B------:R-:W-:-:S04]  /*a190*/  IADD3 R0, PT, PT, R41, -0x1, RZ ;  /* 0xffffffff29007810 */ /* 0x000fc80007ffe0ff */
[----:B------:R-:W-:Y:S01]  /*a1a0*/  ISETP.GT.U32.AND P1, PT, R0, 0x7feffffe, PT ;  /* 0x7feffffe0000780c */ /* 0x000fe20003f24070 */
[----:B------:R-:W-:Y:S02]  /*a1b0*/  IMAD.MOV.U32 R0, RZ, RZ, -0x3ff ;  /* 0xfffffc01ff007424 */ /* 0x000fe400078e00ff */
[----:B------:R-:W-:-:S10]  /*a1c0*/  @!P0 IMAD.MOV.U32 R0, RZ, RZ, -0x435 ;  /* 0xfffffbcbff008424 */ /* 0x000fd400078e00ff */
        /* <DEDUP_REMOVED lines=10> */
[----:B------:R-:W-:Y:S01]  /*a270*/  IMAD.MOV.U32 R35, RZ, RZ, 0x43300000 ;  /* 0x43300000ff237424 */ /* 0x000fe200078e00ff */
[----:B------:R-:W-:Y:S01]  /*a280*/  LEA.HI R0, R41, R0, RZ, 0xc ;  /* 0x0000000029007211 */ /* 0x000fe200078f60ff */
[----:B------:R-:W-:Y:S01]  /*a290*/  UMOV UR6, 0x80000000 ;  /* 0x8000000000067882 */ /* 0x000fe20000000000 */
[----:B------:R-:W-:-:S09]  /*a2a0*/  UMOV UR7, 0x43300000 ;  /* 0x4330000000077882 */ /* 0x000fd20000000000 */
[----:B------:R-:W-:Y:S02]  /*a2b0*/  @P0 VIADD R11, R9, 0xfff00000 ;  /* 0xfff00000090b0836 */ /* 0x000fe40000000000 */
[----:B------:R-:W-:-:S03]  /*a2c0*/  @P0 VIADD R0, R0, 0x1 ;  /* 0x0000000100000836 */ /* 0x000fc60000000000 */
[----:B------:R-:W-:Y:S02]  /*a2d0*/  @P0 MOV R9, R11 ;  /* 0x0000000b00090202 */ /* 0x000fe40000000f00 */
[----:B------:R-:W-:-:S04]  /*a2e0*/  LOP3.LUT R34, R0, 0x80000000, RZ, 0x3c, !PT ;  /* 0x8000000000227812 */ /* 0x000fc800078e3cff */
        /* <DEDUP_REMOVED lines=48> */
.L_x_10115:
[----:B------:R-:W-:Y:S01]  /*a5f0*/  MOV R10, 0x0 ;  /* 0x00000000000a7802 */ /* 0x000fe20000000f00 */
[----:B------:R-:W-:Y:S01]  /*a600*/  IMAD.MOV.U32 R11, RZ, RZ, 0x7ff00000 ;  /* 0x7ff00000ff0b7424 */ /* 0x000fe200078e00ff */
[----:B------:R-:W-:-:S05]  /*a610*/  LOP3.LUT P0, RZ, R9, 0x7fffffff, RZ, 0xc0, !PT ;  /* 0x7fffffff09ff7812 */ /* 0x000fca000780c0ff */
[----:B------:R-:W-:-:S10]  /*a620*/  DFMA R10, R8, R10, +INF ;  /* 0x7ff00000080a742b */ /* 0x000fd4000000000a */
[----:B------:R-:W-:Y:S02]  /*a630*/  FSEL R40, R10, RZ, P0 ;  /* 0x000000ff0a287208 */ /* 0x000fe40000000000 */
[----:B------:R-:W-:Y:S01]  /*a640*/  FSEL R41, R11, -QNAN , P0 ;  /* 0xfff000000b297808 */ /* 0x000fe20000000000 */
[----:B------:R-:W-:Y:S06]  /*a650*/  BRA `(.L_x_10090) ;  /* 0x0000000400ac7947 */ /* 0x000fec0003800000 */
.L_x_10086:
[----:B------:R-:W-:Y:S01]  /*a660*/  DFMA R12, R2, R2, -1 ;  /* 0xbff00000020c742b */ /* 0x000fe20000000002 */
[----:B------:R-:W-:Y:S05]  /*a670*/  BSSY.RECONVERGENT B3, `(.L_x_10116) ;  /* 0x0000016000037945 */ /* 0x000fea0003800200 */
        /* <DEDUP_REMOVED lines=21> */
.L_x_10117:
[----:B------:R-:W-:Y:S05]  /*a7d0*/  BSYNC.RECONVERGENT B3 ;  /* 0x0000000000037941 */ /* 0x000fea0003800200 */
.L_x_10116:
[----:B------:R-:W-:Y:S01]  /*a7e0*/  DADD R8, R2, R8 ;  /* 0x0000000002087229 */ /* 0x000fe20000000008 */
[----:B------:R-:W-:-:S09]  /*a7f0*/  IMAD.MOV.U32 R35, RZ, RZ, -0x3ff ;  /* 0xfffffc01ff237424 */ /* 0x000fd200078e00ff */
[----:B------:R-:W-:Y:S01]  /*a800*/  ISETP.GT.AND P0, PT, R9, 0xfffff, PT ;  /* 0x000fffff0900780c */ /* 0x000fe20003f04270 */
[----:B------:R-:W-:Y:S01]  /*a810*/  IMAD.MOV.U32 R10, RZ, RZ, R8 ;  /* 0x000000ffff0a7224 */ /* 0x000fe200078e0008 */
[----:B------:R-:W-:Y:S01]  /*a820*/  MOV R0, R9 ;  /* 0x0000000900007202 */ /* 0x000fe20000000f00 */
[----:B------:R-:W-:-:S10]  /*a830*/  IMAD.MOV.U32 R11, RZ, RZ, R9 ;  /* 0x000000ffff0b7224 */ /* 0x000fd400078e0009 */
[----:B------:R-:W-:Y:S01]  /*a840*/  @!P0 DMUL R10, R10, 1.80143985094819840000e+16 ;  /* 0x435000000a0a8828 */ /* 0x000fe20000000000 */
[----:B------:R-:W-:-:S09]  /*a850*/  @!P0 IMAD.MOV.U32 R35, RZ, RZ, -0x435 ;  /* 0xfffffbcbff238424 */ /* 0x000fd200078e00ff */
[----:B------:R-:W-:Y:S02]  /*a860*/  @!P0 IMAD.MOV.U32 R0, RZ, RZ, R11 ;  /* 0x000000ffff008224 */ /* 0x000fe400078e000b */
[----:B------:R-:W-:Y:S02]  /*a870*/  @!P0 IMAD.MOV.U32 R8, RZ, RZ, R10 ;  /* 0x000000ffff088224 */ /* 0x000fe400078e000a */
        /* <DEDUP_REMOVED lines=67> */
.L_x_10118:
[----:B------:R-:W-:Y:S01]  /*acb0*/  IMAD.MOV.U32 R8, RZ, RZ, 0x0 ;  /* 0x00000000ff087424 */ /* 0x000fe200078e00ff */
[----:B------:R-:W-:Y:S01]  /*acc0*/  LOP3.LUT P0, RZ, R11, 0x7fffffff, RZ, 0xc0, !PT ;  /* 0x7fffffff0bff7812 */ /* 0x000fe2000780c0ff */
[----:B------:R-:W-:-:S06]  /*acd0*/  IMAD.MOV.U32 R9, RZ, RZ, 0x7ff00000 ;  /* 0x7ff00000ff097424 */ /* 0x000fcc00078e00ff */
[----:B------:R-:W-:-:S10]  /*ace0*/  DFMA R8, R10, R8, +INF ;  /* 0x7ff000000a08742b */ /* 0x000fd40000000008 */
[----:B------:R-:W-:Y:S02]  /*acf0*/  FSEL R40, R8, RZ, P0 ;  /* 0x000000ff08287208 */ /* 0x000fe40000000000 */
[----:B------:R-:W-:-:S07]  /*ad00*/  FSEL R41, R9, -QNAN , P0 ;  /* 0xfff0000009297808 */ /* 0x000fce0000000000 */
.L_x_10090:
[----:B------:R-:W-:Y:S05]  /*ad10*/  BSYNC.RECONVERGENT B2 ;  /* 0x0000000000027941 */ /* 0x000fea0003800200 */
.L_x_10085:
[C---:B------:R-:W-:Y:S01]  /*ad20*/  DSETP.GEU.AND P0, PT, R22.reuse, 5.9666725849601653946e-154, PT ;  /* 0x202000001600742a */ /* 0x040fe20003f0e000 */
[----:B------:R-:W-:Y:S04]  /*ad30*/  BSSY.RECONVERGENT B3, `(.L_x_10119) ;  /* 0x00001f9000037945 */ /* 0x000fe80003800200 */
[----:B------:R-:W-:Y:S09]  /*ad40*/  BSSY.RELIABLE B2, `(.L_x_10120) ;  /* 0x0000110000027945 */ /* 0x000ff20003800100 */
[----:B------:R-:W-:-:S02]  /*ad50*/  @!P0 DMUL R22, R22, 9.00719925474099200000e+15 ;  /* 0x4340000016168828 */ /* 0x000fc40000000000 */
[----:B------:R-:W-:Y:S01]  /*ad60*/  @!P0 DMUL R42, R2, 9.00719925474099200000e+15 ;  /* 0x43400000022a8828 */ /* 0x000fe20000000000 */
[----:B------:R-:W-:Y:S10]  /*ad70*/  @!P0 BRA `(.L_x_10121) ;  /* 0x0000001000308947 */ /* 0x000ff40003800000 */
        /* <DEDUP_REMOVED lines=21> */
.L_x_10123:
[----:B------:R-:W-:Y:S05]  /*aed0*/  BSYNC.RECONVERGENT B4 ;  /* 0x0000000000047941 */ /* 0x000fea0003800200 */
.L_x_10122:
[----:B------:R-:W-:Y:S01]  /*aee0*/  UMOV UR4, 0x703afb7f ;  /* 0x703afb7f00047882 */ /* 0x000fe20000000000 */
[----:B------:R-:W-:Y:S02]  /*aef0*/  UMOV UR5, 0x3fe488ce ;  /* 0x3fe488ce00057882 */ /* 0x000fe40000000000 */
[----:B------:R-:W-:-:S14]  /*af00*/  DSETP.GT.AND P0, PT, R20, UR4, PT ;  /* 0x0000000414007e2a */ /* 0x000fdc000bf04000 */
[----:B------:R-:W-:Y:S05]  /*af10*/  @!P0 BREAK.RELIABLE B2 ;  /* 0x0000000000028942 */ /* 0x000fea0003800100 */
[----:B------:R-:W-:Y:S05]  /*af20*/  @!P0 BRA `(.L_x_10124) ;  /* 0x00000014009c8947 */ /* 0x000fea0003800000 */
[----:B------:R-:W-:Y:S01]  /*af30*/  DSETP.NEU.AND P0, PT, R22, 1, PT ;  /* 0x3ff000001600742a */ /* 0x000fe20003f0d000 */
[----:B------:R-:W-:Y:S05]  /*af40*/  BSSY.RECONVERGENT B4, `(.L_x_10121) ;  /* 0x00000ef000047945 */ /* 0x000fea0003800200 */
[----:B------:R-:W-:-:S14]  /*af50*/  DSETP.GEU.OR P0, PT, R24, 1.7347234759768070944e-18, P0 ;  /* 0x3c4000001800742a */ /* 0x000fdc000070e400 */
[----:B------:R-:W-:Y:S05]  /*af60*/  @P0 BRA `(.L_x_10125) ;  /* 0x0000000000e80947 */ /* 0x000fea0003800000 */
[----:B------:R-:W0:Y:S01]  /*af70*/  MUFU.RSQ64H R19, R25 ;  /* 0x0000001900137308 */ /* 0x000e220000001c00 */
[----:B------:R-:W-:Y:S01]  /*af80*/  VIADD R18, R25, 0xfcb00000 ;  /* 0xfcb0000019127836 */ /* 0x000fe20000000000 */
[----:B------:R-:W-:Y:S01]  /*af90*/  BSSY.RECONVERGENT B5, `(.L_x_10126) ;  /* 0x0000018000057945 */ /* 0x000fe20003800200 */
[----:B------:R-:W-:Y:S02]  /*afa0*/  IMAD.MOV.U32 R10, RZ, RZ, 0x0 ;  /* 0x00000000ff0a7424 */ /* 0x000fe400078e00ff */
[----:B------:R-:W-:Y:S01]  /*afb0*/  IMAD.MOV.U32 R11, RZ, RZ, 0x3fd80000 ;  /* 0x3fd80000ff0b7424 */ /* 0x000fe200078e00ff */
[----:B------:R-:W-:Y:S01]  /*afc0*/  ISETP.GE.U32.AND P0, PT, R18, 0x7ca00000, PT ;  /* 0x7ca000001200780c */ /* 0x000fe20003f06070 */
[----:B0-----:R-:W-:-:S08]  /*afd0*/  DMUL R8, R18, R18 ;  /* 0x0000001212087228 */ /* 0x001fd00000000000 */
[----:B------:R-:W-:-:S08]  /*afe0*/  DFMA R8, R24, -R8, 1 ;  /* 0x3ff000001808742b */ /* 0x000fd00000000808 */
[----:B------:R-:W-:Y:S02]  /*aff0*/  DFMA R10, R8, R10, 0.5 ;  /* 0x3fe00000080a742b */ /* 0x000fe4000000000a */
[----:B------:R-:W-:-:S08]  /*b000*/  DMUL R8, R18, R8 ;  /* 0x0000000812087228 */ /* 0x000fd00000000000 */
[----:B------:R-:W-:-:S08]  /*b010*/  DFMA R8, R10, R8, R18 ;  /* 0x000000080a08722b */ /* 0x000fd00000000012 */
[----:B------:R-:W-:Y:S02]  /*b020*/  DMUL R12, R24, R8 ;  /* 0x00000008180c7228 */ /* 0x000fe40000000000 */
[----:B------:R-:W-:Y:S01]  /*b030*/  VIADD R15, R9, 0xfff00000 ;  /* 0xfff00000090f7836 */ /* 0x000fe20000000000 */
[----:B------:R-:W-:-:S05]  /*b040*/  MOV R14, R8 ;  /* 0x00000008000e7202 */ /* 0x000fca0000000f00 */
[----:B------:R-:W-:-:S08]  /*b050*/  DFMA R10, R12, -R12, R24 ;  /* 0x8000000c0c0a722b */ /* 0x000fd00000000018 */
[----:B------:R-:W-:Y:S01]  /*b060*/  DFMA R42, R10, R14, R12 ;  /* 0x0000000e0a2a722b */ /* 0x000fe2000000000c */
[----:B------:R-:W-:Y:S10]  /*b070*/  @!P0 BRA `(.L_x_10127) ;  /* 0x0000000000248947 */ /* 0x000ff40003800000 */
[----:B------:R-:W-:Y:S01]  /*b080*/  IMAD.MOV.U32 R0, RZ, RZ, R8 ;  /* 0x000000ffff007224 */ /* 0x000fe200078e0008 */
[----:B------:R-:W-:Y:S01]  /*b090*/  MOV R14, 0xb0f0 ;  /* 0x0000b0f0000e7802 */ /* 0x000fe20000000f00 */
[----:B------:R-:W-:Y:S02]  /*b0a0*/  IMAD.MOV.U32 R8, RZ, RZ, R12 ;  /* 0x000000ffff087224 */ /* 0x000fe400078e000c */
[----:B------:R-:W-:Y:S02]  /*b0b0*/  IMAD.MOV.U32 R9, RZ, RZ, R13 ;  /* 0x000000ffff097224 */ /* 0x000fe400078e000d */
[----:B------:R-:W-:Y:S02]  /*b0c0*/  IMAD.MOV.U32 R13, RZ, RZ, R25 ;  /* 0x000000ffff0d7224 */ /* 0x000fe400078e0019 */
[----:B------:R-:W-:-:S07]  /*b0d0*/  IMAD.MOV.U32 R12, RZ, RZ, R24 ;  /* 0x000000ffff0c7224 */ /* 0x000fce00078e0018 */
[----:B------:R-:W-:Y:S05]  /*b0e0*/  CALL.REL.NOINC `($__internal_15_$__cuda_sm20_dsqrt_rn_f64_mediumpath_v1) ;  /* 0x000002cc00547944 */ /* 0x000fea0003c00000 */
[----:B------:R-:W-:Y:S01]  /*b0f0*/  MOV R42, R8 ;  /* 0x00000008002a7202 */ /* 0x000fe20000000f00 */
[----:B------:R-:W-:-:S07]  /*b100*/  IMAD.MOV.U32 R43, RZ, RZ, R9 ;  /* 0x000000ffff2b7224 */ /* 0x000fce00078e0009 */
.L_x_10127:
[----:B------:R-:W-:Y:S05]  /*b110*/  BSYNC.RECONVERGENT B5 ;  /* 0x0000000000057941 */ /* 0x000fea0003800200 */
.L_x_10126:
[----:B------:R-:W-:Y:S01]  /*b120*/  DADD R12, R2, 1 ;  /* 0x3ff00000020c7429 */ /* 0x000fe20000000000 */
[----:B------:R-:W-:Y:S01]  /*b130*/  IMAD.MOV.U32 R8, RZ, RZ, 0x0 ;  /* 0x00000000ff087424 */ /* 0x000fe200078e00ff */
[----:B------:R-:W-:Y:S01]  /*b140*/  BSSY.RECONVERGENT B5, `(.L_x_10128) ;  /* 0x0000018000057945 */ /* 0x000fe20003800200 */
[----:B------:R-:W-:-:S05]  /*b150*/  IMAD.MOV.U32 R9, RZ, RZ, 0x3fd80000 ;  /* 0x3fd80000ff097424 */ /* 0x000fca00078e00ff */
[----:B------:R-:W-:-:S06]  /*b160*/  DMUL R12, R12, 0.5 ;  /* 0x3fe000000c0c7828 */ /* 0x000fcc0000000000 */
        /* <DEDUP_REMOVED lines=19> */
[----:B------:R-:W-:Y:S02]  /*b2a0*/  IMAD.MOV.U32 R2, RZ, RZ, R8 ;  /* 0x000000ffff027224 */ /* 0x000fe400078e0008 */
[----:B------:R-:W-:-:S07]  /*b2b0*/  IMAD.MOV.U32 R3, RZ, RZ, R9 ;  /* 0x000000ffff037224 */ /* 0x000fce00078e0009 */
.L_x_10129:
[----:B------:R-:W-:Y:S05]  /*b2c0*/  BSYNC.RECONVERGENT B5 ;  /* 0x0000000000057941 */ /* 0x000fea0003800200 */
.L_x_10128:
[----:B------:R-:W-:Y:S01]  /*b2d0*/  DMUL R42, R2, R42 ;  /* 0x0000002a022a7228 */ /* 0x000fe20000000000 */
[----:B------:R-:W-:Y:S01]  /*b2e0*/  MOV R22, 0x0 ;  /* 0x0000000000167802 */ /* 0x000fe20000000f00 */
[----:B------:R-:W-:Y:S01]  /*b2f0*/  IMAD.MOV.U32 R23, RZ, RZ, 0x3ff00000 ;  /* 0x3ff00000ff177424 */ /* 0x000fe200078e00ff */
[----:B------:R-:W-:Y:S08]  /*b300*/  BRA `(.L_x_10130) ;  /* 0x0000000800c87947 */ /* 0x000ff00003800000 */
.L_x_10125:
        /* <DEDUP_REMOVED lines=29> */
.L_x_10135:
[----:B------:R-:W-:Y:S05]  /*b4e0*/  BSYNC.RECONVERGENT B7 ;  /* 0x0000000000077941 */ /* 0x000fea0003800200 */
.L_x_10134:
[----:B------:R-:W-:Y:S02]  /*b4f0*/  IMAD.MOV.U32 R42, RZ, RZ, R20 ;  /* 0x000000ffff2a7224 */ /* 0x000fe400078e0014 */
[----:B------:R-:W-:-:S07]  /*b500*/  IMAD.MOV.U32 R43, RZ, RZ, R21 ;  /* 0x000000ffff2b7224 */ /* 0x000fce00078e0015 */
.L_x_10133:
[----:B------:R-:W-:Y:S05]  /*b510*/  BSYNC.RECONVERGENT B5 ;  /* 0x0000000000057941 */ /* 0x000fea0003800200 */
.L_x_10132:
[----:B------:R-:W-:Y:S01]  /*b520*/  DSETP.GEU.AND P0, PT, R30, RZ, PT ;  /* 0x000000ff1e00722a */ /* 0x000fe20003f0e000 */
[----:B------:R-:W-:-:S13]  /*b530*/  BSSY.RECONVERGENT B5, `(.L_x_10136) ;  /* 0x000001d000057945 */ /* 0x000fda0003800200 */
[----:B------:R-:W-:Y:S01]  /*b540*/  @!P0 DADD R24, -R30, R26 ;  /* 0x000000001e188229 */ /* 0x000fe2000000011a */
[----:B------:R-:W-:Y:S10]  /*b550*/  @!P0 BRA `(.L_x_10137) ;  /* 0x0000000000688947 */ /* 0x000ff40003800000 */
[----:B------:R-:W-:-:S14]  /*b560*/  DSETP.NEU.AND P0, PT, R30, RZ, PT ;  /* 0x000000ff1e00722a */ /* 0x000fdc0003f0d000 */
        /* <DEDUP_REMOVED lines=22> */
.L_x_10139:
[----:B------:R-:W-:Y:S05]  /*b6d0*/  BSYNC.RECONVERGENT B7 ;  /* 0x0000000000077941 */ /* 0x000fea0003800200 */
.L_x_10138:
[----:B------:R-:W-:Y:S01]  /*b6e0*/  MOV R24, R20 ;  /* 0x0000001400187202 */ /* 0x000fe20000000f00 */
[----:B------:R-:W-:-:S07]  /*b6f0*/  IMAD.MOV.U32 R25, RZ, RZ, R21 ;  /* 0x000000ffff197224 */ /* 0x000fce00078e0015 */
.L_x_10137:
[----:B------:R-:W-:Y:S05]  /*b700*/  BSYNC.RECONVERGENT B5 ;  /* 0x0000000000057941 */ /* 0x000fea0003800200 */
.L_x_10136:
[----:B------:R-:W-:Y:S01]  /*b710*/  DMUL R8, R24, 0.5 ;  /* 0x3fe0000018087828 */ /* 0x000fe20000000000 */
[----:B------:R-:W-:Y:S01]  /*b720*/  BSSY.RECONVERGENT B5, `(.L_x_10140) ;  /* 0x000001c000057945 */ /* 0x000fe20003800200 */
[----:B------:R-:W-:-:S06]  /*b730*/  DADD R2, R22, R2 ;  /* 0x0000000016027229 */ /* 0x000fcc0000000002 */
        /* <DEDUP_REMOVED lines=18> */
[----:B------:R-:W-:Y:S02]  /*b860*/  IMAD.MOV.U32 R0, RZ, RZ, R8 ;  /* 0x000000ffff007224 */ /* 0x000fe400078e0008 */
[----:B------:R-:W-:Y:S01]  /*b870*/  IMAD.MOV.U32 R8, RZ, RZ, R14 ;  /* 0x000000ffff087224 */ /* 0x000fe200078e000e */
[----:B------:R-:W-:Y:S01]  /*b880*/  MOV R14, 0xb8c0 ;  /* 0x0000b8c0000e7802 */ /* 0x000fe20000000f00 */
[----:B------:R-:W-:Y:S02]  /*b890*/  IMAD.MOV.U32 R9, RZ, RZ, R15 ;  /* 0x000000ffff097224 */ /* 0x000fe400078e000f */
[----:B------:R-:W-:-:S07]  /*b8a0*/  IMAD.MOV.U32 R15, RZ, RZ, R3 ;  /* 0x000000ffff0f7224 */ /* 0x000fce00078e0003 */
[----:B------:R-:W-:Y:S05]  /*b8b0*/  CALL.REL.NOINC `($__internal_15_$__cuda_sm20_dsqrt_rn_f64_mediumpath_v1) ;  /* 0x000002c400607944 */ /* 0x000fea0003c00000 */
[----:B------:R-:W-:Y:S01]  /*b8c0*/  IMAD.MOV.U32 R42, RZ, RZ, R8 ;  /* 0x000000ffff2a7224 */ /* 0x000fe200078e0008 */
[----:B------:R-:W-:-:S07]  /*b8d0*/  MOV R43, R9 ;  /* 0x00000009002b7202 */ /* 0x000fce0000000f00 */
.L_x_10141:
[----:B------:R-:W-:Y:S05]  /*b8e0*/  BSYNC.RECONVERGENT B5 ;  /* 0x0000000000057941 */ /* 0x000fea0003800200 */
.L_x_10140:
[----:B------:R-:W-:Y:S05]  /*b8f0*/  BRA `(.L_x_10130) ;  /* 0x00000004004c7947 */ /* 0x000fea0003800000 */
.L_x_10131:
[----:B------:R-:W-:-:S14]  /*b900*/  DSETP.GT.AND P0, PT, R22, 1, PT ;  /* 0x3ff000001600742a */ /* 0x000fdc0003f04000 */
[----:B------:R-:W-:Y:S05]  /*b910*/  @!P0 BRA `(.L_x_10142) ;  /* 0x0000000000d48947 */ /* 0x000fea0003800000 */
[----:B------:R-:W-:Y:S01]  /*b920*/  DMUL R12, R32, R30 ;  /* 0x0000001e200c7228 */ /* 0x000fe20000000000 */
[----:B------:R-:W-:Y:S01]  /*b930*/  IMAD.MOV.U32 R8, RZ, RZ, 0x0 ;  /* 0x00000000ff087424 */ /* 0x000fe200078e00ff */
[----:B------:R-:W-:Y:S01]  /*b940*/  DMUL R24, R24, 8.11296384146066816958e+31 ;  /* 0x4690000018187828 */ /* 0x000fe20000000000 */
[----:B------:R-:W-:Y:S01]  /*b950*/  IMAD.MOV.U32 R9, RZ, RZ, 0x3fd80000 ;  /* 0x3fd80000ff097424 */ /* 0x000fe200078e00ff */
[----:B------:R-:W-:Y:S02]  /*b960*/  BSSY.RECONVERGENT B5, `(.L_x_10143) ;  /* 0x0000018000057945 */ /* 0x000fe40003800200 */
[----:B------:R-:W0:Y:S04]  /*b970*/  MUFU.RSQ64H R19, R13 ;  /* 0x0000000d00137308 */ /* 0x000e280000001c00 */
[----:B------:R-:W-:Y:S01]  /*b980*/  VIADD R18, R13, 0xfcb00000 ;  /* 0xfcb000000d127836 */ /* 0x000fe20000000000 */
[----:B------:R-:W-:-:S04]  /*b990*/  DMUL R24, R22, R24 ;  /* 0x0000001816187228 */ /* 0x000fc80000000000 */
        /* <DEDUP_REMOVED lines=15> */
[----:B------:R-:W-:Y:S02]  /*ba90*/  IMAD.MOV.U32 R9, RZ, RZ, R15 ;  /* 0x000000ffff097224 */ /* 0x000fe400078e000f */
[----:B------:R-:W-:Y:S02]  /*baa0*/  IMAD.MOV.U32 R10, RZ, RZ, R20 ;  /* 0x000000ffff0a7224 */ /* 0x000fe400078e0014 */
[----:B------:R-:W-:Y:S02]  /*bab0*/  IMAD.MOV.U32 R11, RZ, RZ, R21 ;  /* 0x000000ffff0b7224 */ /* 0x000fe400078e0015 */
[----:B------:R-:W-:-:S07]  /*bac0*/  IMAD.MOV.U32 R15, RZ, RZ, R3 ;  /* 0x000000ffff0f7224 */ /* 0x000fce00078e0003 */
[----:B------:R-:W-:Y:S05]  /*bad0*/  CALL.REL.NOINC `($__internal_15_$__cuda_sm20_dsqrt_rn_f64_mediumpath_v1) ;  /* 0x000002c000d87944 */ /* 0x000fea0003c00000 */
.L_x_10144:
[----:B------:R-:W-:Y:S05]  /*bae0*/  BSYNC.RECONVERGENT B5 ;  /* 0x0000000000057941 */ /* 0x000fea0003800200 */
.L_x_10143:
[----:B------:R-:W0:Y:S01]  /*baf0*/  MUFU.RCP64H R3, R9 ;  /* 0x0000000900037308 */ /* 0x000e220000001800 */
[----:B------:R-:W-:Y:S01]  /*bb00*/  MOV R2, 0x1 ;  /* 0x0000000100027802 */ /* 0x000fe20000000f00 */
[----:B------:R-:W-:Y:S01]  /*bb10*/  BSSY.RECONVERGENT B5, `(.L_x_10145) ;  /* 0x0000011000057945 */ /* 0x000fe20003800200 */
[----:B------:R-:W-:-:S04]  /*bb20*/  FSETP.GEU.AND P1, PT, |R25|, 6.5827683646048100446e-37, PT ;  /* 0x036000001900780b */ /* 0x000fc80003f2e200 */
        /* <DEDUP_REMOVED lines=15> */
.L_x_10146:
[----:B------:R-:W-:Y:S05]  /*bc20*/  BSYNC.RECONVERGENT B5 ;  /* 0x0000000000057941 */ /* 0x000fea0003800200 */
.L_x_10145:
[----:B------:R-:W-:Y:S01]  /*bc30*/  DMUL R22, R22, 8.11296384146066816958e+31 ;  /* 0x4690000016167828 */ /* 0x000fe20000000000 */
[----:B------:R-:W-:Y:S02]  /*bc40*/  IMAD.MOV.U32 R42, RZ, RZ, R20 ;  /* 0x000000ffff2a7224 */ /* 0x000fe400078e0014 */
[----:B------:R-:W-:Y:S01]  /*bc50*/  IMAD.MOV.U32 R43, RZ, RZ, R21 ;  /* 0x000000ffff2b7224 */ /* 0x000fe200078e0015 */
[----:B------:R-:W-:Y:S07]  /*bc60*/  BRA `(.L_x_10130) ;  /* 0x0000000000707947 */ /* 0x000fee0003800000 */
.L_x_10142:
[----:B------:R-:W-:Y:S01]  /*bc70*/  DADD R2, -R22, 1 ;  /* 0x3ff0000016027429 */ /* 0x000fe20000000100 */
[----:B------:R-:W-:Y:S01]  /*bc80*/  MOV R8, 0x0 ;  /* 0x0000000000087802 */ /* 0x000fe20000000f00 */
[----:B------:R-:W-:Y:S01]  /*bc90*/  IMAD.MOV.U32 R9, RZ, RZ, 0x3fd80000 ;  /* 0x3fd80000ff097424 */ /* 0x000fe200078e00ff */
[----:B------:R-:W-:Y:S05]  /*bca0*/  BSSY.RECONVERGENT B5, `(.L_x_10130) ;  /* 0x0000018000057945 */ /* 0x000fea0003800200 */
        /* <DEDUP_REMOVED lines=19> */
[----:B------:R-:W-:-:S07]  /*bde0*/  IMAD.MOV.U32 R15, RZ, RZ, R3 ;  /* 0x000000ffff0f7224 */ /* 0x000fce00078e0003 */
[----:B------:R-:W-:Y:S05]  /*bdf0*/  CALL.REL.NOINC `($__internal_15_$__cuda_sm20_dsqrt_rn_f64_mediumpath_v1) ;  /* 0x000002c000107944 */ /* 0x000fea0003c00000 */
[----:B------:R-:W-:Y:S02]  /*be00*/  IMAD.MOV.U32 R42, RZ, RZ, R8 ;  /* 0x000000ffff2a7224 */ /* 0x000fe400078e0008 */
[----:B------:R-:W-:-:S07]  /*be10*/  IMAD.MOV.U32 R43, RZ, RZ, R9 ;  /* 0x000000ffff2b7224 */ /* 0x000fce00078e0009 */
.L_x_10147:
[----:B------:R-:W-:Y:S05]  /*be20*/  BSYNC.RECONVERGENT B5 ;  /* 0x0000000000057941 */ /* 0x000fea0003800200 */
.L_x_10130:
[----:B------:R-:W-:Y:S05]  /*be30*/  BSYNC.RECONVERGENT B4 ;  /* 0x0000000000047941 */ /* 0x000fea0003800200 */
.L_x_10121:
[----:B------:R-:W-:Y:S05]  /*be40*/  BSYNC.RELIABLE B2 ;  /* 0x0000000000027941 */ /* 0x000fea0003800100 */
.L_x_10120:
[--C-:B------:R-:W-:Y:S01]  /*be50*/  DADD R12, -RZ, |R42|.reuse ;  /* 0x00000000ff0c7229 */ /* 0x100fe2000000052a */
[----:B------:R-:W-:Y:S01]  /*be60*/  IMAD.MOV.U32 R8, RZ, RZ, 0x1 ;  /* 0x00000001ff087424 */ /* 0x000fe200078e00ff */
[----:B------:R-:W-:Y:S01]  /*be70*/  DSETP.GT.AND P1, PT, R22, |R42|, PT ;  /* 0x4000002a1600722a */ /* 0x000fe20003f24000 */
[----:B------:R-:W-:Y:S07]  /*be80*/  BSSY.RECONVERGENT B2, `(.L_x_10148) ;  /* 0x0000016000027945 */ /* 0x000fee0003800200 */
[----:B------:R-:W-:-:S02]  /*be90*/  FSEL R3, R23, R13, P1 ;  /* 0x0000000d17037208 */ /* 0x000fc40000800000 */
[----:B------:R-:W-:Y:S02]  /*bea0*/  FSEL R2, R22, R12, P1 ;  /* 0x0000000c16027208 */ /* 0x000fe40000800000 */
[----:B------:R-:W0:Y:S01]  /*beb0*/  MUFU.RCP64H R9, R3 ;  /* 0x0000000300097308 */ /* 0x000e220000001800 */
[----:B------:R-:W-:Y:S02]  /*bec0*/  FSEL R12, R12, R22, P1 ;  /* 0x000000160c0c7208 */ /* 0x000fe40000800000 */
[----:B------:R-:W-:-:S04]  /*bed0*/  FSEL R13, R13, R23, P1 ;  /* 0x000000170d0d7208 */ /* 0x000fc80000800000 */
        /* <DEDUP_REMOVED lines=16> */
.L_x_10149:
[----:B------:R-:W-:Y:S05]  /*bfe0*/  BSYNC.RECONVERGENT B2 ;  /* 0x0000000000027941 */ /* 0x000fea0003800200 */
.L_x_10148:
[----:B------:R-:W-:Y:S01]  /*bff0*/  DMUL R8, R20, R20 ;  /* 0x0000001414087228 */ /* 0x000fe20000000000 */
[----:B------:R-:W-:Y:S01]  /*c000*/  IMAD.MOV.U32 R10, RZ, RZ, -0x2449a4b7 ;  /* 0xdbb65b49ff0a7424 */ /* 0x000fe200078e00ff */
[----:B------:R-:W-:Y:S01]  /*c010*/  UMOV UR4, 0x2a25ff7e ;  /* 0x2a25ff7e00047882 */ /* 0x000fe20000000000 */
[----:B------:R-:W-:Y:S01]  /*c020*/  IMAD.MOV.U32 R11, RZ, RZ, 0x3f2d3b63 ;  /* 0x3f2d3b63ff0b7424 */ /* 0x000fe200078e00ff */
[----:B------:R-:W-:Y:S01]  /*c030*/  UMOV UR5, 0x3ef53e1d ;  /* 0x3ef53e1d00057882 */ /* 0x000fe20000000000 */
[----:B------:R-:W-:Y:S01]  /*c040*/  ISETP.GE.AND P2, PT, R43, RZ, PT ;  /* 0x000000ff2b00720c */ /* 0x000fe20003f46270 */
[----:B------:R-:W-:Y:S01]  /*c050*/  @!P1 IMAD.MOV.U32 R14, RZ, RZ, 0x54442d18 ;  /* 0x54442d18ff0e9424 */ /* 0x000fe200078e00ff */
[----:B------:R-:W-:Y:S01]  /*c060*/  DSETP.NEU.AND P3, PT, R2, RZ, PT ;  /* 0x000000ff0200722a */ /* 0x000fe20003f6d000 */
[----:B------:R-:W-:Y:S01]  /*c070*/  @!P1 IMAD.MOV.U32 R15, RZ, RZ, 0x400921fb ;  /* 0x400921fbff0f9424 */ /* 0x000fe200078e00ff */
[----:B------:R-:W-:Y:S01]  /*c080*/  DFMA R10, R8, -UR4, R10 ;  /* 0x80000004080a7c2b */ /* 0x000fe2000800000a */
[----:B------:R-:W-:Y:S01]  /*c090*/  UMOV UR4, 0x8dde082e ;  /* 0x8dde082e00047882 */ /* 0x000fe20000000000 */
[----:B------:R-:W-:Y:S01]  /*c0a0*/  UMOV UR5, 0x3f531278 ;  /* 0x3f53127800057882 */ /* 0x000fe20000000000 */
[----:B------:R-:W-:Y:S01]  /*c0b0*/  @P1 PLOP3.LUT P0, PT, P2, PT, PT, 0x80, 0x8 ;  /* 0x000000000008181c */ /* 0x000fe2000170f070 */
[----:B------:R-:W-:Y:S01]  /*c0c0*/  @P1 IMAD.MOV.U32 R12, RZ, RZ, 0x54442d18 ;  /* 0x54442d18ff0c1424 */ /* 0x000fe200078e00ff */
[----:B------:R-:W-:-:S03]  /*c0d0*/  @P1 MOV R13, 0x3ff921fb ;  /* 0x3ff921fb000d1802 */ /* 0x000fc60000000f00 */
        /* <DEDUP_REMOVED lines=50> */
[----:B------:R-:W-:-:S08]  /*c400*/  DFMA R10, R10, R20, R20 ;  /* 0x000000140a0a722b */ /* 0x000fd00000000014 */
[----:B------:R-:W-:-:S10]  /*c410*/  @P1 DADD R8, -RZ, -R10 ;  /* 0x00000000ff081229 */ /* 0x000fd4000000090a */
[----:B------:R-:W-:Y:S02]  /*c420*/  @P1 FSEL R2, R10, R8, !P0 ;  /* 0x000000080a021208 */ /* 0x000fe40004000000 */
[----:B------:R-:W-:Y:S01]  /*c430*/  @P1 FSEL R3, R11, R9, !P0 ;  /* 0x000000090b031208 */ /* 0x000fe20004000000 */
[----:B------:R-:W-:Y:S01]  /*c440*/  @!P1 DADD R8, -R10, R14 ;  /* 0x000000000a089229 */ /* 0x000fe2000000010e */
[----:B------:R-:W-:-:S04]  /*c450*/  @!P1 PLOP3.LUT P0, PT, P2, PT, PT, 0x80, 0x8 ;  /* 0x000000000008981c */ /* 0x000fc8000170f070 */
[----:B------:R-:W-:Y:S01]  /*c460*/  @P1 DADD R2, R2, R12 ;  /* 0x0000000002021229 */ /* 0x000fe2000000000c */
[----:B------:R-:W-:-:S05]  /*c470*/  @P3 IMAD.MOV.U32 R13, RZ, RZ, 0x4002d97c ;  /* 0x4002d97cff0d3424 */ /* 0x000fca00078e00ff */
[----:B------:R-:W-:Y:S01]  /*c480*/  @!P1 FSEL R3, R9, R11, !P0 ;  /* 0x0000000b09039208 */ /* 0x000fe20004000000 */
[----:B------:R-:W-:Y:S01]  /*c490*/  @P3 IMAD.MOV.U32 R11, RZ, RZ, 0x7f3321d2 ;  /* 0x7f3321d2ff0b3424 */ /* 0x000fe200078e00ff */
[----:B------:R-:W-:Y:S01]  /*c4a0*/  @!P1 FSEL R2, R8, R10, !P0 ;  /* 0x0000000a08029208 */ /* 0x000fe20004000000 */
[C-C-:B------:R-:W-:Y:S01]  /*c4b0*/  @P3 DSETP.NEU.AND P1, PT, |R42|.reuse, R22.reuse, PT ;  /* 0x000000162a00322a */ /* 0x140fe20003f2d200 */
[----:B------:R-:W-:Y:S01]  /*c4c0*/  @P3 FSEL R13, R13, 1.8213495016098022461, !P0 ;  /* 0x3fe921fb0d0d3808 */ /* 0x000fe20004000000 */
[----:B------:R-:W-:Y:S01]  /*c4d0*/  DADD R22, |R42|, R22 ;  /* 0x000000002a167229 */ /* 0x000fe20000000216 */
[----:B------:R-:W-:Y:S02]  /*c4e0*/  @P3 FSEL R11, R11, 3.37028055040000000000e+12, !P0 ;  /* 0x54442d180b0b3808 */ /* 0x000fe40004000000 */
[----:B------:R-:W-:Y:S02]  /*c4f0*/  @!P3 FSEL R8, RZ, 3.37028055040000000000e+12, P0 ;  /* 0x54442d18ff08b808 */ /* 0x000fe40000000000 */
[----:B------:R-:W-:-:S02]  /*c500*/  @P3 FSEL R0, R11, R2, !P1 ;  /* 0x000000020b003208 */ /* 0x000fc40004800000 */
[----:B------:R-:W-:Y:S02]  /*c510*/  @P3 FSEL R3, R13, R3, !P1 ;  /* 0x000000030d033208 */ /* 0x000fe40004800000 */
[----:B------:R-:W-:Y:S01]  /*c520*/  @!P3 FSEL R9, RZ, 2.1426990032196044922, P0 ;  /* 0x400921fbff09b808 */ /* 0x000fe20000000000 */
[----:B------:R-:W-:Y:S01]  /*c530*/  @P3 IMAD.MOV.U32 R8, RZ, RZ, R0 ;  /* 0x000000ffff083224 */ /* 0x000fe200078e0000 */
[----:B------:R-:W-:Y:S01]  /*c540*/  DSETP.NAN.AND P0, PT, R22, R22, PT ;  /* 0x000000161600722a */ /* 0x000fe20003f08000 */
[----:B------:R-:W-:-:S06]  /*c550*/  @P3 IMAD.MOV.U32 R9, RZ, RZ, R3 ;  /* 0x000000ffff093224 */ /* 0x000fcc00078e0003 */
[----:B------:R-:W-:-:S10]  /*c560*/  DADD R8, -RZ, |R8| ;  /* 0x00000000ff087229 */ /* 0x000fd40000000508 */
[----:B------:R-:W-:Y:S02]  /*c570*/  FSEL R20, R22, R8, P0 ;  /* 0x0000000816147208 */ /* 0x000fe40000000000 */
[----:B------:R-:W-:Y:S01]  /*c580*/  FSEL R21, R23, R9, P0 ;  /* 0x0000000917157208 */ /* 0x000fe20000000000 */
[----:B------:R-:W-:Y:S06]  /*c590*/  BRA `(.L_x_10150) ;  /* 0x0000000400c87947 */ /* 0x000fec0003800000 */
.L_x_10124:
[----:B------:R-:W-:-:S13]  /*c5a0*/  FSETP.GEU.FTZ.AND P0, PT, |R21|, 1.7687499523162841797, PT ;  /* 0x3fe266661500780b */ /* 0x000fda0003f1e200 */
        /* <DEDUP_REMOVED lines=43> */
.L_x_10151:
        /* <DEDUP_REMOVED lines=70> */
.L_x_10150:
[----:B------:R-:W-:Y:S05]  /*ccc0*/  BSYNC.RECONVERGENT B3 ;  /* 0x0000000000037941 */ /* 0x000fea0003800200 */
.L_x_10119:
[----:B------:R-:W-:Y:S01]  /*ccd0*/  LOP3.LUT R7, R41, 0x80000000, R7, 0xb8, !PT ;  /* 0x8000000029077812 */ /* 0x000fe200078eb807 */
[----:B------:R-:W-:Y:S01]  /*cce0*/  IMAD.MOV.U32 R6, RZ, RZ, R40 ;  /* 0x000000ffff067224 */ /* 0x000fe200078e0028 */
[----:B------:R-:W-:Y:S01]  /*ccf0*/  LOP3.LUT R5, R21, 0x80000000, R5, 0xb8, !PT ;  /* 0x8000000015057812 */ /* 0x000fe200078eb805 */
[----:B------:R-:W-:-:S07]  /*cd00*/  IMAD.MOV.U32 R4, RZ, RZ, R20 ;  /* 0x000000ffff047224 */ /* 0x000fce00078e0014 */
.L_x_10038:
[----:B------:R-:W-:Y:S05]  /*cd10*/  BSYNC.RECONVERGENT B1 ;  /* 0x0000000000017941 */ /* 0x000fea0003800200 */
.L_x_10036:
        /* <DEDUP_REMOVED lines=17> */
.L_x_10155:
[----:B------:R-:W0:Y:S02]  /*ce30*/  F2I.S64.F64.TRUNC R4, R4 ;  /* 0x0000000400047311 */ /* 0x000e24000030d900 */
[----:B0-----:R-:W-:-:S05]  /*ce40*/  MOV R7, R4 ;  /* 0x0000000400077202 */ /* 0x001fca0000000f00 */
[----:B------:R0:W-:Y:S01]  /*ce50*/  STG.E.U8 desc[UR36][R2.64], R7 ;  /* 0x0000000702007986 */ /* 0x0001e2000c101124 */
[----:B------:R-:W-:Y:S05]  /*ce60*/  BRA `(.L_x_10157) ;  /* 0x0000000c00f47947 */ /* 0x000fea0003800000 */
.L_x_10154:
        /* <DEDUP_REMOVED lines=9> */
.L_x_10159:
[----:B------:R-:W0:Y:S02]  /*cf00*/  F2I.F64.TRUNC R5, R4 ;  /* 0x0000000400057311 */ /* 0x000e24000030d100 */
[----:B0-----:R0:W-:Y:S01]  /*cf10*/  STG.E desc[UR36][R2.64], R5 ;  /* 0x0000000502007986 */ /* 0x0011e2000c101924 */
[----:B------:R-:W-:Y:S05]  /*cf20*/  BRA `(.L_x_10157) ;  /* 0x0000000c00c47947 */ /* 0x000fea0003800000 */
.L_x_10158:
[----:B------:R-:W0:Y:S02]  /*cf30*/  F2I.F64.TRUNC R5, R4 ;  /* 0x0000000400057311 */ /* 0x000e24000030d100 */
[----:B0-----:R0:W-:Y:S01]  /*cf40*/  STG.E.U16 desc[UR36][R2.64], R5 ;  /* 0x0000000502007986 */ /* 0x0011e2000c101524 */
[----:B------:R-:W-:Y:S05]  /*cf50*/  BRA `(.L_x_10157) ;  /* 0x0000000c00b87947 */ /* 0x000fea0003800000 */
.L_x_10153:
        /* <DEDUP_REMOVED lines=13> */
.L_x_10161:
        /* <DEDUP_REMOVED lines=8> */
.L_x_10160:
        /* <DEDUP_REMOVED lines=9> */
[----:B------:R-:W-:Y:S02]  /*d140*/  DSETP.GEU.AND P1, PT, |R4|, UR4, PT ;  /* 0x0000000404007e2a */ /* 0x000fe4000bf2e200 */
[----:B------:R-:W-:-:S05]  /*d150*/  DSETP.GEU.AND P0, PT, |R6|, UR4, PT ;  /* 0x0000000406007e2a */ /* 0x000fca000bf0e200 */
[----:B------:R-:W1:Y:S07]  /*d160*/  F2F.F32.F64 R9, R6 ;  /* 0x0000000600097310 */ /* 0x000e6e0000301000 */
[----:B0-----:R-:W-:Y:S02]  /*d170*/  @!P1 FMUL R8, R8, 1.175494350822287508e-38 ;  /* 0x0080000008089820 */ /* 0x001fe40000400000 */
[----:B-1----:R-:W-:-:S05]  /*d180*/  @!P0 FMUL R9, R9, 1.175494350822287508e-38 ;  /* 0x0080000009098820 */ /* 0x002fca0000400000 */
[----:B------:R0:W-:Y:S01]  /*d190*/  STG.E.64 desc[UR36][R2.64], R8 ;  /* 0x0000000802007986 */ /* 0x0001e2000c101b24 */
[----:B------:R-:W-:Y:S05]  /*d1a0*/  BRA `(.L_x_10157) ;  /* 0x0000000c00247947 */ /* 0x000fea0003800000 */
.L_x_10163:
        /* <DEDUP_REMOVED lines=8> */
[----:B------:R-:W-:-:S05]  /*d230*/  F2FP.F16.F32.PACK_AB R9, R0, R9 ;  /* 0x000000090009723e */ /* 0x000fca00000000ff */
[----:B------:R0:W-:Y:S01]  /*d240*/  STG.E desc[UR36][R2.64], R9 ;  /* 0x0000000902007986 */ /* 0x0001e2000c101924 */
[----:B------:R-:W-:Y:S05]  /*d250*/  BRA `(.L_x_10157) ;  /* 0x0000000800f87947 */ /* 0x000fea0003800000 */
.L_x_10162:
[----:B------:R0:W-:Y:S01]  /*d260*/  STG.E.64 desc[UR36][R2.64], R4 ;  /* 0x0000000402007986 */ /* 0x0001e2000c101b24 */
[----:B------:R-:W-:Y:S05]  /*d270*/  BRA `(.L_x_10157) ;  /* 0x0000000800f07947 */ /* 0x000fea0003800000 */
.L_x_10152:
        /* <DEDUP_REMOVED lines=9> */
[----:B------:R-:W-:-:S06]  /*d310*/  DSETP.NEU.OR P0, PT, R4, RZ, P0 ;  /* 0x000000ff0400722a */ /* 0x000fcc000070d400 */
[----:B------:R-:W-:-:S05]  /*d320*/  SEL R5, RZ, 0x1, !P0 ;  /* 0x00000001ff057807 */ /* 0x000fca0004000000 */
[----:B------:R0:W-:Y:S01]  /*d330*/  STG.E.U8 desc[UR36][R2.64], R5 ;  /* 0x0000000502007986 */ /* 0x0001e2000c101124 */
[----:B------:R-:W-:Y:S05]  /*d340*/  BRA `(.L_x_10157) ;  /* 0x0000000800bc7947 */ /* 0x000fea0003800000 */
.L_x_10166:
[----:B------:R0:W-:Y:S01]  /*d350*/  STG.E.128 desc[UR36][R2.64], R4 ;  /* 0x0000000402007986 */ /* 0x0001e2000c101d24 */
[----:B------:R-:W-:Y:S05]  /*d360*/  BRA `(.L_x_10157) ;  /* 0x0000000800b47947 */ /* 0x000fea0003800000 */
.L_x_10165:
        /* <DEDUP_REMOVED lines=23> */
.L_x_10170:
[----:B------:R-:W-:Y:S05]  /*d4e0*/  BSYNC.RECONVERGENT B0 ;  /* 0x0000000000007941 */ /* 0x000fea0003800200 */
.L_x_10169:
[----:B------:R-:W-:-:S05]  /*d4f0*/  LOP3.LUT R7, R0, 0x80, R7, 0xf8, !PT ;  /* 0x0000008000077812 */ /* 0x000fca00078ef807 */
[----:B------:R0:W-:Y:S01]  /*d500*/  STG.E.U8 desc[UR36][R2.64], R7 ;  /* 0x0000000702007986 */ /* 0x0001e2000c101124 */
[----:B------:R-:W-:Y:S05]  /*d510*/  BRA `(.L_x_10157) ;  /* 0x0000000800487947 */ /* 0x000fea0003800000 */
.L_x_10168:
        /* <DEDUP_REMOVED lines=19> */
.L_x_10172:
[----:B------:R-:W-:Y:S05]  /*d650*/  BSYNC.RECONVERGENT B0 ;  /* 0x0000000000007941 */ /* 0x000fea0003800200 */
.L_x_10171:
[----:B------:R-:W-:-:S05]  /*d660*/  LOP3.LUT R7, R0, 0x80, R7, 0xf8, !PT ;  /* 0x0000008000077812 */ /* 0x000fca00078ef807 */
[----:B------:R0:W-:Y:S01]  /*d670*/  STG.E.U8 desc[UR36][R2.64], R7 ;  /* 0x0000000702007986 */ /* 0x0001e2000c101124 */
[----:B------:R-:W-:Y:S05]  /*d680*/  BRA `(.L_x_10157) ;  /* 0x0000000400ec7947 */ /* 0x000fea0003800000 */
.L_x_10167:
[----:B------:R-:W-:Y:S01]  /*d690*/  UMOV UR4, 0xf0000000 ;  /* 0xf000000000047882 */ /* 0x000fe20000000000 */
[----:B------:R-:W-:Y:S01]  /*d6a0*/  UMOV UR5, 0x380fffff ;  /* 0x380fffff00057882 */ /* 0x000fe20000000000 */
[----:B------:R-:W0:Y:S01]  /*d6b0*/  F2F.F32.F64 R0, R4 ;  /* 0x0000000400007310 */ /* 0x000e220000301000 */
[----:B------:R-:W-:-:S14]  /*d6c0*/  DSETP.GEU.AND P0, PT, |R4|, UR4, PT ;  /* 0x0000000404007e2a */ /* 0x000fdc000bf0e200 */
[----:B0-----:R-:W-:-:S05]  /*d6d0*/  @!P0 FMUL R0, R0, 1.175494350822287508e-38 ;  /* 0x0080000000008820 */ /* 0x001fca0000400000 */
[----:B------:R-:W-:-:S05]  /*d6e0*/  F2FP.BF16.F32.PACK_AB R0, RZ, R0 ;  /* 0x00000000ff00723e */ /* 0x000fca00000010ff */
[----:B------:R0:W-:Y:S01]  /*d6f0*/  STG.E.U16 desc[UR36][R2.64], R0 ;  /* 0x0000000002007986 */ /* 0x0001e2000c101524 */
[----:B------:R-:W-:Y:S05]  /*d700*/  BRA `(.L_x_10157) ;  /* 0x0000000400cc7947 */ /* 0x000fea0003800000 */
.L_x_10164:
        /* <DEDUP_REMOVED lines=11> */
.L_x_10175:
        /* <DEDUP_REMOVED lines=17> */
.L_x_10178:
[----:B------:R-:W-:-:S04]  /*d8d0*/  SHF.R.U32.HI R0, RZ, 0x14, R7 ;  /* 0x00000014ff007819 */ /* 0x000fc80000011607 */
[----:B------:R-:W-:-:S04]  /*d8e0*/  LOP3.LUT R0, R0, 0x1, RZ, 0xc0, !PT ;  /* 0x0000000100007812 */ /* 0x000fc800078ec0ff */
[----:B------:R-:W-:-:S04]  /*d8f0*/  IADD3 R0, PT, PT, R7, 0x487ffff, R0 ;  /* 0x0487ffff07007810 */ /* 0x000fc80007ffe000 */
[----:B------:R-:W-:-:S04]  /*d900*/  SHF.R.U32.HI R0, RZ, 0x14, R0 ;  /* 0x00000014ff007819 */ /* 0x000fc80000011600 */
[----:B------:R-:W-:-:S07]  /*d910*/  LOP3.LUT R4, R0, 0xff, RZ, 0xc0, !PT ;  /* 0x000000ff00047812 */ /* 0x000fce00078ec0ff */
.L_x_10179:
[----:B------:R-:W-:-:S04]  /*d920*/  SHF.R.U32.HI R5, RZ, 0x18, R7 ;  /* 0x00000018ff057819 */ /* 0x000fc80000011607 */
[----:B------:R-:W-:-:S04]  /*d930*/  LOP3.LUT R4, R4, 0x80, R5, 0xf8, !PT ;  /* 0x0000008004047812 */ /* 0x000fc800078ef805 */
[----:B------:R-:W-:-:S07]  /*d940*/  PRMT R0, R4, 0x7610, R0 ;  /* 0x0000761004007816 */ /* 0x000fce0000000000 */
.L_x_10177:
[----:B------:R-:W-:Y:S05]  /*d950*/  BSYNC.RECONVERGENT B0 ;  /* 0x0000000000007941 */ /* 0x000fea0003800200 */
.L_x_10176:
[----:B------:R4:W-:Y:S01]  /*d960*/  STG.E.U8 desc[UR36][R2.64], R0 ;  /* 0x0000000002007986 */ /* 0x0009e2000c101124 */
[----:B------:R-:W-:Y:S05]  /*d970*/  BRA `(.L_x_10157) ;  /* 0x0000000400307947 */ /* 0x000fea0003800000 */
.L_x_10174:
        /* <DEDUP_REMOVED lines=17> */
.L_x_10182:
[----:B------:R-:W-:-:S04]  /*da90*/  SHF.R.U32.HI R0, RZ, 0x15, R7 ;  /* 0x00000015ff007819 */ /* 0x000fc80000011607 */
[----:B------:R-:W-:-:S04]  /*daa0*/  LOP3.LUT R0, R0, 0x1, RZ, 0xc0, !PT ;  /* 0x0000000100007812 */ /* 0x000fc800078ec0ff */
[----:B------:R-:W-:-:S04]  /*dab0*/  IADD3 R0, PT, PT, R7, 0x88fffff, R0 ;  /* 0x088fffff07007810 */ /* 0x000fc80007ffe000 */
[----:B------:R-:W-:-:S04]  /*dac0*/  SHF.R.U32.HI R0, RZ, 0x15, R0 ;  /* 0x00000015ff007819 */ /* 0x000fc80000011600 */
[----:B------:R-:W-:-:S07]  /*dad0*/  LOP3.LUT R4, R0, 0xff, RZ, 0xc0, !PT ;  /* 0x000000ff00047812 */ /* 0x000fce00078ec0ff */
.L_x_10183:
[----:B------:R-:W-:-:S04]  /*dae0*/  SHF.R.U32.HI R5, RZ, 0x18, R7 ;  /* 0x00000018ff057819 */ /* 0x000fc80000011607 */
[----:B------:R-:W-:-:S04]  /*daf0*/  LOP3.LUT R4, R4, 0x80, R5, 0xf8, !PT ;  /* 0x0000008004047812 */ /* 0x000fc800078ef805 */
[----:B------:R-:W-:-:S07]  /*db00*/  PRMT R0, R4, 0x7610, R0 ;  /* 0x0000761004007816 */ /* 0x000fce0000000000 */
.L_x_10181:
[----:B------:R-:W-:Y:S05]  /*db10*/  BSYNC.RECONVERGENT B0 ;  /* 0x0000000000007941 */ /* 0x000fea0003800200 */
.L_x_10180:
[----:B------:R3:W-:Y:S01]  /*db20*/  STG.E.U8 desc[UR36][R2.64], R0 ;  /* 0x0000000002007986 */ /* 0x0007e2000c101124 */
[----:B------:R-:W-:Y:S05]  /*db30*/  BRA `(.L_x_10157) ;  /* 0x0000000000c07947 */ /* 0x000fea0003800000 */
.L_x_10173:
[----:B------:R-:W-:-:S09]  /*db40*/  UISETP.NE.AND UP0, UPT, UR4, 0x1c, UPT ;  /* 0x0000001c0400788c */ /* 0x000fd2000bf05270 */
[----:B------:R-:W-:Y:S05]  /*db50*/  BRA.U !UP0, `(.L_x_10184) ;  /* 0x0000000108b07547 */ /* 0x000fea000b800000 */
[----:B------:R-:W-:-:S09]  /*db60*/  UISETP.NE.AND UP0, UPT, UR4, 0x1d, UPT ;  /* 0x0000001d0400788c */ /* 0x000fd2000bf05270 */
[----:B------:R-:W-:Y:S05]  /*db70*/  BRA.U !UP0, `(.L_x_10185) ;  /* 0x00000001089c7547 */ /* 0x000fea000b800000 */
[----:B------:R-:W-:-:S09]  /*db80*/  UISETP.NE.AND UP0, UPT, UR4, 0x2c, UPT ;  /* 0x0000002c0400788c */ /* 0x000fd2000bf05270 */
[----:B------:R-:W-:Y:S05]  /*db90*/  BRA.U !UP0, `(.L_x_10186) ;  /* 0x0000000108447547 */ /* 0x000fea000b800000 */
.L_x_10156:
        /* <DEDUP_REMOVED lines=11> */
[----:B------:R-:W-:Y:S02]  /*dc50*/  IMAD.U32 R7, RZ, RZ, UR9 ;  /* 0x00000009ff077e24 */ /* 0x000fe4000f8e00ff */
[----:B----4-:R-:W-:Y:S02]  /*dc60*/  IMAD.U32 R10, RZ, RZ, UR4 ;  /* 0x00000004ff0a7e24 */ /* 0x010fe4000f8e00ff */
[----:B-1----:R-:W-:-:S07]  /*dc70*/  IMAD.U32 R11, RZ, RZ, UR5 ;  /* 0x00000005ff0b7e24 */ /* 0x002fce000f8e00ff */
[----:B------:R-:W-:-:S07]  /*dc80*/  LEPC R20, `(.L_x_10187) ;  /* 0x000000001014794e */ /* 0x000fce0000000000 */
[----:B--2---:R-:W-:Y:S05]  /*dc90*/  CALL.ABS.NOINC R2 ;  /* 0x0000000002007343 */ /* 0x004fea0003c00000 */
.L_x_10187:
[----:B------:R-:W-:Y:S05]  /*dca0*/  BRA `(.L_x_10157) ;  /* 0x0000000000647947 */ /* 0x000fea0003800000 */
.L_x_10186:
[----:B------:R-:W-:Y:S01]  /*dcb0*/  UMOV UR4, 0xf0000000 ;  /* 0xf000000000047882 */ /* 0x000fe20000000000 */
[----:B------:R-:W-:Y:S01]  /*dcc0*/  UMOV UR5, 0x380fffff ;  /* 0x380fffff00057882 */ /* 0x000fe20000000000 */
[----:B------:R0:W1:Y:S01]  /*dcd0*/  F2F.F32.F64 R8, R4 ;  /* 0x0000000400087310 */ /* 0x0000620000301000 */
[----:B------:R-:W-:Y:S01]  /*dce0*/  DSETP.GEU.AND P0, PT, |R4|, UR4, PT ;  /* 0x0000000404007e2a */ /* 0x000fe2000bf0e200 */
[----:B0-----:R-:W-:-:S13]  /*dcf0*/  IMAD.MOV.U32 R5, RZ, RZ, 0xff ;  /* 0x000000ffff057424 */ /* 0x001fda00078e00ff */
        /* <DEDUP_REMOVED lines=15> */
.L_x_10185:
[----:B------:R-:W0:Y:S02]  /*ddf0*/  F2I.U64.F64.TRUNC R4, R4 ;  /* 0x0000000400047311 */ /* 0x000e24000030d800 */
[----:B0-----:R1:W-:Y:S01]  /*de00*/  STG.E.64 desc[UR36][R2.64], R4 ;  /* 0x0000000402007986 */ /* 0x0013e2000c101b24 */
[----:B------:R-:W-:Y:S05]  /*de10*/  BRA `(.L_x_10157) ;  /* 0x0000000000087947 */ /* 0x000fea0003800000 */
.L_x_10184:
[----:B------:R-:W0:Y:S02]  /*de20*/  F2I.U32.F64.TRUNC R5, R4 ;  /* 0x0000000400057311 */ /* 0x000e24000030d000 */
[----:B0-----:R0:W-:Y:S02]  /*de30*/  STG.E desc[UR36][R2.64], R5 ;  /* 0x0000000502007986 */ /* 0x0011e4000c101924 */
.L_x_10157:
[----:B------:R-:W-:-:S07]  /*de40*/  IADD3 R16, PT, PT, R16, 0x80, RZ ;  /* 0x0000008010107810 */ /* 0x000fce0007ffe0ff */
.L_x_10005:
[----:B------:R-:W-:Y:S05]  /*de50*/  BSYNC.RECONVERGENT B6 ;  /* 0x0000000000067941 */ /* 0x000fea0003800200 */
.L_x_10004:
[----:B------:R-:W5:Y:S01]  /*de60*/  LDCU UR4, c[0x0][0x380] ;  /* 0x00007000ff0477ac */ /* 0x000f620008000800 */
[----:B------:R-:W-:Y:S01]  /*de70*/  BSSY.RECONVERGENT B6, `(.L_x_10188) ;  /* 0x0000dde000067945 */ /* 0x000fe20003800200 */
[----:B-----5:R-:W-:-:S13]  /*de80*/  ISETP.GE.AND P0, PT, R16, UR4, PT ;  /* 0x0000000410007c0c */ /* 0x020fda000bf06270 */
[----:B------:R-:W-:Y:S05]  /*de90*/  @P0 BRA `(.L_x_10189) ;  /* 0x000000dc006c0947 */ /* 0x000fea0003800000 */
[----:B------:R-:W5:Y:S01]  /*dea0*/  LDCU UR4, c[0x0][0x388] ;  /* 0x00007100ff0477ac */ /* 0x000f620008000800 */
[----:B0--34-:R-:W-:Y:S02]  /*deb0*/  IMAD.MOV.U32 R0, RZ, RZ, RZ ;  /* 0x000000ffff007224 */ /* 0x019fe400078e00ff */
[----:B------:R-:W-:Y:S01]  /*dec0*/  IMAD.MOV.U32 R17, RZ, RZ, RZ ;  /* 0x000000ffff117224 */ /* 0x000fe200078e00ff */
[----:B-----5:R-:W-:-:S09]  /*ded0*/  UISETP.NE.AND UP0, UPT, UR4, URZ, UPT ;  /* 0x000000ff0400728c */ /* 0x020fd2000bf05270 */
[----:B------:R-:W-:Y:S05]  /*dee0*/  BRA.U !UP0, `(.L_x_10190) ;  /* 0x0000001108ac7547 */ /* 0x000fea000b800000 */
[----:B------:R-:W0:Y:S01]  /*def0*/  LDCU.64 UR4, c[0x0][0x390] ;  /* 0x00007200ff0477ac */ /* 0x000e220008000a00 */
[----:B-12---:R-:W-:Y:S02]  /*df00*/  IMAD.MOV.U32 R2, RZ, RZ, RZ ;  /* 0x000000ffff027224 */ /* 0x006fe400078e00ff */
        /* <DEDUP_REMOVED lines=297> */
.L_x_10190:
        /* <DEDUP_REMOVED lines=19> */
.L_x_10195:
[----:B------:R-:W2:Y:S01]  /*f2d0*/  LDG.E.U8 R2, desc[UR36][R2.64] ;  /* 0x0000002402027981 */ /* 0x000ea2000c1e1100 */
[----:B------:R-:W-:Y:S01]  /*f2e0*/  CS2R R6, SRZ ;  /* 0x0000000000067805 */ /* 0x000fe2000001ff00 */
[----:B--2---:R0:W1:Y:S01]  /*f2f0*/  I2F.F64.U16 R4, R2 ;  /* 0x0000000200047312 */ /* 0x0040620000101800 */
[----:B------:R-:W-:Y:S05]  /*f300*/  BRA `(.L_x_10197) ;  /* 0x0000000c00b87947 */ /* 0x000fea0003800000 */
.L_x_10194:
        /* <DEDUP_REMOVED lines=8> */
[----:B--2---:R-:W2:Y:S01]  /*f390*/  I2F.F64.S64 R4, R4 ;  /* 0x0000000400047312 */ /* 0x004ea20000301c00 */
[----:B------:R-:W-:Y:S05]  /*f3a0*/  BRA `(.L_x_10197) ;  /* 0x0000000c00907947 */ /* 0x000fea0003800000 */
.L_x_10199:
[----:B------:R-:W2:Y:S01]  /*f3b0*/  LDG.E R2, desc[UR36][R2.64] ;  /* 0x0000002402027981 */ /* 0x000ea2000c1e1900 */
[----:B------:R-:W-:Y:S01]  /*f3c0*/  CS2R R6, SRZ ;  /* 0x0000000000067805 */ /* 0x000fe2000001ff00 */
[----:B--2---:R3:W4:Y:S01]  /*f3d0*/  I2F.F64 R4, R2 ;  /* 0x0000000200047312 */ /* 0x0047220000201c00 */
[----:B------:R-:W-:Y:S05]  /*f3e0*/  BRA `(.L_x_10197) ;  /* 0x0000000c00807947 */ /* 0x000fea0003800000 */
.L_x_10198:
[----:B------:R-:W2:Y:S01]  /*f3f0*/  LDG.E.U16 R2, desc[UR36][R2.64] ;  /* 0x0000002402027981 */ /* 0x000ea2000c1e1500 */
[----:B------:R-:W-:Y:S01]  /*f400*/  CS2R R6, SRZ ;  /* 0x0000000000067805 */ /* 0x000fe2000001ff00 */
[----:B--2---:R0:W1:Y:S01]  /*f410*/  I2F.F64.S16 R4, R2 ;  /* 0x0000000200047312 */ /* 0x0040620000101c00 */
[----:B------:R-:W-:Y:S05]  /*f420*/  BRA `(.L_x_10197) ;  /* 0x0000000c00707947 */ /* 0x000fea0003800000 */
.L_x_10193:
        /* <DEDUP_REMOVED lines=11> */
.L_x_10201:
[----:B------:R-:W2:Y:S01]  /*f4e0*/  LDG.E.U16 R0, desc[UR36][R2.64] ;  /* 0x0000002402007981 */ /* 0x000ea2000c1e1500 */
[----:B------:R-:W-:Y:S01]  /*f4f0*/  CS2R R6, SRZ ;  /* 0x0000000000067805 */ /* 0x000fe2000001ff00 */
[----:B--2---:R-:W-:-:S05]  /*f500*/  HADD2.F32 R0, -RZ, R0.H0_H0 ;  /* 0x20000000ff007230 */ /* 0x004fca0000004100 */
[----:B------:R-:W-:-:S04]  /*f510*/  FMUL.FTZ R0, R0, 1 ;  /* 0x3f80000000007820 */ /* 0x000fc80000410000 */
[----:B------:R0:W1:Y:S01]  /*f520*/  F2F.F64.F32 R4, R0 ;  /* 0x0000000000047310 */ /* 0x0000620000201800 */
[----:B------:R-:W-:Y:S05]  /*f530*/  BRA `(.L_x_10197) ;  /* 0x0000000c002c7947 */ /* 0x000fea0003800000 */
.L_x_10200:
        /* <DEDUP_REMOVED lines=12> */
.L_x_10203:
        /* <DEDUP_REMOVED lines=8> */
.L_x_10202:
[----:B------:R0:W5:Y:S01]  /*f680*/  LDG.E.64 R4, desc[UR36][R2.64] ;  /* 0x0000002402047981 */ /* 0x000162000c1e1b00 */
[----:B------:R-:W-:Y:S01]  /*f690*/  CS2R R6, SRZ ;  /* 0x0000000000067805 */ /* 0x000fe2000001ff00 */
[----:B------:R-:W-:Y:S06]  /*f6a0*/  BRA `(.L_x_10197) ;  /* 0x0000000800d07947 */ /* 0x000fec0003800000 */
.L_x_10192:
        /* <DEDUP_REMOVED lines=14> */
.L_x_10206:
[----:B------:R0:W5:Y:S01]  /*f790*/  LDG.E.128 R4, desc[UR36][R2.64] ;  /* 0x0000002402047981 */ /* 0x000162000c1e1d00 */
[----:B------:R-:W-:Y:S05]  /*f7a0*/  BRA `(.L_x_10197) ;  /* 0x0000000800907947 */ /* 0x000fea0003800000 */
.L_x_10205:
        /* <DEDUP_REMOVED lines=28> */
.L_x_10208:
[----:B------:R-:W2:Y:S01]  /*f970*/  LDG.E.U8 R2, desc[UR36][R2.64] ;  /* 0x0000002402027981 */ /* 0x000ea2000c1e1100 */
[----:B------:R-:W-:Y:S01]  /*f980*/  CS2R R6, SRZ ;  /* 0x0000000000067805 */ /* 0x000fe2000001ff00 */
        /* <DEDUP_REMOVED lines=13> */
.L_x_10207:
[----:B------:R-:W2:Y:S01]  /*fa60*/  LDG.E.U16 R0, desc[UR36][R2.64] ;  /* 0x0000002402007981 */ /* 0x000ea2000c1e1500 */
[----:B------:R-:W-:Y:S01]  /*fa70*/  CS2R R6, SRZ ;  /* 0x0000000000067805 */ /* 0x000fe2000001ff00 */
[----:B--2---:R-:W-:-:S04]  /*fa80*/  IMAD.U32 R0, R0, 0x10000, RZ ;  /* 0x0001000000007824 */ /* 0x004fc800078e00ff */
[----:B------:R-:W-:-:S04]  /*fa90*/  FMUL.FTZ R0, R0, 1 ;  /* 0x3f80000000007820 */ /* 0x000fc80000410000 */
[----:B------:R0:W1:Y:S01]  /*faa0*/  F2F.F64.F32 R4, R0 ;  /* 0x0000000000047310 */ /* 0x0000620000201800 */
[----:B------:R-:W-:Y:S05]  /*fab0*/  BRA `(.L_x_10197) ;  /* 0x0000000400cc7947 */ /* 0x000fea0003800000 */
.L_x_10204:
        /* <DEDUP_REMOVED lines=12> */
.L_x_10211:
        /* <DEDUP_REMOVED lines=22> */
.L_x_10213:
[----:B------:R-:W-:Y:S05]  /*fce0*/  BSYNC.RECONVERGENT B0 ;  /* 0x0000000000007941 */ /* 0x000fea0003800200 */
.L_x_10212:
[----:B------:R-:W-:Y:S01]  /*fcf0*/  IMAD.SHL.U32 R0, R0, 0x100000, RZ ;  /* 0x0010000000007824 */ /* 0x000fe200078e00ff */
[----:B------:R-:W-:-:S04]  /*fd00*/  LEA R2, R2, 0x3b800000, 0x17 ;  /* 0x3b80000002027811 */ /* 0x000fc800078eb8ff */
[----:B------:R-:W-:-:S05]  /*fd10*/  LOP3.LUT R0, R2, R0, R9, 0xfe, !PT ;  /* 0x0000000002007212 */ /* 0x000fca00078efe09 */
[----:B------:R-:W-:-:S04]  /*fd20*/  FMUL.FTZ R0, R0, 1 ;  /* 0x3f80000000007820 */ /* 0x000fc80000410000 */
[----:B------:R0:W1:Y:S01]  /*fd30*/  F2F.F64.F32 R4, R0 ;  /* 0x0000000000047310 */ /* 0x0000620000201800 */
[----:B------:R-:W-:Y:S05]  /*fd40*/  BRA `(.L_x_10197) ;  /* 0x0000000400287947 */ /* 0x000fea0003800000 */
.L_x_10210:
        /* <DEDUP_REMOVED lines=22> */
.L_x_10215:
[----:B------:R-:W-:Y:S05]  /*feb0*/  BSYNC.RECONVERGENT B0 ;  /* 0x0000000000007941 */ /* 0x000fea0003800200 */
.L_x_10214:
[----:B------:R-:W-:Y:S01]  /*fec0*/  IMAD.SHL.U32 R0, R0, 0x200000, RZ ;  /* 0x0020000000007824 */ /* 0x000fe200078e00ff */
[----:B------:R-:W-:-:S04]  /*fed0*/  LEA R2, R2, 0x37800000, 0x17 ;  /* 0x3780000002027811 */ /* 0x000fc800078eb8ff */
[----:B------:R-:W-:-:S05]  /*fee0*/  LOP3.LUT R0, R2, R0, R9, 0xfe, !PT ;  /* 0x0000000002007212 */ /* 0x000fca00078efe09 */
[----:B------:R-:W-:-:S04]  /*fef0*/  FMUL.FTZ R0, R0, 1 ;  /* 0x3f80000000007820 */ /* 0x000fc80000410000 */
[----:B------:R0:W1:Y:S01]  /*ff00*/  F2F.F64.F32 R4, R0 ;  /* 0x0000000000047310 */ /* 0x0000620000201800 */
[----:B------:R-:W-:Y:S05]  /*ff10*/  BRA `(.L_x_10197) ;  /* 0x0000000000b47947 */ /* 0x000fea0003800000 */
.L_x_10209:
        /* <DEDUP_REMOVED lines=8> */
[----:B------:R-:W-:Y:S01]  /*ffa0*/  CS2R R6, SRZ ;  /* 0x0000000000067805 */ /* 0x000fe2000001ff00 */
        /* <DEDUP_REMOVED lines=8> */
[----:B------:R0:W1:Y:S01]  /*10030*/  @P0 F2F.F64.F32 R4, R0 ;  /* 0x0000000000040310 */ /* 0x0000620000201800 */
[----:B------:R-:W-:Y:S05]  /*10040*/  BRA `(.L_x_10197) ;  /* 0x0000000000687947 */ /* 0x000fea0003800000 */
.L_x_10196:
        /* <DEDUP_REMOVED lines=10> */
[----:B---3--:R-:W-:Y:S01]  /*100f0*/  IMAD.U32 R6, RZ, RZ, UR6 ;  /* 0x00000006ff067e24 */ /* 0x008fe2000f8e00ff */
[----:B------:R-:W-:Y:S01]  /*10100*/  MOV R7, UR7 ;  /* 0x0000000700077c02 */ /* 0x000fe20008000f00 */
[----:B----4-:R-:W-:Y:S02]  /*10110*/  IMAD.U32 R10, RZ, RZ, UR8 ;  /* 0x00000008ff0a7e24 */ /* 0x010fe4000f8e00ff */
[----:B-1----:R-:W-:-:S07]  /*10120*/  IMAD.U32 R11, RZ, RZ, UR9 ;  /* 0x00000009ff0b7e24 */ /* 0x002fce000f8e00ff */
[----:B------:R-:W-:-:S07]  /*10130*/  LEPC R20, `(.L_x_10218) ;  /* 0x000000001014794e */ /* 0x000fce0000000000 */
[----:B--2---:R-:W-:Y:S05]  /*10140*/  CALL.ABS.NOINC R2 ;  /* 0x0000000002007343 */ /* 0x004fea0003c00000 */
.L_x_10218:
[----:B------:R-:W-:Y:S02]  /*10150*/  CS2R R6, SRZ ;  /* 0x0000000000067805 */ /* 0x000fe4000001ff00 */
[----:B------:R-:W-:Y:S01]  /*10160*/  CS2R R4, SRZ ;  /* 0x0000000000047805 */ /* 0x000fe2000001ff00 */
[----:B------:R-:W-:Y:S06]  /*10170*/  BRA `(.L_x_10197) ;  /* 0x00000000001c7947 */ /* 0x000fec0003800000 */
.L_x_10217:
[----:B------:R-:W2:Y:S01]  /*10180*/  LDG.E.64 R4, desc[UR36][R2.64] ;  /* 0x0000002402047981 */ /* 0x000ea2000c1e1b00 */
[----:B------:R-:W-:Y:S01]  /*10190*/  CS2R R6, SRZ ;  /* 0x0000000000067805 */ /* 0x000fe2000001ff00 */
[----:B--2---:R-:W0:Y:S01]  /*101a0*/  I2F.F64.U64 R4, R4 ;  /* 0x0000000400047312 */ /* 0x004e220000301800 */
[----:B------:R-:W-:Y:S05]  /*101b0*/  BRA `(.L_x_10197) ;  /* 0x00000000000c7947 */ /* 0x000fea0003800000 */
.L_x_10216:
[----:B------:R-:W2:Y:S01]  /*101c0*/  LDG.E R2, desc[UR36][R2.64] ;  /* 0x0000002402027981 */ /* 0x000ea2000c1e1900 */
[----:B------:R-:W-:Y:S01]  /*101d0*/  CS2R R6, SRZ ;  /* 0x0000000000067805 */ /* 0x000fe2000001ff00 */
[----:B--2---:R0:W1:Y:S06]  /*101e0*/  I2F.F64.U32 R4, R2 ;  /* 0x0000000200047312 */ /* 0x00406c0000201800 */
.L_x_10197:
[----:B------:R-:W-:Y:S05]  /*101f0*/  BSYNC.RECONVERGENT B7 ;  /* 0x0000000000077941 */ /* 0x000fea0003800200 */
.L_x_10191:
[----:B012-45:R-:W-:Y:S01]  /*10200*/  DSETP.NAN.AND P0, PT, R4, R4, PT ;  /* 0x000000040400722a */ /* 0x037fe20003f08000 */
[----:B------:R-:W-:Y:S01]  /*10210*/  BSSY.RECONVERGENT B1, `(.L_x_10219) ;  /* 0x0000a91000017945 */ /* 0x000fe20003800200 */
[--C-:B------:R-:W-:Y:S02]  /*10220*/  DSETP.NUM.AND P1, PT, R6, R6.reuse, PT ;  /* 0x000000060600722a */ /* 0x100fe40003f27000 */
[----:B---3--:R-:W-:Y:S02]  /*10230*/  DADD R2, -RZ, |R6| ;  /* 0x00000000ff027229 */ /* 0x008fe40000000506 */
        /* <DEDUP_REMOVED lines=13> */
[----:B------:R-:W-:Y:S02]  /*10310*/  @P0 DADD R2, RZ, R6 ;  /* 0x00000000ff020229 */ /* 0x000fe40000000006 */
[----:B------:R-:W-:-:S08]  /*10320*/  @P0 DADD R8, RZ, R4 ;  /* 0x00000000ff080229 */ /* 0x000fd00000000004 */
[----:B------:R-:W-:-:S10]  /*10330*/  @P0 DADD R4, R2, R8 ;  /* 0x0000000002040229 */ /* 0x000fd40000000008 */
[----:B------:R-:W-:Y:S02]  /*10340*/  @P0 IMAD.MOV.U32 R6, RZ, RZ, R4 ;  /* 0x000000ffff060224 */ /* 0x000fe400078e0004 */
[----:B------:R-:W-:-:S06]  /*10350*/  @P0 IMAD.MOV.U32 R7, RZ, RZ, R5 ;  /* 0x000000ffff070224 */ /* 0x000fcc00078e0005 */
[----:B------:R-:W-:Y:S01]  /*10360*/  @!P0 DADD R6, R6, R6 ;  /* 0x0000000006068229 */ /* 0x000fe20000000006 */
[----:B------:R-:W-:Y:S10]  /*10370*/  BRA `(.L_x_10221) ;  /* 0x000000a400e87947 */ /* 0x000ff40003800000 */
.L_x_10220:
        /* <DEDUP_REMOVED lines=10> */
[----:B------:R-:W-:Y:S05]  /*10420*/  @P0 BRA `(.L_x_10222) ;  /* 0x0000004800e00947 */ /* 0x000fea0003800000 */
        /* <DEDUP_REMOVED lines=11> */
[----:B------:R-:W-:Y:S01]  /*104e0*/  MOV R12, RZ ;  /* 0x000000ff000c7202 */ /* 0x000fe20000000f00 */
[----:B------:R-:W-:Y:S01]  /*104f0*/  UMOV UR4, 0xffffffff ;  /* 0xffffffff00047882 */ /* 0x000fe20000000000 */
[----:B------:R-:W-:Y:S01]  /*10500*/  UMOV UR5, 0x7fefffff ;  /* 0x7fefffff00057882 */ /* 0x000fe20000000000 */
[----:B------:R-:W-:Y:S01]  /*10510*/  UMOV UR7, UR4 ;  /* 0x0000000400077c82 */ /* 0x000fe20008000000 */
[----:B------:R-:W-:Y:S01]  /*10520*/  UMOV UR6, UR5 ;  /* 0x0000000500067c82 */ /* 0x000fe20008000000 */
[----:B------:R-:W-:Y:S01]  /*10530*/  DADD R18, -RZ, |R26| ;  /* 0x00000000ff127229 */ /* 0x000fe2000000051a */
[----:B------:R-:W-:Y:S01]  /*10540*/  IMAD.MOV.U32 R28, RZ, RZ, RZ ;  /* 0x000000ffff1c7224 */ /* 0x000fe200078e00ff */
[----:B------:R-:W-:Y:S01]  /*10550*/  BSSY.RECONVERGENT B2, `(.L_x_10223) ;  /* 0x00002a2000027945 */ /* 0x000fe20003800200 */
[----:B------:R-:W-:Y:S01]  /*10560*/  IMAD.MOV.U32 R42, RZ, RZ, 0x0 ;  /* 0x00000000ff2a7424 */ /* 0x000fe200078e00ff */
        /* <DEDUP_REMOVED lines=31> */
[----:B------:R-:W-:Y:S02]  /*10760*/  IMAD.U32 R14, RZ, RZ, UR5 ;  /* 0x00000005ff0e7e24 */ /* 0x000fe4000f8e00ff */
[----:B------:R-:W-:Y:S01]  /*10770*/  IMAD.MOV.U32 R8, RZ, RZ, R11 ;  /* 0x000000ffff087224 */ /* 0x000fe200078e000b */
[----:B------:R-:W-:Y:S02]  /*10780*/  DSETP.MIN.AND P2, P3, R18, UR4, PT ;  /* 0x0000000412007e2a */ /* 0x000fe4000bb40000 */
[----:B------:R-:W-:Y:S02]  /*10790*/  MOV R13, R19 ;  /* 0x00000013000d7202 */ /* 0x000fe40000000f00 */
[----:B------:R-:W-:Y:S01]  /*107a0*/  FSEL R9, R8, UR6, P0 ;  /* 0x0000000608097c08 */ /* 0x000fe20008000000 */
[----:B------:R-:W-:Y:S01]  /*107b0*/  IMAD.MOV.U32 R8, RZ, RZ, R10 ;  /* 0x000000ffff087224 */ /* 0x000fe200078e000a */
[----:B------:R-:W-:Y:S01]  /*107c0*/  FSEL R21, R13, UR5, P2 ;  /* 0x000000050d157c08 */ /* 0x000fe20009000000 */
[----:B------:R-:W-:-:S03]  /*107d0*/  UMOV UR6, UR4 ;  /* 0x0000000400067c82 */ /* 0x000fc60008000000 */
[----:B------:R-:W-:Y:S01]  /*107e0*/  @P1 LOP3.LUT R9, R12, 0x80000, RZ, 0xfc, !PT ;  /* 0x000800000c091812 */ /* 0x000fe200078efcff */
[----:B------:R-:W-:Y:S01]  /*107f0*/  IMAD.MOV.U32 R12, RZ, RZ, R18 ;  /* 0x000000ffff0c7224 */ /* 0x000fe200078e0012 */
[----:B------:R-:W-:Y:S01]  /*10800*/  SEL R8, R8, UR6, P0 ;  /* 0x0000000608087c07 */ /* 0x000fe20008000000 */
[----:B------:R-:W-:Y:S01]  /*10810*/  DSETP.NEU.AND P0, PT, R34, RZ, PT ;  /* 0x000000ff2200722a */ /* 0x000fe20003f0d000 */
[----:B------:R-:W-:Y:S01]  /*10820*/  @P3 LOP3.LUT R21, R14, 0x80000, RZ, 0xfc, !PT ;  /* 0x000800000e153812 */ /* 0x000fe200078efcff */
[----:B------:R-:W0:Y:S01]  /*10830*/  MUFU.RSQ64H R13, R9 ;  /* 0x00000009000d7308 */ /* 0x000e220000001c00 */
[----:B------:R-:W-:Y:S01]  /*10840*/  SEL R20, R12, UR7, P2 ;  /* 0x000000070c147c07 */ /* 0x000fe20009000000 */
[----:B------:R-:W-:Y:S01]  /*10850*/  IMAD.MOV.U32 R12, RZ, RZ, RZ ;  /* 0x000000ffff0c7224 */ /* 0x000fe200078e00ff */
[----:B------:R-:W-:Y:S01]  /*10860*/  ISETP.GE.U32.AND P1, PT, R35, 0x7ff00000, PT ;  /* 0x7ff000002300780c */ /* 0x000fe20003f26070 */
[----:B------:R-:W-:Y:S01]  /*10870*/  DSETP.NEU.AND P2, PT, R38, RZ, PT ;  /* 0x000000ff2600722a */ /* 0x000fe20003f4d000 */
[----:B------:R-:W-:-:S03]  /*10880*/  ISETP.GE.U32.AND P3, PT, R39, 0x7ff00000, PT ;  /* 0x7ff000002700780c */ /* 0x000fc60003f66070 */
        /* <DEDUP_REMOVED lines=22> */
[----:B------:R-:W-:Y:S02]  /*109f0*/  @!P3 FSEL R39, R41, R31, !P2 ;  /* 0x0000001f2927b208 */ /* 0x000fe40005000000 */
[----:B------:R-:W-:Y:S01]  /*10a00*/  MOV R28, R34 ;  /* 0x00000022001c7202 */ /* 0x000fe20000000f00 */
[----:B------:R-:W-:Y:S02]  /*10a10*/  IMAD.MOV.U32 R30, RZ, RZ, R38 ;  /* 0x000000ffff1e7224 */ /* 0x000fe400078e0026 */
[----:B------:R-:W-:-:S06]  /*10a20*/  IMAD.MOV.U32 R31, RZ, RZ, R39 ;  /* 0x000000ffff1f7224 */ /* 0x000fcc00078e0027 */
[----:B------:R-:W-:-:S08]  /*10a30*/  DADD R8, R28, R30 ;  /* 0x000000001c087229 */ /* 0x000fd0000000001e */
[----:B------:R-:W-:-:S08]  /*10a40*/  DMUL R8, R8, 0.5 ;  /* 0x3fe0000008087828 */ /* 0x000fd00000000000 */
[----:B------:R-:W-:-:S06]  /*10a50*/  DSETP.GEU.AND P0, PT, R8, 1, PT ;  /* 0x3ff000000800742a */ /* 0x000fcc0003f0e000 */
[----:B------:R-:W-:Y:S02]  /*10a60*/  FSEL R32, R8, RZ, P0 ;  /* 0x000000ff08207208 */ /* 0x000fe40000000000 */
[----:B------:R-:W-:-:S06]  /*10a70*/  FSEL R33, R9, 1.875, P0 ;  /* 0x3ff0000009217808 */ /* 0x000fcc0000000000 */
[----:B------:R-:W-:-:S14]  /*10a80*/  DSETP.GEU.AND P0, PT, R32, 10, PT ;  /* 0x402400002000742a */ /* 0x000fdc0003f0e000 */
[----:B------:R-:W-:Y:S05]  /*10a90*/  @!P0 BRA `(.L_x_10224) ;  /* 0x0000000400ac8947 */ /* 0x000fea0003800000 */
        /* <DEDUP_REMOVED lines=23> */
.L_x_10226:
[----:B------:R-:W-:Y:S05]  /*10c10*/  BSYNC.RECONVERGENT B3 ;  /* 0x0000000000037941 */ /* 0x000fea0003800200 */
.L_x_10225:
[----:B------:R-:W-:Y:S01]  /*10c20*/  DADD R8, R32, R8 ;  /* 0x0000000020087229 */ /* 0x000fe20000000008 */
[----:B------:R-:W-:-:S09]  /*10c30*/  IMAD.MOV.U32 R35, RZ, RZ, -0x3ff ;  /* 0xfffffc01ff237424 */ /* 0x000fd200078e00ff */
[----:B------:R-:W-:Y:S01]  /*10c40*/  ISETP.GT.AND P0, PT, R9, 0xfffff, PT ;  /* 0x000fffff0900780c */ /* 0x000fe20003f04270 */
[--C-:B------:R-:W-:Y:S01]  /*10c50*/  IMAD.MOV.U32 R11, RZ, RZ, R9.reuse ;  /* 0x000000ffff0b7224 */ /* 0x100fe200078e0009 */
[----:B------:R-:W-:Y:S01]  /*10c60*/  MOV R10, R8 ;  /* 0x00000008000a7202 */ /* 0x000fe20000000f00 */
[----:B------:R-:W-:-:S10]  /*10c70*/  IMAD.MOV.U32 R0, RZ, RZ, R9 ;  /* 0x000000ffff007224 */ /* 0x000fd400078e0009 */
[----:B------:R-:W-:Y:S01]  /*10c80*/  @!P0 DMUL R10, R10, 1.80143985094819840000e+16 ;  /* 0x435000000a0a8828 */ /* 0x000fe20000000000 */
[----:B------:R-:W-:-:S09]  /*10c90*/  @!P0 IMAD.MOV.U32 R35, RZ, RZ, -0x435 ;  /* 0xfffffbcbff238424 */ /* 0x000fd200078e00ff */
[----:B------:R-:W-:Y:S02]  /*10ca0*/  @!P0 IMAD.MOV.U32 R0, RZ, RZ, R11 ;  /* 0x000000ffff008224 */ /* 0x000fe400078e000b */
[----:B------:R-:W-:Y:S02]  /*10cb0*/  @!P0 IMAD.MOV.U32 R8, RZ, RZ, R10 ;  /* 0x000000ffff088224 */ /* 0x000fe400078e000a */
[----:B------:R-:W-:-:S05]  /*10cc0*/  VIADD R9, R0, 0xffffffff ;  /* 0xffffffff00097836 */ /* 0x000fca0000000000 */
[----:B------:R-:W-:-:S13]  /*10cd0*/  ISETP.GE.U32.AND P1, PT, R9, 0x7fefffff, PT ;  /* 0x7fefffff0900780c */ /* 0x000fda0003f26070 */
[----:B------:R-:W-:Y:S01]  /*10ce0*/  @P1 IMAD.MOV.U32 R12, RZ, RZ, 0x0 ;  /* 0x00000000ff0c1424 */ /* 0x000fe200078e00ff */
[----:B------:R-:W-:Y:S02]  /*10cf0*/  @P1 MOV R13, 0x7ff00000 ;  /* 0x7ff00000000d1802 */ /* 0x000fe40000000f00 */
[----:B------:R-:W-:-:S04]  /*10d00*/  @P1 LOP3.LUT P2, RZ, R11, 0x7fffffff, RZ, 0xc0, !PT ;  /* 0x7fffffff0bff1812 */ /* 0x000fc8000784c0ff */
[----:B------:R-:W-:-:S10]  /*10d10*/  @P1 DFMA R12, R10, R12, +INF ;  /* 0x7ff000000a0c142b */ /* 0x000fd4000000000c */
[----:B------:R-:W-:Y:S02]  /*10d20*/  @P1 FSEL R40, R12, RZ, P2 ;  /* 0x000000ff0c281208 */ /* 0x000fe40001000000 */
[----:B------:R-:W-:Y:S01]  /*10d30*/  @P1 FSEL R41, R13, -QNAN , P2 ;  /* 0xfff000000d291808 */ /* 0x000fe20001000000 */
[----:B------:R-:W-:Y:S06]  /*10d40*/  @P1 BRA `(.L_x_10227) ;  /* 0x0000002000881947 */ /* 0x000fec0003800000 */
[C---:B------:R-:W-:Y:S01]  /*10d50*/  LOP3.LUT R9, R0.reuse, 0xfffff, RZ, 0xc0, !PT ;  /* 0x000fffff00097812 */ /* 0x040fe200078ec0ff */
[----:B------:R-:W-:Y:S01]  /*10d60*/  IMAD.MOV.U32 R20, RZ, RZ, -0x748574fc ;  /* 0x8b7a8b04ff147424 */ /* 0x000fe200078e00ff */
[----:B------:R-:W-:Y:S01]  /*10d70*/  MOV R12, RZ ;  /* 0x000000ff000c7202 */ /* 0x000fe20000000f00 */
[----:B------:R-:W-:Y:S01]  /*10d80*/  IMAD.MOV.U32 R21, RZ, RZ, 0x3ed0ee25 ;  /* 0x3ed0ee25ff157424 */ /* 0x000fe200078e00ff */
[----:B------:R-:W-:Y:S01]  /*10d90*/  LOP3.LUT R9, R9, 0x3ff00000, RZ, 0xfc, !PT ;  /* 0x3ff0000009097812 */ /* 0x000fe200078efcff */
[----:B------:R-:W-:Y:S01]  /*10da0*/  UMOV UR4, 0x3ae80f1e ;  /* 0x3ae80f1e00047882 */ /* 0x000fe20000000000 */
[----:B------:R-:W-:Y:S01]  /*10db0*/  UMOV UR5, 0x3eb1380b ;  /* 0x3eb1380b00057882 */ /* 0x000fe20000000000 */
[----:B------:R-:W-:Y:S01]  /*10dc0*/  LEA.HI R35, R0, R35, RZ, 0xc ;  /* 0x0000002300237211 */ /* 0x000fe200078f60ff */
[----:B------:R-:W-:Y:S01]  /*10dd0*/  UMOV UR6, 0x80000000 ;  /* 0x8000000000067882 */ /* 0x000fe20000000000 */
[----:B------:R-:W-:Y:S01]  /*10de0*/  ISETP.GE.U32.AND P0, PT, R9, 0x3ff6a09f, PT ;  /* 0x3ff6a09f0900780c */ /* 0x000fe20003f06070 */
[----:B------:R-:W-:-:S12]  /*10df0*/  UMOV UR7, 0x43300000 ;  /* 0x4330000000077882 */ /* 0x000fd80000000000 */
        /* <DEDUP_REMOVED lines=53> */
.L_x_10224:
[----:B------:R-:W-:Y:S02]  /*11150*/  DSETP.NEU.AND P0, PT, R22, 1, PT ;  /* 0x3ff000001600742a */ /* 0x000fe40003f0d000 */
[----:B------:R-:W-:-:S14]  /*11160*/  DSETP.LT.AND P1, PT, R2, 3.8518598887744717061e-34, PT ;  /* 0x390000000200742a */ /* 0x000fdc0003f21000 */
[----:B------:R-:W-:Y:S05]  /*11170*/  @!P0 BRA P1, `(.L_x_10228) ;  /* 0x0000001c00148947 */ /* 0x000fea0000800000 */
[----:B------:R-:W-:-:S08]  /*11180*/  DMUL R8, |R26|, 2.2204460492503130808e-16 ;  /* 0x3cb000001a087828 */ /* 0x000fd00000000200 */
[----:B------:R-:W-:-:S14]  /*11190*/  DSETP.GE.AND P0, PT, R2, R8, PT ;  /* 0x000000080200722a */ /* 0x000fdc0003f06000 */
[----:B------:R-:W-:Y:S05]  /*111a0*/  @!P0 BRA `(.L_x_10229) ;  /* 0x0000000c00a88947 */ /* 0x000fea0003800000 */
[----:B------:R-:W-:Y:S01]  /*111b0*/  DSETP.NEU.AND P0, PT, R24, RZ, PT ;  /* 0x000000ff1800722a */ /* 0x000fe20003f0d000 */
[----:B------:R-:W-:Y:S01]  /*111c0*/  BSSY.RECONVERGENT B3, `(.L_x_10230) ;  /* 0x000001c000037945 */ /* 0x000fe20003800200 */
[----:B------:R-:W-:Y:S01]  /*111d0*/  IMAD.MOV.U32 R40, RZ, RZ, R2 ;  /* 0x000000ffff287224 */ /* 0x000fe200078e0002 */
[----:B------:R-:W-:-:S11]  /*111e0*/  MOV R41, R3 ;  /* 0x0000000300297202 */ /* 0x000fd60000000f00 */
        /* <DEDUP_REMOVED lines=22> */
.L_x_10233:
[----:B------:R-:W-:Y:S05]  /*11350*/  BSYNC.RECONVERGENT B4 ;  /* 0x0000000000047941 */ /* 0x000fea0003800200 */
.L_x_10232:
[----:B------:R-:W-:Y:S02]  /*11360*/  IMAD.MOV.U32 R40, RZ, RZ, R20 ;  /* 0x000000ffff287224 */ /* 0x000fe400078e0014 */
[----:B------:R-:W-:-:S07]  /*11370*/  IMAD.MOV.U32 R41, RZ, RZ, R21 ;  /* 0x000000ffff297224 */ /* 0x000fce00078e0015 */
.L_x_10231:
[----:B------:R-:W-:Y:S05]  /*11380*/  BSYNC.RECONVERGENT B3 ;  /* 0x0000000000037941 */ /* 0x000fea0003800200 */
.L_x_10230:
[----:B------:R-:W-:Y:S01]  /*11390*/  DADD R8, -R22, 1 ;  /* 0x3ff0000016087429 */ /* 0x000fe20000000100 */
[----:B------:R-:W-:Y:S07]  /*113a0*/  BSSY.RECONVERGENT B3, `(.L_x_10234) ;  /* 0x000001f000037945 */ /* 0x000fee0003800200 */
[----:B------:R-:W-:-:S14]  /*113b0*/  DSETP.GEU.AND P0, PT, R8, RZ, PT ;  /* 0x000000ff0800722a */ /* 0x000fdc0003f0e000 */
[----:B------:R-:W-:Y:S05]  /*113c0*/  @!P0 BRA `(.L_x_10235) ;  /* 0x00000000006c8947 */ /* 0x000fea0003800000 */
[----:B------:R-:W-:Y:S01]  /*113d0*/  DSETP.NEU.AND P0, PT, R8, RZ, PT ;  /* 0x000000ff0800722a */ /* 0x000fe20003f0d000 */
[----:B------:R-:W-:Y:S01]  /*113e0*/  MOV R20, R2 ;  /* 0x0000000200147202 */ /* 0x000fe20000000f00 */
[----:B------:R-:W-:-:S12]  /*113f0*/  IMAD.MOV.U32 R21, RZ, RZ, R3 ;  /* 0x000000ffff157224 */ /* 0x000fd800078e0003 */
        /* <DEDUP_REMOVED lines=22> */
.L_x_10238:
[----:B------:R-:W-:Y:S05]  /*11560*/  BSYNC.RECONVERGENT B4 ;  /* 0x0000000000047941 */ /* 0x000fea0003800200 */
.L_x_10237:
[----:B------:R-:W-:Y:S05]  /*11570*/  BRA `(.L_x_10236) ;  /* 0x0000000000047947 */ /* 0x000fea0003800000 */
.L_x_10235:
[----:B------:R-:W-:-:S11]  /*11580*/  DADD R20, R30, -R8 ;  /* 0x000000001e147229 */ /* 0x000fd60000000808 */
.L_x_10236:
[----:B------:R-:W-:Y:S05]  /*11590*/  BSYNC.RECONVERGENT B3 ;  /* 0x0000000000037941 */ /* 0x000fea0003800200 */
.L_x_10234:
[----:B------:R-:W-:Y:S01]  /*115a0*/  DMUL R8, R20, 0.5 ;  /* 0x3fe0000014087828 */ /* 0x000fe20000000000 */
[----:B------:R-:W-:Y:S01]  /*115b0*/  BSSY.RECONVERGENT B3, `(.L_x_10239) ;  /* 0x000001b000037945 */ /* 0x000fe20003800200 */
[----:B------:R-:W-:-:S06]  /*115c0*/  DADD R10, R32, 1 ;  /* 0x3ff00000200a7429 */ /* 0x000fcc0000000000 */
[----:B------:R-:W-:-:S08]  /*115d0*/  DFMA R20, R40, 0.5, R8 ;  /* 0x3fe000002814782b */ /* 0x000fd00000000008 */
[----:B------:R-:W-:Y:S01]  /*115e0*/  DMUL R12, R20, R10 ;  /* 0x0000000a140c7228 */ /* 0x000fe20000000000 */
[----:B------:R-:W-:Y:S01]  /*115f0*/  MOV R10, 0x0 ;  /* 0x00000000000a7802 */ /* 0x000fe20000000f00 */
[----:B------:R-:W-:-:S04]  /*11600*/  IMAD.MOV.U32 R11, RZ, RZ, 0x3fd80000 ;  /* 0x3fd80000ff0b7424 */ /* 0x000fc800078e00ff */
        /* <DEDUP_REMOVED lines=17> */
[----:B------:R-:W-:-:S07]  /*11720*/  MOV R14, 0x11740 ;  /* 0x00011740000e7802 */ /* 0x000fce0000000f00 */
[----:B------:R-:W-:Y:S05]  /*11730*/  CALL.REL.NOINC `($__internal_15_$__cuda_sm20_dsqrt_rn_f64_mediumpath_v1) ;  /* 0x0000026400c07944 */ /* 0x000fea0003c00000 */
[----:B------:R-:W-:Y:S02]  /*11740*/  IMAD.MOV.U32 R40, RZ, RZ, R8 ;  /* 0x000000ffff287224 */ /* 0x000fe400078e0008 */
[----:B------:R-:W-:-:S07]  /*11750*/  IMAD.MOV.U32 R41, RZ, RZ, R9 ;  /* 0x000000ffff297224 */ /* 0x000fce00078e0009 */
.L_x_10240:
[----:B------:R-:W-:Y:S05]  /*11760*/  BSYNC.RECONVERGENT B3 ;  /* 0x0000000000037941 */ /* 0x000fea0003800200 */
.L_x_10239:
[----:B------:R-:W-:-:S10]  /*11770*/  DADD R40, R20, R40 ;  /* 0x0000000014287229 */ /* 0x000fd40000000028 */
[C---:B------:R-:W-:Y:S02]  /*11780*/  FSETP.GEU.FTZ.AND P1, PT, R41.reuse, 1.7916666269302368164, PT ;  /* 0x3fe555552900780b */ /* 0x040fe40003f3e000 */
[----:B------:R-:W-:-:S13]  /*11790*/  FSETP.GT.FTZ.AND P0, PT, R41, -1.6999999284744262695, PT ;  /* 0xbfd999992900780b */ /* 0x000fda0003f14000 */
[----:B------:R-:W-:Y:S05]  /*117a0*/  @P0 BRA !P1, `(.L_x_10241) ;  /* 0x0000000400540947 */ /* 0x000fea0004800000 */
[----:B------:R-:W-:Y:S01]  /*117b0*/  DADD R40, R40, 1 ;  /* 0x3ff0000028287429 */ /* 0x000fe20000000000 */
[----:B------:R-:W-:-:S09]  /*117c0*/  IMAD.MOV.U32 R35, RZ, RZ, -0x3ff ;  /* 0xfffffc01ff237424 */ /* 0x000fd200078e00ff */
[----:B------:R-:W-:Y:S01]  /*117d0*/  ISETP.GT.AND P0, PT, R41, 0xfffff, PT ;  /* 0x000fffff2900780c */ /* 0x000fe20003f04270 */
[--C-:B------:R-:W-:Y:S02]  /*117e0*/  IMAD.MOV.U32 R8, RZ, RZ, R40.reuse ;  /* 0x000000ffff087224 */ /* 0x100fe400078e0028 */
[--C-:B------:R-:W-:Y:S02]  /*117f0*/  IMAD.MOV.U32 R9, RZ, RZ, R41.reuse ;  /* 0x000000ffff097224 */ /* 0x100fe400078e0029 */
[----:B------:R-:W-:Y:S02]  /*11800*/  IMAD.MOV.U32 R0, RZ, RZ, R41 ;  /* 0x000000ffff007224 */ /* 0x000fe400078e0029 */
[----:B------:R-:W-:-:S06]  /*11810*/  IMAD.MOV.U32 R12, RZ, RZ, R40 ;  /* 0x000000ffff0c7224 */ /* 0x000fcc00078e0028 */
[----:B------:R-:W-:Y:S01]  /*11820*/  @!P0 DMUL R8, R8, 1.80143985094819840000e+16 ;  /* 0x4350000008088828 */ /* 0x000fe20000000000 */
[----:B------:R-:W-:-:S09]  /*11830*/  @!P0 IMAD.MOV.U32 R35, RZ, RZ, -0x435 ;  /* 0xfffffbcbff238424 */ /* 0x000fd200078e00ff */
[----:B------:R-:W-:Y:S02]  /*11840*/  @!P0 MOV R0, R9 ;  /* 0x0000000900008202 */ /* 0x000fe40000000f00 */
[----:B------:R-:W-:-:S03]  /*11850*/  @!P0 MOV R12, R8 ;  /* 0x00000008000c8202 */ /* 0x000fc60000000f00 */
[----:B------:R-:W-:-:S05]  /*11860*/  VIADD R10, R0, 0xffffffff ;  /* 0xffffffff000a7836 */ /* 0x000fca0000000000 */
[----:B------:R-:W-:-:S13]  /*11870*/  ISETP.GE.U32.AND P1, PT, R10, 0x7fefffff, PT ;  /* 0x7fefffff0a00780c */ /* 0x000fda0003f26070 */
[----:B------:R-:W-:Y:S01]  /*11880*/  @P1 IMAD.MOV.U32 R10, RZ, RZ, 0x0 ;  /* 0x00000000ff0a1424 */ /* 0x000fe200078e00ff */
[----:B------:R-:W-:Y:S01]  /*11890*/  @P1 LOP3.LUT P2, RZ, R9, 0x7fffffff, RZ, 0xc0, !PT ;  /* 0x7fffffff09ff1812 */ /* 0x000fe2000784c0ff */
[----:B------:R-:W-:-:S06]  /*118a0*/  @P1 IMAD.MOV.U32 R11, RZ, RZ, 0x7ff00000 ;  /* 0x7ff00000ff0b1424 */ /* 0x000fcc00078e00ff */
[----:B------:R-:W-:-:S10]  /*118b0*/  @P1 DFMA R10, R8, R10, +INF ;  /* 0x7ff00000080a142b */ /* 0x000fd4000000000a */
[----:B------:R-:W-:Y:S02]  /*118c0*/  @P1 FSEL R40, R10, RZ, P2 ;  /* 0x000000ff0a281208 */ /* 0x000fe40001000000 */
[----:B------:R-:W-:Y:S01]  /*118d0*/  @P1 FSEL R41, R11, -QNAN , P2 ;  /* 0xfff000000b291808 */ /* 0x000fe20001000000 */
[----:B------:R-:W-:Y:S06]  /*118e0*/  @P1 BRA `(.L_x_10227) ;  /* 0x0000001400a01947 */ /* 0x000fec0003800000 */
[----:B------:R-:W-:Y:S01]  /*118f0*/  LOP3.LUT R8, R0, 0xfffff, RZ, 0xc0, !PT ;  /* 0x000fffff00087812 */ /* 0x000fe200078ec0ff */
[----:B------:R-:W-:Y:S01]  /*11900*/  IMAD.MOV.U32 R21, RZ, RZ, 0x3ed0ee25 ;  /* 0x3ed0ee25ff157424 */ /* 0x000fe200078e00ff */
[----:B------:R-:W-:Y:S01]  /*11910*/  MOV R20, 0x8b7a8b04 ;  /* 0x8b7a8b0400147802 */ /* 0x000fe20000000f00 */
[----:B------:R-:W-:Y:S01]  /*11920*/  UMOV UR4, 0x3ae80f1e ;  /* 0x3ae80f1e00047882 */ /* 0x000fe20000000000 */
[----:B------:R-:W-:Y:S01]  /*11930*/  LOP3.LUT R9, R8, 0x3ff00000, RZ, 0xfc, !PT ;  /* 0x3ff0000008097812 */ /* 0x000fe200078efcff */
[----:B------:R-:W-:Y:S01]  /*11940*/  IMAD.MOV.U32 R8, RZ, RZ, R12 ;  /* 0x000000ffff087224 */ /* 0x000fe200078e000c */
[----:B------:R-:W-:Y:S01]  /*11950*/  UMOV UR5, 0x3eb1380b ;  /* 0x3eb1380b00057882 */ /* 0x000fe20000000000 */
[----:B------:R-:W-:Y:S01]  /*11960*/  IMAD.MOV.U32 R12, RZ, RZ, RZ ;  /* 0x000000ffff0c7224 */ /* 0x000fe200078e00ff */
        /* <DEDUP_REMOVED lines=57> */
.L_x_10241:
        /* <DEDUP_REMOVED lines=22> */
.L_x_10243:
[----:B------:R-:W-:Y:S05]  /*11e60*/  BSYNC.RECONVERGENT B3 ;  /* 0x0000000000037941 */ /* 0x000fea0003800200 */
.L_x_10242:
        /* <DEDUP_REMOVED lines=30> */
.L_x_10229:
[----:B------:R-:W-:-:S14]  /*12050*/  DSETP.GEU.AND P0, PT, R22, 1, PT ;  /* 0x3ff000001600742a */ /* 0x000fdc0003f0e000 */
[----:B------:R-:W-:Y:S05]  /*12060*/  @!P0 BRA `(.L_x_10244) ;  /* 0x0000000800988947 */ /* 0x000fea0003800000 */
[----:B------:R-:W-:Y:S01]  /*12070*/  DMUL R12, R24, R26 ;  /* 0x0000001a180c7228 */ /* 0x000fe20000000000 */
        /* <DEDUP_REMOVED lines=20> */
[----:B------:R-:W-:Y:S01]  /*121c0*/  IMAD.MOV.U32 R40, RZ, RZ, R8 ;  /* 0x000000ffff287224 */ /* 0x000fe200078e0008 */
[----:B------:R-:W-:-:S07]  /*121d0*/  MOV R41, R9 ;  /* 0x0000000900297202 */ /* 0x000fce0000000f00 */
.L_x_10246:
[----:B------:R-:W-:Y:S05]  /*121e0*/  BSYNC.RECONVERGENT B3 ;  /* 0x0000000000037941 */ /* 0x000fea0003800200 */
.L_x_10245:
        /* <DEDUP_REMOVED lines=13> */
[----:B------:R-:W-:Y:S02]  /*122c0*/  @!P0 IMAD.MOV.U32 R0, RZ, RZ, R9 ;  /* 0x000000ffff008224 */ /* 0x000fe400078e0009 */
[----:B------:R-:W-:Y:S02]  /*122d0*/  @!P0 IMAD.MOV.U32 R12, RZ, RZ, R8 ;  /* 0x000000ffff0c8224 */ /* 0x000fe400078e0008 */
[----:B------:R-:W-:-:S05]  /*122e0*/  VIADD R10, R0, 0xffffffff ;  /* 0xffffffff000a7836 */ /* 0x000fca0000000000 */
[----:B------:R-:W-:-:S13]  /*122f0*/  ISETP.GE.U32.AND P1, PT, R10, 0x7fefffff, PT ;  /* 0x7fefffff0a00780c */ /* 0x000fda0003f26070 */
[----:B------:R-:W-:Y:S01]  /*12300*/  @P1 MOV R10, 0x0 ;  /* 0x00000000000a1802 */ /* 0x000fe20000000f00 */
[----:B------:R-:W-:Y:S01]  /*12310*/  @P1 IMAD.MOV.U32 R11, RZ, RZ, 0x7ff00000 ;  /* 0x7ff00000ff0b1424 */ /* 0x000fe200078e00ff */
[----:B------:R-:W-:-:S05]  /*12320*/  @P1 LOP3.LUT P2, RZ, R9, 0x7fffffff, RZ, 0xc0, !PT ;  /* 0x7fffffff09ff1812 */ /* 0x000fca000784c0ff */
[----:B------:R-:W-:-:S10]  /*12330*/  @P1 DFMA R10, R8, R10, +INF ;  /* 0x7ff00000080a142b */ /* 0x000fd4000000000a */
[----:B------:R-:W-:Y:S02]  /*12340*/  @P1 FSEL R40, R10, RZ, P2 ;  /* 0x000000ff0a281208 */ /* 0x000fe40001000000 */
[----:B------:R-:W-:Y:S01]  /*12350*/  @P1 FSEL R41, R11, -QNAN , P2 ;  /* 0xfff000000b291808 */ /* 0x000fe20001000000 */
[----:B------:R-:W-:Y:S06]  /*12360*/  @P1 BRA `(.L_x_10227) ;  /* 0x0000000c00001947 */ /* 0x000fec0003800000 */
[----:B------:R-:W-:Y:S01]  /*12370*/  LOP3.LUT R8, R0, 0xfffff, RZ, 0xc0, !PT ;  /* 0x000fffff00087812 */ /* 0x000fe200078ec0ff */
[----:B------:R-:W-:Y:S01]  /*12380*/  IMAD.MOV.U32 R20, RZ, RZ, -0x748574fc ;  /* 0x8b7a8b04ff147424 */ /* 0x000fe200078e00ff */
[----:B------:R-:W-:Y:S01]  /*12390*/  UMOV UR4, 0x3ae80f1e ;  /* 0x3ae80f1e00047882 */ /* 0x000fe20000000000 */
[----:B------:R-:W-:Y:S01]  /*123a0*/  IMAD.MOV.U32 R21, RZ, RZ, 0x3ed0ee25 ;  /* 0x3ed0ee25ff157424 */ /* 0x000fe200078e00ff */
[----:B------:R-:W-:Y:S01]  /*123b0*/  LOP3.LUT R9, R8, 0x3ff00000, RZ, 0xfc, !PT ;  /* 0x3ff0000008097812 */ /* 0x000fe200078efcff */
[----:B------:R-:W-:Y:S01]  /*123c0*/  UMOV UR5, 0x3eb1380b ;  /* 0x3eb1380b00057882 */ /* 0x000fe20000000000 */
[----:B------:R-:W-:Y:S01]  /*123d0*/  MOV R8, R12 ;  /* 0x0000000c00087202 */ /* 0x000fe20000000f00 */
[----:B------:R-:W-:Y:S01]  /*123e0*/  IMAD.MOV.U32 R12, RZ, RZ, RZ ;  /* 0x000000ffff0c7224 */ /* 0x000fe200078e00ff */
[----:B------:R-:W-:Y:S01]  /*123f0*/  ISETP.GE.U32.AND P0, PT, R9, 0x3ff6a09f, PT ;  /* 0x3ff6a09f0900780c */ /* 0x000fe20003f06070 */
[----:B------:R-:W-:Y:S01]  /*12400*/  UMOV UR6, 0x80000000 ;  /* 0x8000000000067882 */ /* 0x000fe20000000000 */
[----:B------:R-:W-:Y:S01]  /*12410*/  LEA.HI R35, R0, R35, RZ, 0xc ;  /* 0x0000002300237211 */ /* 0x000fe200078f60ff */
[----:B------:R-:W-:-:S10]  /*12420*/  UMOV UR7, 0x43300000 ;  /* 0x4330000000077882 */ /* 0x000fd40000000000 */
        /* <DEDUP_REMOVED lines=53> */
.L_x_10247:
        /* <DEDUP_REMOVED lines=22> */
.L_x_10249:
[----:B------:R-:W-:Y:S05]  /*128e0*/  BSYNC.RECONVERGENT B3 ;  /* 0x0000000000037941 */ /* 0x000fea0003800200 */
.L_x_10248:
        /* <DEDUP_REMOVED lines=30> */
.L_x_10244:
        /* <DEDUP_REMOVED lines=22> */
[----:B------:R-:W-:-:S07]  /*12c30*/  IMAD.MOV.U32 R9, RZ, RZ, R21 ;  /* 0x000000ffff097224 */ /* 0x000fce00078e0015 */
[----:B------:R-:W-:Y:S05]  /*12c40*/  CALL.REL.NOINC `($__internal_15_$__cuda_sm20_dsqrt_rn_f64_mediumpath_v1) ;  /* 0x00000250007c7944 */ /* 0x000fea0003c00000 */
.L_x_10251:
[----:B------:R-:W-:Y:S05]  /*12c50*/  BSYNC.RECONVERGENT B3 ;  /* 0x0000000000037941 */ /* 0x000fea0003800200 */
.L_x_10250:
        /* <DEDUP_REMOVED lines=15> */
[----:B------:R-:W-:Y:S01]  /*12d50*/  MOV R12, R2 ;  /* 0x00000002000c7202 */ /* 0x000fe20000000f00 */
[----:B------:R-:W-:Y:S01]  /*12d60*/  IMAD.MOV.U32 R13, RZ, RZ, R3 ;  /* 0x000000ffff0d7224 */ /* 0x000fe200078e0003 */
[----:B------:R-:W-:-:S07]  /*12d70*/  MOV R0, 0x12d90 ;  /* 0x00012d9000007802 */ /* 0x000fce0000000f00 */
[----:B------:R-:W-:Y:S05]  /*12d80*/  CALL.REL.NOINC `($__internal_14_$__cuda_sm20_div_rn_f64_full) ;  /* 0x0000024800a87944 */ /* 0x000fea0003c00000 */
.L_x_10253:
[----:B------:R-:W-:Y:S05]  /*12d90*/  BSYNC.RECONVERGENT B3 ;  /* 0x0000000000037941 */ /* 0x000fea0003800200 */
.L_x_10252:
[----:B------:R-:W-:Y:S02]  /*12da0*/  IMAD.MOV.U32 R40, RZ, RZ, R20 ;  /* 0x000000ffff287224 */ /* 0x000fe400078e0014 */
[----:B------:R-:W-:Y:S01]  /*12db0*/  IMAD.MOV.U32 R41, RZ, RZ, R21 ;  /* 0x000000ffff297224 */ /* 0x000fe200078e0015 */
[----:B------:R-:W-:Y:S06]  /*12dc0*/  BRA `(.L_x_10227) ;  /* 0x0000000000687947 */ /* 0x000fec0003800000 */
.L_x_10228:
        /* <DEDUP_REMOVED lines=16> */
[----:B------:R-:W-:Y:S02]  /*12ed0*/  IMAD.MOV.U32 R9, RZ, RZ, R15 ;  /* 0x000000ffff097224 */ /* 0x000fe400078e000f */
[----:B------:R-:W-:Y:S01]  /*12ee0*/  IMAD.MOV.U32 R8, RZ, RZ, R14 ;  /* 0x000000ffff087224 */ /* 0x000fe200078e000e */
[----:B------:R-:W-:Y:S01]  /*12ef0*/  MOV R14, 0x12f40 ;  /* 0x00012f40000e7802 */ /* 0x000fe20000000f00 */
[----:B------:R-:W-:Y:S01]  /*12f00*/  IMAD.MOV.U32 R15, RZ, RZ, R13 ;  /* 0x000000ffff0f7224 */ /* 0x000fe200078e000d */
[----:B------:R-:W-:Y:S01]  /*12f10*/  MOV R13, R3 ;  /* 0x00000003000d7202 */ /* 0x000fe20000000f00 */
[----:B------:R-:W-:-:S07]  /*12f20*/  IMAD.MOV.U32 R12, RZ, RZ, R2 ;  /* 0x000000ffff0c7224 */ /* 0x000fce00078e0002 */
[----:B------:R-:W-:Y:S05]  /*12f30*/  CALL.REL.NOINC `($__internal_15_$__cuda_sm20_dsqrt_rn_f64_mediumpath_v1) ;  /* 0x0000024c00c07944 */ /* 0x000fea0003c00000 */
[----:B------:R-:W-:Y:S02]  /*12f40*/  IMAD.MOV.U32 R40, RZ, RZ, R8 ;  /* 0x000000ffff287224 */ /* 0x000fe400078e0008 */
[----:B------:R-:W-:-:S07]  /*12f50*/  IMAD.MOV.U32 R41, RZ, RZ, R9 ;  /* 0x000000ffff297224 */ /* 0x000fce00078e0009 */
.L_x_10254:
[----:B------:R-:W-:Y:S05]  /*12f60*/  BSYNC.RECONVERGENT B3 ;  /* 0x0000000000037941 */ /* 0x000fea0003800200 */
.L_x_10227:
[----:B------:R-:W-:Y:S05]  /*12f70*/  BSYNC.RECONVERGENT B2 ;  /* 0x0000000000027941 */ /* 0x000fea0003800200 */
.L_x_10223:
[----:B------:R-:W-:Y:S01]  /*12f80*/  DSETP.GEU.AND P0, PT, R22, 5.9666725849601653946e-154, PT ;  /* 0x202000001600742a */ /* 0x000fe20003f0e000 */
[----:B------:R-:W-:Y:S04]  /*12f90*/  BSSY.RECONVERGENT B3, `(.L_x_10255) ;  /* 0x00001fc000037945 */ /* 0x000fe80003800200 */
[----:B------:R-:W-:Y:S09]  /*12fa0*/  BSSY.RELIABLE B2, `(.L_x_10256) ;  /* 0x0000184000027945 */ /* 0x000ff20003800100 */
[----:B------:R-:W-:Y:S05]  /*12fb0*/  @!P0 BRA `(.L_x_10257) ;  /* 0x0000001800008947 */ /* 0x000fea0003800000 */
        /* <DEDUP_REMOVED lines=21> */
.L_x_10259:
[----:B------:R-:W-:Y:S05]  /*13110*/  BSYNC.RECONVERGENT B4 ;  /* 0x0000000000047941 */ /* 0x000fea0003800200 */
.L_x_10258:
[----:B------:R-:W-:Y:S01]  /*13120*/  UMOV UR4, 0x703afb7f ;  /* 0x703afb7f00047882 */ /* 0x000fe20000000000 */
[----:B------:R-:W-:Y:S02]  /*13130*/  UMOV UR5, 0x3fe488ce ;  /* 0x3fe488ce00057882 */ /* 0x000fe40000000000 */
[----:B------:R-:W-:-:S14]  /*13140*/  DSETP.GT.AND P0, PT, R20, UR4, PT ;  /* 0x0000000414007e2a */ /* 0x000fdc000bf04000 */
[----:B------:R-:W-:Y:S05]  /*13150*/  @!P0 BREAK.RELIABLE B2 ;  /* 0x0000000000028942 */ /* 0x000fea0003800100 */
[----:B------:R-:W-:Y:S05]  /*13160*/  @P0 BRA `(.L_x_10260) ;  /* 0x0000000400c80947 */ /* 0x000fea0003800000 */
[----:B------:R-:W-:-:S13]  /*13170*/  FSETP.GEU.FTZ.AND P0, PT, |R21|, 1.7687499523162841797, PT ;  /* 0x3fe266661500780b */ /* 0x000fda0003f1e200 */
        /* <DEDUP_REMOVED lines=71> */
.L_x_10261:
        /* <DEDUP_REMOVED lines=42> */
.L_x_10260:
[----:B------:R-:W-:Y:S01]  /*13890*/  DSETP.NEU.AND P0, PT, R22, 1, PT ;  /* 0x3ff000001600742a */ /* 0x000fe20003f0d000 */
[----:B------:R-:W-:Y:S01]  /*138a0*/  BSSY.RECONVERGENT B4, `(.L_x_10263) ;  /* 0x00000f0000047945 */ /* 0x000fe20003800200 */
[----:B------:R-:W-:-:S14]  /*138b0*/  DSETP.LT.AND P1, PT, R2, 1.7347234759768070944e-18, PT ;  /* 0x3c4000000200742a */ /* 0x000fdc0003f21000 */
        /* <DEDUP_REMOVED lines=30> */
.L_x_10269:
[----:B------:R-:W-:Y:S05]  /*13aa0*/  BSYNC.RECONVERGENT B7 ;  /* 0x0000000000077941 */ /* 0x000fea0003800200 */
.L_x_10268:
[----:B------:R-:W-:Y:S02]  /*13ab0*/  IMAD.MOV.U32 R42, RZ, RZ, R20 ;  /* 0x000000ffff2a7224 */ /* 0x000fe400078e0014 */
[----:B------:R-:W-:-:S07]  /*13ac0*/  IMAD.MOV.U32 R43, RZ, RZ, R21 ;  /* 0x000000ffff2b7224 */ /* 0x000fce00078e0015 */
.L_x_10267:
[----:B------:R-:W-:Y:S05]  /*13ad0*/  BSYNC.RECONVERGENT B5 ;  /* 0x0000000000057941 */ /* 0x000fea0003800200 */
.L_x_10266:
[----:B------:R-:W-:Y:S01]  /*13ae0*/  DSETP.GEU.AND P0, PT, R26, RZ, PT ;  /* 0x000000ff1a00722a */ /* 0x000fe20003f0e000 */
[----:B------:R-:W-:-:S13]  /*13af0*/  BSSY.RECONVERGENT B5, `(.L_x_10270) ;  /* 0x000001e000057945 */ /* 0x000fda0003800200 */
[----:B------:R-:W-:Y:S05]  /*13b00*/  @!P0 BRA `(.L_x_10271) ;  /* 0x00000000006c8947 */ /* 0x000fea0003800000 */
[----:B------:R-:W-:-:S14]  /*13b10*/  DSETP.NEU.AND P0, PT, R26, RZ, PT ;  /* 0x000000ff1a00722a */ /* 0x000fdc0003f0d000 */
[----:B------:R-:W-:Y:S05]  /*13b20*/  @!P0 BRA `(.L_x_10272) ;  /* 0x0000000000688947 */ /* 0x000fea0003800000 */
[----:B------:R-:W-:Y:S01]  /*13b30*/  DADD R26, R26, R30 ;  /* 0x000000001a1a7229 */ /* 0x000fe2000000001e */
[----:B------:R-:W-:Y:S01]  /*13b40*/  MOV R2, 0x1 ;  /* 0x0000000100027802 */ /* 0x000fe20000000f00 */
        /* <DEDUP_REMOVED lines=19> */
.L_x_10274:
[----:B------:R-:W-:Y:S05]  /*13c80*/  BSYNC.RECONVERGENT B7 ;  /* 0x0000000000077941 */ /* 0x000fea0003800200 */
.L_x_10273:
[----:B------:R-:W-:Y:S02]  /*13c90*/  IMAD.MOV.U32 R2, RZ, RZ, R20 ;  /* 0x000000ffff027224 */ /* 0x000fe400078e0014 */
[----:B------:R-:W-:Y:S01]  /*13ca0*/  IMAD.MOV.U32 R3, RZ, RZ, R21 ;  /* 0x000000ffff037224 */ /* 0x000fe200078e0015 */
[----:B------:R-:W-:Y:S06]  /*13cb0*/  BRA `(.L_x_10272) ;  /* 0x0000000000047947 */ /* 0x000fec0003800000 */
.L_x_10271:
[----:B------:R-:W-:-:S11]  /*13cc0*/  DADD R2, -R26, R30 ;  /* 0x000000001a027229 */ /* 0x000fd6000000011e */
.L_x_10272:
[----:B------:R-:W-:Y:S05]  /*13cd0*/  BSYNC.RECONVERGENT B5 ;  /* 0x0000000000057941 */ /* 0x000fea0003800200 */
.L_x_10270:
[----:B------:R-:W-:Y:S01]  /*13ce0*/  DMUL R2, R2, 0.5 ;  /* 0x3fe0000002027828 */ /* 0x000fe20000000000 */
[----:B------:R-:W-:Y:S01]  /*13cf0*/  MOV R8, 0x0 ;  /* 0x0000000000087802 */ /* 0x000fe20000000f00 */
[----:B------:R-:W-:Y:S01]  /*13d00*/  DADD R32, R22, R32 ;  /* 0x0000000016207229 */ /* 0x000fe20000000020 */
[----:B------:R-:W-:Y:S01]  /*13d10*/  IMAD.MOV.U32 R9, RZ, RZ, 0x3fd80000 ;  /* 0x3fd80000ff097424 */ /* 0x000fe200078e00ff */
[----:B------:R-:W-:Y:S04]  /*13d20*/  BSSY.RECONVERGENT B5, `(.L_x_10275) ;  /* 0x0000019000057945 */ /* 0x000fe80003800200 */
[----:B------:R-:W-:-:S08]  /*13d30*/  DFMA R2, R42, 0.5, R2 ;  /* 0x3fe000002a02782b */ /* 0x000fd00000000002 */
        /* <DEDUP_REMOVED lines=23> */
.L_x_10276:
[----:B------:R-:W-:Y:S05]  /*13eb0*/  BSYNC.RECONVERGENT B5 ;  /* 0x0000000000057941 */ /* 0x000fea0003800200 */
.L_x_10275:
[----:B------:R-:W-:Y:S05]  /*13ec0*/  BRA `(.L_x_10277) ;  /* 0x0000000800347947 */ /* 0x000fea0003800000 */
.L_x_10265:
[----:B------:R-:W-:-:S14]  /*13ed0*/  DSETP.GT.AND P0, PT, R22, 1, PT ;  /* 0x3ff000001600742a */ /* 0x000fdc0003f04000 */
[----:B------:R-:W-:Y:S05]  /*13ee0*/  @P0 BRA `(.L_x_10278) ;  /* 0x0000000000740947 */ /* 0x000fea0003800000 */
[----:B------:R-:W-:Y:S01]  /*13ef0*/  DADD R2, -R22, 1 ;  /* 0x3ff0000016027429 */ /* 0x000fe20000000100 */
[----:B------:R-:W-:Y:S01]  /*13f00*/  IMAD.MOV.U32 R8, RZ, RZ, 0x0 ;  /* 0x00000000ff087424 */ /* 0x000fe200078e00ff */
[----:B------:R-:W-:Y:S01]  /*13f10*/  MOV R9, 0x3fd80000 ;  /* 0x3fd8000000097802 */ /* 0x000fe20000000f00 */
        /* <DEDUP_REMOVED lines=16> */
[----:B------:R-:W-:Y:S02]  /*14020*/  IMAD.MOV.U32 R0, RZ, RZ, R8 ;  /* 0x000000ffff007224 */ /* 0x000fe400078e0008 */
[----:B------:R-:W-:Y:S01]  /*14030*/  IMAD.MOV.U32 R8, RZ, RZ, R14 ;  /* 0x000000ffff087224 */ /* 0x000fe200078e000e */
[----:B------:R-:W-:Y:S01]  /*14040*/  MOV R14, 0x14080 ;  /* 0x00014080000e7802 */ /* 0x000fe20000000f00 */
[----:B------:R-:W-:Y:S01]  /*14050*/  IMAD.MOV.U32 R9, RZ, RZ, R15 ;  /* 0x000000ffff097224 */ /* 0x000fe200078e000f */
[----:B------:R-:W-:-:S07]  /*14060*/  MOV R15, R3 ;  /* 0x00000003000f7202 */ /* 0x000fce0000000f00 */
[----:B------:R-:W-:Y:S05]  /*14070*/  CALL.REL.NOINC `($__internal_15_$__cuda_sm20_dsqrt_rn_f64_mediumpath_v1) ;  /* 0x0000023c00707944 */ /* 0x000fea0003c00000 */
[----:B------:R-:W-:Y:S02]  /*14080*/  IMAD.MOV.U32 R32, RZ, RZ, R8 ;  /* 0x000000ffff207224 */ /* 0x000fe400078e0008 */
[----:B------:R-:W-:-:S07]  /*14090*/  IMAD.MOV.U32 R33, RZ, RZ, R9 ;  /* 0x000000ffff217224 */ /* 0x000fce00078e0009 */
.L_x_10280:
[----:B------:R-:W-:Y:S05]  /*140a0*/  BSYNC.RECONVERGENT B5 ;  /* 0x0000000000057941 */ /* 0x000fea0003800200 */
.L_x_10279:
[----:B------:R-:W-:Y:S05]  /*140b0*/  BRA `(.L_x_10277) ;  /* 0x0000000400b87947 */ /* 0x000fea0003800000 */
.L_x_10278:
        /* <DEDUP_REMOVED lines=27> */
.L_x_10282:
[----:B------:R-:W-:Y:S05]  /*14270*/  BSYNC.RECONVERGENT B5 ;  /* 0x0000000000057941 */ /* 0x000fea0003800200 */
.L_x_10281:
        /* <DEDUP_REMOVED lines=19> */
.L_x_10284:
[----:B------:R-:W-:Y:S05]  /*143b0*/  BSYNC.RECONVERGENT B5 ;  /* 0x0000000000057941 */ /* 0x000fea0003800200 */
.L_x_10283:
[----:B------:R-:W-:Y:S01]  /*143c0*/  DMUL R22, R22, 8.11296384146066816958e+31 ;  /* 0x4690000016167828 */ /* 0x000fe20000000000 */
[----:B------:R-:W-:Y:S02]  /*143d0*/  IMAD.MOV.U32 R32, RZ, RZ, R20 ;  /* 0x000000ffff207224 */ /* 0x000fe400078e0014 */
[----:B------:R-:W-:Y:S01]  /*143e0*/  IMAD.MOV.U32 R33, RZ, RZ, R21 ;  /* 0x000000ffff217224 */ /* 0x000fe200078e0015 */
[----:B------:R-:W-:Y:S07]  /*143f0*/  BRA `(.L_x_10277) ;  /* 0x0000000000e87947 */ /* 0x000fee0003800000 */
.L_x_10264:
[----:B------:R-:W0:Y:S01]  /*14400*/  MUFU.RSQ64H R19, R3 ;  /* 0x0000000300137308 */ /* 0x000e220000001c00 */
[----:B------:R-:W-:Y:S01]  /*14410*/  IADD3 R18, PT, PT, R3, -0x3500000, RZ ;  /* 0xfcb0000003127810 */ /* 0x000fe20007ffe0ff */
[----:B------:R-:W-:Y:S01]  /*14420*/  IMAD.MOV.U32 R10, RZ, RZ, 0x0 ;  /* 0x00000000ff0a7424 */ /* 0x000fe200078e00ff */
[----:B------:R-:W-:Y:S01]  /*14430*/  BSSY.RECONVERGENT B5, `(.L_x_10285) ;  /* 0x0000017000057945 */ /* 0x000fe20003800200 */
[----:B------:R-:W-:Y:S01]  /*14440*/  IMAD.MOV.U32 R11, RZ, RZ, 0x3fd80000 ;  /* 0x3fd80000ff0b7424 */ /* 0x000fe200078e00ff */
        /* <DEDUP_REMOVED lines=19> */
[----:B------:R-:W-:Y:S02]  /*14580*/  IMAD.MOV.U32 R20, RZ, RZ, R8 ;  /* 0x000000ffff147224 */ /* 0x000fe400078e0008 */
[----:B------:R-:W-:-:S07]  /*14590*/  IMAD.MOV.U32 R21, RZ, RZ, R9 ;  /* 0x000000ffff157224 */ /* 0x000fce00078e0009 */
.L_x_10286:
[----:B------:R-:W-:Y:S05]  /*145a0*/  BSYNC.RECONVERGENT B5 ;  /* 0x0000000000057941 */ /* 0x000fea0003800200 */
.L_x_10285:
[----:B------:R-:W-:Y:S01]  /*145b0*/  DADD R12, R32, 1 ;  /* 0x3ff00000200c7429 */ /* 0x000fe20000000000 */
[----:B------:R-:W-:Y:S01]  /*145c0*/  IMAD.MOV.U32 R8, RZ, RZ, 0x0 ;  /* 0x00000000ff087424 */ /* 0x000fe200078e00ff */
[----:B------:R-:W-:Y:S01]  /*145d0*/  BSSY.RECONVERGENT B5, `(.L_x_10287) ;  /* 0x0000019000057945 */ /* 0x000fe20003800200 */
[----:B------:R-:W-:-:S05]  /*145e0*/  IMAD.MOV.U32 R9, RZ, RZ, 0x3fd80000 ;  /* 0x3fd80000ff097424 */ /* 0x000fca00078e00ff */
[----:B------:R-:W-:-:S06]  /*145f0*/  DMUL R12, R12, 0.5 ;  /* 0x3fe000000c0c7828 */ /* 0x000fcc0000000000 */
        /* <DEDUP_REMOVED lines=22> */
.L_x_10288:
[----:B------:R-:W-:Y:S05]  /*14760*/  BSYNC.RECONVERGENT B5 ;  /* 0x0000000000057941 */ /* 0x000fea0003800200 */
.L_x_10287:
[----:B------:R-:W-:Y:S01]  /*14770*/  DMUL R32, R32, R20 ;  /* 0x0000001420207228 */ /* 0x000fe20000000000 */
[----:B------:R-:W-:Y:S01]  /*14780*/  IMAD.MOV.U32 R22, RZ, RZ, 0x0 ;  /* 0x00000000ff167424 */ /* 0x000fe200078e00ff */
[----:B------:R-:W-:-:S09]  /*14790*/  MOV R23, 0x3ff00000 ;  /* 0x3ff0000000177802 */ /* 0x000fd20000000f00 */
.L_x_10277:
[----:B------:R-:W-:Y:S05]  /*147a0*/  BSYNC.RECONVERGENT B4 ;  /* 0x0000000000047941 */ /* 0x000fea0003800200 */
.L_x_10263:
[----:B------:R-:W-:Y:S05]  /*147b0*/  BRA `(.L_x_10289) ;  /* 0x0000000000087947 */ /* 0x000fea0003800000 */
.L_x_10257:
[----:B------:R-:W-:Y:S02]  /*147c0*/  DMUL R32, R32, 9.00719925474099200000e+15 ;  /* 0x4340000020207828 */ /* 0x000fe40000000000 */
[----:B------:R-:W-:-:S11]  /*147d0*/  DMUL R22, R22, 9.00719925474099200000e+15 ;  /* 0x4340000016167828 */ /* 0x000fd60000000000 */
.L_x_10289:
[----:B------:R-:W-:Y:S05]  /*147e0*/  BSYNC.RELIABLE B2 ;  /* 0x0000000000027941 */ /* 0x000fea0003800100 */
.L_x_10256:
        /* <DEDUP_REMOVED lines=25> */
.L_x_10291:
[----:B------:R-:W-:Y:S05]  /*14980*/  BSYNC.RECONVERGENT B2 ;  /* 0x0000000000027941 */ /* 0x000fea0003800200 */
.L_x_10290:
[----:B------:R-:W-:Y:S01]  /*14990*/  DMUL R8, R20, R20 ;  /* 0x0000001414087228 */ /* 0x000fe20000000000 */
[----:B------:R-:W-:Y:S01]  /*149a0*/  IMAD.MOV.U32 R10, RZ, RZ, -0x2449a4b7 ;  /* 0xdbb65b49ff0a7424 */ /* 0x000fe200078e00ff */
[----:B------:R-:W-:Y:S01]  /*149b0*/  UMOV UR4, 0x2a25ff7e ;  /* 0x2a25ff7e00047882 */ /* 0x000fe20000000000 */
[----:B------:R-:W-:Y:S01]  /*149c0*/  IMAD.MOV.U32 R11, RZ, RZ, 0x3f2d3b63 ;  /* 0x3f2d3b63ff0b7424 */ /* 0x000fe200078e00ff */
[----:B------:R-:W-:Y:S01]  /*149d0*/  UMOV UR5, 0x3ef53e1d ;  /* 0x3ef53e1d00057882 */ /* 0x000fe20000000000 */
[----:B------:R-:W-:Y:S01]  /*149e0*/  ISETP.GE.AND P2, PT, R33, RZ, PT ;  /* 0x000000ff2100720c */ /* 0x000fe20003f46270 */
[----:B------:R-:W-:Y:S01]  /*149f0*/  @P1 IMAD.MOV.U32 R12, RZ, RZ, 0x54442d18 ;  /* 0x54442d18ff0c1424 */ /* 0x000fe200078e00ff */
[----:B------:R-:W-:Y:S01]  /*14a00*/  BSSY.RECONVERGENT B0, `(.L_x_10292) ;  /* 0x000004f000007945 */ /* 0x000fe20003800200 */
[----:B------:R-:W-:Y:S01]  /*14a10*/  @P1 IMAD.MOV.U32 R13, RZ, RZ, 0x3ff921fb ;  /* 0x3ff921fbff0d1424 */ /* 0x000fe200078e00ff */
[----:B------:R-:W-:Y:S01]  /*14a20*/  DFMA R10, R8, -UR4, R10 ;  /* 0x80000004080a7c2b */ /* 0x000fe2000800000a */
[----:B------:R-:W-:Y:S01]  /*14a30*/  UMOV UR4, 0x8dde082e ;  /* 0x8dde082e00047882 */ /* 0x000fe20000000000 */
[----:B------:R-:W-:Y:S01]  /*14a40*/  UMOV UR5, 0x3f531278 ;  /* 0x3f53127800057882 */ /* 0x000fe20000000000 */
[----:B------:R-:W-:-:S05]  /*14a50*/  @!P1 PLOP3.LUT P0, PT, P2, PT, PT, 0x80, 0x8 ;  /* 0x000000000008981c */ /* 0x000fca000170f070 */
        /* <DEDUP_REMOVED lines=49> */
[----:B------:R-:W-:Y:S01]  /*14d70*/  DMUL R10, R8, R10 ;  /* 0x0000000a080a7228 */ /* 0x000fe20000000000 */
[----:B------:R-:W-:Y:S01]  /*14d80*/  @!P1 MOV R8, 0x54442d18 ;  /* 0x54442d1800089802 */ /* 0x000fe20000000f00 */
[----:B------:R-:W-:-:S06]  /*14d90*/  @!P1 IMAD.MOV.U32 R9, RZ, RZ, 0x400921fb ;  /* 0x400921fbff099424 */ /* 0x000fcc00078e00ff */
[----:B------:R-:W-:-:S08]  /*14da0*/  DFMA R20, R10, R20, R20 ;  /* 0x000000140a14722b */ /* 0x000fd00000000014 */
[----:B------:R-:W-:Y:S02]  /*14db0*/  @!P1 DADD R8, -R20, R8 ;  /* 0x0000000014089229 */ /* 0x000fe40000000108 */
[----:B------:R-:W-:-:S08]  /*14dc0*/  @P1 DADD R10, -RZ, -R20 ;  /* 0x00000000ff0a1229 */ /* 0x000fd00000000914 */
[----:B------:R-:W-:Y:S02]  /*14dd0*/  @!P1 FSEL R8, R8, R20, !P0 ;  /* 0x0000001408089208 */ /* 0x000fe40004000000 */
[----:B------:R-:W-:Y:S02]  /*14de0*/  @!P1 FSEL R9, R9, R21, !P0 ;  /* 0x0000001509099208 */ /* 0x000fe40004000000 */
[----:B------:R-:W-:Y:S01]  /*14df0*/  @P1 PLOP3.LUT P0, PT, P2, PT, PT, 0x80, 0x8 ;  /* 0x000000000008181c */ /* 0x000fe2000170f070 */
[----:B------:R-:W-:-:S03]  /*14e00*/  DSETP.NEU.AND P2, PT, R2, RZ, PT ;  /* 0x000000ff0200722a */ /* 0x000fc60003f4d000 */
[----:B------:R-:W-:Y:S02]  /*14e10*/  @P1 FSEL R10, R20, R10, !P0 ;  /* 0x0000000a140a1208 */ /* 0x000fe40004000000 */
[----:B------:R-:W-:-:S06]  /*14e20*/  @P1 FSEL R11, R21, R11, !P0 ;  /* 0x0000000b150b1208 */ /* 0x000fcc0004000000 */
[----:B------:R-:W-:-:S03]  /*14e30*/  @P1 DADD R8, R10, R12 ;  /* 0x000000000a081229 */ /* 0x000fc6000000000c */
[----:B------:R-:W-:Y:S08]  /*14e40*/  @!P2 BRA `(.L_x_10293) ;  /* 0x000000000020a947 */ /* 0x000ff00003800000 */
[----:B------:R-:W-:Y:S01]  /*14e50*/  IMAD.MOV.U32 R3, RZ, RZ, 0x7f3321d2 ;  /* 0x7f3321d2ff037424 */ /* 0x000fe200078e00ff */
[----:B------:R-:W-:Y:S01]  /*14e60*/  DSETP.NEU.AND P1, PT, |R32|, R22, PT ;  /* 0x000000162000722a */ /* 0x000fe20003f2d200 */
[----:B------:R-:W-:-:S03]  /*14e70*/  IMAD.MOV.U32 R11, RZ, RZ, 0x4002d97c ;  /* 0x4002d97cff0b7424 */ /* 0x000fc600078e00ff */
[----:B------:R-:W-:Y:S02]  /*14e80*/  FSEL R3, R3, 3.37028055040000000000e+12, !P0 ;  /* 0x54442d1803037808 */ /* 0x000fe40004000000 */
[----:B------:R-:W-:Y:S02]  /*14e90*/  FSEL R11, R11, 1.8213495016098022461, !P0 ;  /* 0x3fe921fb0b0b7808 */ /* 0x000fe40004000000 */
[----:B------:R-:W-:Y:S02]  /*14ea0*/  FSEL R2, R3, R8, !P1 ;  /* 0x0000000803027208 */ /* 0x000fe40004800000 */
[----:B------:R-:W-:Y:S01]  /*14eb0*/  FSEL R3, R11, R9, !P1 ;  /* 0x000000090b037208 */ /* 0x000fe20004800000 */
[----:B------:R-:W-:Y:S06]  /*14ec0*/  BRA `(.L_x_10294) ;  /* 0x0000000000087947 */ /* 0x000fec0003800000 */
.L_x_10293:
[----:B------:R-:W-:Y:S02]  /*14ed0*/  FSEL R2, RZ, 3.37028055040000000000e+12, P0 ;  /* 0x54442d18ff027808 */ /* 0x000fe40000000000 */
[----:B------:R-:W-:-:S07]  /*14ee0*/  FSEL R3, RZ, 2.1426990032196044922, P0 ;  /* 0x400921fbff037808 */ /* 0x000fce0000000000 */
.L_x_10294:
[----:B------:R-:W-:Y:S05]  /*14ef0*/  BSYNC.RECONVERGENT B0 ;  /* 0x0000000000007941 */ /* 0x000fea0003800200 */
.L_x_10292:
[----:B------:R-:W-:Y:S02]  /*14f00*/  DADD R22, |R32|, R22 ;  /* 0x0000000020167229 */ /* 0x000fe40000000216 */
[----:B------:R-:W-:-:S06]  /*14f10*/  DADD R2, -RZ, |R2| ;  /* 0x00000000ff027229 */ /* 0x000fcc0000000502 */
[----:B------:R-:W-:-:S06]  /*14f20*/  DSETP.NAN.AND P0, PT, R22, R22, PT ;  /* 0x000000161600722a */ /* 0x000fcc0003f08000 */
[----:B------:R-:W-:Y:S02]  /*14f30*/  FSEL R2, R22, R2, P0 ;  /* 0x0000000216027208 */ /* 0x000fe40000000000 */
[----:B------:R-:W-:-:S07]  /*14f40*/  FSEL R3, R23, R3, P0 ;  /* 0x0000000317037208 */ /* 0x000fce0000000000 */
.L_x_10262:
[----:B------:R-:W-:Y:S05]  /*14f50*/  BSYNC.RECONVERGENT B3 ;  /* 0x0000000000037941 */ /* 0x000fea0003800200 */
.L_x_10255:
[----:B------:R-:W-:Y:S01]  /*14f60*/  LOP3.LUT R7, R41, 0x80000000, R7, 0xb8, !PT ;  /* 0x8000000029077812 */ /* 0x000fe200078eb807 */
[----:B------:R-:W-:Y:S01]  /*14f70*/  IMAD.MOV.U32 R4, RZ, RZ, R2 ;  /* 0x000000ffff047224 */ /* 0x000fe200078e0002 */
[----:B------:R-:W-:Y:S02]  /*14f80*/  LOP3.LUT R5, R3, 0x80000000, R5, 0xb8, !PT ;  /* 0x8000000003057812 */ /* 0x000fe400078eb805 */
[----:B------:R-:W-:Y:S01]  /*14f90*/  MOV R6, R40 ;  /* 0x0000002800067202 */ /* 0x000fe20000000f00 */
[----:B------:R-:W-:Y:S06]  /*14fa0*/  BRA `(.L_x_10221) ;  /* 0x0000005800dc7947 */ /* 0x000fec0003800000 */
.L_x_10222:
[----:B------:R-:W-:Y:S01]  /*14fb0*/  ISETP.GT.AND P0, PT, R7, -0x1, PT ;  /* 0xffffffff0700780c */ /* 0x000fe20003f04270 */
[----:B------:R-:W-:-:S12]  /*14fc0*/  BSSY.RECONVERGENT B2, `(.L_x_10295) ;  /* 0x00005ae000027945 */ /* 0x000fd80003800200 */
[----:B------:R-:W-:Y:S05]  /*14fd0*/  @P0 BRA `(.L_x_10296) ;  /* 0x0000002c00c40947 */ /* 0x000fea0003800000 */
        /* <DEDUP_REMOVED lines=10> */
[----:B------:R-:W-:Y:S05]  /*15080*/  @P0 BRA `(.L_x_10297) ;  /* 0x0000001800f80947 */ /* 0x000fea0003800000 */
[----:B------:R-:W-:-:S06]  /*15090*/  DSETP.GEU.AND P0, PT, R26, 1.4916681462400413487e-154, PT ;  /* 0x200000001a00742a */ /* 0x000fcc0003f0e000 */
[----:B------:R-:W-:-:S14]  /*150a0*/  DSETP.GT.OR P0, PT, R28, 5.9666725849601653946e-154, !P0 ;  /* 0x202000001c00742a */ /* 0x000fdc0004704400 */
[----:B------:R-:W-:Y:S05]  /*150b0*/  @P0 BRA `(.L_x_10298) ;  /* 0x0000000c00240947 */ /* 0x000fea0003800000 */
[----:B------:R-:W0:Y:S01]  /*150c0*/  MUFU.RCP64H R11, R29 ;  /* 0x0000001d000b7308 */ /* 0x000e220000001800 */
[----:B------:R-:W-:Y:S01]  /*150d0*/  DMUL R8, R26, R26 ;  /* 0x0000001a1a087228 */ /* 0x000fe20000000000 */
[----:B------:R-:W-:Y:S01]  /*150e0*/  IMAD.MOV.U32 R10, RZ, RZ, 0x1 ;  /* 0x00000001ff0a7424 */ /* 0x000fe200078e00ff */
[----:B------:R-:W-:Y:S01]  /*150f0*/  BSSY.RECONVERGENT B0, `(.L_x_10299) ;  /* 0x000005e000007945 */ /* 0x000fe20003800200 */
[----:B------:R-:W-:Y:S01]  /*15100*/  IMAD.MOV.U32 R35, RZ, RZ, -0x3ff ;  /* 0xfffffc01ff237424 */ /* 0x000fe200078e00ff */
[----:B------:R-:W-:-:S04]  /*15110*/  FSETP.GEU.AND P5, PT, |R27|, 6.5827683646048100446e-37, PT ;  /* 0x036000001b00780b */ /* 0x000fc80003fae200 */
[C---:B------:R-:W-:Y:S02]  /*15120*/  DFMA R8, R28.reuse, R28, R8 ;  /* 0x0000001c1c08722b */ /* 0x040fe40000000008 */
[----:B0-----:R-:W-:-:S08]  /*15130*/  DFMA R12, -R28, R10, 1 ;  /* 0x3ff000001c0c742b */ /* 0x001fd0000000010a */
[----:B------:R-:W-:Y:S01]  /*15140*/  ISETP.GT.AND P0, PT, R9, 0xfffff, PT ;  /* 0x000fffff0900780c */ /* 0x000fe20003f04270 */
[----:B------:R-:W-:Y:S01]  /*15150*/  IMAD.MOV.U32 R0, RZ, RZ, R9 ;  /* 0x000000ffff007224 */ /* 0x000fe200078e0009 */
[----:B------:R-:W-:-:S11]  /*15160*/  DFMA R12, R12, R12, R12 ;  /* 0x0000000c0c0c722b */ /* 0x000fd6000000000c */
[----:B------:R-:W-:Y:S01]  /*15170*/  @!P0 MOV R35, 0xfffffbcb ;  /* 0xfffffbcb00238802 */ /* 0x000fe20000000f00 */
[----:B------:R-:W-:Y:S01]  /*15180*/  DFMA R12, R10, R12, R10 ;  /* 0x0000000c0a0c722b */ /* 0x000fe2000000000a */
[----:B------:R-:W-:Y:S02]  /*15190*/  IMAD.MOV.U32 R10, RZ, RZ, R8 ;  /* 0x000000ffff0a7224 */ /* 0x000fe400078e0008 */
[----:B------:R-:W-:-:S05]  /*151a0*/  IMAD.MOV.U32 R11, RZ, RZ, R9 ;  /* 0x000000ffff0b7224 */ /* 0x000fca00078e0009 */
[----:B------:R-:W-:Y:S02]  /*151b0*/  DFMA R14, -R28, R12, 1 ;  /* 0x3ff000001c0e742b */ /* 0x000fe4000000010c */
[----:B------:R-:W-:-:S06]  /*151c0*/  @!P0 DMUL R10, R10, 1.80143985094819840000e+16 ;  /* 0x435000000a0a8828 */ /* 0x000fcc0000000000 */
[----:B------:R-:W-:-:S04]  /*151d0*/  DFMA R14, R12, R14, R12 ;  /* 0x0000000e0c0e722b */ /* 0x000fc8000000000c */
[----:B------:R-:W-:Y:S01]  /*151e0*/  @!P0 MOV R0, R11 ;  /* 0x0000000b00008202 */ /* 0x000fe20000000f00 */
[----:B------:R-:W-:-:S03]  /*151f0*/  @!P0 IMAD.MOV.U32 R8, RZ, RZ, R10 ;  /* 0x000000ffff088224 */ /* 0x000fc600078e000a */
[----:B------:R-:W-:Y:S01]  /*15200*/  DMUL R20, R26, R14 ;  /* 0x0000000e1a147228 */ /* 0x000fe20000000000 */
[----:B------:R-:W-:-:S05]  /*15210*/  VIADD R9, R0, 0xffffffff ;  /* 0xffffffff00097836 */ /* 0x000fca0000000000 */
[----:B------:R-:W-:Y:S02]  /*15220*/  ISETP.GE.U32.AND P2, PT, R9, 0x7fefffff, PT ;  /* 0x7fefffff0900780c */ /* 0x000fe40003f46070 */
[----:B------:R-:W-:-:S08]  /*15230*/  DFMA R12, -R28, R20, R26 ;  /* 0x000000141c0c722b */ /* 0x000fd0000000011a */
[----:B------:R-:W-:-:S03]  /*15240*/  DFMA R20, R14, R12, R20 ;  /* 0x0000000c0e14722b */ /* 0x000fc60000000014 */
[----:B------:R-:W-:Y:S01]  /*15250*/  @P2 IMAD.MOV.U32 R12, RZ, RZ, 0x0 ;  /* 0x00000000ff0c2424 */ /* 0x000fe200078e00ff */
[----:B------:R-:W-:Y:S01]  /*15260*/  @P2 LOP3.LUT P3, RZ, R11, 0x7fffffff, RZ, 0xc0, !PT ;  /* 0x7fffffff0bff2812 */ /* 0x000fe2000786c0ff */
[----:B------:R-:W-:-:S05]  /*15270*/  @P2 IMAD.MOV.U32 R13, RZ, RZ, 0x7ff00000 ;  /* 0x7ff00000ff0d2424 */ /* 0x000fca00078e00ff */
[----:B------:R-:W-:Y:S01]  /*15280*/  FFMA R9, RZ, R29, R21 ;  /* 0x0000001dff097223 */ /* 0x000fe20000000015 */
[----:B------:R-:W-:-:S04]  /*15290*/  @P2 DFMA R12, R10, R12, +INF ;  /* 0x7ff000000a0c242b */ /* 0x000fc8000000000c */
[----:B------:R-:W-:-:S06]  /*152a0*/  FSETP.GT.AND P4, PT, |R9|, 1.469367938527859385e-39, PT ;  /* 0x001000000900780b */ /* 0x000fcc0003f84200 */
[----:B------:R-:W-:Y:S02]  /*152b0*/  @P2 FSEL R24, R12, RZ, P3 ;  /* 0x000000ff0c182208 */ /* 0x000fe40001800000 */
[----:B------:R-:W-:Y:S01]  /*152c0*/  @P2 FSEL R25, R13, -QNAN , P3 ;  /* 0xfff000000d192808 */ /* 0x000fe20001800000 */
[----:B------:R-:W-:Y:S06]  /*152d0*/  @P2 BRA `(.L_x_10300) ;  /* 0x0000000000fc2947 */ /* 0x000fec0003800000 */
        /* <DEDUP_REMOVED lines=62> */
[----:B------:R-:W-:-:S11]  /*156c0*/  DADD R24, R8, R10 ;  /* 0x0000000008187229 */ /* 0x000fd6000000000a */
.L_x_10300:
[----:B------:R-:W-:Y:S05]  /*156d0*/  BSYNC.RECONVERGENT B0 ;  /* 0x0000000000007941 */ /* 0x000fea0003800200 */
.L_x_10299:
[----:B------:R-:W-:Y:S04]  /*156e0*/  BSSY.RECONVERGENT B3, `(.L_x_10301) ;  /* 0x0000008000037945 */ /* 0x000fe80003800200 */
[----:B------:R-:W-:Y:S05]  /*156f0*/  @P4 BRA P5, `(.L_x_10302) ;  /* 0x0000000000184947 */ /* 0x000fea0002800000 */
[----:B------:R-:W-:Y:S01]  /*15700*/  IMAD.MOV.U32 R12, RZ, RZ, R26 ;  /* 0x000000ffff0c7224 */ /* 0x000fe200078e001a */
[----:B------:R-:W-:Y:S01]  /*15710*/  MOV R0, 0x15760 ;  /* 0x0001576000007802 */ /* 0x000fe20000000f00 */
[----:B------:R-:W-:Y:S02]  /*15720*/  IMAD.MOV.U32 R13, RZ, RZ, R27 ;  /* 0x000000ffff0d7224 */ /* 0x000fe400078e001b */
[----:B------:R-:W-:Y:S02]  /*15730*/  IMAD.MOV.U32 R8, RZ, RZ, R28 ;  /* 0x000000ffff087224 */ /* 0x000fe400078e001c */
[----:B------:R-:W-:-:S07]  /*15740*/  IMAD.MOV.U32 R9, RZ, RZ, R29 ;  /* 0x000000ffff097224 */ /* 0x000fce00078e001d */
[----:B------:R-:W-:Y:S05]  /*15750*/  CALL.REL.NOINC `($__internal_14_$__cuda_sm20_div_rn_f64_full) ;  /* 0x0000022000347944 */ /* 0x000fea0003c00000 */
.L_x_10302:
[----:B------:R-:W-:Y:S05]  /*15760*/  BSYNC.RECONVERGENT B3 ;  /* 0x0000000000037941 */ /* 0x000fea0003800200 */
.L_x_10301:
[----:B------:R-:W-:Y:S01]  /*15770*/  DMUL R8, R20, R20 ;  /* 0x0000001414087228 */ /* 0x000fe20000000000 */
[----:B------:R-:W-:Y:S01]  /*15780*/  MOV R10, 0xdbb65b49 ;  /* 0xdbb65b49000a7802 */ /* 0x000fe20000000f00 */
[----:B------:R-:W-:Y:S01]  /*15790*/  IMAD.MOV.U32 R11, RZ, RZ, 0x3f2d3b63 ;  /* 0x3f2d3b63ff0b7424 */ /* 0x000fe200078e00ff */
[----:B------:R-:W-:Y:S01]  /*157a0*/  UMOV UR4, 0x2a25ff7e ;  /* 0x2a25ff7e00047882 */ /* 0x000fe20000000000 */
[----:B------:R-:W-:Y:S01]  /*157b0*/  UMOV UR5, 0x3ef53e1d ;  /* 0x3ef53e1d00057882 */ /* 0x000fe20000000000 */
[----:B------:R-:W-:Y:S01]  /*157c0*/  ISETP.GE.AND P2, PT, R31, RZ, PT ;  /* 0x000000ff1f00720c */ /* 0x000fe20003f46270 */
[----:B------:R-:W-:Y:S01]  /*157d0*/  @!P1 IMAD.MOV.U32 R12, RZ, RZ, 0x54442d18 ;  /* 0x54442d18ff0c9424 */ /* 0x000fe200078e00ff */
[----:B------:R-:W-:Y:S01]  /*157e0*/  BSSY.RECONVERGENT B0, `(.L_x_10303) ;  /* 0x000004f000007945 */ /* 0x000fe20003800200 */
[----:B------:R-:W-:Y:S01]  /*157f0*/  DFMA R10, R8, -UR4, R10 ;  /* 0x80000004080a7c2b */ /* 0x000fe2000800000a */
[----:B------:R-:W-:Y:S01]  /*15800*/  UMOV UR4, 0x8dde082e ;  /* 0x8dde082e00047882 */ /* 0x000fe20000000000 */
[----:B------:R-:W-:Y:S01]  /*15810*/  UMOV UR5, 0x3f531278 ;  /* 0x3f53127800057882 */ /* 0x000fe20000000000 */
[----:B------:R-:W-:Y:S01]  /*15820*/  @P1 PLOP3.LUT P0, PT, P2, PT, PT, 0x80, 0x8 ;  /* 0x000000000008181c */ /* 0x000fe2000170f070 */
[----:B------:R-:W-:-:S04]  /*15830*/  @!P1 IMAD.MOV.U32 R13, RZ, RZ, 0x3ff921fb ;  /* 0x3ff921fbff0d9424 */ /* 0x000fc800078e00ff */
        /* <DEDUP_REMOVED lines=50> */
[----:B------:R-:W-:Y:S02]  /*15b60*/  @P1 IMAD.MOV.U32 R8, RZ, RZ, 0x54442d18 ;  /* 0x54442d18ff081424 */ /* 0x000fe400078e00ff */
[----:B------:R-:W-:-:S05]  /*15b70*/  @P1 IMAD.MOV.U32 R9, RZ, RZ, 0x400921fb ;  /* 0x400921fbff091424 */ /* 0x000fca00078e00ff */
[----:B------:R-:W-:-:S08]  /*15b80*/  DFMA R20, R10, R20, R20 ;  /* 0x000000140a14722b */ /* 0x000fd00000000014 */
[----:B------:R-:W-:Y:S02]  /*15b90*/  @P1 DADD R8, -R20, R8 ;  /* 0x0000000014081229 */ /* 0x000fe40000000108 */
[----:B------:R-:W-:-:S08]  /*15ba0*/  @!P1 DADD R10, -RZ, -R20 ;  /* 0x00000000ff0a9229 */ /* 0x000fd00000000914 */
[----:B------:R-:W-:Y:S02]  /*15bb0*/  @P1 FSEL R8, R8, R20, !P0 ;  /* 0x0000001408081208 */ /* 0x000fe40004000000 */
[----:B------:R-:W-:Y:S02]  /*15bc0*/  @P1 FSEL R9, R9, R21, !P0 ;  /* 0x0000001509091208 */ /* 0x000fe40004000000 */
[----:B------:R-:W-:Y:S01]  /*15bd0*/  @!P1 PLOP3.LUT P0, PT, P2, PT, PT, 0x80, 0x8 ;  /* 0x000000000008981c */ /* 0x000fe2000170f070 */
[----:B------:R-:W-:-:S03]  /*15be0*/  DSETP.NEU.AND P2, PT, R28, RZ, PT ;  /* 0x000000ff1c00722a */ /* 0x000fc60003f4d000 */
[----:B------:R-:W-:Y:S02]  /*15bf0*/  @!P1 FSEL R10, R20, R10, !P0 ;  /* 0x0000000a140a9208 */ /* 0x000fe40004000000 */
[----:B------:R-:W-:-:S06]  /*15c00*/  @!P1 FSEL R11, R21, R11, !P0 ;  /* 0x0000000b150b9208 */ /* 0x000fcc0004000000 */
[----:B------:R-:W-:-:S03]  /*15c10*/  @!P1 DADD R8, R10, R12 ;  /* 0x000000000a089229 */ /* 0x000fc6000000000c */
[----:B------:R-:W-:Y:S08]  /*15c20*/  @!P2 BRA `(.L_x_10304) ;  /* 0x000000000020a947 */ /* 0x000ff00003800000 */
[----:B------:R-:W-:Y:S01]  /*15c30*/  IMAD.MOV.U32 R13, RZ, RZ, 0x4002d97c ;  /* 0x4002d97cff0d7424 */ /* 0x000fe200078e00ff */
[----:B------:R-:W-:Y:S01]  /*15c40*/  MOV R11, 0x7f3321d2 ;  /* 0x7f3321d2000b7802 */ /* 0x000fe20000000f00 */
[----:B------:R-:W-:-:S03]  /*15c50*/  DSETP.NEU.AND P1, PT, R2, R22, PT ;  /* 0x000000160200722a */ /* 0x000fc60003f2d000 */
[----:B------:R-:W-:Y:S02]  /*15c60*/  FSEL R11, R11, 3.37028055040000000000e+12, !P0 ;  /* 0x54442d180b0b7808 */ /* 0x000fe40004000000 */
[----:B------:R-:W-:Y:S02]  /*15c70*/  FSEL R13, R13, 1.8213495016098022461, !P0 ;  /* 0x3fe921fb0d0d7808 */ /* 0x000fe40004000000 */
[----:B------:R-:W-:Y:S02]  /*15c80*/  FSEL R8, R11, R8, !P1 ;  /* 0x000000080b087208 */ /* 0x000fe40004800000 */
[----:B------:R-:W-:Y:S01]  /*15c90*/  FSEL R9, R13, R9, !P1 ;  /* 0x000000090d097208 */ /* 0x000fe20004800000 */
[----:B------:R-:W-:Y:S06]  /*15ca0*/  BRA `(.L_x_10305) ;  /* 0x0000000000087947 */ /* 0x000fec0003800000 */
.L_x_10304:
[----:B------:R-:W-:Y:S02]  /*15cb0*/  FSEL R8, RZ, 3.37028055040000000000e+12, P0 ;  /* 0x54442d18ff087808 */ /* 0x000fe40000000000 */
[----:B------:R-:W-:-:S07]  /*15cc0*/  FSEL R9, RZ, 2.1426990032196044922, P0 ;  /* 0x400921fbff097808 */ /* 0x000fce0000000000 */
.L_x_10305:
[----:B------:R-:W-:Y:S05]  /*15cd0*/  BSYNC.RECONVERGENT B0 ;  /* 0x0000000000007941 */ /* 0x000fea0003800200 */
.L_x_10303:
[----:B------:R-:W-:Y:S01]  /*15ce0*/  DADD R2, R2, R22 ;  /* 0x0000000002027229 */ /* 0x000fe20000000016 */
[----:B------:R-:W-:Y:S01]  /*15cf0*/  LOP3.LUT R33, R9, 0x80000000, R33, 0xb8, !PT ;  /* 0x8000000009217812 */ /* 0x000fe200078eb821 */
[----:B------:R-:W-:-:S06]  /*15d00*/  DMUL R24, R24, 0.5 ;  /* 0x3fe0000018187828 */ /* 0x000fcc0000000000 */
[----:B------:R-:W-:-:S06]  /*15d10*/  DSETP.NAN.AND P0, PT, R2, R2, PT ;  /* 0x000000020200722a */ /* 0x000fcc0003f08000 */
[----:B------:R-:W-:Y:S02]  /*15d20*/  FSEL R8, R2, R8, P0 ;  /* 0x0000000802087208 */ /* 0x000fe40000000000 */
[----:B------:R-:W-:Y:S01]  /*15d30*/  FSEL R9, R3, R33, P0 ;  /* 0x0000002103097208 */ /* 0x000fe20000000000 */
[----:B------:R-:W-:Y:S06]  /*15d40*/  BRA `(.L_x_10306) ;  /* 0x0000004c00547947 */ /* 0x000fec0003800000 */
.L_x_10298:
        /* <DEDUP_REMOVED lines=12> */
[----:B------:R-:W-:Y:S01]  /*15e10*/  SEL R30, R23, R3, P0 ;  /* 0x00000003171e7207 */ /* 0x000fe20000000000 */
[----:B------:R-:W-:Y:S01]  /*15e20*/  IMAD.MOV.U32 R19, RZ, RZ, 0x3fd80000 ;  /* 0x3fd80000ff137424 */ /* 0x000fe200078e00ff */
[----:B------:R-:W-:Y:S01]  /*15e30*/  LOP3.LUT R0, R25, 0xffc00000, RZ, 0xc0, !PT ;  /* 0xffc0000019007812 */ /* 0x000fe200078ec0ff */
[----:B------:R-:W-:Y:S01]  /*15e40*/  IMAD.MOV.U32 R20, RZ, RZ, R37 ;  /* 0x000000ffff147224 */ /* 0x000fe200078e0025 */
[----:B------:R-:W-:Y:S01]  /*15e50*/  SEL R24, R2, R22, P2 ;  /* 0x0000001602187207 */ /* 0x000fe20001000000 */
[----:B------:R-:W-:Y:S01]  /*15e60*/  IMAD.MOV.U32 R21, RZ, RZ, R30 ;  /* 0x000000ffff157224 */ /* 0x000fe200078e001e */
[----:B------:R-:W-:Y:S01]  /*15e70*/  LOP3.LUT R9, R0, 0x7fd00000, RZ, 0x3c, !PT ;  /* 0x7fd0000000097812 */ /* 0x000fe200078e3cff */
[----:B------:R-:W-:Y:S01]  /*15e80*/  MUFU.RCP64H R35, R29 ;  /* 0x0000001d00237308 */ /* 0x000fe20000001800 */
[----:B------:R-:W-:Y:S01]  /*15e90*/  IMAD.MOV.U32 R34, RZ, RZ, 0x1 ;  /* 0x00000001ff227424 */ /* 0x000fe200078e00ff */
[----:B------:R-:W-:Y:S01]  /*15ea0*/  ISETP.GE.U32.AND P3, PT, R30, 0x7ff00000, PT ;  /* 0x7ff000001e00780c */ /* 0x000fe20003f66070 */
[----:B------:R-:W-:Y:S01]  /*15eb0*/  BSSY.RECONVERGENT B0, `(.L_x_10307) ;  /* 0x0000075000007945 */ /* 0x000fe20003800200 */
[----:B------:R-:W-:Y:S01]  /*15ec0*/  FSETP.GEU.AND P5, PT, |R27|, 6.5827683646048100446e-37, PT ;  /* 0x036000001b00780b */ /* 0x000fe20003fae200 */
[----:B------:R-:W-:-:S02]  /*15ed0*/  DMUL R10, R8, R20 ;  /* 0x00000014080a7228 */ /* 0x000fc40000000000 */
[----:B------:R-:W-:-:S06]  /*15ee0*/  DMUL R8, R8, R24 ;  /* 0x0000001808087228 */ /* 0x000fcc0000000000 */
[----:B------:R-:W-:-:S08]  /*15ef0*/  DMUL R10, R10, R10 ;  /* 0x0000000a0a0a7228 */ /* 0x000fd00000000000 */
[----:B------:R-:W-:-:S08]  /*15f00*/  DFMA R10, R8, R8, R10 ;  /* 0x00000008080a722b */ /* 0x000fd0000000000a */
[----:B------:R-:W-:Y:S02]  /*15f10*/  DSETP.MIN.AND P0, P2, R10, UR4, PT ;  /* 0x000000040a007e2a */ /* 0x000fe4000ba00000 */
[----:B------:R-:W-:-:S04]  /*15f20*/  MOV R8, R11 ;  /* 0x0000000b00087202 */ /* 0x000fc80000000f00 */
[----:B------:R-:W-:Y:S01]  /*15f30*/  FSEL R9, R8, UR6, P0 ;  /* 0x0000000608097c08 */ /* 0x000fe20008000000 */
[----:B------:R-:W-:-:S05]  /*15f40*/  IMAD.MOV.U32 R8, RZ, RZ, R10 ;  /* 0x000000ffff087224 */ /* 0x000fca00078e000a */
[----:B------:R-:W-:Y:S02]  /*15f50*/  SEL R8, R8, UR4, P0 ;  /* 0x0000000408087c07 */ /* 0x000fe40008000000 */
[----:B------:R-:W-:Y:S01]  /*15f60*/  @P2 LOP3.LUT R9, R12, 0x80000, RZ, 0xfc, !PT ;  /* 0x000800000c092812 */ /* 0x000fe200078efcff */
[----:B------:R-:W-:Y:S01]  /*15f70*/  IMAD.MOV.U32 R12, RZ, RZ, RZ ;  /* 0x000000ffff0c7224 */ /* 0x000fe200078e00ff */
[----:B------:R-:W-:Y:S02]  /*15f80*/  DSETP.NEU.AND P2, PT, R20, RZ, PT ;  /* 0x000000ff1400722a */ /* 0x000fe40003f4d000 */
[----:B------:R-:W0:Y:S03]  /*15f90*/  MUFU.RSQ64H R13, R9 ;  /* 0x00000009000d7308 */ /* 0x000e260000001c00 */
[----:B0-----:R-:W-:-:S08]  /*15fa0*/  DMUL R14, R12, R12 ;  /* 0x0000000c0c0e7228 */ /* 0x001fd00000000000 */
[----:B------:R-:W-:Y:S02]  /*15fb0*/  DFMA R14, R8, -R14, 1 ;  /* 0x3ff00000080e742b */ /* 0x000fe4000000080e */
[----:B------:R-:W-:-:S06]  /*15fc0*/  DFMA R8, -R28, R34, 1 ;  /* 0x3ff000001c08742b */ /* 0x000fcc0000000122 */
[----:B------:R-:W-:Y:S02]  /*15fd0*/  DFMA R18, R14, R18, 0.5 ;  /* 0x3fe000000e12742b */ /* 0x000fe40000000012 */
[----:B------:R-:W-:Y:S02]  /*15fe0*/  DMUL R14, R12, R14 ;  /* 0x0000000e0c0e7228 */ /* 0x000fe40000000000 */
[----:B------:R-:W-:-:S06]  /*15ff0*/  DFMA R8, R8, R8, R8 ;  /* 0x000000080808722b */ /* 0x000fcc0000000008 */
[----:B------:R-:W-:Y:S02]  /*16000*/  DFMA R14, R18, R14, R12 ;  /* 0x0000000e120e722b */ /* 0x000fe4000000000c */
[----:B------:R-:W-:-:S06]  /*16010*/  DFMA R34, R34, R8, R34 ;  /* 0x000000082222722b */ /* 0x000fcc0000000022 */
[----:B------:R-:W-:Y:S01]  /*16020*/  DMUL R14, R10, R14 ;  /* 0x0000000e0a0e7228 */ /* 0x000fe20000000000 */
[----:B------:R-:W-:Y:S02]  /*16030*/  LOP3.LUT R11, R0, 0x100000, RZ, 0xfc, !PT ;  /* 0x00100000000b7812 */ /* 0x000fe400078efcff */
[----:B------:R-:W-:-:S06]  /*16040*/  MOV R10, RZ ;  /* 0x000000ff000a7202 */ /* 0x000fcc0000000f00 */
[----:B------:R-:W-:Y:S02]  /*16050*/  DMUL R14, R14, R10 ;  /* 0x0000000a0e0e7228 */ /* 0x000fe40000000000 */
[----:B------:R-:W-:-:S08]  /*16060*/  DFMA R10, -R28, R34, 1 ;  /* 0x3ff000001c0a742b */ /* 0x000fd00000000122 */
[----:B------:R-:W-:Y:S01]  /*16070*/  @!P3 FSEL R30, R25, R15, !P2 ;  /* 0x0000000f191eb208 */ /* 0x000fe20005000000 */
[----:B------:R-:W-:Y:S01]  /*16080*/  DFMA R10, R34, R10, R34 ;  /* 0x0000000a220a722b */ /* 0x000fe20000000022 */
[----:B------:R-:W-:Y:S01]  /*16090*/  @!P3 FSEL R37, R24, R14, !P2 ;  /* 0x0000000e1825b208 */ /* 0x000fe20005000000 */
[----:B------:R-:W-:Y:S01]  /*160a0*/  IMAD.MOV.U32 R35, RZ, RZ, -0x3ff ;  /* 0xfffffc01ff237424 */ /* 0x000fe200078e00ff */
[----:B------:R-:W-:Y:S01]  /*160b0*/  ISETP.GT.AND P0, PT, R30, 0xfffff, PT ;  /* 0x000fffff1e00780c */ /* 0x000fe20003f04270 */
[----:B------:R-:W-:Y:S02]  /*160c0*/  IMAD.MOV.U32 R9, RZ, RZ, R30 ;  /* 0x000000ffff097224 */ /* 0x000fe400078e001e */
[----:B------:R-:W-:Y:S02]  /*160d0*/  IMAD.MOV.U32 R8, RZ, RZ, R37 ;  /* 0x000000ffff087224 */ /* 0x000fe400078e0025 */
[----:B------:R-:W-:-:S08]  /*160e0*/  DMUL R20, R26, R10 ;  /* 0x0000000a1a147228 */ /* 0x000fd00000000000 */
[----:B------:R-:W-:Y:S01]  /*160f0*/  @!P0 DMUL R8, R8, 1.80143985094819840000e+16 ;  /* 0x4350000008088828 */ /* 0x000fe20000000000 */
[----:B------:R-:W-:Y:S01]  /*16100*/  @!P0 IMAD.MOV.U32 R35, RZ, RZ, -0x435 ;  /* 0xfffffbcbff238424 */ /* 0x000fe200078e00ff */
[----:B------:R-:W-:-:S08]  /*16110*/  DFMA R12, -R28, R20, R26 ;  /* 0x000000141c0c722b */ /* 0x000fd0000000011a */
[----:B------:R-:W-:Y:S01]  /*16120*/  @!P0 IMAD.MOV.U32 R30, RZ, RZ, R9 ;  /* 0x000000ffff1e8224 */ /* 0x000fe200078e0009 */
[----:B------:R-:W-:Y:S01]  /*16130*/  DFMA R20, R10, R12, R20 ;  /* 0x0000000c0a14722b */ /* 0x000fe20000000014 */
[----:B------:R-:W-:Y:S02]  /*16140*/  @!P0 IMAD.MOV.U32 R37, RZ, RZ, R8 ;  /* 0x000000ffff258224 */ /* 0x000fe400078e0008 */
[----:B------:R-:W-:-:S05]  /*16150*/  VIADD R0, R30, 0xffffffff ;  /* 0xffffffff1e007836 */ /* 0x000fca0000000000 */
[----:B------:R-:W-:Y:S02]  /*16160*/  ISETP.GE.U32.AND P2, PT, R0, 0x7fefffff, PT ;  /* 0x7fefffff0000780c */ /* 0x000fe40003f46070 */
[----:B------:R-:W-:-:S05]  /*16170*/  FFMA R0, RZ, R29, R21 ;  /* 0x0000001dff007223 */ /* 0x000fca0000000015 */
[----:B------:R-:W-:-:S06]  /*16180*/  FSETP.GT.AND P4, PT, |R0|, 1.469367938527859385e-39, PT ;  /* 0x001000000000780b */ /* 0x000fcc0003f84200 */
[----:B------:R-:W-:Y:S01]  /*16190*/  @P2 IMAD.MOV.U32 R10, RZ, RZ, 0x0 ;  /* 0x00000000ff0a2424 */ /* 0x000fe200078e00ff */
[----:B------:R-:W-:Y:S02]  /*161a0*/  @P2 MOV R11, 0x7ff00000 ;  /* 0x7ff00000000b2802 */ /* 0x000fe40000000f00 */
[----:B------:R-:W-:-:S04]  /*161b0*/  @P2 LOP3.LUT P3, RZ, R9, 0x7fffffff, RZ, 0xc0, !PT ;  /* 0x7fffffff09ff2812 */ /* 0x000fc8000786c0ff */
[----:B------:R-:W-:-:S10]  /*161c0*/  @P2 DFMA R10, R8, R10, +INF ;  /* 0x7ff00000080a242b */ /* 0x000fd4000000000a */
[----:B------:R-:W-:Y:S02]  /*161d0*/  @P2 FSEL R24, R10, RZ, P3 ;  /* 0x000000ff0a182208 */ /* 0x000fe40001800000 */
[----:B------:R-:W-:Y:S01]  /*161e0*/  @P2 FSEL R25, R11, -QNAN , P3 ;  /* 0xfff000000b192808 */ /* 0x000fe20001800000 */
[----:B------:R-:W-:Y:S06]  /*161f0*/  @P2 BRA `(.L_x_10308) ;  /* 0x0000000400002947 */ /* 0x000fec0003800000 */
        /* <DEDUP_REMOVED lines=64> */
.L_x_10308:
[----:B------:R-:W-:Y:S05]  /*16600*/  BSYNC.RECONVERGENT B0 ;  /* 0x0000000000007941 */ /* 0x000fea0003800200 */
.L_x_10307:
[----:B------:R-:W-:Y:S04]  /*16610*/  BSSY.RECONVERGENT B3, `(.L_x_10309) ;  /* 0x0000008000037945 */ /* 0x000fe80003800200 */
[----:B------:R-:W-:Y:S05]  /*16620*/  @P4 BRA P5, `(.L_x_10310) ;  /* 0x0000000000184947 */ /* 0x000fea0002800000 */
[----:B------:R-:W-:Y:S01]  /*16630*/  MOV R12, R26 ;  /* 0x0000001a000c7202 */ /* 0x000fe20000000f00 */
[----:B------:R-:W-:Y:S01]  /*16640*/  IMAD.MOV.U32 R13, RZ, RZ, R27 ;  /* 0x000000ffff0d7224 */ /* 0x000fe200078e001b */
[----:B------:R-:W-:Y:S01]  /*16650*/  MOV R0, 0x16690 ;  /* 0x0001669000007802 */ /* 0x000fe20000000f00 */
[----:B------:R-:W-:Y:S02]  /*16660*/  IMAD.MOV.U32 R8, RZ, RZ, R28 ;  /* 0x000000ffff087224 */ /* 0x000fe400078e001c */
[----:B------:R-:W-:-:S07]  /*16670*/  IMAD.MOV.U32 R9, RZ, RZ, R29 ;  /* 0x000000ffff097224 */ /* 0x000fce00078e001d */
[----:B------:R-:W-:Y:S05]  /*16680*/  CALL.REL.NOINC `($__internal_14_$__cuda_sm20_div_rn_f64_full) ;  /* 0x0000021000687944 */ /* 0x000fea0003c00000 */
.L_x_10310:
[----:B------:R-:W-:Y:S05]  /*16690*/  BSYNC.RECONVERGENT B3 ;  /* 0x0000000000037941 */ /* 0x000fea0003800200 */
.L_x_10309:
[----:B------:R-:W-:Y:S01]  /*166a0*/  DMUL R8, R20, R20 ;  /* 0x0000001414087228 */ /* 0x000fe20000000000 */
[----:B------:R-:W-:Y:S01]  /*166b0*/  IMAD.MOV.U32 R10, RZ, RZ, -0x2449a4b7 ;  /* 0xdbb65b49ff0a7424 */ /* 0x000fe200078e00ff */
[----:B------:R-:W-:Y:S01]  /*166c0*/  UMOV UR4, 0x2a25ff7e ;  /* 0x2a25ff7e00047882 */ /* 0x000fe20000000000 */
[----:B------:R-:W-:Y:S01]  /*166d0*/  IMAD.MOV.U32 R11, RZ, RZ, 0x3f2d3b63 ;  /* 0x3f2d3b63ff0b7424 */ /* 0x000fe200078e00ff */
[----:B------:R-:W-:Y:S01]  /*166e0*/  UMOV UR5, 0x3ef53e1d ;  /* 0x3ef53e1d00057882 */ /* 0x000fe20000000000 */
[----:B------:R-:W-:Y:S01]  /*166f0*/  ISETP.GE.AND P2, PT, R31, RZ, PT ;  /* 0x000000ff1f00720c */ /* 0x000fe20003f46270 */
[----:B------:R-:W-:Y:S01]  /*16700*/  @!P1 IMAD.MOV.U32 R12, RZ, RZ, 0x54442d18 ;  /* 0x54442d18ff0c9424 */ /* 0x000fe200078e00ff */
[----:B------:R-:W-:Y:S01]  /*16710*/  BSSY.RECONVERGENT B0, `(.L_x_10311) ;  /* 0x000004f000007945 */ /* 0x000fe20003800200 */
[----:B------:R-:W-:Y:S01]  /*16720*/  @!P1 IMAD.MOV.U32 R13, RZ, RZ, 0x3ff921fb ;  /* 0x3ff921fbff0d9424 */ /* 0x000fe200078e00ff */
[----:B------:R-:W-:Y:S01]  /*16730*/  DFMA R10, R8, -UR4, R10 ;  /* 0x80000004080a7c2b */ /* 0x000fe2000800000a */
[----:B------:R-:W-:Y:S01]  /*16740*/  UMOV UR4, 0x8dde082e ;  /* 0x8dde082e00047882 */ /* 0x000fe20000000000 */
[----:B------:R-:W-:Y:S01]  /*16750*/  UMOV UR5, 0x3f531278 ;  /* 0x3f53127800057882 */ /* 0x000fe20000000000 */
[----:B------:R-:W-:-:S05]  /*16760*/  @P1 PLOP3.LUT P0, PT, P2, PT, PT, 0x80, 0x8 ;  /* 0x000000000008181c */ /* 0x000fca000170f070 */
        /* <DEDUP_REMOVED lines=50> */
[----:B------:R-:W-:Y:S01]  /*16a90*/  @P1 MOV R8, 0x54442d18 ;  /* 0x54442d1800081802 */ /* 0x000fe20000000f00 */
[----:B------:R-:W-:-:S06]  /*16aa0*/  @P1 IMAD.MOV.U32 R9, RZ, RZ, 0x400921fb ;  /* 0x400921fbff091424 */ /* 0x000fcc00078e00ff */
        /* <DEDUP_REMOVED lines=12> */
[----:B------:R-:W-:Y:S01]  /*16b70*/  DSETP.NEU.AND P1, PT, R2, R22, PT ;  /* 0x000000160200722a */ /* 0x000fe20003f2d000 */
[----:B------:R-:W-:-:S03]  /*16b80*/  IMAD.MOV.U32 R10, RZ, RZ, 0x4002d97c ;  /* 0x4002d97cff0a7424 */ /* 0x000fc600078e00ff */
[----:B------:R-:W-:Y:S02]  /*16b90*/  FSEL R11, R0, 3.37028055040000000000e+12, !P0 ;  /* 0x54442d18000b7808 */ /* 0x000fe40004000000 */
[----:B------:R-:W-:Y:S02]  /*16ba0*/  FSEL R13, R10, 1.8213495016098022461, !P0 ;  /* 0x3fe921fb0a0d7808 */ /* 0x000fe40004000000 */
[----:B------:R-:W-:Y:S02]  /*16bb0*/  FSEL R8, R11, R8, !P1 ;  /* 0x000000080b087208 */ /* 0x000fe40004800000 */
[----:B------:R-:W-:Y:S01]  /*16bc0*/  FSEL R9, R13, R9, !P1 ;  /* 0x000000090d097208 */ /* 0x000fe20004800000 */
[----:B------:R-:W-:Y:S06]  /*16bd0*/  BRA `(.L_x_10313) ;  /* 0x0000000000087947 */ /* 0x000fec0003800000 */
.L_x_10312:
[----:B------:R-:W-:Y:S02]  /*16be0*/  FSEL R8, RZ, 3.37028055040000000000e+12, P0 ;  /* 0x54442d18ff087808 */ /* 0x000fe40000000000 */
[----:B------:R-:W-:-:S07]  /*16bf0*/  FSEL R9, RZ, 2.1426990032196044922, P0 ;  /* 0x400921fbff097808 */ /* 0x000fce0000000000 */
.L_x_10313:
[----:B------:R-:W-:Y:S05]  /*16c00*/  BSYNC.RECONVERGENT B0 ;  /* 0x0000000000007941 */ /* 0x000fea0003800200 */
.L_x_10311:
[----:B------:R-:W-:Y:S01]  /*16c10*/  DADD R2, R2, R22 ;  /* 0x0000000002027229 */ /* 0x000fe20000000016 */
[----:B------:R-:W-:-:S07]  /*16c20*/  LOP3.LUT R33, R9, 0x80000000, R33, 0xb8, !PT ;  /* 0x8000000009217812 */ /* 0x000fce00078eb821 */
[----:B------:R-:W-:-:S06]  /*16c30*/  DSETP.NAN.AND P0, PT, R2, R2, PT ;  /* 0x000000020200722a */ /* 0x000fcc0003f08000 */
[----:B------:R-:W-:Y:S02]  /*16c40*/  FSEL R8, R2, R8, P0 ;  /* 0x0000000802087208 */ /* 0x000fe40000000000 */
[----:B------:R-:W-:Y:S01]  /*16c50*/  FSEL R9, R3, R33, P0 ;  /* 0x0000002103097208 */ /* 0x000fe20000000000 */
[----:B------:R-:W-:Y:S06]  /*16c60*/  BRA `(.L_x_10306) ;  /* 0x0000003c008c7947 */ /* 0x000fec0003800000 */
.L_x_10297:
        /* <DEDUP_REMOVED lines=23> */
[----:B------:R-:W-:Y:S02]  /*16de0*/  IMAD.MOV.U32 R24, RZ, RZ, R20 ;  /* 0x000000ffff187224 */ /* 0x000fe400078e0014 */
[----:B------:R-:W-:-:S07]  /*16df0*/  IMAD.MOV.U32 R25, RZ, RZ, R21 ;  /* 0x000000ffff197224 */ /* 0x000fce00078e0015 */
.L_x_10315:
[----:B------:R-:W-:Y:S05]  /*16e00*/  BSYNC.RECONVERGENT B3 ;  /* 0x0000000000037941 */ /* 0x000fea0003800200 */
.L_x_10314:
        /* <DEDUP_REMOVED lines=23> */
.L_x_10317:
[----:B------:R-:W-:Y:S05]  /*16f80*/  BSYNC.RECONVERGENT B3 ;  /* 0x0000000000037941 */ /* 0x000fea0003800200 */
.L_x_10316:
[----:B------:R-:W-:Y:S01]  /*16f90*/  DADD R12, -RZ, |R24| ;  /* 0x00000000ff0c7229 */ /* 0x000fe20000000518 */
[----:B------:R-:W-:Y:S01]  /*16fa0*/  MOV R8, RZ ;  /* 0x000000ff00087202 */ /* 0x000fe20000000f00 */
[----:B------:R-:W-:Y:S01]  /*16fb0*/  DADD R14, -RZ, |R20| ;  /* 0x00000000ff0e7229 */ /* 0x000fe20000000514 */
[----:B------:R-:W-:Y:S01]  /*16fc0*/  UMOV UR4, 0xffffffff ;  /* 0xffffffff00047882 */ /* 0x000fe20000000000 */
[----:B------:R-:W-:Y:S01]  /*16fd0*/  UMOV UR5, 0x7fefffff ;  /* 0x7fefffff00057882 */ /* 0x000fe20000000000 */
[----:B------:R-:W-:Y:S01]  /*16fe0*/  IMAD.MOV.U32 R18, RZ, RZ, 0x0 ;  /* 0x00000000ff127424 */ /* 0x000fe200078e00ff */
[----:B------:R-:W-:Y:S01]  /*16ff0*/  UMOV UR6, UR5 ;  /* 0x0000000500067c82 */ /* 0x000fe20008000000 */
[----:B------:R-:W-:Y:S01]  /*17000*/  MOV R19, 0x3fd80000 ;  /* 0x3fd8000000137802 */ /* 0x000fe20000000f00 */
[----:B------:R-:W-:Y:S01]  /*17010*/  MUFU.RCP64H R35, R29 ;  /* 0x0000001d00237308 */ /* 0x000fe20000001800 */
[----:B------:R-:W-:Y:S01]  /*17020*/  IMAD.MOV.U32 R34, RZ, RZ, 0x1 ;  /* 0x00000001ff227424 */ /* 0x000fe200078e00ff */
[----:B------:R-:W-:Y:S01]  /*17030*/  BSSY.RECONVERGENT B0, `(.L_x_10318) ;  /* 0x0000084000007945 */ /* 0x000fe20003800200 */
[----:B------:R-:W-:-:S02]  /*17040*/  FSETP.GEU.AND P5, PT, |R27|, 6.5827683646048100446e-37, PT ;  /* 0x036000001b00780b */ /* 0x000fc40003fae200 */
[----:B------:R-:W-:Y:S02]  /*17050*/  ISETP.GT.U32.AND P1, PT, R12, R14, PT ;  /* 0x0000000e0c00720c */ /* 0x000fe40003f24070 */
[CC--:B------:R-:W-:Y:S02]  /*17060*/  ISETP.LT.U32.AND P0, PT, R14.reuse, R12.reuse, PT ;  /* 0x0000000c0e00720c */ /* 0x0c0fe40003f01070 */
[----:B------:R-:W-:Y:S02]  /*17070*/  ISETP.GT.U32.AND.EX P1, PT, R13, R15, PT, P1 ;  /* 0x0000000f0d00720c */ /* 0x000fe40003f24110 */
[----:B------:R-:W-:Y:S02]  /*17080*/  ISETP.LT.U32.AND.EX P0, PT, R15, R13, PT, P0 ;  /* 0x0000000d0f00720c */ /* 0x000fe40003f01100 */
[----:B------:R-:W-:Y:S02]  /*17090*/  SEL R25, R13, R15, P1 ;  /* 0x0000000f0d197207 */ /* 0x000fe40000800000 */
[----:B------:R-:W-:-:S02]  /*170a0*/  SEL R37, R14, R12, P0 ;  /* 0x0000000c0e257207 */ /* 0x000fc40000000000 */
[----:B------:R-:W-:Y:S02]  /*170b0*/  SEL R30, R15, R13, P0 ;  /* 0x0000000d0f1e7207 */ /* 0x000fe40000000000 */
[----:B------:R-:W-:Y:S01]  /*170c0*/  LOP3.LUT R0, R25, 0xffc00000, RZ, 0xc0, !PT ;  /* 0xffc0000019007812 */ /* 0x000fe200078ec0ff */
[----:B------:R-:W-:Y:S01]  /*170d0*/  IMAD.MOV.U32 R20, RZ, RZ, R37 ;  /* 0x000000ffff147224 */ /* 0x000fe200078e0025 */
[----:B------:R-:W-:Y:S01]  /*170e0*/  SEL R24, R12, R14, P1 ;  /* 0x0000000e0c187207 */ /* 0x000fe20000800000 */
[----:B------:R-:W-:Y:S01]  /*170f0*/  IMAD.MOV.U32 R21, RZ, RZ, R30 ;  /* 0x000000ffff157224 */ /* 0x000fe200078e001e */
[----:B------:R-:W-:Y:S01]  /*17100*/  LOP3.LUT R9, R0, 0x7fd00000, RZ, 0x3c, !PT ;  /* 0x7fd0000000097812 */ /* 0x000fe200078e3cff */
[----:B------:R-:W-:Y:S01]  /*17110*/  IMAD.U32 R12, RZ, RZ, UR6 ;  /* 0x00000006ff0c7e24 */ /* 0x000fe2000f8e00ff */
[----:B------:R-:W-:-:S04]  /*17120*/  ISETP.GE.U32.AND P2, PT, R30, 0x7ff00000, PT ;  /* 0x7ff000001e00780c */ /* 0x000fc80003f46070 */
        /* <DEDUP_REMOVED lines=22> */
[----:B------:R-:W-:Y:S01]  /*17290*/  LOP3.LUT R11, R0, 0x100000, RZ, 0xfc, !PT ;  /* 0x00100000000b7812 */ /* 0x000fe200078efcff */
[----:B------:R-:W-:-:S06]  /*172a0*/  IMAD.MOV.U32 R10, RZ, RZ, RZ ;  /* 0x000000ffff0a7224 */ /* 0x000fcc00078e00ff */
[----:B------:R-:W-:Y:S02]  /*172b0*/  DMUL R14, R14, R10 ;  /* 0x0000000a0e0e7228 */ /* 0x000fe40000000000 */
[----:B------:R-:W-:-:S08]  /*172c0*/  DFMA R10, -R28, R34, 1 ;  /* 0x3ff000001c0a742b */ /* 0x000fd00000000122 */
[----:B------:R-:W-:Y:S01]  /*172d0*/  @!P2 FSEL R30, R25, R15, !P1 ;  /* 0x0000000f191ea208 */ /* 0x000fe20004800000 */
[----:B------:R-:W-:Y:S01]  /*172e0*/  DFMA R10, R34, R10, R34 ;  /* 0x0000000a220a722b */ /* 0x000fe20000000022 */
[----:B------:R-:W-:Y:S01]  /*172f0*/  @!P2 FSEL R37, R24, R14, !P1 ;  /* 0x0000000e1825a208 */ /* 0x000fe20004800000 */
[----:B------:R-:W-:Y:S01]  /*17300*/  DSETP.GEU.AND P1, PT, R2, R22, PT ;  /* 0x000000160200722a */ /* 0x000fe20003f2e000 */
[----:B------:R-:W-:Y:S01]  /*17310*/  ISETP.GT.AND P0, PT, R30, 0xfffff, PT ;  /* 0x000fffff1e00780c */ /* 0x000fe20003f04270 */
[----:B------:R-:W-:Y:S02]  /*17320*/  IMAD.MOV.U32 R9, RZ, RZ, R30 ;  /* 0x000000ffff097224 */ /* 0x000fe400078e001e */
[----:B------:R-:W-:Y:S02]  /*17330*/  IMAD.MOV.U32 R8, RZ, RZ, R37 ;  /* 0x000000ffff087224 */ /* 0x000fe400078e0025 */
[----:B------:R-:W-:Y:S01]  /*17340*/  DMUL R20, R26, R10 ;  /* 0x0000000a1a147228 */ /* 0x000fe20000000000 */
[----:B------:R-:W-:-:S07]  /*17350*/  IMAD.MOV.U32 R35, RZ, RZ, -0x3ff ;  /* 0xfffffc01ff237424 */ /* 0x000fce00078e00ff */
[----:B------:R-:W-:Y:S01]  /*17360*/  @!P0 DMUL R8, R8, 1.80143985094819840000e+16 ;  /* 0x4350000008088828 */ /* 0x000fe20000000000 */
[----:B------:R-:W-:Y:S01]  /*17370*/  @!P0 IMAD.MOV.U32 R35, RZ, RZ, -0x435 ;  /* 0xfffffbcbff238424 */ /* 0x000fe200078e00ff */
[----:B------:R-:W-:-:S08]  /*17380*/  DFMA R12, -R28, R20, R26 ;  /* 0x000000141c0c722b */ /* 0x000fd0000000011a */
[----:B------:R-:W-:Y:S01]  /*17390*/  @!P0 IMAD.MOV.U32 R30, RZ, RZ, R9 ;  /* 0x000000ffff1e8224 */ /* 0x000fe200078e0009 */
[----:B------:R-:W-:Y:S01]  /*173a0*/  DFMA R20, R10, R12, R20 ;  /* 0x0000000c0a14722b */ /* 0x000fe20000000014 */
[----:B------:R-:W-:-:S03]  /*173b0*/  @!P0 IMAD.MOV.U32 R37, RZ, RZ, R8 ;  /* 0x000000ffff258224 */ /* 0x000fc600078e0008 */
[----:B------:R-:W-:-:S04]  /*173c0*/  IADD3 R0, PT, PT, R30, -0x1, RZ ;  /* 0xffffffff1e007810 */ /* 0x000fc80007ffe0ff */
[----:B------:R-:W-:Y:S02]  /*173d0*/  ISETP.GE.U32.AND P2, PT, R0, 0x7fefffff, PT ;  /* 0x7fefffff0000780c */ /* 0x000fe40003f46070 */
[----:B------:R-:W-:-:S05]  /*173e0*/  FFMA R0, RZ, R29, R21 ;  /* 0x0000001dff007223 */ /* 0x000fca0000000015 */
[----:B------:R-:W-:-:S06]  /*173f0*/  FSETP.GT.AND P4, PT, |R0|, 1.469367938527859385e-39, PT ;  /* 0x001000000000780b */ /* 0x000fcc0003f84200 */
        /* <DEDUP_REMOVED lines=8> */
[----:B------:R-:W-:Y:S01]  /*17480*/  IMAD.MOV.U32 R12, RZ, RZ, RZ ;  /* 0x000000ffff0c7224 */ /* 0x000fe200078e00ff */
[----:B------:R-:W-:Y:S01]  /*17490*/  MOV R8, R37 ;  /* 0x0000002500087202 */ /* 0x000fe20000000f00 */
[----:B------:R-:W-:Y:S01]  /*174a0*/  IMAD.MOV.U32 R24, RZ, RZ, -0x748574fc ;  /* 0x8b7a8b04ff187424 */ /* 0x000fe200078e00ff */
[----:B------:R-:W-:Y:S01]  /*174b0*/  LOP3.LUT R9, R0, 0x3ff00000, RZ, 0xfc, !PT ;  /* 0x3ff0000000097812 */ /* 0x000fe200078efcff */
[----:B------:R-:W-:Y:S01]  /*174c0*/  IMAD.MOV.U32 R25, RZ, RZ, 0x3ed0ee25 ;  /* 0x3ed0ee25ff197424 */ /* 0x000fe200078e00ff */
[----:B------:R-:W-:Y:S01]  /*174d0*/  UMOV UR4, 0x3ae80f1e ;  /* 0x3ae80f1e00047882 */ /* 0x000fe20000000000 */
[----:B------:R-:W-:Y:S01]  /*174e0*/  UMOV UR5, 0x3eb1380b ;  /* 0x3eb1380b00057882 */ /* 0x000fe20000000000 */
        /* <DEDUP_REMOVED lines=56> */
.L_x_10319:
[----:B------:R-:W-:Y:S05]  /*17870*/  BSYNC.RECONVERGENT B0 ;  /* 0x0000000000007941 */ /* 0x000fea0003800200 */
.L_x_10318:
        /* <DEDUP_REMOVED lines=8> */
.L_x_10321:
[----:B------:R-:W-:Y:S05]  /*17900*/  BSYNC.RECONVERGENT B3 ;  /* 0x0000000000037941 */ /* 0x000fea0003800200 */
.L_x_10320:
        /* <DEDUP_REMOVED lines=84> */
.L_x_10323:
[----:B------:R-:W-:Y:S02]  /*17e50*/  FSEL R8, RZ, 3.37028055040000000000e+12, P0 ;  /* 0x54442d18ff087808 */ /* 0x000fe40000000000 */
[----:B------:R-:W-:-:S07]  /*17e60*/  FSEL R9, RZ, 2.1426990032196044922, P0 ;  /* 0x400921fbff097808 */ /* 0x000fce0000000000 */
.L_x_10324:
[----:B------:R-:W-:Y:S05]  /*17e70*/  BSYNC.RECONVERGENT B0 ;  /* 0x0000000000007941 */ /* 0x000fea0003800200 */
.L_x_10322:
[----:B------:R-:W-:Y:S01]  /*17e80*/  DADD R2, R2, R22 ;  /* 0x0000000002027229 */ /* 0x000fe20000000016 */
[----:B------:R-:W-:Y:S01]  /*17e90*/  LOP3.LUT R33, R9, 0x80000000, R33, 0xb8, !PT ;  /* 0x8000000009217812 */ /* 0x000fe200078eb821 */
[----:B------:R-:W-:-:S06]  /*17ea0*/  DADD R24, R24, 1 ;  /* 0x3ff0000018187429 */ /* 0x000fcc0000000000 */
[----:B------:R-:W-:-:S06]  /*17eb0*/  DSETP.NAN.AND P0, PT, R2, R2, PT ;  /* 0x000000020200722a */ /* 0x000fcc0003f08000 */
[----:B------:R-:W-:Y:S02]  /*17ec0*/  FSEL R8, R2, R8, P0 ;  /* 0x0000000802087208 */ /* 0x000fe40000000000 */
[----:B------:R-:W-:Y:S01]  /*17ed0*/  FSEL R9, R3, R33, P0 ;  /* 0x0000002103097208 */ /* 0x000fe20000000000 */
[----:B------:R-:W-:Y:S06]  /*17ee0*/  BRA `(.L_x_10306) ;  /* 0x0000002800ec7947 */ /* 0x000fec0003800000 */
.L_x_10296:
        /* <DEDUP_REMOVED lines=109> */
.L_x_10328:
[----:B------:R-:W-:Y:S05]  /*185c0*/  BSYNC.RECONVERGENT B0 ;  /* 0x0000000000007941 */ /* 0x000fea0003800200 */
.L_x_10327:
[----:B------:R-:W-:Y:S01]  /*185d0*/  BSSY.RECONVERGENT B3, `(.L_x_10329) ;  /* 0x0000009000037945 */ /* 0x000fe20003800200 */
[----:B------:R-:W-:-:S03]  /*185e0*/  DMUL R24, R24, 0.5 ;  /* 0x3fe0000018187828 */ /* 0x000fc60000000000 */
[----:B------:R-:W-:Y:S08]  /*185f0*/  @P4 BRA P5, `(.L_x_10330) ;  /* 0x0000000000184947 */ /* 0x000ff00002800000 */
[----:B------:R-:W-:Y:S01]  /*18600*/  IMAD.MOV.U32 R12, RZ, RZ, R26 ;  /* 0x000000ffff0c7224 */ /* 0x000fe200078e001a */
[----:B------:R-:W-:Y:S01]  /*18610*/  MOV R0, 0x18660 ;  /* 0x0001866000007802 */ /* 0x000fe20000000f00 */
[----:B------:R-:W-:Y:S02]  /*18620*/  IMAD.MOV.U32 R13, RZ, RZ, R27 ;  /* 0x000000ffff0d7224 */ /* 0x000fe400078e001b */
[----:B------:R-:W-:Y:S02]  /*18630*/  IMAD.MOV.U32 R8, RZ, RZ, R28 ;  /* 0x000000ffff087224 */ /* 0x000fe400078e001c */
[----:B------:R-:W-:-:S07]  /*18640*/  IMAD.MOV.U32 R9, RZ, RZ, R29 ;  /* 0x000000ffff097224 */ /* 0x000fce00078e001d */
[----:B------:R-:W-:Y:S05]  /*18650*/  CALL.REL.NOINC `($__internal_14_$__cuda_sm20_div_rn_f64_full) ;  /* 0x000001f000747944 */ /* 0x000fea0003c00000 */
.L_x_10330:
[----:B------:R-:W-:Y:S05]  /*18660*/  BSYNC.RECONVERGENT B3 ;  /* 0x0000000000037941 */ /* 0x000fea0003800200 */
.L_x_10329:
[----:B------:R-:W-:Y:S01]  /*18670*/  DMUL R8, R20, R20 ;  /* 0x0000001414087228 */ /* 0x000fe20000000000 */
[----:B------:R-:W-:Y:S01]  /*18680*/  MOV R10, 0xdbb65b49 ;  /* 0xdbb65b49000a7802 */ /* 0x000fe20000000f00 */
[----:B------:R-:W-:Y:S01]  /*18690*/  IMAD.MOV.U32 R11, RZ, RZ, 0x3f2d3b63 ;  /* 0x3f2d3b63ff0b7424 */ /* 0x000fe200078e00ff */
[----:B------:R-:W-:Y:S01]  /*186a0*/  UMOV UR4, 0x2a25ff7e ;  /* 0x2a25ff7e00047882 */ /* 0x000fe20000000000 */
        /* <DEDUP_REMOVED lines=72> */
.L_x_10326:
[----:B------:R-:W-:Y:S01]  /*18b30*/  ISETP.GT.U32.AND P0, PT, R2, R22, PT ;  /* 0x000000160200720c */ /* 0x000fe20003f04070 */
[----:B------:R-:W-:Y:S01]  /*18b40*/  IMAD.MOV.U32 R8, RZ, RZ, RZ ;  /* 0x000000ffff087224 */ /* 0x000fe200078e00ff */
[----:B------:R-:W-:Y:S01]  /*18b50*/  UMOV UR4, 0xffffffff ;  /* 0xffffffff00047882 */ /* 0x000fe20000000000 */
[----:B------:R-:W-:Y:S01]  /*18b60*/  UMOV UR5, 0x7fefffff ;  /* 0x7fefffff00057882 */ /* 0x000fe20000000000 */
[CC--:B------:R-:W-:Y:S01]  /*18b70*/  ISETP.GT.U32.AND.EX P2, PT, R3.reuse, R23.reuse, PT, P0 ;  /* 0x000000170300720c */ /* 0x0c0fe20003f44100 */
[----:B------:R-:W-:Y:S01]  /*18b80*/  UMOV UR6, UR5 ;  /* 0x0000000500067c82 */ /* 0x000fe20008000000 */
[CC--:B------:R-:W-:Y:S01]  /*18b90*/  ISETP.LT.U32.AND P0, PT, R22.reuse, R2.reuse, PT ;  /* 0x000000021600720c */ /* 0x0c0fe20003f01070 */
[----:B------:R-:W-:Y:S01]  /*18ba0*/  IMAD.U32 R18, RZ, RZ, UR6 ;  /* 0x00000006ff127e24 */ /* 0x000fe2000f8e00ff */
[----:B------:R-:W-:Y:S01]  /*18bb0*/  SEL R15, R3, R23, P2 ;  /* 0x00000017030f7207 */ /* 0x000fe20001000000 */
[----:B------:R-:W-:Y:S01]  /*18bc0*/  IMAD.MOV.U32 R24, RZ, RZ, 0x0 ;  /* 0x00000000ff187424 */ /* 0x000fe200078e00ff */
[-C--:B------:R-:W-:Y:S01]  /*18bd0*/  ISETP.LT.U32.AND.EX P0, PT, R23, R3.reuse, PT, P0 ;  /* 0x000000031700720c */ /* 0x080fe20003f01100 */
[----:B------:R-:W-:Y:S01]  /*18be0*/  IMAD.MOV.U32 R25, RZ, RZ, 0x3fd80000 ;  /* 0x3fd80000ff197424 */ /* 0x000fe200078e00ff */
[----:B------:R-:W-:Y:S01]  /*18bf0*/  LOP3.LUT R30, R15, 0xffc00000, RZ, 0xc0, !PT ;  /* 0xffc000000f1e7812 */ /* 0x000fe200078ec0ff */
[----:B------:R-:W-:Y:S01]  /*18c00*/  MUFU.RCP64H R31, R29 ;  /* 0x0000001d001f7308 */ /* 0x000fe20000001800 */
[----:B------:R-:W-:Y:S01]  /*18c10*/  SEL R33, R22, R2, P0 ;  /* 0x0000000216217207 */ /* 0x000fe20000000000 */
[----:B------:R-:W-:Y:S01]  /*18c20*/  BSSY.RECONVERGENT B0, `(.L_x_10331) ;  /* 0x000007c000007945 */ /* 0x000fe20003800200 */
[----:B------:R-:W-:-:S02]  /*18c30*/  SEL R0, R23, R3, P0 ;  /* 0x0000000317007207 */ /* 0x000fc40000000000 */
[----:B------:R-:W-:Y:S01]  /*18c40*/  LOP3.LUT R9, R30, 0x7fd00000, RZ, 0x3c, !PT ;  /* 0x7fd000001e097812 */ /* 0x000fe200078e3cff */
[----:B------:R-:W-:Y:S01]  /*18c50*/  IMAD.MOV.U32 R10, RZ, RZ, R33 ;  /* 0x000000ffff0a7224 */ /* 0x000fe200078e0021 */
[----:B------:R-:W-:Y:S01]  /*18c60*/  SEL R14, R2, R22, P2 ;  /* 0x00000016020e7207 */ /* 0x000fe20001000000 */
[----:B------:R-:W-:Y:S01]  /*18c70*/  IMAD.MOV.U32 R11, RZ, RZ, R0 ;  /* 0x000000ffff0b7224 */ /* 0x000fe200078e0000 */
[----:B------:R-:W-:Y:S02]  /*18c80*/  ISETP.GE.U32.AND P3, PT, R0, 0x7ff00000, PT ;  /* 0x7ff000000000780c */ /* 0x000fe40003f66070 */
[----:B------:R-:W-:-:S03]  /*18c90*/  FSETP.GEU.AND P5, PT, |R27|, 6.5827683646048100446e-37, PT ;  /* 0x036000001b00780b */ /* 0x000fc60003fae200 */
        /* <DEDUP_REMOVED lines=20> */
[----:B------:R-:W-:Y:S01]  /*18de0*/  IMAD.MOV.U32 R30, RZ, RZ, 0x1 ;  /* 0x00000001ff1e7424 */ /* 0x000fe200078e00ff */
[----:B------:R-:W-:-:S05]  /*18df0*/  MOV R12, RZ ;  /* 0x000000ff000c7202 */ /* 0x000fca0000000f00 */
[----:B------:R-:W-:Y:S02]  /*18e00*/  DFMA R8, -R28, R30, 1 ;  /* 0x3ff000001c08742b */ /* 0x000fe4000000011e */
[----:B------:R-:W-:-:S06]  /*18e10*/  DMUL R20, R20, R12 ;  /* 0x0000000c14147228 */ /* 0x000fcc0000000000 */
[----:B------:R-:W-:-:S04]  /*18e20*/  DFMA R8, R8, R8, R8 ;  /* 0x000000080808722b */ /* 0x000fc80000000008 */
[----:B------:R-:W-:Y:S02]  /*18e30*/  @!P3 FSEL R0, R15, R21, !P2 ;  /* 0x000000150f00b208 */ /* 0x000fe40005000000 */
[----:B------:R-:W-:Y:S02]  /*18e40*/  @!P3 FSEL R33, R14, R20, !P2 ;  /* 0x000000140e21b208 */ /* 0x000fe40005000000 */
[----:B------:R-:W-:Y:S01]  /*18e50*/  ISETP.GT.AND P0, PT, R0, 0xfffff, PT ;  /* 0x000fffff0000780c */ /* 0x000fe20003f04270 */
[----:B------:R-:W-:Y:S02]  /*18e60*/  DFMA R30, R30, R8, R30 ;  /* 0x000000081e1e722b */ /* 0x000fe4000000001e */
[----:B------:R-:W-:Y:S02]  /*18e70*/  IMAD.MOV.U32 R8, RZ, RZ, R33 ;  /* 0x000000ffff087224 */ /* 0x000fe400078e0021 */
[----:B------:R-:W-:-:S04]  /*18e80*/  IMAD.MOV.U32 R9, RZ, RZ, R0 ;  /* 0x000000ffff097224 */ /* 0x000fc800078e0000 */
[----:B------:R-:W-:-:S04]  /*18e90*/  DFMA R10, -R28, R30, 1 ;  /* 0x3ff000001c0a742b */ /* 0x000fc8000000011e */
[----:B------:R-:W-:-:S04]  /*18ea0*/  @!P0 DMUL R8, R8, 1.80143985094819840000e+16 ;  /* 0x4350000008088828 */ /* 0x000fc80000000000 */
[----:B------:R-:W-:Y:S01]  /*18eb0*/  DFMA R10, R30, R10, R30 ;  /* 0x0000000a1e0a722b */ /* 0x000fe2000000001e */
[----:B------:R-:W-:Y:S02]  /*18ec0*/  IMAD.MOV.U32 R31, RZ, RZ, -0x3ff ;  /* 0xfffffc01ff1f7424 */ /* 0x000fe400078e00ff */
[----:B------:R-:W-:-:S03]  /*18ed0*/  @!P0 IMAD.MOV.U32 R31, RZ, RZ, -0x435 ;  /* 0xfffffbcbff1f8424 */ /* 0x000fc600078e00ff */
[----:B------:R-:W-:Y:S02]  /*18ee0*/  @!P0 IMAD.MOV.U32 R0, RZ, RZ, R9 ;  /* 0x000000ffff008224 */ /* 0x000fe400078e0009 */
[----:B------:R-:W-:Y:S01]  /*18ef0*/  DMUL R20, R26, R10 ;  /* 0x0000000a1a147228 */ /* 0x000fe20000000000 */
[----:B------:R-:W-:Y:S02]  /*18f00*/  @!P0 IMAD.MOV.U32 R33, RZ, RZ, R8 ;  /* 0x000000ffff218224 */ /* 0x000fe400078e0008 */
[----:B------:R-:W-:-:S05]  /*18f10*/  VIADD R12, R0, 0xffffffff ;  /* 0xffffffff000c7836 */ /* 0x000fca0000000000 */
[----:B------:R-:W-:Y:S01]  /*18f20*/  ISETP.GE.U32.AND P2, PT, R12, 0x7fefffff, PT ;  /* 0x7fefffff0c00780c */ /* 0x000fe20003f46070 */
[----:B------:R-:W-:-:S08]  /*18f30*/  DFMA R12, -R28, R20, R26 ;  /* 0x000000141c0c722b */ /* 0x000fd0000000011a */
[----:B------:R-:W-:-:S04]  /*18f40*/  DFMA R20, R10, R12, R20 ;  /* 0x0000000c0a14722b */ /* 0x000fc80000000014 */
[----:B------:R-:W-:Y:S01]  /*18f50*/  @P2 IMAD.MOV.U32 R10, RZ, RZ, 0x0 ;  /* 0x00000000ff0a2424 */ /* 0x000fe200078e00ff */
[----:B------:R-:W-:Y:S02]  /*18f60*/  @P2 MOV R11, 0x7ff00000 ;  /* 0x7ff00000000b2802 */ /* 0x000fe40000000f00 */
[----:B------:R-:W-:-:S03]  /*18f70*/  @P2 LOP3.LUT P3, RZ, R9, 0x7fffffff, RZ, 0xc0, !PT ;  /* 0x7fffffff09ff2812 */ /* 0x000fc6000786c0ff */
[----:B------:R-:W-:Y:S01]  /*18f80*/  FFMA R12, RZ, R29, R21 ;  /* 0x0000001dff0c7223 */ /* 0x000fe20000000015 */
[----:B------:R-:W-:-:S04]  /*18f90*/  @P2 DFMA R10, R8, R10, +INF ;  /* 0x7ff00000080a242b */ /* 0x000fc8000000000a */
[----:B------:R-:W-:-:S06]  /*18fa0*/  FSETP.GT.AND P4, PT, |R12|, 1.469367938527859385e-39, PT ;  /* 0x001000000c00780b */ /* 0x000fcc0003f84200 */
[----:B------:R-:W-:Y:S02]  /*18fb0*/  @P2 FSEL R24, R10, RZ, P3 ;  /* 0x000000ff0a182208 */ /* 0x000fe40001800000 */
[----:B------:R-:W-:Y:S01]  /*18fc0*/  @P2 FSEL R25, R11, -QNAN , P3 ;  /* 0xfff000000b192808 */ /* 0x000fe20001800000 */
[----:B------:R-:W-:Y:S06]  /*18fd0*/  @P2 BRA `(.L_x_10332) ;  /* 0x0000000400002947 */ /* 0x000fec0003800000 */
        /* <DEDUP_REMOVED lines=64> */
.L_x_10332:
[----:B------:R-:W-:Y:S05]  /*193e0*/  BSYNC.RECONVERGENT B0 ;  /* 0x0000000000007941 */ /* 0x000fea0003800200 */
.L_x_10331:
        /* <DEDUP_REMOVED lines=8> */
.L_x_10334:
[----:B------:R-:W-:Y:S05]  /*19470*/  BSYNC.RECONVERGENT B3 ;  /* 0x0000000000037941 */ /* 0x000fea0003800200 */
.L_x_10333:
        /* <DEDUP_REMOVED lines=76> */
.L_x_10325:
[----:B------:R-:W0:Y:S01]  /*19940*/  MUFU.RCP64H R9, 2.718280792236328125 ;  /* 0x4005bf0a00097908 */ /* 0x000e220000001800 */
[----:B------:R-:W-:Y:S01]  /*19950*/  MOV R10, 0x8b145769 ;  /* 0x8b145769000a7802 */ /* 0x000fe20000000f00 */
[----:B------:R-:W-:Y:S01]  /*19960*/  IMAD.MOV.U32 R11, RZ, RZ, 0x4005bf0a ;  /* 0x4005bf0aff0b7424 */ /* 0x000fe200078e00ff */
[----:B------:R-:W-:Y:S01]  /*19970*/  FSETP.GEU.AND P1, PT, |R7|, 6.5827683646048100446e-37, PT ;  /* 0x036000000700780b */ /* 0x000fe20003f2e200 */
[----:B------:R-:W-:Y:S01]  /*19980*/  IMAD.MOV.U32 R8, RZ, RZ, 0x1 ;  /* 0x00000001ff087424 */ /* 0x000fe200078e00ff */
[----:B------:R-:W-:Y:S05]  /*19990*/  BSSY.RECONVERGENT B3, `(.L_x_10335) ;  /* 0x0000014000037945 */ /* 0x000fea0003800200 */
        /* <DEDUP_REMOVED lines=19> */
.L_x_10336:
[----:B------:R-:W-:Y:S05]  /*19ad0*/  BSYNC.RECONVERGENT B3 ;  /* 0x0000000000037941 */ /* 0x000fea0003800200 */
.L_x_10335:
        /* <DEDUP_REMOVED lines=17> */
[----:B------:R-:W-:Y:S01]  /*19bf0*/  MOV R12, R4 ;  /* 0x00000004000c7202 */ /* 0x000fe20000000f00 */
[----:B------:R-:W-:Y:S01]  /*19c00*/  IMAD.MOV.U32 R13, RZ, RZ, R5 ;  /* 0x000000ffff0d7224 */ /* 0x000fe200078e0005 */
[----:B------:R-:W-:Y:S01]  /*19c10*/  MOV R0, 0x19c50 ;  /* 0x00019c5000007802 */ /* 0x000fe20000000f00 */
[----:B------:R-:W-:Y:S02]  /*19c20*/  IMAD.MOV.U32 R8, RZ, RZ, -0x74eba897 ;  /* 0x8b145769ff087424 */ /* 0x000fe400078e00ff */
[----:B------:R-:W-:-:S07]  /*19c30*/  IMAD.MOV.U32 R9, RZ, RZ, 0x4005bf0a ;  /* 0x4005bf0aff097424 */ /* 0x000fce00078e00ff */
[----:B------:R-:W-:Y:S05]  /*19c40*/  CALL.REL.NOINC `($__internal_14_$__cuda_sm20_div_rn_f64_full) ;  /* 0x000001d800f87944 */ /* 0x000fea0003c00000 */
.L_x_10338:
[----:B------:R-:W-:Y:S05]  /*19c50*/  BSYNC.RECONVERGENT B3 ;  /* 0x0000000000037941 */ /* 0x000fea0003800200 */
.L_x_10337:
        /* <DEDUP_REMOVED lines=142> */
.L_x_10340:
[----:B------:R-:W-:Y:S05]  /*1a540*/  BSYNC.RECONVERGENT B0 ;  /* 0x0000000000007941 */ /* 0x000fea0003800200 */
.L_x_10339:
[----:B------:R-:W-:Y:S01]  /*1a550*/  BSSY.RECONVERGENT B3, `(.L_x_10341) ;  /* 0x0000009000037945 */ /* 0x000fe20003800200 */
[----:B------:R-:W-:-:S03]  /*1a560*/  DADD R24, R24, 1 ;  /* 0x3ff0000018187429 */ /* 0x000fc60000000000 */
[----:B------:R-:W-:Y:S08]  /*1a570*/  @P4 BRA P5, `(.L_x_10342) ;  /* 0x0000000000184947 */ /* 0x000ff00002800000 */
[----:B------:R-:W-:Y:S01]  /*1a580*/  IMAD.MOV.U32 R12, RZ, RZ, R26 ;  /* 0x000000ffff0c7224 */ /* 0x000fe200078e001a */
[----:B------:R-:W-:Y:S01]  /*1a590*/  MOV R0, 0x1a5e0 ;  /* 0x0001a5e000007802 */ /* 0x000fe20000000f00 */
[----:B------:R-:W-:Y:S02]  /*1a5a0*/  IMAD.MOV.U32 R13, RZ, RZ, R27 ;  /* 0x000000ffff0d7224 */ /* 0x000fe400078e001b */
[----:B------:R-:W-:Y:S02]  /*1a5b0*/  IMAD.MOV.U32 R8, RZ, RZ, R28 ;  /* 0x000000ffff087224 */ /* 0x000fe400078e001c */
[----:B------:R-:W-:-:S07]  /*1a5c0*/  IMAD.MOV.U32 R9, RZ, RZ, R29 ;  /* 0x000000ffff097224 */ /* 0x000fce00078e001d */
[----:B------:R-:W-:Y:S05]  /*1a5d0*/  CALL.REL.NOINC `($__internal_14_$__cuda_sm20_div_rn_f64_full) ;  /* 0x000001d000947944 */ /* 0x000fea0003c00000 */
.L_x_10342:
[----:B------:R-:W-:Y:S05]  /*1a5e0*/  BSYNC.RECONVERGENT B3 ;  /* 0x0000000000037941 */ /* 0x000fea0003800200 */
.L_x_10341:
        /* <DEDUP_REMOVED lines=74> */
[----:B------:R-:W-:-:S07]  /*1aa90*/  FSEL R9, R3, R9, P1 ;  /* 0x0000000903097208 */ /* 0x000fce0000800000 */
.L_x_10306:
[----:B------:R-:W-:Y:S05]  /*1aaa0*/  BSYNC.RECONVERGENT B2 ;  /* 0x0000000000027941 */ /* 0x000fea0003800200 */
.L_x_10295:
[----:B------:R-:W-:Y:S01]  /*1aab0*/  UMOV UR4, 0xfefa39ef ;  /* 0xfefa39ef00047882 */ /* 0x000fe20000000000 */
[----:B------:R-:W-:Y:S01]  /*1aac0*/  UMOV UR5, 0x3fe62e42 ;  /* 0x3fe62e4200057882 */ /* 0x000fe20000000000 */
[----:B------:R-:W-:Y:S01]  /*1aad0*/  LOP3.LUT R5, R9, 0x80000000, R5, 0xb8, !PT ;  /* 0x8000000009057812 */ /* 0x000fe200078eb805 */
[----:B------:R-:W-:Y:S01]  /*1aae0*/  DADD R24, R24, UR4 ;  /* 0x0000000418187e29 */ /* 0x000fe20008000000 */
[----:B------:R-:W-:-:S09]  /*1aaf0*/  IMAD.MOV.U32 R4, RZ, RZ, R8 ;  /* 0x000000ffff047224 */ /* 0x000fd200078e0008 */
[----:B------:R-:W-:Y:S01]  /*1ab00*/  LOP3.LUT R7, R25, 0x80000000, R7, 0xb8, !PT ;  /* 0x8000000019077812 */ /* 0x000fe200078eb807 */
[----:B------:R-:W-:-:S07]  /*1ab10*/  IMAD.MOV.U32 R6, RZ, RZ, R24 ;  /* 0x000000ffff067224 */ /* 0x000fce00078e0018 */
.L_x_10221:
[----:B------:R-:W-:Y:S05]  /*1ab20*/  BSYNC.RECONVERGENT B1 ;  /* 0x0000000000017941 */ /* 0x000fea0003800200 */
.L_x_10219:
        /* <DEDUP_REMOVED lines=17> */
.L_x_10346:
[----:B------:R-:W0:Y:S02]  /*1ac40*/  F2I.S64.F64.TRUNC R4, R4 ;  /* 0x0000000400047311 */ /* 0x000e24000030d900 */
[----:B0-----:R-:W-:-:S05]  /*1ac50*/  IMAD.MOV.U32 R7, RZ, RZ, R4 ;  /* 0x000000ffff077224 */ /* 0x001fca00078e0004 */
[----:B------:R0:W-:Y:S01]  /*1ac60*/  STG.E.U8 desc[UR36][R2.64], R7 ;  /* 0x0000000702007986 */ /* 0x0001e2000c101124 */
[----:B------:R-:W-:Y:S05]  /*1ac70*/  BRA `(.L_x_10348) ;  /* 0x0000000c00f07947 */ /* 0x000fea0003800000 */
.L_x_10345:
        /* <DEDUP_REMOVED lines=9> */
.L_x_10350:
[----:B------:R-:W0:Y:S02]  /*1ad10*/  F2I.F64.TRUNC R5, R4 ;  /* 0x0000000400057311 */ /* 0x000e24000030d100 */
[----:B0-----:R0:W-:Y:S01]  /*1ad20*/  STG.E desc[UR36][R2.64], R5 ;  /* 0x0000000502007986 */ /* 0x0011e2000c101924 */
[----:B------:R-:W-:Y:S05]  /*1ad30*/  BRA `(.L_x_10348) ;  /* 0x0000000c00c07947 */ /* 0x000fea0003800000 */
.L_x_10349:
[----:B------:R-:W0:Y:S02]  /*1ad40*/  F2I.F64.TRUNC R5, R4 ;  /* 0x0000000400057311 */ /* 0x000e24000030d100 */
[----:B0-----:R0:W-:Y:S01]  /*1ad50*/  STG.E.U16 desc[UR36][R2.64], R5 ;  /* 0x0000000502007986 */ /* 0x0011e2000c101524 */
[----:B------:R-:W-:Y:S05]  /*1ad60*/  BRA `(.L_x_10348) ;  /* 0x0000000c00b47947 */ /* 0x000fea0003800000 */
.L_x_10344:
        /* <DEDUP_REMOVED lines=13> */
.L_x_10352:
        /* <DEDUP_REMOVED lines=8> */
.L_x_10351:
        /* <DEDUP_REMOVED lines=16> */
.L_x_10354:
        /* <DEDUP_REMOVED lines=11> */
.L_x_10353:
[----:B------:R0:W-:Y:S01]  /*1b070*/  STG.E.64 desc[UR36][R2.64], R4 ;  /* 0x0000000402007986 */ /* 0x0001e2000c101b24 */
[----:B------:R-:W-:Y:S05]  /*1b080*/  BRA `(.L_x_10348) ;  /* 0x0000000800ec7947 */ /* 0x000fea0003800000 */
.L_x_10343:
        /* <DEDUP_REMOVED lines=13> */
.L_x_10358:
        /* <DEDUP_REMOVED lines=22> */
.L_x_10361:
[----:B------:R-:W-:-:S04]  /*1b2c0*/  SHF.R.U32.HI R5, RZ, 0x18, R7 ;  /* 0x00000018ff057819 */ /* 0x000fc80000011607 */
[----:B------:R-:W-:-:S07]  /*1b2d0*/  LOP3.LUT R0, R0, 0x80, R5, 0xf8, !PT ;  /* 0x0000008000007812 */ /* 0x000fce00078ef805 */
.L_x_10360:
[----:B------:R-:W-:Y:S05]  /*1b2e0*/  BSYNC.RECONVERGENT B0 ;  /* 0x0000000000007941 */ /* 0x000fea0003800200 */
.L_x_10359:
[----:B------:R0:W-:Y:S01]  /*1b2f0*/  STG.E.U8 desc[UR36][R2.64], R0 ;  /* 0x0000000002007986 */ /* 0x0001e2000c101124 */
[----:B------:R-:W-:Y:S05]  /*1b300*/  BRA `(.L_x_10348) ;  /* 0x00000008004c7947 */ /* 0x000fea0003800000 */
.L_x_10357:
        /* <DEDUP_REMOVED lines=22> */
.L_x_10364:
[----:B------:R-:W-:-:S04]  /*1b470*/  SHF.R.U32.HI R5, RZ, 0x18, R7 ;  /* 0x00000018ff057819 */ /* 0x000fc80000011607 */
[----:B------:R-:W-:-:S07]  /*1b480*/  LOP3.LUT R0, R0, 0x80, R5, 0xf8, !PT ;  /* 0x0000008000007812 */ /* 0x000fce00078ef805 */
.L_x_10363:
[----:B------:R-:W-:Y:S05]  /*1b490*/  BSYNC.RECONVERGENT B0 ;  /* 0x0000000000007941 */ /* 0x000fea0003800200 */
.L_x_10362:
[----:B------:R0:W-:Y:S01]  /*1b4a0*/  STG.E.U8 desc[UR36][R2.64], R0 ;  /* 0x0000000002007986 */ /* 0x0001e2000c101124 */
[----:B------:R-:W-:Y:S05]  /*1b4b0*/  BRA `(.L_x_10348) ;  /* 0x0000000400e07947 */ /* 0x000fea0003800000 */
.L_x_10356:
        /* <DEDUP_REMOVED lines=26> */
.L_x_10366:
[----:B------:R-:W0:Y:S02]  /*1b660*/  F2I.U64.F64.TRUNC R4, R4 ;  /* 0x0000000400047311 */ /* 0x000e24000030d800 */
[----:B0-----:R0:W-:Y:S01]  /*1b670*/  STG.E.64 desc[UR36][R2.64], R4 ;  /* 0x0000000402007986 */ /* 0x0011e2000c101b24 */
[----:B------:R-:W-:Y:S05]  /*1b680*/  BRA `(.L_x_10348) ;  /* 0x00000004006c7947 */ /* 0x000fea0003800000 */
.L_x_10365:
[----:B------:R-:W0:Y:S02]  /*1b690*/  F2I.U32.F64.TRUNC R5, R4 ;  /* 0x0000000400057311 */ /* 0x000e24000030d000 */
[----:B0-----:R0:W-:Y:S01]  /*1b6a0*/  STG.E desc[UR36][R2.64], R5 ;  /* 0x0000000502007986 */ /* 0x0011e2000c101924 */
[----:B------:R-:W-:Y:S05]  /*1b6b0*/  BRA `(.L_x_10348) ;  /* 0x0000000400607947 */ /* 0x000fea0003800000 */
.L_x_10355:
        /* <DEDUP_REMOVED lines=11> */
.L_x_10368:
[----:B------:R0:W-:Y:S01]  /*1b770*/  STG.E.128 desc[UR36][R2.64], R4 ;  /* 0x0000000402007986 */ /* 0x0001e2000c101d24 */
[----:B------:R-:W-:Y:S05]  /*1b780*/  BRA `(.L_x_10348) ;  /* 0x00000004002c7947 */ /* 0x000fea0003800000 */
.L_x_10367:
[----:B------:R-:W-:-:S09]  /*1b790*/  UISETP.NE.AND UP0, UPT, UR4, 0xf, UPT ;  /* 0x0000000f0400788c */ /* 0x000fd2000bf05270 */
[----:B------:R-:W-:Y:S05]  /*1b7a0*/  BRA.U !UP0, `(.L_x_10369) ;  /* 0x0000000508087547 */ /* 0x000fea000b800000 */
[----:B------:R-:W-:-:S09]  /*1b7b0*/  UISETP.NE.AND UP0, UPT, UR4, 0x17, UPT ;  /* 0x000000170400788c */ /* 0x000fd2000bf05270 */
[----:B------:R-:W-:Y:S05]  /*1b7c0*/  BRA.U !UP0, `(.L_x_10370) ;  /* 0x0000000108a07547 */ /* 0x000fea000b800000 */
[----:B------:R-:W-:-:S09]  /*1b7d0*/  UISETP.NE.AND UP0, UPT, UR4, 0x18, UPT ;  /* 0x000000180400788c */ /* 0x000fd2000bf05270 */
[----:B------:R-:W-:Y:S05]  /*1b7e0*/  BRA.U !UP0, `(.L_x_10371) ;  /* 0x0000000108447547 */ /* 0x000fea000b800000 */
.L_x_10347:
        /* <DEDUP_REMOVED lines=11> */
[----:B------:R-:W-:Y:S01]  /*1b8a0*/  IMAD.U32 R7, RZ, RZ, UR7 ;  /* 0x00000007ff077e24 */ /* 0x000fe2000f8e00ff */
[----:B----4-:R-:W-:Y:S01]  /*1b8b0*/  MOV R10, UR8 ;  /* 0x00000008000a7c02 */ /* 0x010fe20008000f00 */
[----:B-1----:R-:W-:-:S07]  /*1b8c0*/  IMAD.U32 R11, RZ, RZ, UR9 ;  /* 0x00000009ff0b7e24 */ /* 0x002fce000f8e00ff */
[----:B------:R-:W-:-:S07]  /*1b8d0*/  LEPC R20, `(.L_x_10372) ;  /* 0x000000001014794e */ /* 0x000fce0000000000 */
[----:B--2---:R-:W-:Y:S05]  /*1b8e0*/  CALL.ABS.NOINC R2 ;  /* 0x0000000002007343 */ /* 0x004fea0003c00000 */
.L_x_10372:
[----:B------:R-:W-:Y:S05]  /*1b8f0*/  BRA `(.L_x_10348) ;  /* 0x0000000000d07947 */ /* 0x000fea0003800000 */
.L_x_10371:
        /* <DEDUP_REMOVED lines=17> */
.L_x_10374:
[----:B------:R-:W-:Y:S05]  /*1ba10*/  BSYNC.RECONVERGENT B0 ;  /* 0x0000000000007941 */ /* 0x000fea0003800200 */
.L_x_10373:
[----:B------:R-:W-:-:S05]  /*1ba20*/  LOP3.LUT R7, R0, 0x80, R7, 0xf8, !PT ;  /* 0x0000008000077812 */ /* 0x000fca00078ef807 */
[----:B------:R0:W-:Y:S01]  /*1ba30*/  STG.E.U8 desc[UR36][R2.64], R7 ;  /* 0x0000000702007986 */ /* 0x0001e2000c101124 */
[----:B------:R-:W-:Y:S05]  /*1ba40*/  BRA `(.L_x_10348) ;  /* 0x00000000007c7947 */ /* 0x000fea0003800000 */
.L_x_10370:
        /* <DEDUP_REMOVED lines=16> */
.L_x_10376:
[----:B------:R-:W-:Y:S02]  /*1bb50*/  ISETP.GT.U32.AND P0, PT, R6, 0x7f800000, PT ;  /* 0x7f8000000600780c */ /* 0x000fe40003f04070 */
[----:B------:R-:W-:-:S04]  /*1bb60*/  MOV R0, 0x7f ;  /* 0x0000007f00007802 */ /* 0x000fc80000000f00 */
[----:B------:R-:W-:-:S07]  /*1bb70*/  SEL R0, R0, 0x7c, P0 ;  /* 0x0000007c00007807 */ /* 0x000fce0000000000 */
.L_x_10377:
[----:B------:R-:W-:Y:S05]  /*1bb80*/  BSYNC.RECONVERGENT B0 ;  /* 0x0000000000007941 */ /* 0x000fea0003800200 */
.L_x_10375:
[----:B------:R-:W-:-:S04]  /*1bb90*/  SHF.R.U32.HI R5, RZ, 0x18, R7 ;  /* 0x00000018ff057819 */ /* 0x000fc80000011607 */
[----:B------:R-:W-:-:S05]  /*1bba0*/  LOP3.LUT R5, R0, 0x80, R5, 0xf8, !PT ;  /* 0x0000008000057812 */ /* 0x000fca00078ef805 */
[----:B------:R0:W-:Y:S01]  /*1bbb0*/  STG.E.U8 desc[UR36][R2.64], R5 ;  /* 0x0000000502007986 */ /* 0x0001e2000c101124 */
[----:B------:R-:W-:Y:S05]  /*1bbc0*/  BRA `(.L_x_10348) ;  /* 0x00000000001c7947 */ /* 0x000fea0003800000 */
.L_x_10369:
[----:B------:R-:W-:Y:S01]  /*1bbd0*/  UMOV UR4, 0xf0000000 ;  /* 0xf000000000047882 */ /* 0x000fe20000000000 */
[----:B------:R-:W-:Y:S01]  /*1bbe0*/  UMOV UR5, 0x380fffff ;  /* 0x380fffff00057882 */ /* 0x000fe20000000000 */
[----:B------:R-:W0:Y:S01]  /*1bbf0*/  F2F.F32.F64 R0, R4 ;  /* 0x0000000400007310 */ /* 0x000e220000301000 */
[----:B------:R-:W-:-:S14]  /*1bc00*/  DSETP.GEU.AND P0, PT, |R4|, UR4, PT ;  /* 0x0000000404007e2a */ /* 0x000fdc000bf0e200 */
[----:B0-----:R-:W-:-:S05]  /*1bc10*/  @!P0 FMUL R0, R0, 1.175494350822287508e-38 ;  /* 0x0080000000008820 */ /* 0x001fca0000400000 */
[----:B------:R-:W-:-:S05]  /*1bc20*/  F2FP.BF16.F32.PACK_AB R0, RZ, R0 ;  /* 0x00000000ff00723e */ /* 0x000fca00000010ff */
[----:B------:R0:W-:Y:S02]  /*1bc30*/  STG.E.U16 desc[UR36][R2.64], R0 ;  /* 0x0000000002007986 */ /* 0x0001e4000c101524 */
.L_x_10348:
[----:B------:R-:W-:-:S07]  /*1bc40*/  VIADD R16, R16, 0x80 ;  /* 0x0000008010107836 */ /* 0x000fce0000000000 */
.L_x_10189:
[----:B------:R-:W-:Y:S05]  /*1bc50*/  BSYNC.RECONVERGENT B6 ;  /* 0x0000000000067941 */ /* 0x000fea0003800200 */
.L_x_10188:
        /* <DEDUP_REMOVED lines=308> */
.L_x_10380:
[----:B------:R-:W1:Y:S01]  /*1cfa0*/  LDCU.64 UR6, c[0x0][0x588] ;  /* 0x0000b100ff0677ac */ /* 0x000e620008000a00 */
[----:B------:R-:W-:Y:S01]  /*1cfb0*/  BSSY.RECONVERGENT B7, `(.L_x_10381) ;  /* 0x0000104000077945 */ /* 0x000fe20003800200 */
[----:B------:R-:W-:-:S04]  /*1cfc0*/  UPRMT UR4, UR41, 0x9910, URZ ;  /* 0x0000991029047896 */ /* 0x000fc800080000ff */
[----:B------:R-:W-:Y:S01]  /*1cfd0*/  UISETP.GT.AND UP0, UPT, UR4, 0x9, UPT ;  /* 0x000000090400788c */ /* 0x000fe2000bf04270 */
[----:B-12---:R-:W-:-:S05]  /*1cfe0*/  IADD3 R2, P0, PT, R0, UR6, RZ ;  /* 0x0000000600027c10 */ /* 0x006fca000ff1e0ff */
        /* <DEDUP_REMOVED lines=14> */
.L_x_10385:
[----:B------:R-:W2:Y:S01]  /*1d0d0*/  LDG.E.U8 R2, desc[UR36][R2.64] ;  /* 0x0000002402027981 */ /* 0x000ea2000c1e1100 */
[----:B------:R-:W-:Y:S01]  /*1d0e0*/  CS2R R6, SRZ ;  /* 0x0000000000067805 */ /* 0x000fe2000001ff00 */
[----:B--2---:R0:W1:Y:S01]  /*1d0f0*/  I2F.F64.U16 R4, R2 ;  /* 0x0000000200047312 */ /* 0x0040620000101800 */
[----:B------:R-:W-:Y:S05]  /*1d100*/  BRA `(.L_x_10387) ;  /* 0x0000000c00b87947 */ /* 0x000fea0003800000 */
.L_x_10384:
        /* <DEDUP_REMOVED lines=10> */
.L_x_10389:
[----:B------:R-:W2:Y:S01]  /*1d1b0*/  LDG.E R2, desc[UR36][R2.64] ;  /* 0x0000002402027981 */ /* 0x000ea2000c1e1900 */
[----:B------:R-:W-:Y:S01]  /*1d1c0*/  CS2R R6, SRZ ;  /* 0x0000000000067805 */ /* 0x000fe2000001ff00 */
[----:B--2---:R1:W2:Y:S01]  /*1d1d0*/  I2F.F64 R4, R2 ;  /* 0x0000000200047312 */ /* 0x0042a20000201c00 */
[----:B------:R-:W-:Y:S05]  /*1d1e0*/  BRA `(.L_x_10387) ;  /* 0x0000000c00807947 */ /* 0x000fea0003800000 */
.L_x_10388:
[----:B------:R-:W2:Y:S01]  /*1d1f0*/  LDG.E.U16 R2, desc[UR36][R2.64] ;  /* 0x0000002402027981 */ /* 0x000ea2000c1e1500 */
[----:B------:R-:W-:Y:S01]  /*1d200*/  CS2R R6, SRZ ;  /* 0x0000000000067805 */ /* 0x000fe2000001ff00 */
[----:B--2---:R3:W4:Y:S01]  /*1d210*/  I2F.F64.S16 R4, R2 ;  /* 0x0000000200047312 */ /* 0x0047220000101c00 */
[----:B------:R-:W-:Y:S05]  /*1d220*/  BRA `(.L_x_10387) ;  /* 0x0000000c00707947 */ /* 0x000fea0003800000 */
.L_x_10383:
        /* <DEDUP_REMOVED lines=11> */
.L_x_10391:
[----:B------:R-:W2:Y:S01]  /*1d2e0*/  LDG.E.U16 R0, desc[UR36][R2.64] ;  /* 0x0000002402007981 */ /* 0x000ea2000c1e1500 */
[----:B------:R-:W-:Y:S01]  /*1d2f0*/  CS2R R6, SRZ ;  /* 0x0000000000067805 */ /* 0x000fe2000001ff00 */
[----:B--2---:R-:W-:-:S05]  /*1d300*/  HADD2.F32 R0, -RZ, R0.H0_H0 ;  /* 0x20000000ff007230 */ /* 0x004fca0000004100 */
[----:B------:R-:W-:-:S04]  /*1d310*/  FMUL.FTZ R0, R0, 1 ;  /* 0x3f80000000007820 */ /* 0x000fc80000410000 */
[----:B------:R0:W1:Y:S01]  /*1d320*/  F2F.F64.F32 R4, R0 ;  /* 0x0000000000047310 */ /* 0x0000620000201800 */
[----:B------:R-:W-:Y:S05]  /*1d330*/  BRA `(.L_x_10387) ;  /* 0x0000000c002c7947 */ /* 0x000fea0003800000 */
.L_x_10390:
        /* <DEDUP_REMOVED lines=12> */
.L_x_10393:
        /* <DEDUP_REMOVED lines=8> */
.L_x_10392:
[----:B------:R0:W5:Y:S01]  /*1d480*/  LDG.E.64 R4, desc[UR36][R2.64] ;  /* 0x0000002402047981 */ /* 0x000162000c1e1b00 */
[----:B------:R-:W-:Y:S01]  /*1d490*/  CS2R R6, SRZ ;  /* 0x0000000000067805 */ /* 0x000fe2000001ff00 */
[----:B------:R-:W-:Y:S06]  /*1d4a0*/  BRA `(.L_x_10387) ;  /* 0x0000000800d07947 */ /* 0x000fec0003800000 */
.L_x_10382:
        /* <DEDUP_REMOVED lines=14> */
.L_x_10396:
[----:B------:R0:W5:Y:S01]  /*1d590*/  LDG.E.128 R4, desc[UR36][R2.64] ;  /* 0x0000002402047981 */ /* 0x000162000c1e1d00 */
[----:B------:R-:W-:Y:S05]  /*1d5a0*/  BRA `(.L_x_10387) ;  /* 0x0000000800907947 */ /* 0x000fea0003800000 */
.L_x_10395:
        /* <DEDUP_REMOVED lines=28> */
.L_x_10398:
        /* <DEDUP_REMOVED lines=15> */
.L_x_10397:
[----:B------:R-:W2:Y:S01]  /*1d860*/  LDG.E.U16 R0, desc[UR36][R2.64] ;  /* 0x0000002402007981 */ /* 0x000ea2000c1e1500 */
[----:B------:R-:W-:Y:S02]  /*1d870*/  CS2R R6, SRZ ;  /* 0x0000000000067805 */ /* 0x000fe4000001ff00 */
[----:B--2---:R-:W-:-:S05]  /*1d880*/  SHF.L.U32 R0, R0, 0x10, RZ ;  /* 0x0000001000007819 */ /* 0x004fca00000006ff */
[----:B------:R-:W-:-:S04]  /*1d890*/  FMUL.FTZ R0, R0, 1 ;  /* 0x3f80000000007820 */ /* 0x000fc80000410000 */
[----:B------:R0:W1:Y:S01]  /*1d8a0*/  F2F.F64.F32 R4, R0 ;  /* 0x0000000000047310 */ /* 0x0000620000201800 */
[----:B------:R-:W-:Y:S05]  /*1d8b0*/  BRA `(.L_x_10387) ;  /* 0x0000000400cc7947 */ /* 0x000fea0003800000 */
.L_x_10394:
        /* <DEDUP_REMOVED lines=12> */
.L_x_10401:
[----:B------:R-:W2:Y:S01]  /*1d980*/  LDG.E.U8 R3, desc[UR36][R2.64] ;  /* 0x0000002402037981 */ /* 0x000ea2000c1e1100 */
[----:B------:R-:W-:Y:S02]  /*1d990*/  CS2R R6, SRZ ;  /* 0x0000000000067805 */ /* 0x000fe4000001ff00 */
        /* <DEDUP_REMOVED lines=20> */
.L_x_10403:
[----:B------:R-:W-:Y:S05]  /*1dae0*/  BSYNC.RECONVERGENT B0 ;  /* 0x0000000000007941 */ /* 0x000fea0003800200 */
.L_x_10402:
[----:B------:R-:W-:Y:S01]  /*1daf0*/  IMAD.SHL.U32 R0, R0, 0x100000, RZ ;  /* 0x0010000000007824 */ /* 0x000fe200078e00ff */
[----:B------:R-:W-:-:S04]  /*1db00*/  LEA R2, R2, 0x3b800000, 0x17 ;  /* 0x3b80000002027811 */ /* 0x000fc800078eb8ff */
[----:B------:R-:W-:-:S05]  /*1db10*/  LOP3.LUT R0, R2, R0, R9, 0xfe, !PT ;  /* 0x0000000002007212 */ /* 0x000fca00078efe09 */
[----:B------:R-:W-:-:S04]  /*1db20*/  FMUL.FTZ R0, R0, 1 ;  /* 0x3f80000000007820 */ /* 0x000fc80000410000 */
[----:B------:R0:W1:Y:S01]  /*1db30*/  F2F.F64.F32 R4, R0 ;  /* 0x0000000000047310 */ /* 0x0000620000201800 */
[----:B------:R-:W-:Y:S05]  /*1db40*/  BRA `(.L_x_10387) ;  /* 0x0000000400287947 */ /* 0x000fea0003800000 */
.L_x_10400:
        /* <DEDUP_REMOVED lines=22> */
.L_x_10405:
[----:B------:R-:W-:Y:S05]  /*1dcb0*/  BSYNC.RECONVERGENT B0 ;  /* 0x0000000000007941 */ /* 0x000fea0003800200 */
.L_x_10404:
[----:B------:R-:W-:Y:S01]  /*1dcc0*/  IMAD.SHL.U32 R0, R0, 0x200000, RZ ;  /* 0x0020000000007824 */ /* 0x000fe200078e00ff */
[----:B------:R-:W-:-:S04]  /*1dcd0*/  LEA R2, R2, 0x37800000, 0x17 ;  /* 0x3780000002027811 */ /* 0x000fc800078eb8ff */
[----:B------:R-:W-:-:S05]  /*1dce0*/  LOP3.LUT R0, R2, R0, R9, 0xfe, !PT ;  /* 0x0000000002007212 */ /* 0x000fca00078efe09 */
[----:B------:R-:W-:-:S04]  /*1dcf0*/  FMUL.FTZ R0, R0, 1 ;  /* 0x3f80000000007820 */ /* 0x000fc80000410000 */
[----:B------:R0:W1:Y:S01]  /*1dd00*/  F2F.F64.F32 R4, R0 ;  /* 0x0000000000047310 */ /* 0x0000620000201800 */
[----:B------:R-:W-:Y:S05]  /*1dd10*/  BRA `(.L_x_10387) ;  /* 0x0000000000b47947 */ /* 0x000fea0003800000 */
.L_x_10399:
        /* <DEDUP_REMOVED lines=9> */
[----:B------:R-:W-:Y:S02]  /*1ddb0*/  CS2R R6, SRZ ;  /* 0x0000000000067805 */ /* 0x000fe4000001ff00 */
        /* <DEDUP_REMOVED lines=9> */
.L_x_10386:
        /* <DEDUP_REMOVED lines=16> */
.L_x_10408:
[----:B------:R-:W-:Y:S02]  /*1df50*/  CS2R R6, SRZ ;  /* 0x0000000000067805 */ /* 0x000fe4000001ff00 */
[----:B------:R-:W-:Y:S01]  /*1df60*/  CS2R R4, SRZ ;  /* 0x0000000000047805 */ /* 0x000fe2000001ff00 */
[----:B------:R-:W-:Y:S06]  /*1df70*/  BRA `(.L_x_10387) ;  /* 0x00000000001c7947 */ /* 0x000fec0003800000 */
.L_x_10407:
[----:B------:R-:W2:Y:S01]  /*1df80*/  LDG.E.64 R4, desc[UR36][R2.64] ;  /* 0x0000002402047981 */ /* 0x000ea2000c1e1b00 */
[----:B------:R-:W-:Y:S01]  /*1df90*/  CS2R R6, SRZ ;  /* 0x0000000000067805 */ /* 0x000fe2000001ff00 */
[----:B--2---:R-:W0:Y:S01]  /*1dfa0*/  I2F.F64.U64 R4, R4 ;  /* 0x0000000400047312 */ /* 0x004e220000301800 */
[----:B------:R-:W-:Y:S05]  /*1dfb0*/  BRA `(.L_x_10387) ;  /* 0x00000000000c7947 */ /* 0x000fea0003800000 */
.L_x_10406:
[----:B------:R-:W2:Y:S01]  /*1dfc0*/  LDG.E R2, desc[UR36][R2.64] ;  /* 0x0000002402027981 */ /* 0x000ea2000c1e1900 */
[----:B------:R-:W-:Y:S01]  /*1dfd0*/  CS2R R6, SRZ ;  /* 0x0000000000067805 */ /* 0x000fe2000001ff00 */
[----:B--2---:R0:W1:Y:S06]  /*1dfe0*/  I2F.F64.U32 R4, R2 ;  /* 0x0000000200047312 */ /* 0x00406c0000201800 */
.L_x_10387:
[----:B------:R-:W-:Y:S05]  /*1dff0*/  BSYNC.RECONVERGENT B7 ;  /* 0x0000000000077941 */ /* 0x000fea0003800200 */
.L_x_10381:
        /* <DEDUP_REMOVED lines=11> */
[----:B------:R-:W-:Y:S02]  /*1e0b0*/  @!P0 IMAD.MOV.U32 R6, RZ, RZ, R4 ;  /* 0x000000ffff068224 */ /* 0x000fe400078e0004 */
[----:B------:R-:W-:-:S07]  /*1e0c0*/  @!P0 IMAD.MOV.U32 R7, RZ, RZ, R5 ;  /* 0x000000ffff078224 */ /* 0x000fce00078e0005 */
[----:B------:R-:W-:Y:S02]  /*1e0d0*/  @!P0 IMAD.MOV.U32 R4, RZ, RZ, R2 ;  /* 0x000000ffff048224 */ /* 0x000fe400078e0002 */
[----:B------:R-:W-:Y:S01]  /*1e0e0*/  @!P0 IMAD.MOV.U32 R5, RZ, RZ, R3 ;  /* 0x000000ffff058224 */ /* 0x000fe200078e0003 */
[----:B------:R-:W-:Y:S06]  /*1e0f0*/  @!P0 BRA `(.L_x_10411) ;  /* 0x000000a800088947 */ /* 0x000fec0003800000 */
[----:B------:R-:W-:-:S14]  /*1e100*/  DSETP.NEU.AND P0, PT, R4, RZ, PT ;  /* 0x000000ff0400722a */ /* 0x000fdc0003f0d000 */
[----:B------:R-:W-:Y:S02]  /*1e110*/  @P0 DADD R2, RZ, R6 ;  /* 0x00000000ff020229 */ /* 0x000fe40000000006 */
[----:B------:R-:W-:-:S08]  /*1e120*/  @P0 DADD R8, RZ, R4 ;  /* 0x00000000ff080229 */ /* 0x000fd00000000004 */
[----:B------:R-:W-:-:S10]  /*1e130*/  @P0 DADD R4, R2, R8 ;  /* 0x0000000002040229 */ /* 0x000fd40000000008 */
[----:B------:R-:W-:Y:S01]  /*1e140*/  @P0 IMAD.MOV.U32 R6, RZ, RZ, R4 ;  /* 0x000000ffff060224 */ /* 0x000fe200078e0004 */
[----:B------:R-:W-:-:S06]  /*1e150*/  @P0 MOV R7, R5 ;  /* 0x0000000500070202 */ /* 0x000fcc0000000f00 */
[----:B------:R-:W-:Y:S01]  /*1e160*/  @!P0 DADD R6, R6, R6 ;  /* 0x0000000006068229 */ /* 0x000fe20000000006 */
[----:B------:R-:W-:Y:S10]  /*1e170*/  BRA `(.L_x_10411) ;  /* 0x000000a400e87947 */ /* 0x000ff40003800000 */
.L_x_10410:
[----:B------:R-:W-:Y:S01]  /*1e180*/  DSETP.MAX.AND P0, P1, R2, R22, PT ;  /* 0x000000160200722a */ /* 0x000fe2000390f000 */
[----:B------:R-:W-:Y:S02]  /*1e190*/  IMAD.MOV.U32 R0, RZ, RZ, R3 ;  /* 0x000000ffff007224 */ /* 0x000fe400078e0003 */
[----:B------:R-:W-:Y:S02]  /*1e1a0*/  IMAD.MOV.U32 R11, RZ, RZ, R23 ;  /* 0x000000ffff0b7224 */ /* 0x000fe400078e0017 */
[----:B------:R-:W-:-:S03]  /*1e1b0*/  IMAD.MOV.U32 R9, RZ, RZ, R22 ;  /* 0x000000ffff097224 */ /* 0x000fc600078e0016 */
[----:B------:R-:W-:Y:S01]  /*1e1c0*/  FSEL R13, R0, R11, P0 ;  /* 0x0000000b000d7208 */ /* 0x000fe20000000000 */
[----:B------:R-:W-:-:S05]  /*1e1d0*/  IMAD.MOV.U32 R0, RZ, RZ, R2 ;  /* 0x000000ffff007224 */ /* 0x000fca00078e0002 */
[----:B------:R-:W-:Y:S02]  /*1e1e0*/  @P1 LOP3.LUT R13, R11, 0x80000, RZ, 0xfc, !PT ;  /* 0x000800000b0d1812 */ /* 0x000fe400078efcff */
[----:B------:R-:W-:-:S03]  /*1e1f0*/  SEL R8, R0, R9, P0 ;  /* 0x0000000900087207 */ /* 0x000fc60000000000 */
        /* <DEDUP_REMOVED lines=12> */
[----:B------:R-:W-:Y:S01]  /*1e2c0*/  MOV R8, RZ ;  /* 0x000000ff00087202 */ /* 0x000fe20000000f00 */
[----:B------:R-:W-:Y:S01]  /*1e2d0*/  DADD R24, R22, 1 ;  /* 0x3ff0000016187429 */ /* 0x000fe20000000000 */
[----:B------:R-:W-:Y:S01]  /*1e2e0*/  IMAD.MOV.U32 R12, RZ, RZ, RZ ;  /* 0x000000ffff0c7224 */ /* 0x000fe200078e00ff */
        /* <DEDUP_REMOVED lines=42> */
[----:B------:R-:W-:Y:S02]  /*1e590*/  IMAD.MOV.U32 R13, RZ, RZ, R19 ;  /* 0x000000ffff0d7224 */ /* 0x000fe400078e0013 */
[----:B------:R-:W-:Y:S01]  /*1e5a0*/  FSEL R9, R8, UR6, P0 ;  /* 0x0000000608097c08 */ /* 0x000fe20008000000 */
[----:B------:R-:W-:Y:S01]  /*1e5b0*/  IMAD.MOV.U32 R8, RZ, RZ, R10 ;  /* 0x000000ffff087224 */ /* 0x000fe200078e000a */
[----:B------:R-:W-:Y:S01]  /*1e5c0*/  UMOV UR6, UR4 ;  /* 0x0000000400067c82 */ /* 0x000fe20008000000 */
[----:B------:R-:W-:-:S03]  /*1e5d0*/  FSEL R21, R13, UR5, P2 ;  /* 0x000000050d157c08 */ /* 0x000fc60009000000 */
[----:B------:R-:W-:Y:S02]  /*1e5e0*/  @P1 LOP3.LUT R9, R12, 0x80000, RZ, 0xfc, !PT ;  /* 0x000800000c091812 */ /* 0x000fe400078efcff */
[----:B------:R-:W-:Y:S02]  /*1e5f0*/  MOV R12, R18 ;  /* 0x00000012000c7202 */ /* 0x000fe40000000f00 */
[----:B------:R-:W-:Y:S01]  /*1e600*/  @P3 LOP3.LUT R21, R14, 0x80000, RZ, 0xfc, !PT ;  /* 0x000800000e153812 */ /* 0x000fe200078efcff */
[----:B------:R-:W0:Y:S01]  /*1e610*/  MUFU.RSQ64H R13, R9 ;  /* 0x00000009000d7308 */ /* 0x000e220000001c00 */
[----:B------:R-:W-:Y:S01]  /*1e620*/  SEL R20, R12, UR7, P2 ;  /* 0x000000070c147c07 */ /* 0x000fe20009000000 */
[----:B------:R-:W-:Y:S01]  /*1e630*/  IMAD.MOV.U32 R12, RZ, RZ, RZ ;  /* 0x000000ffff0c7224 */ /* 0x000fe200078e00ff */
[----:B------:R-:W-:Y:S01]  /*1e640*/  SEL R8, R8, UR6, P0 ;  /* 0x0000000608087c07 */ /* 0x000fe20008000000 */
[----:B------:R-:W-:Y:S01]  /*1e650*/  DSETP.NEU.AND P0, PT, R34, RZ, PT ;  /* 0x000000ff2200722a */ /* 0x000fe20003f0d000 */
[----:B------:R-:W-:Y:S01]  /*1e660*/  ISETP.GE.U32.AND P1, PT, R35, 0x7ff00000, PT ;  /* 0x7ff000002300780c */ /* 0x000fe20003f26070 */
[----:B------:R-:W-:Y:S01]  /*1e670*/  DSETP.NEU.AND P2, PT, R38, RZ, PT ;  /* 0x000000ff2600722a */ /* 0x000fe20003f4d000 */
[----:B------:R-:W-:Y:S01]  /*1e680*/  ISETP.GE.U32.AND P3, PT, R39, 0x7ff00000, PT ;  /* 0x7ff000002700780c */ /* 0x000fe20003f66070 */
[----:B------:R-:W1:Y:S01]  /*1e690*/  MUFU.RSQ64H R29, R21 ;  /* 0x00000015001d7308 */ /* 0x000e620000001c00 */
[----:B0-----:R-:W-:-:S02]  /*1e6a0*/  DMUL R14, R12, R12 ;  /* 0x0000000c0c0e7228 */ /* 0x001fc40000000000 */
        /* <DEDUP_REMOVED lines=11> */
[----:B------:R-:W-:Y:S02]  /*1e760*/  LOP3.LUT R11, R0, 0x100000, RZ, 0xfc, !PT ;  /* 0x00100000000b7812 */ /* 0x000fe400078efcff */
[----:B------:R-:W-:Y:S01]  /*1e770*/  MOV R10, RZ ;  /* 0x000000ff000a7202 */ /* 0x000fe20000000f00 */
[----:B------:R-:W-:-:S05]  /*1e780*/  DMUL R30, R18, R30 ;  /* 0x0000001e121e7228 */ /* 0x000fca0000000000 */
[----:B------:R-:W-:-:S03]  /*1e790*/  DMUL R8, R8, R10 ;  /* 0x0000000a08087228 */ /* 0x000fc60000000000 */
[----:B------:R-:W-:-:S07]  /*1e7a0*/  DMUL R30, R30, R12 ;  /* 0x0000000c1e1e7228 */ /* 0x000fce0000000000 */
[----:B------:R-:W-:Y:S02]  /*1e7b0*/  @!P1 FSEL R34, R36, R8, !P0 ;  /* 0x0000000824229208 */ /* 0x000fe40004000000 */
[----:B------:R-:W-:Y:S02]  /*1e7c0*/  @!P1 FSEL R35, R37, R9, !P0 ;  /* 0x0000000925239208 */ /* 0x000fe40004000000 */
[----:B------:R-:W-:Y:S01]  /*1e7d0*/  @!P3 FSEL R38, R40, R30, !P2 ;  /* 0x0000001e2826b208 */ /* 0x000fe20005000000 */
[----:B------:R-:W-:Y:S01]  /*1e7e0*/  IMAD.MOV.U32 R28, RZ, RZ, R34 ;  /* 0x000000ffff1c7224 */ /* 0x000fe200078e0022 */
[----:B------:R-:W-:Y:S01]  /*1e7f0*/  @!P3 FSEL R39, R41, R31, !P2 ;  /* 0x0000001f2927b208 */ /* 0x000fe20005000000 */
[----:B------:R-:W-:Y:S02]  /*1e800*/  IMAD.MOV.U32 R29, RZ, RZ, R35 ;  /* 0x000000ffff1d7224 */ /* 0x000fe400078e0023 */
        /* <DEDUP_REMOVED lines=32> */
.L_x_10416:
[----:B------:R-:W-:Y:S05]  /*1ea10*/  BSYNC.RECONVERGENT B3 ;  /* 0x0000000000037941 */ /* 0x000fea0003800200 */
.L_x_10415:
[----:B------:R-:W-:Y:S01]  /*1ea20*/  DADD R8, R32, R8 ;  /* 0x0000000020087229 */ /* 0x000fe20000000008 */
[----:B------:R-:W-:-:S09]  /*1ea30*/  IMAD.MOV.U32 R35, RZ, RZ, -0x3ff ;  /* 0xfffffc01ff237424 */ /* 0x000fd200078e00ff */
[----:B------:R-:W-:Y:S01]  /*1ea40*/  ISETP.GT.AND P0, PT, R9, 0xfffff, PT ;  /* 0x000fffff0900780c */ /* 0x000fe20003f04270 */
[----:B------:R-:W-:Y:S02]  /*1ea50*/  IMAD.MOV.U32 R10, RZ, RZ, R8 ;  /* 0x000000ffff0a7224 */ /* 0x000fe400078e0008 */
[--C-:B------:R-:W-:Y:S02]  /*1ea60*/  IMAD.MOV.U32 R11, RZ, RZ, R9.reuse ;  /* 0x000000ffff0b7224 */ /* 0x100fe400078e0009 */
[----:B------:R-:W-:-:S08]  /*1ea70*/  IMAD.MOV.U32 R0, RZ, RZ, R9 ;  /* 0x000000ffff007224 */ /* 0x000fd000078e0009 */
        /* <DEDUP_REMOVED lines=77> */
.L_x_10414:
        /* <DEDUP_REMOVED lines=8> */
[----:B------:R-:W-:Y:S01]  /*1efd0*/  MOV R40, R2 ;  /* 0x0000000200287202 */ /* 0x000fe20000000f00 */
[----:B------:R-:W-:-:S11]  /*1efe0*/  IMAD.MOV.U32 R41, RZ, RZ, R3 ;  /* 0x000000ffff297224 */ /* 0x000fd600078e0003 */
        /* <DEDUP_REMOVED lines=22> */
.L_x_10423:
[----:B------:R-:W-:Y:S05]  /*1f150*/  BSYNC.RECONVERGENT B4 ;  /* 0x0000000000047941 */ /* 0x000fea0003800200 */
.L_x_10422:
[----:B------:R-:W-:Y:S01]  /*1f160*/  IMAD.MOV.U32 R40, RZ, RZ, R20 ;  /* 0x000000ffff287224 */ /* 0x000fe200078e0014 */
[----:B------:R-:W-:-:S07]  /*1f170*/  MOV R41, R21 ;  /* 0x0000001500297202 */ /* 0x000fce0000000f00 */
.L_x_10421:
[----:B------:R-:W-:Y:S05]  /*1f180*/  BSYNC.RECONVERGENT B3 ;  /* 0x0000000000037941 */ /* 0x000fea0003800200 */
.L_x_10420:
[----:B------:R-:W-:Y:S01]  /*1f190*/  DADD R8, -R22, 1 ;  /* 0x3ff0000016087429 */ /* 0x000fe20000000100 */
[----:B------:R-:W-:Y:S07]  /*1f1a0*/  BSSY.RECONVERGENT B3, `(.L_x_10424) ;  /* 0x000001f000037945 */ /* 0x000fee0003800200 */
[----:B------:R-:W-:-:S14]  /*1f1b0*/  DSETP.GEU.AND P0, PT, R8, RZ, PT ;  /* 0x000000ff0800722a */ /* 0x000fdc0003f0e000 */
[----:B------:R-:W-:Y:S05]  /*1f1c0*/  @!P0 BRA `(.L_x_10425) ;  /* 0x00000000006c8947 */ /* 0x000fea0003800000 */
        /* <DEDUP_REMOVED lines=25> */
.L_x_10428:
[----:B------:R-:W-:Y:S05]  /*1f360*/  BSYNC.RECONVERGENT B4 ;  /* 0x0000000000047941 */ /* 0x000fea0003800200 */
.L_x_10427:
[----:B------:R-:W-:Y:S05]  /*1f370*/  BRA `(.L_x_10426) ;  /* 0x0000000000047947 */ /* 0x000fea0003800000 */
.L_x_10425:
[----:B------:R-:W-:-:S11]  /*1f380*/  DADD R20, R30, -R8 ;  /* 0x000000001e147229 */ /* 0x000fd60000000808 */
.L_x_10426:
[----:B------:R-:W-:Y:S05]  /*1f390*/  BSYNC.RECONVERGENT B3 ;  /* 0x0000000000037941 */ /* 0x000fea0003800200 */
.L_x_10424:
        /* <DEDUP_REMOVED lines=28> */
.L_x_10430:
[----:B------:R-:W-:Y:S05]  /*1f560*/  BSYNC.RECONVERGENT B3 ;  /* 0x0000000000037941 */ /* 0x000fea0003800200 */
.L_x_10429:
[----:B------:R-:W-:-:S10]  /*1f570*/  DADD R40, R20, R40 ;  /* 0x0000000014287229 */ /* 0x000fd40000000028 */
[C---:B------:R-:W-:Y:S02]  /*1f580*/  FSETP.GEU.FTZ.AND P1, PT, R41.reuse, 1.7916666269302368164, PT ;  /* 0x3fe555552900780b */ /* 0x040fe40003f3e000 */
[----:B------:R-:W-:-:S13]  /*1f590*/  FSETP.GT.FTZ.AND P0, PT, R41, -1.6999999284744262695, PT ;  /* 0xbfd999992900780b */ /* 0x000fda0003f14000 */
[----:B------:R-:W-:Y:S05]  /*1f5a0*/  @P0 BRA !P1, `(.L_x_10431) ;  /* 0x0000000400540947 */ /* 0x000fea0004800000 */
[----:B------:R-:W-:Y:S01]  /*1f5b0*/  DADD R40, R40, 1 ;  /* 0x3ff0000028287429 */ /* 0x000fe20000000000 */
[----:B------:R-:W-:-:S09]  /*1f5c0*/  MOV R35, 0xfffffc01 ;  /* 0xfffffc0100237802 */ /* 0x000fd20000000f00 */
[----:B------:R-:W-:Y:S01]  /*1f5d0*/  ISETP.GT.AND P0, PT, R41, 0xfffff, PT ;  /* 0x000fffff2900780c */ /* 0x000fe20003f04270 */
[--C-:B------:R-:W-:Y:S01]  /*1f5e0*/  IMAD.MOV.U32 R8, RZ, RZ, R40.reuse ;  /* 0x000000ffff087224 */ /* 0x100fe200078e0028 */
[----:B------:R-:W-:Y:S01]  /*1f5f0*/  MOV R0, R41 ;  /* 0x0000002900007202 */ /* 0x000fe20000000f00 */
[----:B------:R-:W-:Y:S02]  /*1f600*/  IMAD.MOV.U32 R9, RZ, RZ, R41 ;  /* 0x000000ffff097224 */ /* 0x000fe400078e0029 */
[----:B------:R-:W-:-:S08]  /*1f610*/  IMAD.MOV.U32 R12, RZ, RZ, R40 ;  /* 0x000000ffff0c7224 */ /* 0x000fd000078e0028 */
[----:B------:R-:W-:Y:S01]  /*1f620*/  @!P0 DMUL R8, R8, 1.80143985094819840000e+16 ;  /* 0x4350000008088828 */ /* 0x000fe20000000000 */
[----:B------:R-:W-:-:S09]  /*1f630*/  @!P0 IMAD.MOV.U32 R35, RZ, RZ, -0x435 ;  /* 0xfffffbcbff238424 */ /* 0x000fd200078e00ff */
[----:B------:R-:W-:Y:S02]  /*1f640*/  @!P0 IMAD.MOV.U32 R0, RZ, RZ, R9 ;  /* 0x000000ffff008224 */ /* 0x000fe400078e0009 */
[----:B------:R-:W-:Y:S02]  /*1f650*/  @!P0 IMAD.MOV.U32 R12, RZ, RZ, R8 ;  /* 0x000000ffff0c8224 */ /* 0x000fe400078e0008 */
        /* <DEDUP_REMOVED lines=14> */
[----:B------:R-:W-:Y:S01]  /*1f740*/  IMAD.MOV.U32 R8, RZ, RZ, R12 ;  /* 0x000000ffff087224 */ /* 0x000fe200078e000c */
[----:B------:R-:W-:Y:S01]  /*1f750*/  MOV R12, RZ ;  /* 0x000000ff000c7202 */ /* 0x000fe20000000f00 */
        /* <DEDUP_REMOVED lines=58> */
.L_x_10431:
        /* <DEDUP_REMOVED lines=22> */
.L_x_10433:
[----:B------:R-:W-:Y:S05]  /*1fc60*/  BSYNC.RECONVERGENT B3 ;  /* 0x0000000000037941 */ /* 0x000fea0003800200 */
.L_x_10432:
        /* <DEDUP_REMOVED lines=30> */
.L_x_10419:
[----:B------:R-:W-:-:S14]  /*1fe50*/  DSETP.GEU.AND P0, PT, R22, 1, PT ;  /* 0x3ff000001600742a */ /* 0x000fdc0003f0e000 */
[----:B------:R-:W-:Y:S05]  /*1fe60*/  @!P0 BRA `(.L_x_10434) ;  /* 0x0000000800988947 */ /* 0x000fea0003800000 */
        /* <DEDUP_REMOVED lines=23> */
.L_x_10436:
[----:B------:R-:W-:Y:S05]  /*1ffe0*/  BSYNC.RECONVERGENT B3 ;  /* 0x0000000000037941 */ /* 0x000fea0003800200 */
.L_x_10435:
        /* <DEDUP_REMOVED lines=12> */
[----:B------:R-:W-:-:S09]  /*200b0*/  @!P0 MOV R35, 0xfffffbcb ;  /* 0xfffffbcb00238802 */ /* 0x000fd20000000f00 */
[----:B------:R-:W-:Y:S02]  /*200c0*/  @!P0 IMAD.MOV.U32 R0, RZ, RZ, R9 ;  /* 0x000000ffff008224 */ /* 0x000fe400078e0009 */
[----:B------:R-:W-:-:S03]  /*200d0*/  @!P0 IMAD.MOV.U32 R12, RZ, RZ, R8 ;  /* 0x000000ffff0c8224 */ /* 0x000fc600078e0008 */
[----:B------:R-:W-:-:S04]  /*200e0*/  IADD3 R10, PT, PT, R0, -0x1, RZ ;  /* 0xffffffff000a7810 */ /* 0x000fc80007ffe0ff */
        /* <DEDUP_REMOVED lines=73> */
.L_x_10437:
        /* <DEDUP_REMOVED lines=22> */
.L_x_10439:
[----:B------:R-:W-:Y:S05]  /*206e0*/  BSYNC.RECONVERGENT B3 ;  /* 0x0000000000037941 */ /* 0x000fea0003800200 */
.L_x_10438:
        /* <DEDUP_REMOVED lines=30> */
.L_x_10434:
        /* <DEDUP_REMOVED lines=24> */
.L_x_10441:
[----:B------:R-:W-:Y:S05]  /*20a50*/  BSYNC.RECONVERGENT B3 ;  /* 0x0000000000037941 */ /* 0x000fea0003800200 */
.L_x_10440:
        /* <DEDUP_REMOVED lines=19> */
.L_x_10443:
[----:B------:R-:W-:Y:S05]  /*20b90*/  BSYNC.RECONVERGENT B3 ;  /* 0x0000000000037941 */ /* 0x000fea0003800200 */
.L_x_10442:
[----:B------:R-:W-:Y:S02]  /*20ba0*/  IMAD.MOV.U32 R40, RZ, RZ, R20 ;  /* 0x000000ffff287224 */ /* 0x000fe400078e0014 */
[----:B------:R-:W-:Y:S01]  /*20bb0*/  IMAD.MOV.U32 R41, RZ, RZ, R21 ;  /* 0x000000ffff297224 */ /* 0x000fe200078e0015 */
[----:B------:R-:W-:Y:S06]  /*20bc0*/  BRA `(.L_x_10417) ;  /* 0x0000000000687947 */ /* 0x000fec0003800000 */
.L_x_10418:
        /* <DEDUP_REMOVED lines=17> */
[----:B------:R-:W-:Y:S02]  /*20ce0*/  IMAD.MOV.U32 R9, RZ, RZ, R15 ;  /* 0x000000ffff097224 */ /* 0x000fe400078e000f */
[----:B------:R-:W-:Y:S01]  /*20cf0*/  IMAD.MOV.U32 R8, RZ, RZ, R14 ;  /* 0x000000ffff087224 */ /* 0x000fe200078e000e */
[----:B------:R-:W-:Y:S01]  /*20d00*/  MOV R14, 0x20d40 ;  /* 0x00020d40000e7802 */ /* 0x000fe20000000f00 */
[----:B------:R-:W-:Y:S02]  /*20d10*/  IMAD.MOV.U32 R15, RZ, RZ, R13 ;  /* 0x000000ffff0f7224 */ /* 0x000fe400078e000d */
[----:B------:R-:W-:-:S07]  /*20d20*/  IMAD.MOV.U32 R13, RZ, RZ, R3 ;  /* 0x000000ffff0d7224 */ /* 0x000fce00078e0003 */
[----:B------:R-:W-:Y:S05]  /*20d30*/  CALL.REL.NOINC `($__internal_15_$__cuda_sm20_dsqrt_rn_f64_mediumpath_v1) ;  /* 0x0000017000407944 */ /* 0x000fea0003c00000 */
[----:B------:R-:W-:Y:S02]  /*20d40*/  IMAD.MOV.U32 R40, RZ, RZ, R8 ;  /* 0x000000ffff287224 */ /* 0x000fe400078e0008 */
[----:B------:R-:W-:-:S07]  /*20d50*/  IMAD.MOV.U32 R41, RZ, RZ, R9 ;  /* 0x000000ffff297224 */ /* 0x000fce00078e0009 */
.L_x_10444:
[----:B------:R-:W-:Y:S05]  /*20d60*/  BSYNC.RECONVERGENT B3 ;  /* 0x0000000000037941 */ /* 0x000fea0003800200 */
.L_x_10417:
[----:B------:R-:W-:Y:S05]  /*20d70*/  BSYNC.RECONVERGENT B2 ;  /* 0x0000000000027941 */ /* 0x000fea0003800200 */
.L_x_10413:
        /* <DEDUP_REMOVED lines=25> */
.L_x_10449:
[----:B------:R-:W-:Y:S05]  /*20f10*/  BSYNC.RECONVERGENT B4 ;  /* 0x0000000000047941 */ /* 0x000fea0003800200 */
.L_x_10448:
        /* <DEDUP_REMOVED lines=77> */
.L_x_10451:
        /* <DEDUP_REMOVED lines=42> */
.L_x_10450:
        /* <DEDUP_REMOVED lines=33> */
.L_x_10459:
[----:B------:R-:W-:Y:S05]  /*218a0*/  BSYNC.RECONVERGENT B7 ;  /* 0x0000000000077941 */ /* 0x000fea0003800200 */
.L_x_10458:
[----:B------:R-:W-:Y:S01]  /*218b0*/  IMAD.MOV.U32 R42, RZ, RZ, R20 ;  /* 0x000000ffff2a7224 */ /* 0x000fe200078e0014 */
[----:B------:R-:W-:-:S07]  /*218c0*/  MOV R43, R21 ;  /* 0x00000015002b7202 */ /* 0x000fce0000000f00 */
.L_x_10457:
[----:B------:R-:W-:Y:S05]  /*218d0*/  BSYNC.RECONVERGENT B5 ;  /* 0x0000000000057941 */ /* 0x000fea0003800200 */
.L_x_10456:
[----:B------:R-:W-:Y:S01]  /*218e0*/  DSETP.GEU.AND P0, PT, R26, RZ, PT ;  /* 0x000000ff1a00722a */ /* 0x000fe20003f0e000 */
[----:B------:R-:W-:-:S13]  /*218f0*/  BSSY.RECONVERGENT B5, `(.L_x_10460) ;  /* 0x000001e000057945 */ /* 0x000fda0003800200 */
[----:B------:R-:W-:Y:S05]  /*21900*/  @!P0 BRA `(.L_x_10461) ;  /* 0x00000000006c8947 */ /* 0x000fea0003800000 */
        /* <DEDUP_REMOVED lines=23> */
.L_x_10464:
[----:B------:R-:W-:Y:S05]  /*21a80*/  BSYNC.RECONVERGENT B7 ;  /* 0x0000000000077941 */ /* 0x000fea0003800200 */
.L_x_10463:
[----:B------:R-:W-:Y:S02]  /*21a90*/  IMAD.MOV.U32 R2, RZ, RZ, R20 ;  /* 0x000000ffff027224 */ /* 0x000fe400078e0014 */
[----:B------:R-:W-:Y:S01]  /*21aa0*/  IMAD.MOV.U32 R3, RZ, RZ, R21 ;  /* 0x000000ffff037224 */ /* 0x000fe200078e0015 */
[----:B------:R-:W-:Y:S06]  /*21ab0*/  BRA `(.L_x_10462) ;  /* 0x0000000000047947 */ /* 0x000fec0003800000 */
.L_x_10461:
[----:B------:R-:W-:-:S11]  /*21ac0*/  DADD R2, -R26, R30 ;  /* 0x000000001a027229 */ /* 0x000fd6000000011e */
.L_x_10462:
[----:B------:R-:W-:Y:S05]  /*21ad0*/  BSYNC.RECONVERGENT B5 ;  /* 0x0000000000057941 */ /* 0x000fea0003800200 */
.L_x_10460:
[----:B------:R-:W-:Y:S01]  /*21ae0*/  DMUL R2, R2, 0.5 ;  /* 0x3fe0000002027828 */ /* 0x000fe20000000000 */
[----:B------:R-:W-:Y:S01]  /*21af0*/  IMAD.MOV.U32 R8, RZ, RZ, 0x0 ;  /* 0x00000000ff087424 */ /* 0x000fe200078e00ff */
[----:B------:R-:W-:Y:S01]  /*21b00*/  DADD R32, R22, R32 ;  /* 0x0000000016207229 */ /* 0x000fe20000000020 */
[----:B------:R-:W-:Y:S01]  /*21b10*/  IMAD.MOV.U32 R9, RZ, RZ, 0x3fd80000 ;  /* 0x3fd80000ff097424 */ /* 0x000fe200078e00ff */
[----:B------:R-:W-:Y:S04]  /*21b20*/  BSSY.RECONVERGENT B5, `(.L_x_10465) ;  /* 0x0000019000057945 */ /* 0x000fe80003800200 */
[----:B------:R-:W-:-:S08]  /*21b30*/  DFMA R2, R42, 0.5, R2 ;  /* 0x3fe000002a02782b */ /* 0x000fd00000000002 */
[----:B------:R-:W-:-:S06]  /*21b40*/  DMUL R12, R2, R32 ;  /* 0x00000020020c7228 */ /* 0x000fcc0000000000 */
        /* <DEDUP_REMOVED lines=22> */
.L_x_10466:
[----:B------:R-:W-:Y:S05]  /*21cb0*/  BSYNC.RECONVERGENT B5 ;  /* 0x0000000000057941 */ /* 0x000fea0003800200 */
.L_x_10465:
[----:B------:R-:W-:Y:S05]  /*21cc0*/  BRA `(.L_x_10467) ;  /* 0x0000000800347947 */ /* 0x000fea0003800000 */
.L_x_10455:
[----:B------:R-:W-:-:S14]  /*21cd0*/  DSETP.GT.AND P0, PT, R22, 1, PT ;  /* 0x3ff000001600742a */ /* 0x000fdc0003f04000 */
[----:B------:R-:W-:Y:S05]  /*21ce0*/  @P0 BRA `(.L_x_10468) ;  /* 0x0000000000740947 */ /* 0x000fea0003800000 */
        /* <DEDUP_REMOVED lines=27> */
.L_x_10470:
[----:B------:R-:W-:Y:S05]  /*21ea0*/  BSYNC.RECONVERGENT B5 ;  /* 0x0000000000057941 */ /* 0x000fea0003800200 */
.L_x_10469:
[----:B------:R-:W-:Y:S05]  /*21eb0*/  BRA `(.L_x_10467) ;  /* 0x0000000400b87947 */ /* 0x000fea0003800000 */
.L_x_10468:
[----:B------:R-:W-:Y:S01]  /*21ec0*/  DMUL R12, R24, R26 ;  /* 0x0000001a180c7228 */ /* 0x000fe20000000000 */
[----:B------:R-:W-:Y:S01]  /*21ed0*/  IMAD.MOV.U32 R10, RZ, RZ, 0x0 ;  /* 0x00000000ff0a7424 */ /* 0x000fe200078e00ff */
[----:B------:R-:W-:Y:S01]  /*21ee0*/  MOV R11, 0x3fd80000 ;  /* 0x3fd80000000b7802 */ /* 0x000fe20000000f00 */
[----:B------:R-:W-:Y:S01]  /*21ef0*/  DMUL R2, R2, 8.11296384146066816958e+31 ;  /* 0x4690000002027828 */ /* 0x000fe20000000000 */
        /* <DEDUP_REMOVED lines=23> */
.L_x_10472:
[----:B------:R-:W-:Y:S05]  /*22070*/  BSYNC.RECONVERGENT B5 ;  /* 0x0000000000057941 */ /* 0x000fea0003800200 */
.L_x_10471:
        /* <DEDUP_REMOVED lines=19> */
.L_x_10474:
[----:B------:R-:W-:Y:S05]  /*221b0*/  BSYNC.RECONVERGENT B5 ;  /* 0x0000000000057941 */ /* 0x000fea0003800200 */
.L_x_10473:
[----:B------:R-:W-:Y:S01]  /*221c0*/  DMUL R22, R22, 8.11296384146066816958e+31 ;  /* 0x4690000016167828 */ /* 0x000fe20000000000 */
[----:B------:R-:W-:Y:S01]  /*221d0*/  IMAD.MOV.U32 R32, RZ, RZ, R20 ;  /* 0x000000ffff207224 */ /* 0x000fe200078e0014 */
[----:B------:R-:W-:Y:S01]  /*221e0*/  MOV R33, R21 ;  /* 0x0000001500217202 */ /* 0x000fe20000000f00 */
[----:B------:R-:W-:Y:S08]  /*221f0*/  BRA `(.L_x_10467) ;  /* 0x0000000000e87947 */ /* 0x000ff00003800000 */
.L_x_10454:
        /* <DEDUP_REMOVED lines=26> */
.L_x_10476:
[----:B------:R-:W-:Y:S05]  /*223a0*/  BSYNC.RECONVERGENT B5 ;  /* 0x0000000000057941 */ /* 0x000fea0003800200 */
.L_x_10475:
        /* <DEDUP_REMOVED lines=27> */
.L_x_10478:
[----:B------:R-:W-:Y:S05]  /*22560*/  BSYNC.RECONVERGENT B5 ;  /* 0x0000000000057941 */ /* 0x000fea0003800200 */
.L_x_10477:
[----:B------:R-:W-:Y:S01]  /*22570*/  DMUL R32, R32, R20 ;  /* 0x0000001420207228 */ /* 0x000fe20000000000 */
[----:B------:R-:W-:Y:S01]  /*22580*/  MOV R22, 0x0 ;  /* 0x0000000000167802 */ /* 0x000fe20000000f00 */
[----:B------:R-:W-:-:S09]  /*22590*/  IMAD.MOV.U32 R23, RZ, RZ, 0x3ff00000 ;  /* 0x3ff00000ff177424 */ /* 0x000fd200078e00ff */
.L_x_10467:
[----:B------:R-:W-:Y:S05]  /*225a0*/  BSYNC.RECONVERGENT B4 ;  /* 0x0000000000047941 */ /* 0x000fea0003800200 */
.L_x_10453:
[----:B------:R-:W-:Y:S05]  /*225b0*/  BRA `(.L_x_10479) ;  /* 0x0000000000087947 */ /* 0x000fea0003800000 */
.L_x_10447:
[----:B------:R-:W-:Y:S02]  /*225c0*/  DMUL R32, R32, 9.00719925474099200000e+15 ;  /* 0x4340000020207828 */ /* 0x000fe40000000000 */
[----:B------:R-:W-:-:S11]  /*225d0*/  DMUL R22, R22, 9.00719925474099200000e+15 ;  /* 0x4340000016167828 */ /* 0x000fd60000000000 */
.L_x_10479:
[----:B------:R-:W-:Y:S05]  /*225e0*/  BSYNC.RELIABLE B2 ;  /* 0x0000000000027941 */ /* 0x000fea0003800100 */
.L_x_10446:
        /* <DEDUP_REMOVED lines=25> */
.L_x_10481:
[----:B------:R-:W-:Y:S05]  /*22780*/  BSYNC.RECONVERGENT B2 ;  /* 0x0000000000027941 */ /* 0x000fea0003800200 */
.L_x_10480:
[----:B------:R-:W-:Y:S01]  /*22790*/  DMUL R8, R20, R20 ;  /* 0x0000001414087228 */ /* 0x000fe20000000000 */
[----:B------:R-:W-:Y:S01]  /*227a0*/  IMAD.MOV.U32 R10, RZ, RZ, -0x2449a4b7 ;  /* 0xdbb65b49ff0a7424 */ /* 0x000fe200078e00ff */
[----:B------:R-:W-:Y:S01]  /*227b0*/  MOV R11, 0x3f2d3b63 ;  /* 0x3f2d3b63000b7802 */ /* 0x000fe20000000f00 */
[----:B------:R-:W-:Y:S01]  /*227c0*/  UMOV UR4, 0x2a25ff7e ;  /* 0x2a25ff7e00047882 */ /* 0x000fe20000000000 */
[----:B------:R-:W-:Y:S01]  /*227d0*/  UMOV UR5, 0x3ef53e1d ;  /* 0x3ef53e1d00057882 */ /* 0x000fe20000000000 */
[----:B------:R-:W-:Y:S01]  /*227e0*/  ISETP.GE.AND P2, PT, R33, RZ, PT ;  /* 0x000000ff2100720c */ /* 0x000fe20003f46270 */
[----:B------:R-:W-:Y:S01]  /*227f0*/  @P1 IMAD.MOV.U32 R12, RZ, RZ, 0x54442d18 ;  /* 0x54442d18ff0c1424 */ /* 0x000fe200078e00ff */
[----:B------:R-:W-:Y:S01]  /*22800*/  BSSY.RECONVERGENT B0, `(.L_x_10482) ;  /* 0x000004f000007945 */ /* 0x000fe20003800200 */
[----:B------:R-:W-:Y:S01]  /*22810*/  DFMA R10, R8, -UR4, R10 ;  /* 0x80000004080a7c2b */ /* 0x000fe2000800000a */
[----:B------:R-:W-:Y:S01]  /*22820*/  UMOV UR4, 0x8dde082e ;  /* 0x8dde082e00047882 */ /* 0x000fe20000000000 */
[----:B------:R-:W-:Y:S01]  /*22830*/  UMOV UR5, 0x3f531278 ;  /* 0x3f53127800057882 */ /* 0x000fe20000000000 */
[----:B------:R-:W-:Y:S01]  /*22840*/  @!P1 PLOP3.LUT P0, PT, P2, PT, PT, 0x80, 0x8 ;  /* 0x000000000008981c */ /* 0x000fe2000170f070 */
[----:B------:R-:W-:-:S04]  /*22850*/  @P1 IMAD.MOV.U32 R13, RZ, RZ, 0x3ff921fb ;  /* 0x3ff921fbff0d1424 */ /* 0x000fc800078e00ff */
        /* <DEDUP_REMOVED lines=50> */
[----:B------:R-:W-:Y:S02]  /*22b80*/  @!P1 IMAD.MOV.U32 R8, RZ, RZ, 0x54442d18 ;  /* 0x54442d18ff089424 */ /* 0x000fe400078e00ff */
[----:B------:R-:W-:-:S05]  /*22b90*/  @!P1 IMAD.MOV.U32 R9, RZ, RZ, 0x400921fb ;  /* 0x400921fbff099424 */ /* 0x000fca00078e00ff */
        /* <DEDUP_REMOVED lines=12> */
[----:B------:R-:W-:Y:S01]  /*22c60*/  MOV R11, 0x4002d97c ;  /* 0x4002d97c000b7802 */ /* 0x000fe20000000f00 */
[----:B------:R-:W-:-:S03]  /*22c70*/  DSETP.NEU.AND P1, PT, |R32|, R22, PT ;  /* 0x000000162000722a */ /* 0x000fc60003f2d200 */
[----:B------:R-:W-:Y:S02]  /*22c80*/  FSEL R3, R3, 3.37028055040000000000e+12, !P0 ;  /* 0x54442d1803037808 */ /* 0x000fe40004000000 */
[----:B------:R-:W-:Y:S02]  /*22c90*/  FSEL R11, R11, 1.8213495016098022461, !P0 ;  /* 0x3fe921fb0b0b7808 */ /* 0x000fe40004000000 */
[----:B------:R-:W-:Y:S02]  /*22ca0*/  FSEL R2, R3, R8, !P1 ;  /* 0x0000000803027208 */ /* 0x000fe40004800000 */
[----:B------:R-:W-:Y:S01]  /*22cb0*/  FSEL R3, R11, R9, !P1 ;  /* 0x000000090b037208 */ /* 0x000fe20004800000 */
[----:B------:R-:W-:Y:S06]  /*22cc0*/  BRA `(.L_x_10484) ;  /* 0x0000000000087947 */ /* 0x000fec0003800000 */
.L_x_10483:
[----:B------:R-:W-:Y:S02]  /*22cd0*/  FSEL R2, RZ, 3.37028055040000000000e+12, P0 ;  /* 0x54442d18ff027808 */ /* 0x000fe40000000000 */
[----:B------:R-:W-:-:S07]  /*22ce0*/  FSEL R3, RZ, 2.1426990032196044922, P0 ;  /* 0x400921fbff037808 */ /* 0x000fce0000000000 */
.L_x_10484:
[----:B------:R-:W-:Y:S05]  /*22cf0*/  BSYNC.RECONVERGENT B0 ;  /* 0x0000000000007941 */ /* 0x000fea0003800200 */
.L_x_10482:
[----:B------:R-:W-:Y:S02]  /*22d00*/  DADD R22, |R32|, R22 ;  /* 0x0000000020167229 */ /* 0x000fe40000000216 */
[----:B------:R-:W-:-:S06]  /*22d10*/  DADD R2, -RZ, |R2| ;  /* 0x00000000ff027229 */ /* 0x000fcc0000000502 */
[----:B------:R-:W-:-:S06]  /*22d20*/  DSETP.NAN.AND P0, PT, R22, R22, PT ;  /* 0x000000161600722a */ /* 0x000fcc0003f08000 */
[----:B------:R-:W-:Y:S02]  /*22d30*/  FSEL R2, R22, R2, P0 ;  /* 0x0000000216027208 */ /* 0x000fe40000000000 */
[----:B------:R-:W-:-:S07]  /*22d40*/  FSEL R3, R23, R3, P0 ;  /* 0x0000000317037208 */ /* 0x000fce0000000000 */
.L_x_10452:
[----:B------:R-:W-:Y:S05]  /*22d50*/  BSYNC.RECONVERGENT B3 ;  /* 0x0000000000037941 */ /* 0x000fea0003800200 */
.L_x_10445:
[----:B------:R-:W-:Y:S01]  /*22d60*/  LOP3.LUT R7, R41, 0x80000000, R7, 0xb8, !PT ;  /* 0x8000000029077812 */ /* 0x000fe200078eb807 */
[----:B------:R-:W-:Y:S01]  /*22d70*/  IMAD.MOV.U32 R6, RZ, RZ, R40 ;  /* 0x000000ffff067224 */ /* 0x000fe200078e0028 */
[----:B------:R-:W-:Y:S01]  /*22d80*/  LOP3.LUT R5, R3, 0x80000000, R5, 0xb8, !PT ;  /* 0x8000000003057812 */ /* 0x000fe200078eb805 */
[----:B------:R-:W-:Y:S01]  /*22d90*/  IMAD.MOV.U32 R4, RZ, RZ, R2 ;  /* 0x000000ffff047224 */ /* 0x000fe200078e0002 */
[----:B------:R-:W-:Y:S06]  /*22da0*/  BRA `(.L_x_10411) ;  /* 0x0000005800dc7947 */ /* 0x000fec0003800000 */
.L_x_10412:
        /* <DEDUP_REMOVED lines=25> */
[----:B------:R-:W-:Y:S02]  /*22f40*/  ISETP.GT.AND P0, PT, R9, 0xfffff, PT ;  /* 0x000fffff0900780c */ /* 0x000fe40003f04270 */
[----:B------:R-:W-:Y:S01]  /*22f50*/  MOV R0, R9 ;  /* 0x0000000900007202 */ /* 0x000fe20000000f00 */
[----:B------:R-:W-:-:S10]  /*22f60*/  DFMA R12, R12, R12, R12 ;  /* 0x0000000c0c0c722b */ /* 0x000fd4000000000c */
[----:B------:R-:W-:Y:S01]  /*22f70*/  @!P0 IMAD.MOV.U32 R35, RZ, RZ, -0x435 ;  /* 0xfffffbcbff238424 */ /* 0x000fe200078e00ff */
[----:B------:R-:W-:Y:S01]  /*22f80*/  DFMA R12, R10, R12, R10 ;  /* 0x0000000c0a0c722b */ /* 0x000fe2000000000a */
[----:B------:R-:W-:Y:S02]  /*22f90*/  IMAD.MOV.U32 R10, RZ, RZ, R8 ;  /* 0x000000ffff0a7224 */ /* 0x000fe400078e0008 */
[----:B------:R-:W-:-:S05]  /*22fa0*/  IMAD.MOV.U32 R11, RZ, RZ, R9 ;  /* 0x000000ffff0b7224 */ /* 0x000fca00078e0009 */
[----:B------:R-:W-:Y:S02]  /*22fb0*/  DFMA R14, -R28, R12, 1 ;  /* 0x3ff000001c0e742b */ /* 0x000fe4000000010c */
[----:B------:R-:W-:-:S06]  /*22fc0*/  @!P0 DMUL R10, R10, 1.80143985094819840000e+16 ;  /* 0x435000000a0a8828 */ /* 0x000fcc0000000000 */
[----:B------:R-:W-:-:S04]  /*22fd0*/  DFMA R14, R12, R14, R12 ;  /* 0x0000000e0c0e722b */ /* 0x000fc8000000000c */
[----:B------:R-:W-:Y:S01]  /*22fe0*/  @!P0 IMAD.MOV.U32 R0, RZ, RZ, R11 ;  /* 0x000000ffff008224 */ /* 0x000fe200078e000b */
[----:B------:R-:W-:-:S03]  /*22ff0*/  @!P0 MOV R8, R10 ;  /* 0x0000000a00088202 */ /* 0x000fc60000000f00 */
[----:B------:R-:W-:Y:S01]  /*23000*/  VIADD R9, R0, 0xffffffff ;  /* 0xffffffff00097836 */ /* 0x000fe20000000000 */
[----:B------:R-:W-:-:S04]  /*23010*/  DMUL R20, R26, R14 ;  /* 0x0000000e1a147228 */ /* 0x000fc80000000000 */
[----:B------:R-:W-:-:S04]  /*23020*/  ISETP.GE.U32.AND P2, PT, R9, 0x7fefffff, PT ;  /* 0x7fefffff0900780c */ /* 0x000fc80003f46070 */
[----:B------:R-:W-:-:S08]  /*23030*/  DFMA R12, -R28, R20, R26 ;  /* 0x000000141c0c722b */ /* 0x000fd0000000011a */
[----:B------:R-:W-:Y:S01]  /*23040*/  DFMA R20, R14, R12, R20 ;  /* 0x0000000c0e14722b */ /* 0x000fe20000000014 */
[----:B------:R-:W-:Y:S01]  /*23050*/  @P2 LOP3.LUT P3, RZ, R11, 0x7fffffff, RZ, 0xc0, !PT ;  /* 0x7fffffff0bff2812 */ /* 0x000fe2000786c0ff */
[----:B------:R-:W-:Y:S02]  /*23060*/  @P2 IMAD.MOV.U32 R12, RZ, RZ, 0x0 ;  /* 0x00000000ff0c2424 */ /* 0x000fe400078e00ff */
[----:B------:R-:W-:-:S06]  /*23070*/  @P2 IMAD.MOV.U32 R13, RZ, RZ, 0x7ff00000 ;  /* 0x7ff00000ff0d2424 */ /* 0x000fcc00078e00ff */
[----:B------:R-:W-:Y:S01]  /*23080*/  @P2 DFMA R12, R10, R12, +INF ;  /* 0x7ff000000a0c242b */ /* 0x000fe2000000000c */
[----:B------:R-:W-:-:S05]  /*23090*/  FFMA R9, RZ, R29, R21 ;  /* 0x0000001dff097223 */ /* 0x000fca0000000015 */
[----:B------:R-:W-:-:S04]  /*230a0*/  FSETP.GT.AND P4, PT, |R9|, 1.469367938527859385e-39, PT ;  /* 0x001000000900780b */ /* 0x000fc80003f84200 */
[----:B------:R-:W-:Y:S02]  /*230b0*/  @P2 FSEL R24, R12, RZ, P3 ;  /* 0x000000ff0c182208 */ /* 0x000fe40001800000 */
[----:B------:R-:W-:Y:S01]  /*230c0*/  @P2 FSEL R25, R13, -QNAN , P3 ;  /* 0xfff000000d192808 */ /* 0x000fe20001800000 */
[----:B------:R-:W-:Y:S06]  /*230d0*/  @P2 BRA `(.L_x_10490) ;  /* 0x0000000000fc2947 */ /* 0x000fec0003800000 */
[C---:B------:R-:W-:Y:S01]  /*230e0*/  LOP3.LUT R9, R0.reuse, 0xfffff, RZ, 0xc0, !PT ;  /* 0x000fffff00097812 */ /* 0x040fe200078ec0ff */
[----:B------:R-:W-:Y:S01]  /*230f0*/  IMAD.MOV.U32 R12, RZ, RZ, RZ ;  /* 0x000000ffff0c7224 */ /* 0x000fe200078e00ff */
[----:B------:R-:W-:Y:S01]  /*23100*/  MOV R25, 0x3ed0ee25 ;  /* 0x3ed0ee2500197802 */ /* 0x000fe20000000f00 */
[----:B------:R-:W-:Y:S01]  /*23110*/  IMAD.MOV.U32 R24, RZ, RZ, -0x748574fc ;  /* 0x8b7a8b04ff187424 */ /* 0x000fe200078e00ff */
        /* <DEDUP_REMOVED lines=59> */
.L_x_10490:
[----:B------:R-:W-:Y:S05]  /*234d0*/  BSYNC.RECONVERGENT B0 ;  /* 0x0000000000007941 */ /* 0x000fea0003800200 */
.L_x_10489:
[----:B------:R-:W-:Y:S04]  /*234e0*/  BSSY.RECONVERGENT B3, `(.L_x_10491) ;  /* 0x0000008000037945 */ /* 0x000fe80003800200 */
[----:B------:R-:W-:Y:S05]  /*234f0*/  @P4 BRA P5, `(.L_x_10492) ;  /* 0x0000000000184947 */ /* 0x000fea0002800000 */
[----:B------:R-:W-:Y:S01]  /*23500*/  IMAD.MOV.U32 R12, RZ, RZ, R26 ;  /* 0x000000ffff0c7224 */ /* 0x000fe200078e001a */
[----:B------:R-:W-:Y:S01]  /*23510*/  MOV R9, R29 ;  /* 0x0000001d00097202 */ /* 0x000fe20000000f00 */
[----:B------:R-:W-:Y:S01]  /*23520*/  IMAD.MOV.U32 R13, RZ, RZ, R27 ;  /* 0x000000ffff0d7224 */ /* 0x000fe200078e001b */
[----:B------:R-:W-:Y:S01]  /*23530*/  MOV R0, 0x23560 ;  /* 0x0002356000007802 */ /* 0x000fe20000000f00 */
[----:B------:R-:W-:-:S07]  /*23540*/  IMAD.MOV.U32 R8, RZ, RZ, R28 ;  /* 0x000000ffff087224 */ /* 0x000fce00078e001c */
[----:B------:R-:W-:Y:S05]  /*23550*/  CALL.REL.NOINC `($__internal_14_$__cuda_sm20_div_rn_f64_full) ;  /* 0x0000014000b47944 */ /* 0x000fea0003c00000 */
.L_x_10492:
[----:B------:R-:W-:Y:S05]  /*23560*/  BSYNC.RECONVERGENT B3 ;  /* 0x0000000000037941 */ /* 0x000fea0003800200 */
.L_x_10491:
[----:B------:R-:W-:Y:S01]  /*23570*/  DMUL R8, R20, R20 ;  /* 0x0000001414087228 */ /* 0x000fe20000000000 */
[----:B------:R-:W-:Y:S01]  /*23580*/  IMAD.MOV.U32 R10, RZ, RZ, -0x2449a4b7 ;  /* 0xdbb65b49ff0a7424 */ /* 0x000fe200078e00ff */
[----:B------:R-:W-:Y:S01]  /*23590*/  UMOV UR4, 0x2a25ff7e ;  /* 0x2a25ff7e00047882 */ /* 0x000fe20000000000 */
[----:B------:R-:W-:Y:S01]  /*235a0*/  IMAD.MOV.U32 R11, RZ, RZ, 0x3f2d3b63 ;  /* 0x3f2d3b63ff0b7424 */ /* 0x000fe200078e00ff */
[----:B------:R-:W-:Y:S01]  /*235b0*/  UMOV UR5, 0x3ef53e1d ;  /* 0x3ef53e1d00057882 */ /* 0x000fe20000000000 */
[----:B------:R-:W-:Y:S01]  /*235c0*/  ISETP.GE.AND P2, PT, R31, RZ, PT ;  /* 0x000000ff1f00720c */ /* 0x000fe20003f46270 */
[----:B------:R-:W-:Y:S01]  /*235d0*/  @!P1 IMAD.MOV.U32 R12, RZ, RZ, 0x54442d18 ;  /* 0x54442d18ff0c9424 */ /* 0x000fe200078e00ff */
[----:B------:R-:W-:Y:S01]  /*235e0*/  @!P1 MOV R13, 0x3ff921fb ;  /* 0x3ff921fb000d9802 */ /* 0x000fe20000000f00 */
[----:B------:R-:W-:Y:S01]  /*235f0*/  BSSY.RECONVERGENT B0, `(.L_x_10493) ;  /* 0x000004e000007945 */ /* 0x000fe20003800200 */
        /* <DEDUP_REMOVED lines=75> */
.L_x_10494:
[----:B------:R-:W-:Y:S02]  /*23ab0*/  FSEL R8, RZ, 3.37028055040000000000e+12, P0 ;  /* 0x54442d18ff087808 */ /* 0x000fe40000000000 */
[----:B------:R-:W-:-:S07]  /*23ac0*/  FSEL R9, RZ, 2.1426990032196044922, P0 ;  /* 0x400921fbff097808 */ /* 0x000fce0000000000 */
.L_x_10495:
[----:B------:R-:W-:Y:S05]  /*23ad0*/  BSYNC.RECONVERGENT B0 ;  /* 0x0000000000007941 */ /* 0x000fea0003800200 */
.L_x_10493:
[----:B------:R-:W-:Y:S01]  /*23ae0*/  DADD R2, R2, R22 ;  /* 0x0000000002027229 */ /* 0x000fe20000000016 */
[----:B------:R-:W-:Y:S01]  /*23af0*/  LOP3.LUT R33, R9, 0x80000000, R33, 0xb8, !PT ;  /* 0x8000000009217812 */ /* 0x000fe200078eb821 */
[----:B------:R-:W-:-:S06]  /*23b00*/  DMUL R24, R24, 0.5 ;  /* 0x3fe0000018187828 */ /* 0x000fcc0000000000 */
[----:B------:R-:W-:-:S06]  /*23b10*/  DSETP.NAN.AND P0, PT, R2, R2, PT ;  /* 0x000000020200722a */ /* 0x000fcc0003f08000 */
[----:B------:R-:W-:Y:S02]  /*23b20*/  FSEL R8, R2, R8, P0 ;  /* 0x0000000802087208 */ /* 0x000fe40000000000 */
[----:B------:R-:W-:Y:S01]  /*23b30*/  FSEL R9, R3, R33, P0 ;  /* 0x0000002103097208 */ /* 0x000fe20000000000 */
[----:B------:R-:W-:Y:S06]  /*23b40*/  BRA `(.L_x_10496) ;  /* 0x0000004c00547947 */ /* 0x000fec0003800000 */
.L_x_10488:
        /* <DEDUP_REMOVED lines=9> */
[----:B------:R-:W-:Y:S01]  /*23be0*/  IMAD.MOV.U32 R18, RZ, RZ, 0x0 ;  /* 0x00000000ff127424 */ /* 0x000fe200078e00ff */
[----:B------:R-:W-:Y:S01]  /*23bf0*/  SEL R37, R22, R2, P0 ;  /* 0x0000000216257207 */ /* 0x000fe20000000000 */
[----:B------:R-:W-:Y:S01]  /*23c00*/  IMAD.MOV.U32 R19, RZ, RZ, 0x3fd80000 ;  /* 0x3fd80000ff137424 */ /* 0x000fe200078e00ff */
[----:B------:R-:W-:Y:S01]  /*23c10*/  SEL R30, R23, R3, P0 ;  /* 0x00000003171e7207 */ /* 0x000fe20000000000 */
[----:B------:R-:W-:Y:S01]  /*23c20*/  MUFU.RCP64H R35, R29 ;  /* 0x0000001d00237308 */ /* 0x000fe20000001800 */
[----:B------:R-:W-:Y:S01]  /*23c30*/  LOP3.LUT R0, R25, 0xffc00000, RZ, 0xc0, !PT ;  /* 0xffc0000019007812 */ /* 0x000fe200078ec0ff */
[----:B------:R-:W-:Y:S01]  /*23c40*/  IMAD.MOV.U32 R20, RZ, RZ, R37 ;  /* 0x000000ffff147224 */ /* 0x000fe200078e0025 */
[----:B------:R-:W-:Y:S01]  /*23c50*/  SEL R24, R2, R22, P2 ;  /* 0x0000001602187207 */ /* 0x000fe20001000000 */
[----:B------:R-:W-:Y:S01]  /*23c60*/  IMAD.MOV.U32 R21, RZ, RZ, R30 ;  /* 0x000000ffff157224 */ /* 0x000fe200078e001e */
[----:B------:R-:W-:Y:S01]  /*23c70*/  LOP3.LUT R9, R0, 0x7fd00000, RZ, 0x3c, !PT ;  /* 0x7fd0000000097812 */ /* 0x000fe200078e3cff */
[----:B------:R-:W-:Y:S01]  /*23c80*/  BSSY.RECONVERGENT B0, `(.L_x_10497) ;  /* 0x0000078000007945 */ /* 0x000fe20003800200 */
[----:B------:R-:W-:-:S02]  /*23c90*/  MOV R12, UR6 ;  /* 0x00000006000c7c02 */ /* 0x000fc40008000f00 */
[----:B------:R-:W-:Y:S02]  /*23ca0*/  MOV R34, 0x1 ;  /* 0x0000000100227802 */ /* 0x000fe40000000f00 */
[C---:B------:R-:W-:Y:S01]  /*23cb0*/  DMUL R10, R8.reuse, R20 ;  /* 0x00000014080a7228 */ /* 0x040fe20000000000 */
[----:B------:R-:W-:Y:S01]  /*23cc0*/  ISETP.GE.U32.AND P3, PT, R30, 0x7ff00000, PT ;  /* 0x7ff000001e00780c */ /* 0x000fe20003f66070 */
[----:B------:R-:W-:Y:S01]  /*23cd0*/  DMUL R8, R8, R24 ;  /* 0x0000001808087228 */ /* 0x000fe20000000000 */
[----:B------:R-:W-:-:S05]  /*23ce0*/  FSETP.GEU.AND P5, PT, |R27|, 6.5827683646048100446e-37, PT ;  /* 0x036000001b00780b */ /* 0x000fca0003fae200 */
        /* <DEDUP_REMOVED lines=113> */
.L_x_10498:
[----:B------:R-:W-:Y:S05]  /*24400*/  BSYNC.RECONVERGENT B0 ;  /* 0x0000000000007941 */ /* 0x000fea0003800200 */
.L_x_10497:
        /* <DEDUP_REMOVED lines=8> */
.L_x_10500:
[----:B------:R-:W-:Y:S05]  /*24490*/  BSYNC.RECONVERGENT B3 ;  /* 0x0000000000037941 */ /* 0x000fea0003800200 */
.L_x_10499:
[----:B------:R-:W-:Y:S01]  /*244a0*/  DMUL R8, R20, R20 ;  /* 0x0000001414087228 */ /* 0x000fe20000000000 */
[----:B------:R-:W-:Y:S01]  /*244b0*/  IMAD.MOV.U32 R10, RZ, RZ, -0x2449a4b7 ;  /* 0xdbb65b49ff0a7424 */ /* 0x000fe200078e00ff */
[----:B------:R-:W-:Y:S01]  /*244c0*/  MOV R11, 0x3f2d3b63 ;  /* 0x3f2d3b63000b7802 */ /* 0x000fe20000000f00 */
        /* <DEDUP_REMOVED lines=81> */
.L_x_10502:
[----:B------:R-:W-:Y:S02]  /*249e0*/  FSEL R8, RZ, 3.37028055040000000000e+12, P0 ;  /* 0x54442d18ff087808 */ /* 0x000fe40000000000 */
[----:B------:R-:W-:-:S07]  /*249f0*/  FSEL R9, RZ, 2.1426990032196044922, P0 ;  /* 0x400921fbff097808 */ /* 0x000fce0000000000 */
.L_x_10503:
[----:B------:R-:W-:Y:S05]  /*24a00*/  BSYNC.RECONVERGENT B0 ;  /* 0x0000000000007941 */ /* 0x000fea0003800200 */
.L_x_10501:
[----:B------:R-:W-:Y:S01]  /*24a10*/  DADD R2, R2, R22 ;  /* 0x0000000002027229 */ /* 0x000fe20000000016 */
[----:B------:R-:W-:-:S07]  /*24a20*/  LOP3.LUT R33, R9, 0x80000000, R33, 0xb8, !PT ;  /* 0x8000000009217812 */ /* 0x000fce00078eb821 */
[----:B------:R-:W-:-:S06]  /*24a30*/  DSETP.NAN.AND P0, PT, R2, R2, PT ;  /* 0x000000020200722a */ /* 0x000fcc0003f08000 */
[----:B------:R-:W-:Y:S02]  /*24a40*/  FSEL R8, R2, R8, P0 ;  /* 0x0000000802087208 */ /* 0x000fe40000000000 */
[----:B------:R-:W-:Y:S01]  /*24a50*/  FSEL R9, R3, R33, P0 ;  /* 0x0000002103097208 */ /* 0x000fe20000000000 */
[----:B------:R-:W-:Y:S06]  /*24a60*/  BRA `(.L_x_10496) ;  /* 0x0000003c008c7947 */ /* 0x000fec0003800000 */
.L_x_10487:
        /* <DEDUP_REMOVED lines=25> */
.L_x_10505:
[----:B------:R-:W-:Y:S05]  /*24c00*/  BSYNC.RECONVERGENT B3 ;  /* 0x0000000000037941 */ /* 0x000fea0003800200 */
.L_x_10504:
[----:B------:R-:W0:Y:S01]  /*24c10*/  MUFU.RCP64H R9, -2.718280792236328125 ;  /* 0xc005bf0a00097908 */ /* 0x000e220000001800 */
[----:B------:R-:W-:Y:S01]  /*24c20*/  IMAD.MOV.U32 R10, RZ, RZ, -0x74eba897 ;  /* 0x8b145769ff0a7424 */ /* 0x000fe200078e00ff */
[----:B------:R-:W-:Y:S01]  /*24c30*/  MOV R8, 0x1 ;  /* 0x0000000100087802 */ /* 0x000fe20000000f00 */
[----:B------:R-:W-:Y:S01]  /*24c40*/  IMAD.MOV.U32 R11, RZ, RZ, 0x4005bf0a ;  /* 0x4005bf0aff0b7424 */ /* 0x000fe200078e00ff */
[----:B------:R-:W-:Y:S01]  /*24c50*/  FSETP.GEU.AND P1, PT, |R5|, 6.5827683646048100446e-37, PT ;  /* 0x036000000500780b */ /* 0x000fe20003f2e200 */
[----:B------:R-:W-:Y:S04]  /*24c60*/  BSSY.RECONVERGENT B3, `(.L_x_10506) ;  /* 0x0000012000037945 */ /* 0x000fe80003800200 */
        /* <DEDUP_REMOVED lines=13> */
[----:B------:R-:W-:Y:S02]  /*24d40*/  IMAD.MOV.U32 R13, RZ, RZ, R5 ;  /* 0x000000ffff0d7224 */ /* 0x000fe400078e0005 */
[----:B------:R-:W-:Y:S02]  /*24d50*/  IMAD.MOV.U32 R8, RZ, RZ, -0x74eba897 ;  /* 0x8b145769ff087424 */ /* 0x000fe400078e00ff */
[----:B------:R-:W-:-:S07]  /*24d60*/  IMAD.MOV.U32 R9, RZ, RZ, -0x3ffa40f6 ;  /* 0xc005bf0aff097424 */ /* 0x000fce00078e00ff */
[----:B------:R-:W-:Y:S05]  /*24d70*/  CALL.REL.NOINC `($__internal_14_$__cuda_sm20_div_rn_f64_full) ;  /* 0x0000012800ac7944 */ /* 0x000fea0003c00000 */
.L_x_10507:
[----:B------:R-:W-:Y:S05]  /*24d80*/  BSYNC.RECONVERGENT B3 ;  /* 0x0000000000037941 */ /* 0x000fea0003800200 */
.L_x_10506:
[----:B------:R-:W-:Y:S01]  /*24d90*/  DADD R12, -RZ, |R24| ;  /* 0x00000000ff0c7229 */ /* 0x000fe20000000518 */
[----:B------:R-:W-:Y:S01]  /*24da0*/  IMAD.MOV.U32 R8, RZ, RZ, RZ ;  /* 0x000000ffff087224 */ /* 0x000fe200078e00ff */
[----:B------:R-:W-:Y:S01]  /*24db0*/  DADD R14, -RZ, |R20| ;  /* 0x00000000ff0e7229 */ /* 0x000fe20000000514 */
[----:B------:R-:W-:Y:S01]  /*24dc0*/  UMOV UR4, 0xffffffff ;  /* 0xffffffff00047882 */ /* 0x000fe20000000000 */
[----:B------:R-:W-:Y:S01]  /*24dd0*/  UMOV UR5, 0x7fefffff ;  /* 0x7fefffff00057882 */ /* 0x000fe20000000000 */
[----:B------:R-:W-:Y:S01]  /*24de0*/  MOV R18, 0x0 ;  /* 0x0000000000127802 */ /* 0x000fe20000000f00 */
[----:B------:R-:W-:Y:S01]  /*24df0*/  UMOV UR6, UR5 ;  /* 0x0000000500067c82 */ /* 0x000fe20008000000 */
[----:B------:R-:W-:Y:S01]  /*24e00*/  IMAD.MOV.U32 R19, RZ, RZ, 0x3fd80000 ;  /* 0x3fd80000ff137424 */ /* 0x000fe200078e00ff */
        /* <DEDUP_REMOVED lines=10> */
[----:B------:R-:W-:Y:S02]  /*24eb0*/  LOP3.LUT R0, R25, 0xffc00000, RZ, 0xc0, !PT ;  /* 0xffc0000019007812 */ /* 0x000fe400078ec0ff */
[----:B------:R-:W-:Y:S01]  /*24ec0*/  SEL R30, R15, R13, P0 ;  /* 0x0000000d0f1e7207 */ /* 0x000fe20000000000 */
[----:B------:R-:W-:Y:S01]  /*24ed0*/  IMAD.MOV.U32 R20, RZ, RZ, R37 ;  /* 0x000000ffff147224 */ /* 0x000fe200078e0025 */
[----:B------:R-:W-:Y:S02]  /*24ee0*/  LOP3.LUT R9, R0, 0x7fd00000, RZ, 0x3c, !PT ;  /* 0x7fd0000000097812 */ /* 0x000fe400078e3cff */
[----:B------:R-:W-:Y:S02]  /*24ef0*/  MOV R21, R30 ;  /* 0x0000001e00157202 */ /* 0x000fe40000000f00 */
[----:B------:R-:W-:Y:S01]  /*24f00*/  SEL R24, R12, R14, P1 ;  /* 0x0000000e0c187207 */ /* 0x000fe20000800000 */
[----:B------:R-:W-:Y:S01]  /*24f10*/  IMAD.U32 R12, RZ, RZ, UR6 ;  /* 0x00000006ff0c7e24 */ /* 0x000fe2000f8e00ff */
[----:B------:R-:W-:-:S02]  /*24f20*/  ISETP.GE.U32.AND P2, PT, R30, 0x7ff00000, PT ;  /* 0x7ff000001e00780c */ /* 0x000fc40003f46070 */
        /* <DEDUP_REMOVED lines=36> */
[----:B------:R-:W-:Y:S01]  /*25170*/  @!P0 MOV R35, 0xfffffbcb ;  /* 0xfffffbcb00238802 */ /* 0x000fe20000000f00 */
[----:B------:R-:W-:-:S08]  /*25180*/  DFMA R12, -R28, R20, R26 ;  /* 0x000000141c0c722b */ /* 0x000fd0000000011a */
[----:B------:R-:W-:Y:S01]  /*25190*/  @!P0 MOV R30, R9 ;  /* 0x00000009001e8202 */ /* 0x000fe20000000f00 */
[----:B------:R-:W-:Y:S01]  /*251a0*/  DFMA R20, R10, R12, R20 ;  /* 0x0000000c0a14722b */ /* 0x000fe20000000014 */
[----:B------:R-:W-:-:S03]  /*251b0*/  @!P0 IMAD.MOV.U32 R37, RZ, RZ, R8 ;  /* 0x000000ffff258224 */ /* 0x000fc600078e0008 */
[----:B------:R-:W-:-:S05]  /*251c0*/  VIADD R0, R30, 0xffffffff ;  /* 0xffffffff1e007836 */ /* 0x000fca0000000000 */
[----:B------:R-:W-:Y:S01]  /*251d0*/  ISETP.GE.U32.AND P2, PT, R0, 0x7fefffff, PT ;  /* 0x7fefffff0000780c */ /* 0x000fe20003f46070 */
[----:B------:R-:W-:-:S05]  /*251e0*/  FFMA R0, RZ, R29, R21 ;  /* 0x0000001dff007223 */ /* 0x000fca0000000015 */
[----:B------:R-:W-:-:S07]  /*251f0*/  FSETP.GT.AND P4, PT, |R0|, 1.469367938527859385e-39, PT ;  /* 0x001000000000780b */ /* 0x000fce0003f84200 */
        /* <DEDUP_REMOVED lines=71> */
.L_x_10509:
[----:B------:R-:W-:Y:S05]  /*25670*/  BSYNC.RECONVERGENT B0 ;  /* 0x0000000000007941 */ /* 0x000fea0003800200 */
.L_x_10508:
        /* <DEDUP_REMOVED lines=8> */
.L_x_10511:
[----:B------:R-:W-:Y:S05]  /*25700*/  BSYNC.RECONVERGENT B3 ;  /* 0x0000000000037941 */ /* 0x000fea0003800200 */
.L_x_10510:
        /* <DEDUP_REMOVED lines=84> */
.L_x_10513:
[----:B------:R-:W-:Y:S02]  /*25c50*/  FSEL R8, RZ, 3.37028055040000000000e+12, P0 ;  /* 0x54442d18ff087808 */ /* 0x000fe40000000000 */
[----:B------:R-:W-:-:S07]  /*25c60*/  FSEL R9, RZ, 2.1426990032196044922, P0 ;  /* 0x400921fbff097808 */ /* 0x000fce0000000000 */
.L_x_10514:
[----:B------:R-:W-:Y:S05]  /*25c70*/  BSYNC.RECONVERGENT B0 ;  /* 0x0000000000007941 */ /* 0x000fea0003800200 */
.L_x_10512:
[----:B------:R-:W-:Y:S01]  /*25c80*/  DADD R2, R2, R22 ;  /* 0x0000000002027229 */ /* 0x000fe20000000016 */
[----:B------:R-:W-:Y:S01]  /*25c90*/  LOP3.LUT R33, R9, 0x80000000, R33, 0xb8, !PT ;  /* 0x8000000009217812 */ /* 0x000fe200078eb821 */
[----:B------:R-:W-:-:S06]  /*25ca0*/  DADD R24, R24, 1 ;  /* 0x3ff0000018187429 */ /* 0x000fcc0000000000 */
[----:B------:R-:W-:-:S06]  /*25cb0*/  DSETP.NAN.AND P0, PT, R2, R2, PT ;  /* 0x000000020200722a */ /* 0x000fcc0003f08000 */
[----:B------:R-:W-:Y:S02]  /*25cc0*/  FSEL R8, R2, R8, P0 ;  /* 0x0000000802087208 */ /* 0x000fe40000000000 */
[----:B------:R-:W-:Y:S01]  /*25cd0*/  FSEL R9, R3, R33, P0 ;  /* 0x0000002103097208 */ /* 0x000fe20000000000 */
[----:B------:R-:W-:Y:S06]  /*25ce0*/  BRA `(.L_x_10496) ;  /* 0x0000002800ec7947 */ /* 0x000fec0003800000 */
.L_x_10486:
        /* <DEDUP_REMOVED lines=109> */
.L_x_10518:
[----:B------:R-:W-:Y:S05]  /*263c0*/  BSYNC.RECONVERGENT B0 ;  /* 0x0000000000007941 */ /* 0x000fea0003800200 */
.L_x_10517:
[----:B------:R-:W-:Y:S01]  /*263d0*/  BSSY.RECONVERGENT B3, `(.L_x_10519) ;  /* 0x0000009000037945 */ /* 0x000fe20003800200 */
[----:B------:R-:W-:-:S03]  /*263e0*/  DMUL R24, R24, 0.5 ;  /* 0x3fe0000018187828 */ /* 0x000fc60000000000 */
[----:B------:R-:W-:Y:S08]  /*263f0*/  @P4 BRA P5, `(.L_x_10520) ;  /* 0x0000000000184947 */ /* 0x000ff00002800000 */
[----:B------:R-:W-:Y:S01]  /*26400*/  IMAD.MOV.U32 R12, RZ, RZ, R26 ;  /* 0x000000ffff0c7224 */ /* 0x000fe200078e001a */
[----:B------:R-:W-:Y:S01]  /*26410*/  MOV R9, R29 ;  /* 0x0000001d00097202 */ /* 0x000fe20000000f00 */
[----:B------:R-:W-:Y:S01]  /*26420*/  IMAD.MOV.U32 R13, RZ, RZ, R27 ;  /* 0x000000ffff0d7224 */ /* 0x000fe200078e001b */
[----:B------:R-:W-:Y:S01]  /*26430*/  MOV R0, 0x26460 ;  /* 0x0002646000007802 */ /* 0x000fe20000000f00 */
[----:B------:R-:W-:-:S07]  /*26440*/  IMAD.MOV.U32 R8, RZ, RZ, R28 ;  /* 0x000000ffff087224 */ /* 0x000fce00078e001c */
[----:B------:R-:W-:Y:S05]  /*26450*/  CALL.REL.NOINC `($__internal_14_$__cuda_sm20_div_rn_f64_full) ;  /* 0x0000011000f47944 */ /* 0x000fea0003c00000 */
.L_x_10520:
[----:B------:R-:W-:Y:S05]  /*26460*/  BSYNC.RECONVERGENT B3 ;  /* 0x0000000000037941 */ /* 0x000fea0003800200 */
.L_x_10519:
        /* <DEDUP_REMOVED lines=76> */
.L_x_10516:
[----:B------:R-:W-:Y:S01]  /*26930*/  ISETP.GT.U32.AND P0, PT, R2, R22, PT ;  /* 0x000000160200720c */ /* 0x000fe20003f04070 */
[----:B------:R-:W-:Y:S01]  /*26940*/  IMAD.MOV.U32 R8, RZ, RZ, RZ ;  /* 0x000000ffff087224 */ /* 0x000fe200078e00ff */
[----:B------:R-:W-:Y:S01]  /*26950*/  UMOV UR4, 0xffffffff ;  /* 0xffffffff00047882 */ /* 0x000fe20000000000 */
[----:B------:R-:W-:Y:S01]  /*26960*/  UMOV UR5, 0x7fefffff ;  /* 0x7fefffff00057882 */ /* 0x000fe20000000000 */
[CC--:B------:R-:W-:Y:S01]  /*26970*/  ISETP.GT.U32.AND.EX P2, PT, R3.reuse, R23.reuse, PT, P0 ;  /* 0x000000170300720c */ /* 0x0c0fe20003f44100 */
[----:B------:R-:W-:Y:S01]  /*26980*/  UMOV UR6, UR5 ;  /* 0x0000000500067c82 */ /* 0x000fe20008000000 */
[CC--:B------:R-:W-:Y:S01]  /*26990*/  ISETP.LT.U32.AND P0, PT, R22.reuse, R2.reuse, PT ;  /* 0x000000021600720c */ /* 0x0c0fe20003f01070 */
[----:B------:R-:W-:Y:S01]  /*269a0*/  IMAD.MOV.U32 R24, RZ, RZ, 0x0 ;  /* 0x00000000ff187424 */ /* 0x000fe200078e00ff */
[----:B------:R-:W-:Y:S01]  /*269b0*/  SEL R15, R3, R23, P2 ;  /* 0x00000017030f7207 */ /* 0x000fe20001000000 */
[----:B------:R-:W-:Y:S01]  /*269c0*/  IMAD.MOV.U32 R25, RZ, RZ, 0x3fd80000 ;  /* 0x3fd80000ff197424 */ /* 0x000fe200078e00ff */
[----:B------:R-:W-:Y:S01]  /*269d0*/  ISETP.LT.U32.AND.EX P0, PT, R23, R3, PT, P0 ;  /* 0x000000031700720c */ /* 0x000fe20003f01100 */
[----:B------:R-:W-:Y:S01]  /*269e0*/  MUFU.RCP64H R31, R29 ;  /* 0x0000001d001f7308 */ /* 0x000fe20000001800 */
[----:B------:R-:W-:Y:S01]  /*269f0*/  LOP3.LUT R30, R15, 0xffc00000, RZ, 0xc0, !PT ;  /* 0xffc000000f1e7812 */ /* 0x000fe200078ec0ff */
[----:B------:R-:W-:Y:S01]  /*26a00*/  BSSY.RECONVERGENT B0, `(.L_x_10521) ;  /* 0x000007e000007945 */ /* 0x000fe20003800200 */
[----:B------:R-:W-:-:S02]  /*26a10*/  SEL R33, R22, R2, P0 ;  /* 0x0000000216217207 */ /* 0x000fc40000000000 */
[----:B------:R-:W-:Y:S02]  /*26a20*/  SEL R0, R23, R3, P0 ;  /* 0x0000000317007207 */ /* 0x000fe40000000000 */
[----:B------:R-:W-:Y:S01]  /*26a30*/  LOP3.LUT R9, R30, 0x7fd00000, RZ, 0x3c, !PT ;  /* 0x7fd000001e097812 */ /* 0x000fe200078e3cff */
[----:B------:R-:W-:Y:S01]  /*26a40*/  IMAD.MOV.U32 R10, RZ, RZ, R33 ;  /* 0x000000ffff0a7224 */ /* 0x000fe200078e0021 */
[----:B------:R-:W-:Y:S01]  /*26a50*/  SEL R14, R2, R22, P2 ;  /* 0x00000016020e7207 */ /* 0x000fe20001000000 */
[----:B------:R-:W-:Y:S01]  /*26a60*/  IMAD.MOV.U32 R11, RZ, RZ, R0 ;  /* 0x000000ffff0b7224 */ /* 0x000fe200078e0000 */
[----:B------:R-:W-:Y:S02]  /*26a70*/  MOV R18, UR6 ;  /* 0x0000000600127c02 */ /* 0x000fe40008000f00 */
[----:B------:R-:W-:Y:S02]  /*26a80*/  ISETP.GE.U32.AND P3, PT, R0, 0x7ff00000, PT ;  /* 0x7ff000000000780c */ /* 0x000fe40003f66070 */
[----:B------:R-:W-:Y:S01]  /*26a90*/  FSETP.GEU.AND P5, PT, |R27|, 6.5827683646048100446e-37, PT ;  /* 0x036000001b00780b */ /* 0x000fe20003fae200 */
[----:B------:R-:W-:-:S02]  /*26aa0*/  DMUL R12, R8, R10 ;  /* 0x0000000a080c7228 */ /* 0x000fc40000000000 */
        /* <DEDUP_REMOVED lines=19> */
[----:B------:R-:W-:Y:S01]  /*26be0*/  IMAD.MOV.U32 R12, RZ, RZ, RZ ;  /* 0x000000ffff0c7224 */ /* 0x000fe200078e00ff */
[----:B------:R-:W-:-:S05]  /*26bf0*/  MOV R30, 0x1 ;  /* 0x00000001001e7802 */ /* 0x000fca0000000f00 */
[----:B------:R-:W-:Y:S02]  /*26c00*/  DMUL R20, R20, R12 ;  /* 0x0000000c14147228 */ /* 0x000fe40000000000 */
[----:B------:R-:W-:-:S08]  /*26c10*/  DFMA R8, -R28, R30, 1 ;  /* 0x3ff000001c08742b */ /* 0x000fd0000000011e */
[----:B------:R-:W-:Y:S01]  /*26c20*/  DFMA R8, R8, R8, R8 ;  /* 0x000000080808722b */ /* 0x000fe20000000008 */
[----:B------:R-:W-:Y:S02]  /*26c30*/  @!P3 FSEL R0, R15, R21, !P2 ;  /* 0x000000150f00b208 */ /* 0x000fe40005000000 */
[----:B------:R-:W-:Y:S02]  /*26c40*/  @!P3 FSEL R33, R14, R20, !P2 ;  /* 0x000000140e21b208 */ /* 0x000fe40005000000 */
[----:B------:R-:W-:-:S03]  /*26c50*/  ISETP.GT.AND P0, PT, R0, 0xfffff, PT ;  /* 0x000fffff0000780c */ /* 0x000fc60003f04270 */
[----:B------:R-:W-:Y:S01]  /*26c60*/  DFMA R30, R30, R8, R30 ;  /* 0x000000081e1e722b */ /* 0x000fe2000000001e */
[----:B------:R-:W-:Y:S02]  /*26c70*/  IMAD.MOV.U32 R8, RZ, RZ, R33 ;  /* 0x000000ffff087224 */ /* 0x000fe400078e0021 */
[----:B------:R-:W-:-:S05]  /*26c80*/  IMAD.MOV.U32 R9, RZ, RZ, R0 ;  /* 0x000000ffff097224 */ /* 0x000fca00078e0000 */
[----:B------:R-:W-:Y:S02]  /*26c90*/  DFMA R10, -R28, R30, 1 ;  /* 0x3ff000001c0a742b */ /* 0x000fe4000000011e */
[----:B------:R-:W-:-:S06]  /*26ca0*/  @!P0 DMUL R8, R8, 1.80143985094819840000e+16 ;  /* 0x4350000008088828 */ /* 0x000fcc0000000000 */
[----:B------:R-:W-:Y:S01]  /*26cb0*/  DFMA R10, R30, R10, R30 ;  /* 0x0000000a1e0a722b */ /* 0x000fe2000000001e */
[----:B------:R-:W-:-:S03]  /*26cc0*/  IMAD.MOV.U32 R31, RZ, RZ, -0x3ff ;  /* 0xfffffc01ff1f7424 */ /* 0x000fc600078e00ff */
[----:B------:R-:W-:Y:S02]  /*26cd0*/  @!P0 IMAD.MOV.U32 R0, RZ, RZ, R9 ;  /* 0x000000ffff008224 */ /* 0x000fe400078e0009 */
[----:B------:R-:W-:Y:S02]  /*26ce0*/  @!P0 IMAD.MOV.U32 R33, RZ, RZ, R8 ;  /* 0x000000ffff218224 */ /* 0x000fe400078e0008 */
[----:B------:R-:W-:Y:S01]  /*26cf0*/  VIADD R12, R0, 0xffffffff ;  /* 0xffffffff000c7836 */ /* 0x000fe20000000000 */
[----:B------:R-:W-:Y:S01]  /*26d00*/  DMUL R20, R26, R10 ;  /* 0x0000000a1a147228 */ /* 0x000fe20000000000 */
[----:B------:R-:W-:-:S03]  /*26d10*/  @!P0 IMAD.MOV.U32 R31, RZ, RZ, -0x435 ;  /* 0xfffffbcbff1f8424 */ /* 0x000fc600078e00ff */
[----:B------:R-:W-:-:S04]  /*26d20*/  ISETP.GE.U32.AND P2, PT, R12, 0x7fefffff, PT ;  /* 0x7fefffff0c00780c */ /* 0x000fc80003f46070 */
[----:B------:R-:W-:-:S08]  /*26d30*/  DFMA R12, -R28, R20, R26 ;  /* 0x000000141c0c722b */ /* 0x000fd0000000011a */
[----:B------:R-:W-:Y:S01]  /*26d40*/  DFMA R20, R10, R12, R20 ;  /* 0x0000000c0a14722b */ /* 0x000fe20000000014 */
[----:B------:R-:W-:Y:S01]  /*26d50*/  @P2 LOP3.LUT P3, RZ, R9, 0x7fffffff, RZ, 0xc0, !PT ;  /* 0x7fffffff09ff2812 */ /* 0x000fe2000786c0ff */
[----:B------:R-:W-:Y:S01]  /*26d60*/  @P2 IMAD.MOV.U32 R11, RZ, RZ, 0x7ff00000 ;  /* 0x7ff00000ff0b2424 */ /* 0x000fe200078e00ff */
[----:B------:R-:W-:-:S06]  /*26d70*/  @P2 MOV R10, 0x0 ;  /* 0x00000000000a2802 */ /* 0x000fcc0000000f00 */
[----:B------:R-:W-:Y:S01]  /*26d80*/  @P2 DFMA R10, R8, R10, +INF ;  /* 0x7ff00000080a242b */ /* 0x000fe2000000000a */
[----:B------:R-:W-:-:S05]  /*26d90*/  FFMA R12, RZ, R29, R21 ;  /* 0x0000001dff0c7223 */ /* 0x000fca0000000015 */
[----:B------:R-:W-:-:S04]  /*26da0*/  FSETP.GT.AND P4, PT, |R12|, 1.469367938527859385e-39, PT ;  /* 0x001000000c00780b */ /* 0x000fc80003f84200 */
        /* <DEDUP_REMOVED lines=67> */
.L_x_10522:
[----:B------:R-:W-:Y:S05]  /*271e0*/  BSYNC.RECONVERGENT B0 ;  /* 0x0000000000007941 */ /* 0x000fea0003800200 */
.L_x_10521:
        /* <DEDUP_REMOVED lines=8> */
.L_x_10524:
[----:B------:R-:W-:Y:S05]  /*27270*/  BSYNC.RECONVERGENT B3 ;  /* 0x0000000000037941 */ /* 0x000fea0003800200 */
.L_x_10523:
[----:B------:R-:W-:Y:S01]  /*27280*/  DMUL R8, R20, R20 ;  /* 0x0000001414087228 */ /* 0x000fe20000000000 */
[----:B------:R-:W-:Y:S01]  /*27290*/  IMAD.MOV.U32 R10, RZ, RZ, -0x2449a4b7 ;  /* 0xdbb65b49ff0a7424 */ /* 0x000fe200078e00ff */
[----:B------:R-:W-:Y:S01]  /*272a0*/  MOV R11, 0x3f2d3b63 ;  /* 0x3f2d3b63000b7802 */ /* 0x000fe20000000f00 */
        /* <DEDUP_REMOVED lines=73> */
.L_x_10515:
        /* <DEDUP_REMOVED lines=21> */
[----:B------:R-:W-:-:S07]  /*27890*/  IMAD.MOV.U32 R9, RZ, RZ, 0x4005bf0a ;  /* 0x4005bf0aff097424 */ /* 0x000fce00078e00ff */
[----:B------:R-:W-:Y:S05]  /*278a0*/  CALL.REL.NOINC `($__internal_14_$__cuda_sm20_div_rn_f64_full) ;  /* 0x000000fc00e07944 */ /* 0x000fea0003c00000 */
[----:B------:R-:W-:Y:S02]  /*278b0*/  IMAD.MOV.U32 R24, RZ, RZ, R20 ;  /* 0x000000ffff187224 */ /* 0x000fe400078e0014 */
[----:B------:R-:W-:-:S07]  /*278c0*/  IMAD.MOV.U32 R25, RZ, RZ, R21 ;  /* 0x000000ffff197224 */ /* 0x000fce00078e0015 */
.L_x_10526:
[----:B------:R-:W-:Y:S05]  /*278d0*/  BSYNC.RECONVERGENT B3 ;  /* 0x0000000000037941 */ /* 0x000fea0003800200 */
.L_x_10525:
        /* <DEDUP_REMOVED lines=23> */
.L_x_10528:
[----:B------:R-:W-:Y:S05]  /*27a50*/  BSYNC.RECONVERGENT B3 ;  /* 0x0000000000037941 */ /* 0x000fea0003800200 */
.L_x_10527:
        /* <DEDUP_REMOVED lines=142> */
.L_x_10530:
[----:B------:R-:W-:Y:S05]  /*28340*/  BSYNC.RECONVERGENT B0 ;  /* 0x0000000000007941 */ /* 0x000fea0003800200 */
.L_x_10529:
[----:B------:R-:W-:Y:S01]  /*28350*/  BSSY.RECONVERGENT B3, `(.L_x_10531) ;  /* 0x0000009000037945 */ /* 0x000fe20003800200 */
[----:B------:R-:W-:-:S03]  /*28360*/  DADD R24, R24, 1 ;  /* 0x3ff0000018187429 */ /* 0x000fc60000000000 */
[----:B------:R-:W-:Y:S08]  /*28370*/  @P4 BRA P5, `(.L_x_10532) ;  /* 0x0000000000184947 */ /* 0x000ff00002800000 */
[----:B------:R-:W-:Y:S01]  /*28380*/  IMAD.MOV.U32 R12, RZ, RZ, R26 ;  /* 0x000000ffff0c7224 */ /* 0x000fe200078e001a */
[----:B------:R-:W-:Y:S01]  /*28390*/  MOV R9, R29 ;  /* 0x0000001d00097202 */ /* 0x000fe20000000f00 */
[----:B------:R-:W-:Y:S01]  /*283a0*/  IMAD.MOV.U32 R13, RZ, RZ, R27 ;  /* 0x000000ffff0d7224 */ /* 0x000fe200078e001b */
[----:B------:R-:W-:Y:S01]  /*283b0*/  MOV R0, 0x283e0 ;  /* 0x000283e000007802 */ /* 0x000fe20000000f00 */
[----:B------:R-:W-:-:S07]  /*283c0*/  IMAD.MOV.U32 R8, RZ, RZ, R28 ;  /* 0x000000ffff087224 */ /* 0x000fce00078e001c */
[----:B------:R-:W-:Y:S05]  /*283d0*/  CALL.REL.NOINC `($__internal_14_$__cuda_sm20_div_rn_f64_full) ;  /* 0x000000f400147944 */ /* 0x000fea0003c00000 */
.L_x_10532:
[----:B------:R-:W-:Y:S05]  /*283e0*/  BSYNC.RECONVERGENT B3 ;  /* 0x0000000000037941 */ /* 0x000fea0003800200 */
.L_x_10531:
        /* <DEDUP_REMOVED lines=75> */
.L_x_10496:
[----:B------:R-:W-:Y:S05]  /*288a0*/  BSYNC.RECONVERGENT B2 ;  /* 0x0000000000027941 */ /* 0x000fea0003800200 */
.L_x_10485:
[----:B------:R-:W-:Y:S01]  /*288b0*/  UMOV UR4, 0xfefa39ef ;  /* 0xfefa39ef00047882 */ /* 0x000fe20000000000 */
[----:B------:R-:W-:Y:S01]  /*288c0*/  UMOV UR5, 0x3fe62e42 ;  /* 0x3fe62e4200057882 */ /* 0x000fe20000000000 */
[----:B------:R-:W-:Y:S01]  /*288d0*/  LOP3.LUT R5, R9, 0x80000000, R5, 0xb8, !PT ;  /* 0x8000000009057812 */ /* 0x000fe200078eb805 */
[----:B------:R-:W-:Y:S01]  /*288e0*/  DADD R24, R24, UR4 ;  /* 0x0000000418187e29 */ /* 0x000fe20008000000 */
[----:B------:R-:W-:-:S09]  /*288f0*/  IMAD.MOV.U32 R4, RZ, RZ, R8 ;  /* 0x000000ffff047224 */ /* 0x000fd200078e0008 */
[----:B------:R-:W-:Y:S01]  /*28900*/  LOP3.LUT R7, R25, 0x80000000, R7, 0xb8, !PT ;  /* 0x8000000019077812 */ /* 0x000fe200078eb807 */
[----:B------:R-:W-:-:S07]  /*28910*/  IMAD.MOV.U32 R6, RZ, RZ, R24 ;  /* 0x000000ffff067224 */ /* 0x000fce00078e0018 */
.L_x_10411:
[----:B------:R-:W-:Y:S05]  /*28920*/  BSYNC.RECONVERGENT B1 ;  /* 0x0000000000017941 */ /* 0x000fea0003800200 */
.L_x_10409:
        /* <DEDUP_REMOVED lines=17> */
.L_x_10536:
[----:B------:R-:W0:Y:S02]  /*28a40*/  F2I.S64.F64.TRUNC R4, R4 ;  /* 0x0000000400047311 */ /* 0x000e24000030d900 */
[----:B0-----:R-:W-:-:S05]  /*28a50*/  MOV R7, R4 ;  /* 0x0000000400077202 */ /* 0x001fca0000000f00 */
[----:B------:R1:W-:Y:S01]  /*28a60*/  STG.E.U8 desc[UR36][R2.64], R7 ;  /* 0x0000000702007986 */ /* 0x0003e2000c101124 */
[----:B------:R-:W-:Y:S05]  /*28a70*/  BRA `(.L_x_10538) ;  /* 0x0000000c00f07947 */ /* 0x000fea0003800000 */
.L_x_10535:
        /* <DEDUP_REMOVED lines=9> */
.L_x_10540:
[----:B------:R-:W0:Y:S02]  /*28b10*/  F2I.F64.TRUNC R5, R4 ;  /* 0x0000000400057311 */ /* 0x000e24000030d100 */
[----:B0-----:R3:W-:Y:S01]  /*28b20*/  STG.E desc[UR36][R2.64], R5 ;  /* 0x0000000502007986 */ /* 0x0017e2000c101924 */
[----:B------:R-:W-:Y:S05]  /*28b30*/  BRA `(.L_x_10538) ;  /* 0x0000000c00c07947 */ /* 0x000fea0003800000 */
.L_x_10539:
[----:B------:R-:W0:Y:S02]  /*28b40*/  F2I.F64.TRUNC R5, R4 ;  /* 0x0000000400057311 */ /* 0x000e24000030d100 */
[----:B0-----:R2:W-:Y:S01]  /*28b50*/  STG.E.U16 desc[UR36][R2.64], R5 ;  /* 0x0000000502007986 */ /* 0x0015e2000c101524 */
[----:B------:R-:W-:Y:S05]  /*28b60*/  BRA `(.L_x_10538) ;  /* 0x0000000c00b47947 */ /* 0x000fea0003800000 */
.L_x_10534:
        /* <DEDUP_REMOVED lines=13> */
.L_x_10542:
        /* <DEDUP_REMOVED lines=8> */
.L_x_10541:
        /* <DEDUP_REMOVED lines=16> */
.L_x_10544:
        /* <DEDUP_REMOVED lines=11> */
.L_x_10543:
[----:B------:R0:W-:Y:S01]  /*28e70*/  STG.E.64 desc[UR36][R2.64], R4 ;  /* 0x0000000402007986 */ /* 0x0001e2000c101b24 */
[----:B------:R-:W-:Y:S05]  /*28e80*/  BRA `(.L_x_10538) ;  /* 0x0000000800ec7947 */ /* 0x000fea0003800000 */
.L_x_10533:
        /* <DEDUP_REMOVED lines=13> */
.L_x_10548:
        /* <DEDUP_REMOVED lines=22> */
.L_x_10551:
[----:B------:R-:W-:-:S04]  /*290c0*/  SHF.R.U32.HI R5, RZ, 0x18, R7 ;  /* 0x00000018ff057819 */ /* 0x000fc80000011607 */
[----:B------:R-:W-:-:S07]  /*290d0*/  LOP3.LUT R0, R0, 0x80, R5, 0xf8, !PT ;  /* 0x0000008000007812 */ /* 0x000fce00078ef805 */
.L_x_10550:
[----:B------:R-:W-:Y:S05]  /*290e0*/  BSYNC.RECONVERGENT B0 ;  /* 0x0000000000007941 */ /* 0x000fea0003800200 */
.L_x_10549:
[----:B------:R0:W-:Y:S01]  /*290f0*/  STG.E.U8 desc[UR36][R2.64], R0 ;  /* 0x0000000002007986 */ /* 0x0001e2000c101124 */
[----:B------:R-:W-:Y:S05]  /*29100*/  BRA `(.L_x_10538) ;  /* 0x00000008004c7947 */ /* 0x000fea0003800000 */
.L_x_10547:
        /* <DEDUP_REMOVED lines=22> */
.L_x_10554:
[----:B------:R-:W-:-:S04]  /*29270*/  SHF.R.U32.HI R5, RZ, 0x18, R7 ;  /* 0x00000018ff057819 */ /* 0x000fc80000011607 */
[----:B------:R-:W-:-:S07]  /*29280*/  LOP3.LUT R0, R0, 0x80, R5, 0xf8, !PT ;  /* 0x0000008000007812 */ /* 0x000fce00078ef805 */
.L_x_10553:
[----:B------:R-:W-:Y:S05]  /*29290*/  BSYNC.RECONVERGENT B0 ;  /* 0x0000000000007941 */ /* 0x000fea0003800200 */
.L_x_10552:
[----:B------:R0:W-:Y:S01]  /*292a0*/  STG.E.U8 desc[UR36][R2.64], R0 ;  /* 0x0000000002007986 */ /* 0x0001e2000c101124 */
[----:B------:R-:W-:Y:S05]  /*292b0*/  BRA `(.L_x_10538) ;  /* 0x0000000400e07947 */ /* 0x000fea0003800000 */
.L_x_10546:
        /* <DEDUP_REMOVED lines=26> */
.L_x_10556:
[----:B------:R-:W0:Y:S02]  /*29460*/  F2I.U64.F64.TRUNC R4, R4 ;  /* 0x0000000400047311 */ /* 0x000e24000030d800 */
[----:B0-----:R0:W-:Y:S01]  /*29470*/  STG.E.64 desc[UR36][R2.64], R4 ;  /* 0x0000000402007986 */ /* 0x0011e2000c101b24 */
[----:B------:R-:W-:Y:S05]  /*29480*/  BRA `(.L_x_10538) ;  /* 0x00000004006c7947 */ /* 0x000fea0003800000 */
.L_x_10555:
[----:B------:R-:W0:Y:S02]  /*29490*/  F2I.U32.F64.TRUNC R5, R4 ;  /* 0x0000000400057311 */ /* 0x000e24000030d000 */
[----:B0-----:R0:W-:Y:S01]  /*294a0*/  STG.E desc[UR36][R2.64], R5 ;  /* 0x0000000502007986 */ /* 0x0011e2000c101924 */
[----:B------:R-:W-:Y:S05]  /*294b0*/  BRA `(.L_x_10538) ;  /* 0x0000000400607947 */ /* 0x000fea0003800000 */
.L_x_10545:
        /* <DEDUP_REMOVED lines=11> */
.L_x_10558:
[----:B------:R0:W-:Y:S01]  /*29570*/  STG.E.128 desc[UR36][R2.64], R4 ;  /* 0x0000000402007986 */ /* 0x0001e2000c101d24 */
[----:B------:R-:W-:Y:S05]  /*29580*/  BRA `(.L_x_10538) ;  /* 0x00000004002c7947 */ /* 0x000fea0003800000 */
.L_x_10557:
[----:B------:R-:W-:-:S09]  /*29590*/  UISETP.NE.AND UP0, UPT, UR4, 0xf, UPT ;  /* 0x0000000f0400788c */ /* 0x000fd2000bf05270 */
[----:B------:R-:W-:Y:S05]  /*295a0*/  BRA.U !UP0, `(.L_x_10559) ;  /* 0x0000000508087547 */ /* 0x000fea000b800000 */
[----:B------:R-:W-:-:S09]  /*295b0*/  UISETP.NE.AND UP0, UPT, UR4, 0x17, UPT ;  /* 0x000000170400788c */ /* 0x000fd2000bf05270 */
[----:B------:R-:W-:Y:S05]  /*295c0*/  BRA.U !UP0, `(.L_x_10560) ;  /* 0x0000000108a07547 */ /* 0x000fea000b800000 */
[----:B------:R-:W-:-:S09]  /*295d0*/  UISETP.NE.AND UP0, UPT, UR4, 0x18, UPT ;  /* 0x000000180400788c */ /* 0x000fd2000bf05270 */
[----:B------:R-:W-:Y:S05]  /*295e0*/  BRA.U !UP0, `(.L_x_10561) ;  /* 0x0000000108447547 */ /* 0x000fea000b800000 */
.L_x_10537:
        /* <DEDUP_REMOVED lines=16> */
.L_x_10562:
[----:B------:R-:W-:Y:S05]  /*296f0*/  BRA `(.L_x_10538) ;  /* 0x0000000000d07947 */ /* 0x000fea0003800000 */
.L_x_10561:
[----:B------:R-:W-:Y:S01]  /*29700*/  UMOV UR4, 0xf0000000 ;  /* 0xf000000000047882 */ /* 0x000fe20000000000 */
[----:B------:R-:W-:Y:S01]  /*29710*/  UMOV UR5, 0x380fffff ;  /* 0x380fffff00057882 */ /* 0x000fe20000000000 */
[----:B------:R-:W0:Y:S01]  /*29720*/  F2F.F32.F64 R9, R4 ;  /* 0x0000000400097310 */ /* 0x000e220000301000 */
[----:B------:R-:W-:Y:S01]  /*29730*/  DSETP.GEU.AND P0, PT, |R4|, UR4, PT ;  /* 0x0000000404007e2a */ /* 0x000fe2000bf0e200 */
[----:B------:R-:W-:Y:S01]  /*29740*/  BSSY.RECONVERGENT B0, `(.L_x_10563) ;  /* 0x000000d000007945 */ /* 0x000fe20003800200 */
[----:B------:R-:W-:-:S12]  /*29750*/  MOV R0, 0x7f ;  /* 0x0000007f00007802 */ /* 0x000fd80000000f00 */
        /* <DEDUP_REMOVED lines=11> */
.L_x_10564:
[----:B------:R-:W-:Y:S05]  /*29810*/  BSYNC.RECONVERGENT B0 ;  /* 0x0000000000007941 */ /* 0x000fea0003800200 */
.L_x_10563:
[----:B------:R-:W-:-:S05]  /*29820*/  LOP3.LUT R7, R0, 0x80, R7, 0xf8, !PT ;  /* 0x0000008000077812 */ /* 0x000fca00078ef807 */
[----:B------:R0:W-:Y:S01]  /*29830*/  STG.E.U8 desc[UR36][R2.64], R7 ;  /* 0x0000000702007986 */ /* 0x0001e2000c101124 */
[----:B------:R-:W-:Y:S05]  /*29840*/  BRA `(.L_x_10538) ;  /* 0x00000000007c7947 */ /* 0x000fea0003800000 */
.L_x_10560:
        /* <DEDUP_REMOVED lines=16> */
.L_x_10566:
[----:B------:R-:W-:Y:S01]  /*29950*/  IMAD.MOV.U32 R0, RZ, RZ, 0x7f ;  /* 0x0000007fff007424 */ /* 0x000fe200078e00ff */
[----:B------:R-:W-:-:S04]  /*29960*/  ISETP.GT.U32.AND P0, PT, R6, 0x7f800000, PT ;  /* 0x7f8000000600780c */ /* 0x000fc80003f04070 */
[----:B------:R-:W-:-:S09]  /*29970*/  SEL R0, R0, 0x7c, P0 ;  /* 0x0000007c00007807 */ /* 0x000fd20000000000 */
.L_x_10567:
[----:B------:R-:W-:Y:S05]  /*29980*/  BSYNC.RECONVERGENT B0 ;  /* 0x0000000000007941 */ /* 0x000fea0003800200 */
.L_x_10565:
[----:B------:R-:W-:-:S04]  /*29990*/  SHF.R.U32.HI R5, RZ, 0x18, R7 ;  /* 0x00000018ff057819 */ /* 0x000fc80000011607 */
[----:B------:R-:W-:-:S05]  /*299a0*/  LOP3.LUT R5, R0, 0x80, R5, 0xf8, !PT ;  /* 0x0000008000057812 */ /* 0x000fca00078ef805 */
[----:B------:R0:W-:Y:S01]  /*299b0*/  STG.E.U8 desc[UR36][R2.64], R5 ;  /* 0x0000000502007986 */ /* 0x0001e2000c101124 */
[----:B------:R-:W-:Y:S05]  /*299c0*/  BRA `(.L_x_10538) ;  /* 0x00000000001c7947 */ /* 0x000fea0003800000 */
.L_x_10559:
[----:B------:R-:W-:Y:S01]  /*299d0*/  UMOV UR4, 0xf0000000 ;  /* 0xf000000000047882 */ /* 0x000fe20000000000 */
[----:B------:R-:W-:Y:S01]  /*299e0*/  UMOV UR5, 0x380fffff ;  /* 0x380fffff00057882 */ /* 0x000fe20000000000 */
[----:B------:R-:W0:Y:S01]  /*299f0*/  F2F.F32.F64 R0, R4 ;  /* 0x0000000400007310 */ /* 0x000e220000301000 */
[----:B------:R-:W-:-:S14]  /*29a00*/  DSETP.GEU.AND P0, PT, |R4|, UR4, PT ;  /* 0x0000000404007e2a */ /* 0x000fdc000bf0e200 */
[----:B0-----:R-:W-:-:S05]  /*29a10*/  @!P0 FMUL R0, R0, 1.175494350822287508e-38 ;  /* 0x0080000000008820 */ /* 0x001fca0000400000 */
[----:B------:R-:W-:-:S05]  /*29a20*/  F2FP.BF16.F32.PACK_AB R0, RZ, R0 ;  /* 0x00000000ff00723e */ /* 0x000fca00000010ff */
[----:B------:R0:W-:Y:S02]  /*29a30*/  STG.E.U16 desc[UR36][R2.64], R0 ;  /* 0x0000000002007986 */ /* 0x0001e4000c101524 */
.L_x_10538:
[----:B------:R-:W-:-:S07]  /*29a40*/  VIADD R16, R16, 0x80 ;  /* 0x0000008010107836 */ /* 0x000fce0000000000 */
.L_x_10379:
[----:B------:R-:W-:Y:S05]  /*29a50*/  BSYNC.RECONVERGENT B6 ;  /* 0x0000000000067941 */ /* 0x000fea0003800200 */
.L_x_10378:
[----:B------:R-:W5:Y:S02]  /*29a60*/  LDCU UR4, c[0x0][0x380] ;  /* 0x00007000ff0477ac */ /* 0x000f640008000800 */
[----:B-----5:R-:W-:-:S13]  /*29a70*/  ISETP.GE.AND P0, PT, R16, UR4, PT ;  /* 0x0000000410007c0c */ /* 0x020fda000bf06270 */
[----:B------:R-:W-:Y:S05]  /*29a80*/  @P0 EXIT ;  /* 0x000000000000094d */ /* 0x000fea0003800000 */
[----:B------:R-:W5:Y:S01]  /*29a90*/  LDCU UR4, c[0x0][0x388] ;  /* 0x00007100ff0477ac */ /* 0x000f620008000800 */
[----:B0--34-:R-:W-:Y:S02]  /*29aa0*/  IMAD.MOV.U32 R0, RZ, RZ, RZ ;  /* 0x000000ffff007224 */ /* 0x019fe400078e00ff */
[----:B------:R-:W-:Y:S01]  /*29ab0*/  IMAD.MOV.U32 R17, RZ, RZ, RZ ;  /* 0x000000ffff117224 */ /* 0x000fe200078e00ff */
[----:B-----5:R-:W-:-:S09]  /*29ac0*/  UISETP.NE.AND UP0, UPT, UR4, URZ, UPT ;  /* 0x000000ff0400728c */ /* 0x020fd2000bf05270 */
[----:B------:R-:W-:Y:S05]  /*29ad0*/  BRA.U !UP0, `(.L_x_10568) ;  /* 0x0000001108ac7547 */ /* 0x000fea000b800000 */
[----:B------:R-:W0:Y:S01]  /*29ae0*/  LDCU.64 UR4, c[0x0][0x390] ;  /* 0x00007200ff0477ac */ /* 0x000e220008000a00 */
[----:B-12---:R-:W-:Y:S01]  /*29af0*/  MOV R3, R16 ;  /* 0x0000001000037202 */ /* 0x006fe20000000f00 */
[----:B------:R-:W-:Y:S01]  /*29b00*/  IMAD.MOV.U32 R2, RZ, RZ, RZ ;  /* 0x000000ffff027224 */ /* 0x000fe200078e00ff */
        /* <DEDUP_REMOVED lines=296> */
.L_x_10568:
[----:B------:R-:W0:Y:S01]  /*2ad90*/  LDCU.128 UR8, c[0x0][0x580] ;  /* 0x0000b000ff0877ac */ /* 0x000e220008000c00 */
[----:B------:R-:W-:Y:S01]  /*2ada0*/  BSSY.RECONVERGENT B6, `(.L_x_10569) ;  /* 0x0000106000067945 */ /* 0x000fe20003800200 */
[----:B------:R-:W-:-:S04]  /*2adb0*/  UPRMT UR4, UR41, 0x9910, URZ ;  /* 0x0000991029047896 */ /* 0x000fc800080000ff */
[----:B------:R-:W-:Y:S01]  /*2adc0*/  UISETP.GT.AND UP0, UPT, UR4, 0x9, UPT ;  /* 0x000000090400788c */ /* 0x000fe2000bf04270 */
[----:B0-----:R-:W-:Y:S02]  /*2add0*/  IADD3 R16, P0, PT, R17, UR8, RZ ;  /* 0x0000000811107c10 */ /* 0x001fe4000ff1e0ff */
[----:B-12---:R-:W-:-:S03]  /*2ade0*/  IADD3 R2, P1, PT, R0, UR10, RZ ;  /* 0x0000000a00027c10 */ /* 0x006fc6000ff3e0ff */
[----:B------:R-:W-:Y:S02]  /*2adf0*/  IMAD.X R17, RZ, RZ, UR9, P0 ;  /* 0x00000009ff117e24 */ /* 0x000fe400080e06ff */
        /* <DEDUP_REMOVED lines=14> */
.L_x_10573:
[----:B------:R-:W2:Y:S01]  /*2aee0*/  LDG.E.U8 R2, desc[UR36][R2.64] ;  /* 0x0000002402027981 */ /* 0x000ea2000c1e1100 */
[----:B------:R-:W-:Y:S01]  /*2aef0*/  CS2R R6, SRZ ;  /* 0x0000000000067805 */ /* 0x000fe2000001ff00 */
[----:B--2---:R0:W1:Y:S01]  /*2af00*/  I2F.F64.U16 R4, R2 ;  /* 0x0000000200047312 */ /* 0x0040620000101800 */
[----:B------:R-:W-:Y:S05]  /*2af10*/  BRA `(.L_x_10575) ;  /* 0x0000000c00b87947 */ /* 0x000fea0003800000 */
.L_x_10572:
        /* <DEDUP_REMOVED lines=10> */
.L_x_10577:
[----:B------:R-:W2:Y:S01]  /*2afc0*/  LDG.E R2, desc[UR36][R2.64] ;  /* 0x0000002402027981 */ /* 0x000ea2000c1e1900 */
[----:B------:R-:W-:Y:S01]  /*2afd0*/  CS2R R6, SRZ ;  /* 0x0000000000067805 */ /* 0x000fe2000001ff00 */
[----:B--2---:R0:W1:Y:S01]  /*2afe0*/  I2F.F64 R4, R2 ;  /* 0x0000000200047312 */ /* 0x0040620000201c00 */
[----:B------:R-:W-:Y:S05]  /*2aff0*/  BRA `(.L_x_10575) ;  /* 0x0000000c00807947 */ /* 0x000fea0003800000 */
.L_x_10576:
[----:B------:R-:W2:Y:S01]  /*2b000*/  LDG.E.U16 R2, desc[UR36][R2.64] ;  /* 0x0000002402027981 */ /* 0x000ea2000c1e1500 */
[----:B------:R-:W-:Y:S01]  /*2b010*/  CS2R R6, SRZ ;  /* 0x0000000000067805 */ /* 0x000fe2000001ff00 */
[----:B--2---:R0:W1:Y:S01]  /*2b020*/  I2F.F64.S16 R4, R2 ;  /* 0x0000000200047312 */ /* 0x0040620000101c00 */
[----:B------:R-:W-:Y:S05]  /*2b030*/  BRA `(.L_x_10575) ;  /* 0x0000000c00707947 */ /* 0x000fea0003800000 */
.L_x_10571:
        /* <DEDUP_REMOVED lines=11> */
.L_x_10579:
[----:B------:R-:W2:Y:S01]  /*2b0f0*/  LDG.E.U16 R0, desc[UR36][R2.64] ;  /* 0x0000002402007981 */ /* 0x000ea2000c1e1500 */
[----:B------:R-:W-:Y:S01]  /*2b100*/  CS2R R6, SRZ ;  /* 0x0000000000067805 */ /* 0x000fe2000001ff00 */
[----:B--2---:R-:W-:-:S05]  /*2b110*/  HADD2.F32 R0, -RZ, R0.H0_H0 ;  /* 0x20000000ff007230 */ /* 0x004fca0000004100 */
[----:B------:R-:W-:-:S04]  /*2b120*/  FMUL.FTZ R0, R0, 1 ;  /* 0x3f80000000007820 */ /* 0x000fc80000410000 */
[----:B------:R0:W1:Y:S01]  /*2b130*/  F2F.F64.F32 R4, R0 ;  /* 0x0000000000047310 */ /* 0x0000620000201800 */
[----:B------:R-:W-:Y:S05]  /*2b140*/  BRA `(.L_x_10575) ;  /* 0x0000000c002c7947 */ /* 0x000fea0003800000 */
.L_x_10578:
        /* <DEDUP_REMOVED lines=12> */
.L_x_10581:
        /* <DEDUP_REMOVED lines=8> */
.L_x_10580:
[----:B------:R0:W5:Y:S01]  /*2b290*/  LDG.E.64 R4, desc[UR36][R2.64] ;  /* 0x0000002402047981 */ /* 0x000162000c1e1b00 */
[----:B------:R-:W-:Y:S01]  /*2b2a0*/  CS2R R6, SRZ ;  /* 0x0000000000067805 */ /* 0x000fe2000001ff00 */
[----:B------:R-:W-:Y:S06]  /*2b2b0*/  BRA `(.L_x_10575) ;  /* 0x0000000800d07947 */ /* 0x000fec0003800000 */
.L_x_10570:
        /* <DEDUP_REMOVED lines=14> */
.L_x_10584:
[----:B------:R0:W5:Y:S01]  /*2b3a0*/  LDG.E.128 R4, desc[UR36][R2.64] ;  /* 0x0000002402047981 */ /* 0x000162000c1e1d00 */
[----:B------:R-:W-:Y:S05]  /*2b3b0*/  BRA `(.L_x_10575) ;  /* 0x0000000800907947 */ /* 0x000fea0003800000 */
.L_x_10583:
        /* <DEDUP_REMOVED lines=28> */
.L_x_10586:
[----:B------:R-:W2:Y:S01]  /*2b580*/  LDG.E.U8 R2, desc[UR36][R2.64] ;  /* 0x0000002402027981 */ /* 0x000ea2000c1e1100 */
[----:B------:R-:W-:Y:S02]  /*2b590*/  CS2R R6, SRZ ;  /* 0x0000000000067805 */ /* 0x000fe4000001ff00 */
        /* <DEDUP_REMOVED lines=13> */
.L_x_10585:
[----:B------:R-:W2:Y:S01]  /*2b670*/  LDG.E.U16 R0, desc[UR36][R2.64] ;  /* 0x0000002402007981 */ /* 0x000ea2000c1e1500 */
[----:B------:R-:W-:Y:S01]  /*2b680*/  CS2R R6, SRZ ;  /* 0x0000000000067805 */ /* 0x000fe2000001ff00 */
[----:B--2---:R-:W-:-:S04]  /*2b690*/  IMAD.U32 R0, R0, 0x10000, RZ ;  /* 0x0001000000007824 */ /* 0x004fc800078e00ff */
[----:B------:R-:W-:-:S04]  /*2b6a0*/  FMUL.FTZ R0, R0, 1 ;  /* 0x3f80000000007820 */ /* 0x000fc80000410000 */
[----:B------:R0:W1:Y:S01]  /*2b6b0*/  F2F.F64.F32 R4, R0 ;  /* 0x0000000000047310 */ /* 0x0000620000201800 */
[----:B------:R-:W-:Y:S05]  /*2b6c0*/  BRA `(.L_x_10575) ;  /* 0x0000000400cc7947 */ /* 0x000fea0003800000 */
.L_x_10582:
        /* <DEDUP_REMOVED lines=12> */
.L_x_10589:
        /* <DEDUP_REMOVED lines=22> */
.L_x_10591:
[----:B------:R-:W-:Y:S05]  /*2b8f0*/  BSYNC.RECONVERGENT B0 ;  /* 0x0000000000007941 */ /* 0x000fea0003800200 */
.L_x_10590:
[----:B------:R-:W-:Y:S01]  /*2b900*/  IMAD.SHL.U32 R0, R0, 0x100000, RZ ;  /* 0x0010000000007824 */ /* 0x000fe200078e00ff */
[----:B------:R-:W-:-:S04]  /*2b910*/  LEA R2, R2, 0x3b800000, 0x17 ;  /* 0x3b80000002027811 */ /* 0x000fc800078eb8ff */
[----:B------:R-:W-:-:S05]  /*2b920*/  LOP3.LUT R0, R2, R0, R9, 0xfe, !PT ;  /* 0x0000000002007212 */ /* 0x000fca00078efe09 */
[----:B------:R-:W-:-:S04]  /*2b930*/  FMUL.FTZ R0, R0, 1 ;  /* 0x3f80000000007820 */ /* 0x000fc80000410000 */
[----:B------:R0:W1:Y:S01]  /*2b940*/  F2F.F64.F32 R4, R0 ;  /* 0x0000000000047310 */ /* 0x0000620000201800 */
[----:B------:R-:W-:Y:S05]  /*2b950*/  BRA `(.L_x_10575) ;  /* 0x0000000400287947 */ /* 0x000fea0003800000 */
.L_x_10588:
        /* <DEDUP_REMOVED lines=22> */
.L_x_10593:
[----:B------:R-:W-:Y:S05]  /*2bac0*/  BSYNC.RECONVERGENT B0 ;  /* 0x0000000000007941 */ /* 0x000fea0003800200 */
.L_x_10592:
[----:B------:R-:W-:Y:S02]  /*2bad0*/  SHF.L.U32 R0, R0, 0x15, RZ ;  /* 0x0000001500007819 */ /* 0x000fe400000006ff */
[----:B------:R-:W-:-:S04]  /*2bae0*/  LEA R2, R2, 0x37800000, 0x17 ;  /* 0x3780000002027811 */ /* 0x000fc800078eb8ff */
[----:B------:R-:W-:-:S05]  /*2baf0*/  LOP3.LUT R0, R2, R0, R9, 0xfe, !PT ;  /* 0x0000000002007212 */ /* 0x000fca00078efe09 */
[----:B------:R-:W-:-:S04]  /*2bb00*/  FMUL.FTZ R0, R0, 1 ;  /* 0x3f80000000007820 */ /* 0x000fc80000410000 */
[----:B------:R0:W1:Y:S01]  /*2bb10*/  F2F.F64.F32 R4, R0 ;  /* 0x0000000000047310 */ /* 0x0000620000201800 */
[----:B------:R-:W-:Y:S05]  /*2bb20*/  BRA `(.L_x_10575) ;  /* 0x0000000000b47947 */ /* 0x000fea0003800000 */
.L_x_10587:
        /* <DEDUP_REMOVED lines=17> */
[----:B------:R1:W2:Y:S01]  /*2bc40*/  @P0 F2F.F64.F32 R4, R0 ;  /* 0x0000000000040310 */ /* 0x0002a20000201800 */
[----:B------:R-:W-:Y:S05]  /*2bc50*/  BRA `(.L_x_10575) ;  /* 0x0000000000687947 */ /* 0x000fea0003800000 */
.L_x_10574:
        /* <DEDUP_REMOVED lines=10> */
[----:B---3--:R-:W-:Y:S02]  /*2bd00*/  IMAD.U32 R6, RZ, RZ, UR6 ;  /* 0x00000006ff067e24 */ /* 0x008fe4000f8e00ff */
[----:B------:R-:W-:Y:S02]  /*2bd10*/  IMAD.U32 R7, RZ, RZ, UR7 ;  /* 0x00000007ff077e24 */ /* 0x000fe4000f8e00ff */
[----:B----4-:R-:W-:Y:S02]  /*2bd20*/  IMAD.U32 R10, RZ, RZ, UR8 ;  /* 0x00000008ff0a7e24 */ /* 0x010fe4000f8e00ff */
[----:B-1----:R-:W-:-:S07]  /*2bd30*/  IMAD.U32 R11, RZ, RZ, UR9 ;  /* 0x00000009ff0b7e24 */ /* 0x002fce000f8e00ff */
[----:B------:R-:W-:-:S07]  /*2bd40*/  LEPC R20, `(.L_x_10596) ;  /* 0x000000001014794e */ /* 0x000fce0000000000 */
[----:B--2---:R-:W-:Y:S05]  /*2bd50*/  CALL.ABS.NOINC R2 ;  /* 0x0000000002007343 */ /* 0x004fea0003c00000 */
.L_x_10596:
[----:B------:R-:W-:Y:S02]  /*2bd60*/  CS2R R6, SRZ ;  /* 0x0000000000067805 */ /* 0x000fe4000001ff00 */
[----:B------:R-:W-:Y:S01]  /*2bd70*/  CS2R R4, SRZ ;  /* 0x0000000000047805 */ /* 0x000fe2000001ff00 */
[----:B------:R-:W-:Y:S06]  /*2bd80*/  BRA `(.L_x_10575) ;  /* 0x00000000001c7947 */ /* 0x000fec0003800000 */
.L_x_10595:
[----:B------:R-:W2:Y:S01]  /*2bd90*/  LDG.E.64 R4, desc[UR36][R2.64] ;  /* 0x0000002402047981 */ /* 0x000ea2000c1e1b00 */
[----:B------:R-:W-:Y:S01]  /*2bda0*/  CS2R R6, SRZ ;  /* 0x0000000000067805 */ /* 0x000fe2000001ff00 */
[----:B--2---:R-:W0:Y:S01]  /*2bdb0*/  I2F.F64.U64 R4, R4 ;  /* 0x0000000400047312 */ /* 0x004e220000301800 */
[----:B------:R-:W-:Y:S05]  /*2bdc0*/  BRA `(.L_x_10575) ;  /* 0x00000000000c7947 */ /* 0x000fea0003800000 */
.L_x_10594:
[----:B------:R-:W2:Y:S01]  /*2bdd0*/  LDG.E R2, desc[UR36][R2.64] ;  /* 0x0000002402027981 */ /* 0x000ea2000c1e1900 */
[----:B------:R-:W-:Y:S01]  /*2bde0*/  CS2R R6, SRZ ;  /* 0x0000000000067805 */ /* 0x000fe2000001ff00 */
[----:B--2---:R3:W4:Y:S06]  /*2bdf0*/  I2F.F64.U32 R4, R2 ;  /* 0x0000000200047312 */ /* 0x00472c0000201800 */
.L_x_10575:
[----:B------:R-:W-:Y:S05]  /*2be00*/  BSYNC.RECONVERGENT B6 ;  /* 0x0000000000067941 */ /* 0x000fea0003800200 */
.L_x_10569:
        /* <DEDUP_REMOVED lines=13> */
[----:B------:R-:W-:Y:S01]  /*2bee0*/  @!P0 IMAD.MOV.U32 R4, RZ, RZ, R2 ;  /* 0x000000ffff048224 */ /* 0x000fe200078e0002 */
[----:B------:R-:W-:Y:S01]  /*2bef0*/  @!P0 MOV R5, R3 ;  /* 0x0000000300058202 */ /* 0x000fe20000000f00 */
        /* <DEDUP_REMOVED lines=9> */
.L_x_10598:
[----:B------:R-:W-:Y:S01]  /*2bf90*/  DSETP.MAX.AND P0, P1, R2, R22, PT ;  /* 0x000000160200722a */ /* 0x000fe2000390f000 */
[----:B------:R-:W-:Y:S01]  /*2bfa0*/  IMAD.MOV.U32 R0, RZ, RZ, R3 ;  /* 0x000000ffff007224 */ /* 0x000fe200078e0003 */
[----:B------:R-:W-:Y:S01]  /*2bfb0*/  MOV R9, R22 ;  /* 0x0000001600097202 */ /* 0x000fe20000000f00 */
[----:B------:R-:W-:-:S05]  /*2bfc0*/  IMAD.MOV.U32 R11, RZ, RZ, R23 ;  /* 0x000000ffff0b7224 */ /* 0x000fca00078e0017 */
        /* <DEDUP_REMOVED lines=25> */
[----:B------:R-:W-:Y:S01]  /*2c160*/  MOV R42, 0x0 ;  /* 0x00000000002a7802 */ /* 0x000fe20000000f00 */
[----:B------:R-:W-:Y:S01]  /*2c170*/  IMAD.MOV.U32 R43, RZ, RZ, 0x3fd80000 ;  /* 0x3fd80000ff2b7424 */ /* 0x000fe200078e00ff */
[----:B------:R-:W-:Y:S01]  /*2c180*/  ISETP.GT.U32.AND P1, PT, R2, R24, PT ;  /* 0x000000180200720c */ /* 0x000fe20003f24070 */
[----:B------:R-:W-:Y:S01]  /*2c190*/  BSSY.RECONVERGENT B2, `(.L_x_10601) ;  /* 0x000029f000027945 */ /* 0x000fe20003800200 */
        /* <DEDUP_REMOVED lines=34> */
[----:B------:R-:W-:Y:S01]  /*2c3c0*/  UMOV UR6, UR4 ;  /* 0x0000000400067c82 */ /* 0x000fe20008000000 */
[----:B------:R-:W-:-:S02]  /*2c3d0*/  MOV R8, R10 ;  /* 0x0000000a00087202 */ /* 0x000fc40000000f00 */
[----:B------:R-:W-:Y:S02]  /*2c3e0*/  FSEL R21, R13, UR5, P2 ;  /* 0x000000050d157c08 */ /* 0x000fe40009000000 */
        /* <DEDUP_REMOVED lines=67> */
.L_x_10604:
[----:B------:R-:W-:Y:S05]  /*2c820*/  BSYNC.RECONVERGENT B3 ;  /* 0x0000000000037941 */ /* 0x000fea0003800200 */
.L_x_10603:
[----:B------:R-:W-:Y:S01]  /*2c830*/  DADD R8, R32, R8 ;  /* 0x0000000020087229 */ /* 0x000fe20000000008 */
[----:B------:R-:W-:-:S09]  /*2c840*/  IMAD.MOV.U32 R35, RZ, RZ, -0x3ff ;  /* 0xfffffc01ff237424 */ /* 0x000fd200078e00ff */
[----:B------:R-:W-:Y:S01]  /*2c850*/  ISETP.GT.AND P0, PT, R9, 0xfffff, PT ;  /* 0x000fffff0900780c */ /* 0x000fe20003f04270 */
[----:B------:R-:W-:Y:S02]  /*2c860*/  IMAD.MOV.U32 R10, RZ, RZ, R8 ;  /* 0x000000ffff0a7224 */ /* 0x000fe400078e0008 */
[--C-:B------:R-:W-:Y:S02]  /*2c870*/  IMAD.MOV.U32 R11, RZ, RZ, R9.reuse ;  /* 0x000000ffff0b7224 */ /* 0x100fe400078e0009 */
[----:B------:R-:W-:-:S08]  /*2c880*/  IMAD.MOV.U32 R0, RZ, RZ, R9 ;  /* 0x000000ffff007224 */ /* 0x000fd000078e0009 */
[----:B------:R-:W-:Y:S01]  /*2c890*/  @!P0 DMUL R10, R10, 1.80143985094819840000e+16 ;  /* 0x435000000a0a8828 */ /* 0x000fe20000000000 */
[----:B------:R-:W-:-:S09]  /*2c8a0*/  @!P0 MOV R35, 0xfffffbcb ;  /* 0xfffffbcb00238802 */ /* 0x000fd20000000f00 */
[----:B------:R-:W-:Y:S01]  /*2c8b0*/  @!P0 MOV R0, R11 ;  /* 0x0000000b00008202 */ /* 0x000fe20000000f00 */
[----:B------:R-:W-:-:S04]  /*2c8c0*/  @!P0 IMAD.MOV.U32 R8, RZ, RZ, R10 ;  /* 0x000000ffff088224 */ /* 0x000fc800078e000a */
        /* <DEDUP_REMOVED lines=73> */
.L_x_10602:
        /* <DEDUP_REMOVED lines=32> */
.L_x_10611:
[----:B------:R-:W-:Y:S05]  /*2cf60*/  BSYNC.RECONVERGENT B4 ;  /* 0x0000000000047941 */ /* 0x000fea0003800200 */
.L_x_10610:
[----:B------:R-:W-:Y:S02]  /*2cf70*/  IMAD.MOV.U32 R40, RZ, RZ, R20 ;  /* 0x000000ffff287224 */ /* 0x000fe400078e0014 */
[----:B------:R-:W-:-:S07]  /*2cf80*/  IMAD.MOV.U32 R41, RZ, RZ, R21 ;  /* 0x000000ffff297224 */ /* 0x000fce00078e0015 */
.L_x_10609:
[----:B------:R-:W-:Y:S05]  /*2cf90*/  BSYNC.RECONVERGENT B3 ;  /* 0x0000000000037941 */ /* 0x000fea0003800200 */
.L_x_10608:
        /* <DEDUP_REMOVED lines=29> */
.L_x_10616:
[----:B------:R-:W-:Y:S05]  /*2d170*/  BSYNC.RECONVERGENT B4 ;  /* 0x0000000000047941 */ /* 0x000fea0003800200 */
.L_x_10615:
[----:B------:R-:W-:Y:S05]  /*2d180*/  BRA `(.L_x_10614) ;  /* 0x0000000000047947 */ /* 0x000fea0003800000 */
.L_x_10613:
[----:B------:R-:W-:-:S11]  /*2d190*/  DADD R20, R30, -R8 ;  /* 0x000000001e147229 */ /* 0x000fd60000000808 */
.L_x_10614:
[----:B------:R-:W-:Y:S05]  /*2d1a0*/  BSYNC.RECONVERGENT B3 ;  /* 0x0000000000037941 */ /* 0x000fea0003800200 */
.L_x_10612:
        /* <DEDUP_REMOVED lines=28> */
.L_x_10618:
[----:B------:R-:W-:Y:S05]  /*2d370*/  BSYNC.RECONVERGENT B3 ;  /* 0x0000000000037941 */ /* 0x000fea0003800200 */
.L_x_10617:
[----:B------:R-:W-:-:S10]  /*2d380*/  DADD R40, R20, R40 ;  /* 0x0000000014287229 */ /* 0x000fd40000000028 */
[C---:B------:R-:W-:Y:S02]  /*2d390*/  FSETP.GEU.FTZ.AND P1, PT, R41.reuse, 1.7916666269302368164, PT ;  /* 0x3fe555552900780b */ /* 0x040fe40003f3e000 */
[----:B------:R-:W-:-:S13]  /*2d3a0*/  FSETP.GT.FTZ.AND P0, PT, R41, -1.6999999284744262695, PT ;  /* 0xbfd999992900780b */ /* 0x000fda0003f14000 */
[----:B------:R-:W-:Y:S05]  /*2d3b0*/  @P0 BRA !P1, `(.L_x_10619) ;  /* 0x0000000400540947 */ /* 0x000fea0004800000 */
[----:B------:R-:W-:Y:S01]  /*2d3c0*/  DADD R40, R40, 1 ;  /* 0x3ff0000028287429 */ /* 0x000fe20000000000 */
[----:B------:R-:W-:-:S09]  /*2d3d0*/  IMAD.MOV.U32 R35, RZ, RZ, -0x3ff ;  /* 0xfffffc01ff237424 */ /* 0x000fd200078e00ff */
        /* <DEDUP_REMOVED lines=83> */
.L_x_10619:
        /* <DEDUP_REMOVED lines=18> */
[----:B------:R-:W-:Y:S02]  /*2da30*/  IMAD.MOV.U32 R9, RZ, RZ, R13 ;  /* 0x000000ffff097224 */ /* 0x000fe400078e000d */
[----:B------:R-:W-:Y:S02]  /*2da40*/  IMAD.MOV.U32 R12, RZ, RZ, R40 ;  /* 0x000000ffff0c7224 */ /* 0x000fe400078e0028 */
[----:B------:R-:W-:-:S07]  /*2da50*/  IMAD.MOV.U32 R13, RZ, RZ, R41 ;  /* 0x000000ffff0d7224 */ /* 0x000fce00078e0029 */
[----:B------:R-:W-:Y:S05]  /*2da60*/  CALL.REL.NOINC `($__internal_14_$__cuda_sm20_div_rn_f64_full) ;  /* 0x0000009c00707944 */ /* 0x000fea0003c00000 */
.L_x_10621:
[----:B------:R-:W-:Y:S05]  /*2da70*/  BSYNC.RECONVERGENT B3 ;  /* 0x0000000000037941 */ /* 0x000fea0003800200 */
.L_x_10620:
[----:B------:R-:W-:Y:S01]  /*2da80*/  DMUL R20, R40, -R20 ;  /* 0x8000001428147228 */ /* 0x000fe20000000000 */
[----:B------:R-:W-:Y:S01]  /*2da90*/  MOV R12, 0xceb2dc44 ;  /* 0xceb2dc44000c7802 */ /* 0x000fe20000000f00 */
[----:B------:R-:W-:Y:S01]  /*2daa0*/  IMAD.MOV.U32 R13, RZ, RZ, 0x3ed087ff ;  /* 0x3ed087ffff0d7424 */ /* 0x000fe200078e00ff */
[----:B------:R-:W-:Y:S01]  /*2dab0*/  UMOV UR4, 0x2fbe14b5 ;  /* 0x2fbe14b500047882 */ /* 0x000fe20000000000 */
        /* <DEDUP_REMOVED lines=26> */
.L_x_10607:
        /* <DEDUP_REMOVED lines=25> */
.L_x_10624:
[----:B------:R-:W-:Y:S05]  /*2ddf0*/  BSYNC.RECONVERGENT B3 ;  /* 0x0000000000037941 */ /* 0x000fea0003800200 */
.L_x_10623:
        /* <DEDUP_REMOVED lines=89> */
.L_x_10625:
        /* <DEDUP_REMOVED lines=22> */
.L_x_10627:
[----:B------:R-:W-:Y:S05]  /*2e4f0*/  BSYNC.RECONVERGENT B3 ;  /* 0x0000000000037941 */ /* 0x000fea0003800200 */
.L_x_10626:
        /* <DEDUP_REMOVED lines=30> */
.L_x_10622:
[----:B------:R-:W-:Y:S01]  /*2e6e0*/  DADD R12, -R22, 1 ;  /* 0x3ff00000160c7429 */ /* 0x000fe20000000100 */
[----:B------:R-:W-:Y:S07]  /*2e6f0*/  BSSY.RECONVERGENT B3, `(.L_x_10628) ;  /* 0x0000017000037945 */ /* 0x000fee0003800200 */
        /* <DEDUP_REMOVED lines=22> */
.L_x_10629:
[----:B------:R-:W-:Y:S05]  /*2e860*/  BSYNC.RECONVERGENT B3 ;  /* 0x0000000000037941 */ /* 0x000fea0003800200 */
.L_x_10628:
        /* <DEDUP_REMOVED lines=19> */
.L_x_10631:
[----:B------:R-:W-:Y:S05]  /*2e9a0*/  BSYNC.RECONVERGENT B3 ;  /* 0x0000000000037941 */ /* 0x000fea0003800200 */
.L_x_10630:
[----:B------:R-:W-:Y:S01]  /*2e9b0*/  IMAD.MOV.U32 R40, RZ, RZ, R20 ;  /* 0x000000ffff287224 */ /* 0x000fe200078e0014 */
[----:B------:R-:W-:Y:S01]  /*2e9c0*/  MOV R41, R21 ;  /* 0x0000001500297202 */ /* 0x000fe20000000f00 */
[----:B------:R-:W-:Y:S06]  /*2e9d0*/  BRA `(.L_x_10605) ;  /* 0x0000000000687947 */ /* 0x000fec0003800000 */
.L_x_10606:
        /* <DEDUP_REMOVED lines=23> */
[----:B------:R-:W-:Y:S02]  /*2eb50*/  IMAD.MOV.U32 R40, RZ, RZ, R8 ;  /* 0x000000ffff287224 */ /* 0x000fe400078e0008 */
[----:B------:R-:W-:-:S07]  /*2eb60*/  IMAD.MOV.U32 R41, RZ, RZ, R9 ;  /* 0x000000ffff297224 */ /* 0x000fce00078e0009 */
.L_x_10632:
[----:B------:R-:W-:Y:S05]  /*2eb70*/  BSYNC.RECONVERGENT B3 ;  /* 0x0000000000037941 */ /* 0x000fea0003800200 */
.L_x_10605:
[----:B------:R-:W-:Y:S05]  /*2eb80*/  BSYNC.RECONVERGENT B2 ;  /* 0x0000000000027941 */ /* 0x000fea0003800200 */
.L_x_10601:
[----:B------:R-:W-:Y:S01]  /*2eb90*/  DSETP.GEU.AND P0, PT, R22, 5.9666725849601653946e-154, PT ;  /* 0x202000001600742a */ /* 0x000fe20003f0e000 */
[----:B------:R-:W-:Y:S04]  /*2eba0*/  BSSY.RECONVERGENT B3, `(.L_x_10633) ;  /* 0x00001fc000037945 */ /* 0x000fe80003800200 */
[----:B------:R-:W-:Y:S09]  /*2ebb0*/  BSSY.RELIABLE B2, `(.L_x_10634) ;  /* 0x0000184000027945 */ /* 0x000ff20003800100 */
[----:B------:R-:W-:Y:S05]  /*2ebc0*/  @!P0 BRA `(.L_x_10635) ;  /* 0x0000001800008947 */ /* 0x000fea0003800000 */
[----:B------:R-:W0:Y:S01]  /*2ebd0*/  MUFU.RCP64H R9, R33 ;  /* 0x0000002100097308 */ /* 0x000e220000001800 */
[----:B------:R-:W-:Y:S01]  /*2ebe0*/  MOV R8, 0x1 ;  /* 0x0000000100087802 */ /* 0x000fe20000000f00 */
[----:B------:R-:W-:Y:S01]  /*2ebf0*/  BSSY.RECONVERGENT B4, `(.L_x_10636) ;  /* 0x0000013000047945 */ /* 0x000fe20003800200 */
[----:B------:R-:W-:-:S04]  /*2ec00*/  FSETP.GEU.AND P1, PT, |R23|, 6.5827683646048100446e-37, PT ;  /* 0x036000001700780b */ /* 0x000fc80003f2e200 */
        /* <DEDUP_REMOVED lines=17> */
.L_x_10637:
[----:B------:R-:W-:Y:S05]  /*2ed20*/  BSYNC.RECONVERGENT B4 ;  /* 0x0000000000047941 */ /* 0x000fea0003800200 */
.L_x_10636:
        /* <DEDUP_REMOVED lines=77> */
.L_x_10639:
        /* <DEDUP_REMOVED lines=42> */
.L_x_10638:
        /* <DEDUP_REMOVED lines=33> */
.L_x_10647:
[----:B------:R-:W-:Y:S05]  /*2f6b0*/  BSYNC.RECONVERGENT B6 ;  /* 0x0000000000067941 */ /* 0x000fea0003800200 */
.L_x_10646:
[----:B------:R-:W-:Y:S02]  /*2f6c0*/  IMAD.MOV.U32 R42, RZ, RZ, R20 ;  /* 0x000000ffff2a7224 */ /* 0x000fe400078e0014 */
[----:B------:R-:W-:-:S07]  /*2f6d0*/  IMAD.MOV.U32 R43, RZ, RZ, R21 ;  /* 0x000000ffff2b7224 */ /* 0x000fce00078e0015 */
.L_x_10645:
[----:B------:R-:W-:Y:S05]  /*2f6e0*/  BSYNC.RECONVERGENT B5 ;  /* 0x0000000000057941 */ /* 0x000fea0003800200 */
.L_x_10644:
        /* <DEDUP_REMOVED lines=26> */
.L_x_10652:
[----:B------:R-:W-:Y:S05]  /*2f890*/  BSYNC.RECONVERGENT B6 ;  /* 0x0000000000067941 */ /* 0x000fea0003800200 */
.L_x_10651:
[----:B------:R-:W-:Y:S01]  /*2f8a0*/  MOV R2, R20 ;  /* 0x0000001400027202 */ /* 0x000fe20000000f00 */
[----:B------:R-:W-:Y:S01]  /*2f8b0*/  IMAD.MOV.U32 R3, RZ, RZ, R21 ;  /* 0x000000ffff037224 */ /* 0x000fe200078e0015 */
[----:B------:R-:W-:Y:S06]  /*2f8c0*/  BRA `(.L_x_10650) ;  /* 0x0000000000047947 */ /* 0x000fec0003800000 */
.L_x_10649:
[----:B------:R-:W-:-:S11]  /*2f8d0*/  DADD R2, -R26, R30 ;  /* 0x000000001a027229 */ /* 0x000fd6000000011e */
.L_x_10650:
[----:B------:R-:W-:Y:S05]  /*2f8e0*/  BSYNC.RECONVERGENT B5 ;  /* 0x0000000000057941 */ /* 0x000fea0003800200 */
.L_x_10648:
        /* <DEDUP_REMOVED lines=29> */
.L_x_10654:
[----:B------:R-:W-:Y:S05]  /*2fac0*/  BSYNC.RECONVERGENT B5 ;  /* 0x0000000000057941 */ /* 0x000fea0003800200 */
.L_x_10653:
[----:B------:R-:W-:Y:S05]  /*2fad0*/  BRA `(.L_x_10655) ;  /* 0x0000000800347947 */ /* 0x000fea0003800000 */
.L_x_10643:
[----:B------:R-:W-:-:S14]  /*2fae0*/  DSETP.GT.AND P0, PT, R22, 1, PT ;  /* 0x3ff000001600742a */ /* 0x000fdc0003f04000 */
[----:B------:R-:W-:Y:S05]  /*2faf0*/  @P0 BRA `(.L_x_10656) ;  /* 0x0000000000740947 */ /* 0x000fea0003800000 */
[----:B------:R-:W-:Y:S01]  /*2fb00*/  DADD R2, -R22, 1 ;  /* 0x3ff0000016027429 */ /* 0x000fe20000000100 */
[----:B------:R-:W-:Y:S01]  /*2fb10*/  IMAD.MOV.U32 R8, RZ, RZ, 0x0 ;  /* 0x00000000ff087424 */ /* 0x000fe200078e00ff */
[----:B------:R-:W-:Y:S01]  /*2fb20*/  BSSY.RECONVERGENT B5, `(.L_x_10657) ;  /* 0x0000019000057945 */ /* 0x000fe20003800200 */
[----:B------:R-:W-:-:S05]  /*2fb30*/  IMAD.MOV.U32 R9, RZ, RZ, 0x3fd80000 ;  /* 0x3fd80000ff097424 */ /* 0x000fca00078e00ff */
        /* <DEDUP_REMOVED lines=23> */
.L_x_10658:
[----:B------:R-:W-:Y:S05]  /*2fcb0*/  BSYNC.RECONVERGENT B5 ;  /* 0x0000000000057941 */ /* 0x000fea0003800200 */
.L_x_10657:
[----:B------:R-:W-:Y:S05]  /*2fcc0*/  BRA `(.L_x_10655) ;  /* 0x0000000400b87947 */ /* 0x000fea0003800000 */
.L_x_10656:
[----:B------:R-:W-:Y:S01]  /*2fcd0*/  DMUL R12, R24, R26 ;  /* 0x0000001a180c7228 */ /* 0x000fe20000000000 */
[----:B------:R-:W-:Y:S01]  /*2fce0*/  IMAD.MOV.U32 R10, RZ, RZ, 0x0 ;  /* 0x00000000ff0a7424 */ /* 0x000fe200078e00ff */
[----:B------:R-:W-:Y:S01]  /*2fcf0*/  DMUL R2, R2, 8.11296384146066816958e+31 ;  /* 0x4690000002027828 */ /* 0x000fe20000000000 */
[----:B------:R-:W-:Y:S01]  /*2fd00*/  IMAD.MOV.U32 R11, RZ, RZ, 0x3fd80000 ;  /* 0x3fd80000ff0b7424 */ /* 0x000fe200078e00ff */
[----:B------:R-:W-:Y:S02]  /*2fd10*/  BSSY.RECONVERGENT B5, `(.L_x_10659) ;  /* 0x0000017000057945 */ /* 0x000fe40003800200 */
[----:B------:R-:W0:Y:S04]  /*2fd20*/  MUFU.RSQ64H R19, R13 ;  /* 0x0000000d00137308 */ /* 0x000e280000001c00 */
[----:B------:R-:W-:Y:S01]  /*2fd30*/  IADD3 R18, PT, PT, R13, -0x3500000, RZ ;  /* 0xfcb000000d127810 */ /* 0x000fe20007ffe0ff */
[----:B------:R-:W-:-:S03]  /*2fd40*/  DMUL R24, R22, R2 ;  /* 0x0000000216187228 */ /* 0x000fc60000000000 */
        /* <DEDUP_REMOVED lines=19> */
.L_x_10660:
[----:B------:R-:W-:Y:S05]  /*2fe80*/  BSYNC.RECONVERGENT B5 ;  /* 0x0000000000057941 */ /* 0x000fea0003800200 */
.L_x_10659:
        /* <DEDUP_REMOVED lines=19> */
.L_x_10662:
[----:B------:R-:W-:Y:S05]  /*2ffc0*/  BSYNC.RECONVERGENT B5 ;  /* 0x0000000000057941 */ /* 0x000fea0003800200 */
.L_x_10661:
[----:B------:R-:W-:Y:S01]  /*2ffd0*/  DMUL R22, R22, 8.11296384146066816958e+31 ;  /* 0x4690000016167828 */ /* 0x000fe20000000000 */
[----:B------:R-:W-:Y:S02]  /*2ffe0*/  IMAD.MOV.U32 R32, RZ, RZ, R20 ;  /* 0x000000ffff207224 */ /* 0x000fe400078e0014 */
[----:B------:R-:W-:Y:S01]  /*2fff0*/  IMAD.MOV.U32 R33, RZ, RZ, R21 ;  /* 0x000000ffff217224 */ /* 0x000fe200078e0015 */
[----:B------:R-:W-:Y:S07]  /*30000*/  BRA `(.L_x_10655) ;  /* 0x0000000000e87947 */ /* 0x000fee0003800000 */
.L_x_10642:
        /* <DEDUP_REMOVED lines=19> */
[----:B------:R-:W-:Y:S01]  /*30140*/  IMAD.MOV.U32 R8, RZ, RZ, R12 ;  /* 0x000000ffff087224 */ /* 0x000fe200078e000c */
[----:B------:R-:W-:Y:S01]  /*30150*/  MOV R12, R2 ;  /* 0x00000002000c7202 */ /* 0x000fe20000000f00 */
[----:B------:R-:W-:Y:S02]  /*30160*/  IMAD.MOV.U32 R9, RZ, RZ, R13 ;  /* 0x000000ffff097224 */ /* 0x000fe400078e000d */
[----:B------:R-:W-:-:S07]  /*30170*/  IMAD.MOV.U32 R13, RZ, RZ, R3 ;  /* 0x000000ffff0d7224 */ /* 0x000fce00078e0003 */
[----:B------:R-:W-:Y:S05]  /*30180*/  CALL.REL.NOINC `($__internal_15_$__cuda_sm20_dsqrt_rn_f64_mediumpath_v1) ;  /* 0x0000007c002c7944 */ /* 0x000fea0003c00000 */
[----:B------:R-:W-:Y:S02]  /*30190*/  IMAD.MOV.U32 R20, RZ, RZ, R8 ;  /* 0x000000ffff147224 */ /* 0x000fe400078e0008 */
[----:B------:R-:W-:-:S07]  /*301a0*/  IMAD.MOV.U32 R21, RZ, RZ, R9 ;  /* 0x000000ffff157224 */ /* 0x000fce00078e0009 */
.L_x_10664:
[----:B------:R-:W-:Y:S05]  /*301b0*/  BSYNC.RECONVERGENT B5 ;  /* 0x0000000000057941 */ /* 0x000fea0003800200 */
.L_x_10663:
        /* <DEDUP_REMOVED lines=25> */
[----:B------:R-:W-:Y:S01]  /*30350*/  MOV R32, R8 ;  /* 0x0000000800207202 */ /* 0x000fe20000000f00 */
[----:B------:R-:W-:-:S07]  /*30360*/  IMAD.MOV.U32 R33, RZ, RZ, R9 ;  /* 0x000000ffff217224 */ /* 0x000fce00078e0009 */
.L_x_10666:
[----:B------:R-:W-:Y:S05]  /*30370*/  BSYNC.RECONVERGENT B5 ;  /* 0x0000000000057941 */ /* 0x000fea0003800200 */
.L_x_10665:
[----:B------:R-:W-:Y:S01]  /*30380*/  DMUL R32, R32, R20 ;  /* 0x0000001420207228 */ /* 0x000fe20000000000 */
[----:B------:R-:W-:Y:S02]  /*30390*/  IMAD.MOV.U32 R22, RZ, RZ, 0x0 ;  /* 0x00000000ff167424 */ /* 0x000fe400078e00ff */
[----:B------:R-:W-:-:S08]  /*303a0*/  IMAD.MOV.U32 R23, RZ, RZ, 0x3ff00000 ;  /* 0x3ff00000ff177424 */ /* 0x000fd000078e00ff */
.L_x_10655:
[----:B------:R-:W-:Y:S05]  /*303b0*/  BSYNC.RECONVERGENT B4 ;  /* 0x0000000000047941 */ /* 0x000fea0003800200 */
.L_x_10641:
[----:B------:R-:W-:Y:S05]  /*303c0*/  BRA `(.L_x_10667) ;  /* 0x0000000000087947 */ /* 0x000fea0003800000 */
.L_x_10635:
[----:B------:R-:W-:Y:S02]  /*303d0*/  DMUL R32, R32, 9.00719925474099200000e+15 ;  /* 0x4340000020207828 */ /* 0x000fe40000000000 */
[----:B------:R-:W-:-:S11]  /*303e0*/  DMUL R22, R22, 9.00719925474099200000e+15 ;  /* 0x4340000016167828 */ /* 0x000fd60000000000 */
.L_x_10667:
[----:B------:R-:W-:Y:S05]  /*303f0*/  BSYNC.RELIABLE B2 ;  /* 0x0000000000027941 */ /* 0x000fea0003800100 */
.L_x_10634:
        /* <DEDUP_REMOVED lines=25> */
.L_x_10669:
[----:B------:R-:W-:Y:S05]  /*30590*/  BSYNC.RECONVERGENT B2 ;  /* 0x0000000000027941 */ /* 0x000fea0003800200 */
.L_x_10668:
[----:B------:R-:W-:Y:S01]  /*305a0*/  DMUL R8, R20, R20 ;  /* 0x0000001414087228 */ /* 0x000fe20000000000 */
[----:B------:R-:W-:Y:S01]  /*305b0*/  IMAD.MOV.U32 R10, RZ, RZ, -0x2449a4b7 ;  /* 0xdbb65b49ff0a7424 */ /* 0x000fe200078e00ff */
[----:B------:R-:W-:Y:S01]  /*305c0*/  UMOV UR4, 0x2a25ff7e ;  /* 0x2a25ff7e00047882 */ /* 0x000fe20000000000 */
[----:B------:R-:W-:Y:S01]  /*305d0*/  IMAD.MOV.U32 R11, RZ, RZ, 0x3f2d3b63 ;  /* 0x3f2d3b63ff0b7424 */ /* 0x000fe200078e00ff */
[----:B------:R-:W-:Y:S01]  /*305e0*/  UMOV UR5, 0x3ef53e1d ;  /* 0x3ef53e1d00057882 */ /* 0x000fe20000000000 */
[----:B------:R-:W-:Y:S01]  /*305f0*/  ISETP.GE.AND P2, PT, R33, RZ, PT ;  /* 0x000000ff2100720c */ /* 0x000fe20003f46270 */
[----:B------:R-:W-:Y:S01]  /*30600*/  @P1 IMAD.MOV.U32 R12, RZ, RZ, 0x54442d18 ;  /* 0x54442d18ff0c1424 */ /* 0x000fe200078e00ff */
[----:B------:R-:W-:Y:S01]  /*30610*/  @P1 MOV R13, 0x3ff921fb ;  /* 0x3ff921fb000d1802 */ /* 0x000fe20000000f00 */
[----:B------:R-:W-:Y:S01]  /*30620*/  BSSY.RECONVERGENT B0, `(.L_x_10670) ;  /* 0x000004e000007945 */ /* 0x000fe20003800200 */
        /* <DEDUP_REMOVED lines=75> */
.L_x_10671:
[----:B------:R-:W-:Y:S02]  /*30ae0*/  FSEL R2, RZ, 3.37028055040000000000e+12, P0 ;  /* 0x54442d18ff027808 */ /* 0x000fe40000000000 */
[----:B------:R-:W-:-:S07]  /*30af0*/  FSEL R3, RZ, 2.1426990032196044922, P0 ;  /* 0x400921fbff037808 */ /* 0x000fce0000000000 */
.L_x_10672:
[----:B------:R-:W-:Y:S05]  /*30b00*/  BSYNC.RECONVERGENT B0 ;  /* 0x0000000000007941 */ /* 0x000fea0003800200 */
.L_x_10670:
[----:B------:R-:W-:Y:S02]  /*30b10*/  DADD R22, |R32|, R22 ;  /* 0x0000000020167229 */ /* 0x000fe40000000216 */
[----:B------:R-:W-:-:S06]  /*30b20*/  DADD R2, -RZ, |R2| ;  /* 0x00000000ff027229 */ /* 0x000fcc0000000502 */
[----:B------:R-:W-:-:S06]  /*30b30*/  DSETP.NAN.AND P0, PT, R22, R22, PT ;  /* 0x000000161600722a */ /* 0x000fcc0003f08000 */
[----:B------:R-:W-:Y:S02]  /*30b40*/  FSEL R2, R22, R2, P0 ;  /* 0x0000000216027208 */ /* 0x000fe40000000000 */
[----:B------:R-:W-:-:S07]  /*30b50*/  FSEL R3, R23, R3, P0 ;  /* 0x0000000317037208 */ /* 0x000fce0000000000 */
.L_x_10640:
[----:B------:R-:W-:Y:S05]  /*30b60*/  BSYNC.RECONVERGENT B3 ;  /* 0x0000000000037941 */ /* 0x000fea0003800200 */
.L_x_10633:
[----:B------:R-:W-:Y:S01]  /*30b70*/  LOP3.LUT R7, R41, 0x80000000, R7, 0xb8, !PT ;  /* 0x8000000029077812 */ /* 0x000fe200078eb807 */
[----:B------:R-:W-:Y:S01]  /*30b80*/  IMAD.MOV.U32 R6, RZ, RZ, R40 ;  /* 0x000000ffff067224 */ /* 0x000fe200078e0028 */
[----:B------:R-:W-:Y:S01]  /*30b90*/  LOP3.LUT R5, R3, 0x80000000, R5, 0xb8, !PT ;  /* 0x8000000003057812 */ /* 0x000fe200078eb805 */
[----:B------:R-:W-:Y:S01]  /*30ba0*/  IMAD.MOV.U32 R4, RZ, RZ, R2 ;  /* 0x000000ffff047224 */ /* 0x000fe200078e0002 */
[----:B------:R-:W-:Y:S06]  /*30bb0*/  BRA `(.L_x_10599) ;  /* 0x0000005800dc7947 */ /* 0x000fec0003800000 */
.L_x_10600:
        /* <DEDUP_REMOVED lines=28> */
[----:B------:R-:W-:Y:S01]  /*30d80*/  @!P0 IMAD.MOV.U32 R35, RZ, RZ, -0x435 ;  /* 0xfffffbcbff238424 */ /* 0x000fe200078e00ff */
[----:B------:R-:W-:Y:S01]  /*30d90*/  DFMA R12, R10, R12, R10 ;  /* 0x0000000c0a0c722b */ /* 0x000fe2000000000a */
[----:B------:R-:W-:Y:S01]  /*30da0*/  MOV R10, R8 ;  /* 0x00000008000a7202 */ /* 0x000fe20000000f00 */
[----:B------:R-:W-:-:S06]  /*30db0*/  IMAD.MOV.U32 R11, RZ, RZ, R9 ;  /* 0x000000ffff0b7224 */ /* 0x000fcc00078e0009 */
[----:B------:R-:W-:Y:S02]  /*30dc0*/  DFMA R14, -R28, R12, 1 ;  /* 0x3ff000001c0e742b */ /* 0x000fe4000000010c */
[----:B------:R-:W-:-:S06]  /*30dd0*/  @!P0 DMUL R10, R10, 1.80143985094819840000e+16 ;  /* 0x435000000a0a8828 */ /* 0x000fcc0000000000 */
[----:B------:R-:W-:-:S04]  /*30de0*/  DFMA R14, R12, R14, R12 ;  /* 0x0000000e0c0e722b */ /* 0x000fc8000000000c */
[----:B------:R-:W-:Y:S02]  /*30df0*/  @!P0 IMAD.MOV.U32 R0, RZ, RZ, R11 ;  /* 0x000000ffff008224 */ /* 0x000fe400078e000b */
[----:B------:R-:W-:Y:S02]  /*30e00*/  @!P0 IMAD.MOV.U32 R8, RZ, RZ, R10 ;  /* 0x000000ffff088224 */ /* 0x000fe400078e000a */
[----:B------:R-:W-:Y:S01]  /*30e10*/  VIADD R9, R0, 0xffffffff ;  /* 0xffffffff00097836 */ /* 0x000fe20000000000 */
[----:B------:R-:W-:-:S04]  /*30e20*/  DMUL R20, R26, R14 ;  /* 0x0000000e1a147228 */ /* 0x000fc80000000000 */
        /* <DEDUP_REMOVED lines=75> */
.L_x_10678:
[----:B------:R-:W-:Y:S05]  /*312e0*/  BSYNC.RECONVERGENT B0 ;  /* 0x0000000000007941 */ /* 0x000fea0003800200 */
.L_x_10677:
        /* <DEDUP_REMOVED lines=8> */
.L_x_10680:
[----:B------:R-:W-:Y:S05]  /*31370*/  BSYNC.RECONVERGENT B3 ;  /* 0x0000000000037941 */ /* 0x000fea0003800200 */
.L_x_10679:
        /* <DEDUP_REMOVED lines=63> */
[----:B------:R-:W-:Y:S01]  /*31770*/  @P1 IMAD.MOV.U32 R8, RZ, RZ, 0x54442d18 ;  /* 0x54442d18ff081424 */ /* 0x000fe200078e00ff */
[----:B------:R-:W-:-:S06]  /*31780*/  @P1 MOV R9, 0x400921fb ;  /* 0x400921fb00091802 */ /* 0x000fcc0000000f00 */
        /* <DEDUP_REMOVED lines=19> */
.L_x_10682:
[----:B------:R-:W-:Y:S02]  /*318c0*/  FSEL R8, RZ, 3.37028055040000000000e+12, P0 ;  /* 0x54442d18ff087808 */ /* 0x000fe40000000000 */
[----:B------:R-:W-:-:S07]  /*318d0*/  FSEL R9, RZ, 2.1426990032196044922, P0 ;  /* 0x400921fbff097808 */ /* 0x000fce0000000000 */
.L_x_10683:
[----:B------:R-:W-:Y:S05]  /*318e0*/  BSYNC.RECONVERGENT B0 ;  /* 0x0000000000007941 */ /* 0x000fea0003800200 */
.L_x_10681:
[----:B------:R-:W-:Y:S01]  /*318f0*/  DADD R2, R2, R22 ;  /* 0x0000000002027229 */ /* 0x000fe20000000016 */
[----:B------:R-:W-:Y:S01]  /*31900*/  LOP3.LUT R33, R9, 0x80000000, R33, 0xb8, !PT ;  /* 0x8000000009217812 */ /* 0x000fe200078eb821 */
[----:B------:R-:W-:-:S06]  /*31910*/  DMUL R24, R24, 0.5 ;  /* 0x3fe0000018187828 */ /* 0x000fcc0000000000 */
[----:B------:R-:W-:-:S06]  /*31920*/  DSETP.NAN.AND P0, PT, R2, R2, PT ;  /* 0x000000020200722a */ /* 0x000fcc0003f08000 */
[----:B------:R-:W-:Y:S02]  /*31930*/  FSEL R8, R2, R8, P0 ;  /* 0x0000000802087208 */ /* 0x000fe40000000000 */
[----:B------:R-:W-:Y:S01]  /*31940*/  FSEL R9, R3, R33, P0 ;  /* 0x0000002103097208 */ /* 0x000fe20000000000 */
[----:B------:R-:W-:Y:S06]  /*31950*/  BRA `(.L_x_10684) ;  /* 0x0000004c00547947 */ /* 0x000fec0003800000 */
.L_x_10676:
        /* <DEDUP_REMOVED lines=13> */
[----:B------:R-:W-:Y:S01]  /*31a30*/  MUFU.RCP64H R35, R29 ;  /* 0x0000001d00237308 */ /* 0x000fe20000001800 */
[----:B------:R-:W-:Y:S01]  /*31a40*/  SEL R30, R23, R3, P0 ;  /* 0x00000003171e7207 */ /* 0x000fe20000000000 */
[----:B------:R-:W-:Y:S01]  /*31a50*/  IMAD.MOV.U32 R20, RZ, RZ, R37 ;  /* 0x000000ffff147224 */ /* 0x000fe200078e0025 */
[----:B------:R-:W-:Y:S01]  /*31a60*/  LOP3.LUT R9, R0, 0x7fd00000, RZ, 0x3c, !PT ;  /* 0x7fd0000000097812 */ /* 0x000fe200078e3cff */
[----:B------:R-:W-:Y:S01]  /*31a70*/  IMAD.MOV.U32 R34, RZ, RZ, 0x1 ;  /* 0x00000001ff227424 */ /* 0x000fe200078e00ff */
[----:B------:R-:W-:Y:S01]  /*31a80*/  MOV R21, R30 ;  /* 0x0000001e00157202 */ /* 0x000fe20000000f00 */
[----:B------:R-:W-:Y:S01]  /*31a90*/  BSSY.RECONVERGENT B0, `(.L_x_10685) ;  /* 0x0000078000007945 */ /* 0x000fe20003800200 */
[----:B------:R-:W-:-:S02]  /*31aa0*/  SEL R24, R2, R22, P2 ;  /* 0x0000001602187207 */ /* 0x000fc40001000000 */
        /* <DEDUP_REMOVED lines=118> */
.L_x_10686:
[----:B------:R-:W-:Y:S05]  /*32210*/  BSYNC.RECONVERGENT B0 ;  /* 0x0000000000007941 */ /* 0x000fea0003800200 */
.L_x_10685:
        /* <DEDUP_REMOVED lines=8> */
.L_x_10688:
[----:B------:R-:W-:Y:S05]  /*322a0*/  BSYNC.RECONVERGENT B3 ;  /* 0x0000000000037941 */ /* 0x000fea0003800200 */
.L_x_10687:
        /* <DEDUP_REMOVED lines=84> */
.L_x_10690:
[----:B------:R-:W-:Y:S02]  /*327f0*/  FSEL R8, RZ, 3.37028055040000000000e+12, P0 ;  /* 0x54442d18ff087808 */ /* 0x000fe40000000000 */
[----:B------:R-:W-:-:S07]  /*32800*/  FSEL R9, RZ, 2.1426990032196044922, P0 ;  /* 0x400921fbff097808 */ /* 0x000fce0000000000 */
.L_x_10691:
[----:B------:R-:W-:Y:S05]  /*32810*/  BSYNC.RECONVERGENT B0 ;  /* 0x0000000000007941 */ /* 0x000fea0003800200 */
.L_x_10689:
[----:B------:R-:W-:Y:S01]  /*32820*/  DADD R2, R2, R22 ;  /* 0x0000000002027229 */ /* 0x000fe20000000016 */
[----:B------:R-:W-:-:S07]  /*32830*/  LOP3.LUT R33, R9, 0x80000000, R33, 0xb8, !PT ;  /* 0x8000000009217812 */ /* 0x000fce00078eb821 */
[----:B------:R-:W-:-:S06]  /*32840*/  DSETP.NAN.AND P0, PT, R2, R2, PT ;  /* 0x000000020200722a */ /* 0x000fcc0003f08000 */
[----:B------:R-:W-:Y:S02]  /*32850*/  FSEL R8, R2, R8, P0 ;  /* 0x0000000802087208 */ /* 0x000fe40000000000 */
[----:B------:R-:W-:Y:S01]  /*32860*/  FSEL R9, R3, R33, P0 ;  /* 0x0000002103097208 */ /* 0x000fe20000000000 */
[----:B------:R-:W-:Y:S06]  /*32870*/  BRA `(.L_x_10684) ;  /* 0x0000003c008c7947 */ /* 0x000fec0003800000 */
.L_x_10675:
        /* <DEDUP_REMOVED lines=25> */
.L_x_10693:
[----:B------:R-:W-:Y:S05]  /*32a10*/  BSYNC.RECONVERGENT B3 ;  /* 0x0000000000037941 */ /* 0x000fea0003800200 */
.L_x_10692:
        /* <DEDUP_REMOVED lines=23> */
.L_x_10695:
[----:B------:R-:W-:Y:S05]  /*32b90*/  BSYNC.RECONVERGENT B3 ;  /* 0x0000000000037941 */ /* 0x000fea0003800200 */
.L_x_10694:
[----:B------:R-:W-:Y:S01]  /*32ba0*/  DADD R12, -RZ, |R24| ;  /* 0x00000000ff0c7229 */ /* 0x000fe20000000518 */
[----:B------:R-:W-:Y:S01]  /*32bb0*/  IMAD.MOV.U32 R8, RZ, RZ, RZ ;  /* 0x000000ffff087224 */ /* 0x000fe200078e00ff */
[----:B------:R-:W-:Y:S01]  /*32bc0*/  DADD R14, -RZ, |R20| ;  /* 0x00000000ff0e7229 */ /* 0x000fe20000000514 */
[----:B------:R-:W-:Y:S01]  /*32bd0*/  UMOV UR4, 0xffffffff ;  /* 0xffffffff00047882 */ /* 0x000fe20000000000 */
[----:B------:R-:W-:Y:S01]  /*32be0*/  UMOV UR5, 0x7fefffff ;  /* 0x7fefffff00057882 */ /* 0x000fe20000000000 */
[----:B------:R-:W-:Y:S01]  /*32bf0*/  IMAD.MOV.U32 R18, RZ, RZ, 0x0 ;  /* 0x00000000ff127424 */ /* 0x000fe200078e00ff */
        /* <DEDUP_REMOVED lines=26> */
[----:B------:R-:W-:Y:S02]  /*32da0*/  FSEL R9, R8, UR6, P0 ;  /* 0x0000000608097c08 */ /* 0x000fe40008000000 */
[----:B------:R-:W-:-:S04]  /*32db0*/  MOV R8, R10 ;  /* 0x0000000a00087202 */ /* 0x000fc80000000f00 */
        /* <DEDUP_REMOVED lines=23> */
[----:B------:R-:W-:Y:S01]  /*32f30*/  IMAD.MOV.U32 R9, RZ, RZ, R30 ;  /* 0x000000ffff097224 */ /* 0x000fe200078e001e */
[----:B------:R-:W-:Y:S02]  /*32f40*/  MOV R8, R37 ;  /* 0x0000002500087202 */ /* 0x000fe40000000f00 */
[----:B------:R-:W-:Y:S01]  /*32f50*/  MOV R35, 0xfffffc01 ;  /* 0xfffffc0100237802 */ /* 0x000fe20000000f00 */
        /* <DEDUP_REMOVED lines=20> */
[----:B------:R-:W-:Y:S01]  /*330a0*/  MOV R12, RZ ;  /* 0x000000ff000c7202 */ /* 0x000fe20000000f00 */
        /* <DEDUP_REMOVED lines=61> */
.L_x_10697:
[----:B------:R-:W-:Y:S05]  /*33480*/  BSYNC.RECONVERGENT B0 ;  /* 0x0000000000007941 */ /* 0x000fea0003800200 */
.L_x_10696:
        /* <DEDUP_REMOVED lines=8> */
.L_x_10699:
[----:B------:R-:W-:Y:S05]  /*33510*/  BSYNC.RECONVERGENT B3 ;  /* 0x0000000000037941 */ /* 0x000fea0003800200 */
.L_x_10698:
        /* <DEDUP_REMOVED lines=84> */
.L_x_10701:
[----:B------:R-:W-:Y:S02]  /*33a60*/  FSEL R8, RZ, 3.37028055040000000000e+12, P0 ;  /* 0x54442d18ff087808 */ /* 0x000fe40000000000 */
[----:B------:R-:W-:-:S07]  /*33a70*/  FSEL R9, RZ, 2.1426990032196044922, P0 ;  /* 0x400921fbff097808 */ /* 0x000fce0000000000 */
.L_x_10702:
[----:B------:R-:W-:Y:S05]  /*33a80*/  BSYNC.RECONVERGENT B0 ;  /* 0x0000000000007941 */ /* 0x000fea0003800200 */
.L_x_10700:
[----:B------:R-:W-:Y:S01]  /*33a90*/  DADD R2, R2, R22 ;  /* 0x0000000002027229 */ /* 0x000fe20000000016 */
[----:B------:R-:W-:Y:S01]  /*33aa0*/  LOP3.LUT R33, R9, 0x80000000, R33, 0xb8, !PT ;  /* 0x8000000009217812 */ /* 0x000fe200078eb821 */
[----:B------:R-:W-:-:S06]  /*33ab0*/  DADD R24, R24, 1 ;  /* 0x3ff0000018187429 */ /* 0x000fcc0000000000 */
[----:B------:R-:W-:-:S06]  /*33ac0*/  DSETP.NAN.AND P0, PT, R2, R2, PT ;  /* 0x000000020200722a */ /* 0x000fcc0003f08000 */
[----:B------:R-:W-:Y:S02]  /*33ad0*/  FSEL R8, R2, R8, P0 ;  /* 0x0000000802087208 */ /* 0x000fe40000000000 */
[----:B------:R-:W-:Y:S01]  /*33ae0*/  FSEL R9, R3, R33, P0 ;  /* 0x0000002103097208 */ /* 0x000fe20000000000 */
[----:B------:R-:W-:Y:S06]  /*33af0*/  BRA `(.L_x_10684) ;  /* 0x0000002800ec7947 */ /* 0x000fec0003800000 */
.L_x_10674:
        /* <DEDUP_REMOVED lines=109> */
.L_x_10706:
[----:B------:R-:W-:Y:S05]  /*341d0*/  BSYNC.RECONVERGENT B0 ;  /* 0x0000000000007941 */ /* 0x000fea0003800200 */
.L_x_10705:
        /* <DEDUP_REMOVED lines=9> */
.L_x_10708:
[----:B------:R-:W-:Y:S05]  /*34270*/  BSYNC.RECONVERGENT B3 ;  /* 0x0000000000037941 */ /* 0x000fea0003800200 */
.L_x_10707:
        /* <DEDUP_REMOVED lines=76> */
.L_x_10704:
        /* <DEDUP_REMOVED lines=18> */
[----:B------:R-:W-:Y:S02]  /*34860*/  MOV R11, R0 ;  /* 0x00000000000b7202 */ /* 0x000fe40000000f00 */
[----:B------:R-:W-:Y:S02]  /*34870*/  SEL R14, R2, R22, P2 ;  /* 0x00000016020e7207 */ /* 0x000fe40001000000 */
        /* <DEDUP_REMOVED lines=23> */
[----:B------:R-:W-:Y:S02]  /*349f0*/  IMAD.MOV.U32 R12, RZ, RZ, RZ ;  /* 0x000000ffff0c7224 */ /* 0x000fe400078e00ff */
[----:B------:R-:W-:-:S04]  /*34a00*/  IMAD.MOV.U32 R30, RZ, RZ, 0x1 ;  /* 0x00000001ff1e7424 */ /* 0x000fc800078e00ff */
[----:B------:R-:W-:Y:S02]  /*34a10*/  DMUL R20, R20, R12 ;  /* 0x0000000c14147228 */ /* 0x000fe40000000000 */
[----:B------:R-:W-:-:S08]  /*34a20*/  DFMA R8, -R28, R30, 1 ;  /* 0x3ff000001c08742b */ /* 0x000fd0000000011e */
[----:B------:R-:W-:Y:S01]  /*34a30*/  @!P3 FSEL R0, R15, R21, !P2 ;  /* 0x000000150f00b208 */ /* 0x000fe20005000000 */
[----:B------:R-:W-:Y:S01]  /*34a40*/  DFMA R8, R8, R8, R8 ;  /* 0x000000080808722b */ /* 0x000fe20000000008 */
[----:B------:R-:W-:Y:S02]  /*34a50*/  @!P3 FSEL R33, R14, R20, !P2 ;  /* 0x000000140e21b208 */ /* 0x000fe40005000000 */
[----:B------:R-:W-:-:S05]  /*34a60*/  ISETP.GT.AND P0, PT, R0, 0xfffff, PT ;  /* 0x000fffff0000780c */ /* 0x000fca0003f04270 */
[----:B------:R-:W-:Y:S01]  /*34a70*/  DFMA R30, R30, R8, R30 ;  /* 0x000000081e1e722b */ /* 0x000fe2000000001e */
[----:B------:R-:W-:Y:S02]  /*34a80*/  IMAD.MOV.U32 R8, RZ, RZ, R33 ;  /* 0x000000ffff087224 */ /* 0x000fe400078e0021 */
[----:B------:R-:W-:-:S05]  /*34a90*/  IMAD.MOV.U32 R9, RZ, RZ, R0 ;  /* 0x000000ffff097224 */ /* 0x000fca00078e0000 */
[----:B------:R-:W-:Y:S02]  /*34aa0*/  DFMA R10, -R28, R30, 1 ;  /* 0x3ff000001c0a742b */ /* 0x000fe4000000011e */
[----:B------:R-:W-:-:S06]  /*34ab0*/  @!P0 DMUL R8, R8, 1.80143985094819840000e+16 ;  /* 0x4350000008088828 */ /* 0x000fcc0000000000 */
[----:B------:R-:W-:Y:S01]  /*34ac0*/  DFMA R10, R30, R10, R30 ;  /* 0x0000000a1e0a722b */ /* 0x000fe2000000001e */
[----:B------:R-:W-:Y:S01]  /*34ad0*/  IMAD.MOV.U32 R31, RZ, RZ, -0x3ff ;  /* 0xfffffc01ff1f7424 */ /* 0x000fe200078e00ff */
[----:B------:R-:W-:Y:S02]  /*34ae0*/  @!P0 MOV R31, 0xfffffbcb ;  /* 0xfffffbcb001f8802 */ /* 0x000fe40000000f00 */
[----:B------:R-:W-:Y:S01]  /*34af0*/  @!P0 IMAD.MOV.U32 R33, RZ, RZ, R8 ;  /* 0x000000ffff218224 */ /* 0x000fe200078e0008 */
[----:B------:R-:W-:-:S03]  /*34b00*/  @!P0 MOV R0, R9 ;  /* 0x0000000900008202 */ /* 0x000fc60000000f00 */
[----:B------:R-:W-:Y:S02]  /*34b10*/  DMUL R20, R26, R10 ;  /* 0x0000000a1a147228 */ /* 0x000fe40000000000 */
[----:B------:R-:W-:-:S05]  /*34b20*/  VIADD R12, R0, 0xffffffff ;  /* 0xffffffff000c7836 */ /* 0x000fca0000000000 */
[----:B------:R-:W-:Y:S01]  /*34b30*/  ISETP.GE.U32.AND P2, PT, R12, 0x7fefffff, PT ;  /* 0x7fefffff0c00780c */ /* 0x000fe20003f46070 */
[----:B------:R-:W-:-:S08]  /*34b40*/  DFMA R12, -R28, R20, R26 ;  /* 0x000000141c0c722b */ /* 0x000fd0000000011a */
[----:B------:R-:W-:-:S04]  /*34b50*/  DFMA R20, R10, R12, R20 ;  /* 0x0000000c0a14722b */ /* 0x000fc80000000014 */
[----:B------:R-:W-:Y:S01]  /*34b60*/  @P2 IMAD.MOV.U32 R10, RZ, RZ, 0x0 ;  /* 0x00000000ff0a2424 */ /* 0x000fe200078e00ff */
[----:B------:R-:W-:Y:S01]  /*34b70*/  @P2 LOP3.LUT P3, RZ, R9, 0x7fffffff, RZ, 0xc0, !PT ;  /* 0x7fffffff09ff2812 */ /* 0x000fe2000786c0ff */
[----:B------:R-:W-:-:S04]  /*34b80*/  @P2 IMAD.MOV.U32 R11, RZ, RZ, 0x7ff00000 ;  /* 0x7ff00000ff0b2424 */ /* 0x000fc800078e00ff */
[----:B------:R-:W-:Y:S02]  /*34b90*/  FFMA R12, RZ, R29, R21 ;  /* 0x0000001dff0c7223 */ /* 0x000fe40000000015 */
[----:B------:R-:W-:-:S03]  /*34ba0*/  @P2 DFMA R10, R8, R10, +INF ;  /* 0x7ff00000080a242b */ /* 0x000fc6000000000a */
[----:B------:R-:W-:-:S07]  /*34bb0*/  FSETP.GT.AND P4, PT, |R12|, 1.469367938527859385e-39, PT ;  /* 0x001000000c00780b */ /* 0x000fce0003f84200 */
[----:B------:R-:W-:Y:S02]  /*34bc0*/  @P2 FSEL R24, R10, RZ, P3 ;  /* 0x000000ff0a182208 */ /* 0x000fe40001800000 */
[----:B------:R-:W-:Y:S01]  /*34bd0*/  @P2 FSEL R25, R11, -QNAN , P3 ;  /* 0xfff000000b192808 */ /* 0x000fe20001800000 */
[----:B------:R-:W-:Y:S06]  /*34be0*/  @P2 BRA `(.L_x_10710) ;  /* 0x0000000400002947 */ /* 0x000fec0003800000 */
        /* <DEDUP_REMOVED lines=64> */
.L_x_10710:
[----:B------:R-:W-:Y:S05]  /*34ff0*/  BSYNC.RECONVERGENT B0 ;  /* 0x0000000000007941 */ /* 0x000fea0003800200 */
.L_x_10709:
        /* <DEDUP_REMOVED lines=8> */
.L_x_10712:
[----:B------:R-:W-:Y:S05]  /*35080*/  BSYNC.RECONVERGENT B3 ;  /* 0x0000000000037941 */ /* 0x000fea0003800200 */
.L_x_10711:
        /* <DEDUP_REMOVED lines=76> */
.L_x_10703:
        /* <DEDUP_REMOVED lines=23> */
[----:B------:R-:W-:Y:S02]  /*356c0*/  IMAD.MOV.U32 R24, RZ, RZ, R20 ;  /* 0x000000ffff187224 */ /* 0x000fe400078e0014 */
[----:B------:R-:W-:-:S07]  /*356d0*/  IMAD.MOV.U32 R25, RZ, RZ, R21 ;  /* 0x000000ffff197224 */ /* 0x000fce00078e0015 */
.L_x_10714:
[----:B------:R-:W-:Y:S05]  /*356e0*/  BSYNC.RECONVERGENT B3 ;  /* 0x0000000000037941 */ /* 0x000fea0003800200 */
.L_x_10713:
        /* <DEDUP_REMOVED lines=23> */
.L_x_10716:
[----:B------:R-:W-:Y:S05]  /*35860*/  BSYNC.RECONVERGENT B3 ;  /* 0x0000000000037941 */ /* 0x000fea0003800200 */
.L_x_10715:
        /* <DEDUP_REMOVED lines=83> */
[----:B------:R-:W-:Y:S01]  /*35da0*/  UMOV UR4, 0x3ae80f1e ;  /* 0x3ae80f1e00047882 */ /* 0x000fe20000000000 */
[----:B------:R-:W-:Y:S01]  /*35db0*/  MOV R25, 0x3ed0ee25 ;  /* 0x3ed0ee2500197802 */ /* 0x000fe20000000f00 */
        /* <DEDUP_REMOVED lines=57> */
.L_x_10718:
[----:B------:R-:W-:Y:S05]  /*36150*/  BSYNC.RECONVERGENT B0 ;  /* 0x0000000000007941 */ /* 0x000fea0003800200 */
.L_x_10717:
        /* <DEDUP_REMOVED lines=9> */
.L_x_10720:
[----:B------:R-:W-:Y:S05]  /*361f0*/  BSYNC.RECONVERGENT B3 ;  /* 0x0000000000037941 */ /* 0x000fea0003800200 */
.L_x_10719:
        /* <DEDUP_REMOVED lines=75> */
.L_x_10684:
[----:B------:R-:W-:Y:S05]  /*366b0*/  BSYNC.RECONVERGENT B2 ;  /* 0x0000000000027941 */ /* 0x000fea0003800200 */
.L_x_10673:
[----:B------:R-:W-:Y:S01]  /*366c0*/  UMOV UR4, 0xfefa39ef ;  /* 0xfefa39ef00047882 */ /* 0x000fe20000000000 */
[----:B------:R-:W-:Y:S01]  /*366d0*/  UMOV UR5, 0x3fe62e42 ;  /* 0x3fe62e4200057882 */ /* 0x000fe20000000000 */
[----:B------:R-:W-:Y:S01]  /*366e0*/  LOP3.LUT R5, R9, 0x80000000, R5, 0xb8, !PT ;  /* 0x8000000009057812 */ /* 0x000fe200078eb805 */
[----:B------:R-:W-:Y:S01]  /*366f0*/  DADD R24, R24, UR4 ;  /* 0x0000000418187e29 */ /* 0x000fe20008000000 */
[----:B------:R-:W-:-:S09]  /*36700*/  IMAD.MOV.U32 R4, RZ, RZ, R8 ;  /* 0x000000ffff047224 */ /* 0x000fd200078e0008 */
[----:B------:R-:W-:Y:S02]  /*36710*/  LOP3.LUT R7, R25, 0x80000000, R7, 0xb8, !PT ;  /* 0x8000000019077812 */ /* 0x000fe400078eb807 */
[----:B------:R-:W-:-:S07]  /*36720*/  MOV R6, R24 ;  /* 0x0000001800067202 */ /* 0x000fce0000000f00 */
.L_x_10599:
[----:B------:R-:W-:Y:S05]  /*36730*/  BSYNC.RECONVERGENT B1 ;  /* 0x0000000000017941 */ /* 0x000fea0003800200 */
.L_x_10597:
        /* <DEDUP_REMOVED lines=14> */
.L_x_10724:
[----:B------:R-:W0:Y:S02]  /*36820*/  F2I.S64.F64.TRUNC R4, R4 ;  /* 0x0000000400047311 */ /* 0x000e24000030d900 */
[----:B0-----:R-:W-:-:S05]  /*36830*/  IMAD.MOV.U32 R3, RZ, RZ, R4 ;  /* 0x000000ffff037224 */ /* 0x001fca00078e0004 */
[----:B------:R-:W-:Y:S01]  /*36840*/  STG.E.U8 desc[UR36][R16.64], R3 ;  /* 0x0000000310007986 */ /* 0x000fe2000c101124 */
[----:B------:R-:W-:Y:S05]  /*36850*/  EXIT ;  /* 0x000000000000794d */ /* 0x000fea0003800000 */
.L_x_10723:
        /* <DEDUP_REMOVED lines=9> */
.L_x_10727:
[----:B------:R-:W0:Y:S02]  /*368f0*/  F2I.F64.TRUNC R5, R4 ;  /* 0x0000000400057311 */ /* 0x000e24000030d100 */
[----:B0-----:R-:W-:Y:S01]  /*36900*/  STG.E desc[UR36][R16.64], R5 ;  /* 0x0000000510007986 */ /* 0x001fe2000c101924 */
[----:B------:R-:W-:Y:S05]  /*36910*/  EXIT ;  /* 0x000000000000794d */ /* 0x000fea0003800000 */
.L_x_10726:
[----:B------:R-:W0:Y:S02]  /*36920*/  F2I.F64.TRUNC R5, R4 ;  /* 0x0000000400057311 */ /* 0x000e24000030d100 */
[----:B0-----:R-:W-:Y:S01]  /*36930*/  STG.E.U16 desc[UR36][R16.64], R5 ;  /* 0x0000000510007986 */ /* 0x001fe2000c101524 */
[----:B------:R-:W-:Y:S05]  /*36940*/  EXIT ;  /* 0x000000000000794d */ /* 0x000fea0003800000 */
.L_x_10722:
        /* <DEDUP_REMOVED lines=13> */
.L_x_10729:
        /* <DEDUP_REMOVED lines=8> */
.L_x_10728:
        /* <DEDUP_REMOVED lines=14> */
[----:B------:R-:W-:Y:S01]  /*36b80*/  STG.E.64 desc[UR36][R16.64], R2 ;  /* 0x0000000210007986 */ /* 0x000fe2000c101b24 */
[----:B------:R-:W-:Y:S05]  /*36b90*/  EXIT ;  /* 0x000000000000794d */ /* 0x000fea0003800000 */
.L_x_10731:
        /* <DEDUP_REMOVED lines=9> */
[----:B------:R-:W-:Y:S01]  /*36c30*/  STG.E desc[UR36][R16.64], R3 ;  /* 0x0000000310007986 */ /* 0x000fe2000c101924 */
[----:B------:R-:W-:Y:S05]  /*36c40*/  EXIT ;  /* 0x000000000000794d */ /* 0x000fea0003800000 */
.L_x_10730:
[----:B------:R-:W-:Y:S01]  /*36c50*/  STG.E.64 desc[UR36][R16.64], R4 ;  /* 0x0000000410007986 */ /* 0x000fe2000c101b24 */
[----:B------:R-:W-:Y:S05]  /*36c60*/  EXIT ;  /* 0x000000000000794d */ /* 0x000fea0003800000 */
.L_x_10721:
        /* <DEDUP_REMOVED lines=13> */
.L_x_10735:
        /* <DEDUP_REMOVED lines=21> */
.L_x_10738:
[----:B------:R-:W-:-:S04]  /*36e90*/  SHF.R.U32.HI R3, RZ, 0x18, R3 ;  /* 0x00000018ff037819 */ /* 0x000fc80000011603 */
[----:B------:R-:W-:-:S04]  /*36ea0*/  LOP3.LUT R0, R0, 0x80, R3, 0xf8, !PT ;  /* 0x0000008000007812 */ /* 0x000fc800078ef803 */
[----:B------:R-:W-:-:S07]  /*36eb0*/  PRMT R8, R0, 0x7610, R8 ;  /* 0x0000761000087816 */ /* 0x000fce0000000008 */
.L_x_10737:
[----:B------:R-:W-:Y:S05]  /*36ec0*/  BSYNC.RECONVERGENT B0 ;  /* 0x0000000000007941 */ /* 0x000fea0003800200 */
.L_x_10736:
[----:B------:R-:W-:Y:S01]  /*36ed0*/  STG.E.U8 desc[UR36][R16.64], R8 ;  /* 0x0000000810007986 */ /* 0x000fe2000c101124 */
[----:B------:R-:W-:Y:S05]  /*36ee0*/  EXIT ;  /* 0x000000000000794d */ /* 0x000fea0003800000 */
.L_x_10734:
        /* <DEDUP_REMOVED lines=21> */
.L_x_10741:
[----:B------:R-:W-:-:S04]  /*37040*/  SHF.R.U32.HI R3, RZ, 0x18, R3 ;  /* 0x00000018ff037819 */ /* 0x000fc80000011603 */
[----:B------:R-:W-:-:S04]  /*37050*/  LOP3.LUT R0, R0, 0x80, R3, 0xf8, !PT ;  /* 0x0000008000007812 */ /* 0x000fc800078ef803 */
[----:B------:R-:W-:-:S07]  /*37060*/  PRMT R8, R0, 0x7610, R8 ;  /* 0x0000761000087816 */ /* 0x000fce0000000008 */
.L_x_10740:
[----:B------:R-:W-:Y:S05]  /*37070*/  BSYNC.RECONVERGENT B0 ;  /* 0x0000000000007941 */ /* 0x000fea0003800200 */
.L_x_10739:
[----:B------:R-:W-:Y:S01]  /*37080*/  STG.E.U8 desc[UR36][R16.64], R8 ;  /* 0x0000000810007986 */ /* 0x000fe2000c101124 */
[----:B------:R-:W-:Y:S05]  /*37090*/  EXIT ;  /* 0x000000000000794d */ /* 0x000fea0003800000 */
.L_x_10733:
        /* <DEDUP_REMOVED lines=26> */
.L_x_10743:
[----:B------:R-:W0:Y:S02]  /*37240*/  F2I.U64.F64.TRUNC R4, R4 ;  /* 0x0000000400047311 */ /* 0x000e24000030d800 */
[----:B0-----:R-:W-:Y:S01]  /*37250*/  STG.E.64 desc[UR36][R16.64], R4 ;  /* 0x0000000410007986 */ /* 0x001fe2000c101b24 */
[----:B------:R-:W-:Y:S05]  /*37260*/  EXIT ;  /* 0x000000000000794d */ /* 0x000fea0003800000 */
.L_x_10742:
[----:B------:R-:W0:Y:S02]  /*37270*/  F2I.U32.F64.TRUNC R5, R4 ;  /* 0x0000000400057311 */ /* 0x000e24000030d000 */
[----:B0-----:R-:W-:Y:S01]  /*37280*/  STG.E desc[UR36][R16.64], R5 ;  /* 0x0000000510007986 */ /* 0x001fe2000c101924 */
[----:B------:R-:W-:Y:S05]  /*37290*/  EXIT ;  /* 0x000000000000794d */ /* 0x000fea0003800000 */
.L_x_10732:
        /* <DEDUP_REMOVED lines=9> */
[----:B------:R-:W-:Y:S01]  /*37330*/  STG.E.U8 desc[UR36][R16.64], R3 ;  /* 0x0000000310007986 */ /* 0x000fe2000c101124 */
[----:B------:R-:W-:Y:S05]  /*37340*/  EXIT ;  /* 0x000000000000794d */ /* 0x000fea0003800000 */
.L_x_10745:
[----:B------:R-:W-:Y:S01]  /*37350*/  STG.E.128 desc[UR36][R16.64], R4 ;  /* 0x0000000410007986 */ /* 0x000fe2000c101d24 */
[----:B------:R-:W-:Y:S05]  /*37360*/  EXIT ;  /* 0x000000000000794d */ /* 0x000fea0003800000 */
.L_x_10744:
[----:B------:R-:W-:-:S09]  /*37370*/  UISETP.NE.AND UP0, UPT, UR4, 0xf, UPT ;  /* 0x0000000f0400788c */ /* 0x000fd2000bf05270 */
[----:B------:R-:W-:Y:S05]  /*37380*/  BRA.U !UP0, `(.L_x_10746) ;  /* 0x0000000508087547 */ /* 0x000fea000b800000 */
[----:B------:R-:W-:-:S09]  /*37390*/  UISETP.NE.AND UP0, UPT, UR4, 0x17, UPT ;  /* 0x000000170400788c */ /* 0x000fd2000bf05270 */
[----:B------:R-:W-:Y:S05]  /*373a0*/  BRA.U !UP0, `(.L_x_10747) ;  /* 0x0000000108a07547 */ /* 0x000fea000b800000 */
[----:B------:R-:W-:-:S09]  /*373b0*/  UISETP.NE.AND UP0, UPT, UR4, 0x18, UPT ;  /* 0x000000180400788c */ /* 0x000fd2000bf05270 */
[----:B------:R-:W-:Y:S05]  /*373c0*/  BRA.U !UP0, `(.L_x_10748) ;  /* 0x0000000108447547 */ /* 0x000fea000b800000 */
.L_x_10725:
        /* <DEDUP_REMOVED lines=16> */
.L_x_10749:
[----:B------:R-:W-:Y:S05]  /*374d0*/  EXIT ;  /* 0x000000000000794d */ /* 0x000fea0003800000 */
.L_x_10748:
        /* <DEDUP_REMOVED lines=17> */
.L_x_10751:
[----:B------:R-:W-:Y:S05]  /*375f0*/  BSYNC.RECONVERGENT B0 ;  /* 0x0000000000007941 */ /* 0x000fea0003800200 */
.L_x_10750:
[----:B------:R-:W-:-:S05]  /*37600*/  LOP3.LUT R3, R0, 0x80, R3, 0xf8, !PT ;  /* 0x0000008000037812 */ /* 0x000fca00078ef803 */
[----:B------:R-:W-:Y:S01]  /*37610*/  STG.E.U8 desc[UR36][R16.64], R3 ;  /* 0x0000000310007986 */ /* 0x000fe2000c101124 */
[----:B------:R-:W-:Y:S05]  /*37620*/  EXIT ;  /* 0x000000000000794d */ /* 0x000fea0003800000 */
.L_x_10747:
        /* <DEDUP_REMOVED lines=16> */
.L_x_10753:
[----:B------:R-:W-:Y:S01]  /*37730*/  IMAD.MOV.U32 R0, RZ, RZ, 0x7f ;  /* 0x0000007fff007424 */ /* 0x000fe200078e00ff */
[----:B------:R-:W-:-:S04]  /*37740*/  ISETP.GT.U32.AND P0, PT, R2, 0x7f800000, PT ;  /* 0x7f8000000200780c */ /* 0x000fc80003f04070 */
[----:B------:R-:W-:-:S09]  /*37750*/  SEL R0, R0, 0x7c, P0 ;  /* 0x0000007c00007807 */ /* 0x000fd20000000000 */
.L_x_10754:
[----:B------:R-:W-:Y:S05]  /*37760*/  BSYNC.RECONVERGENT B0 ;  /* 0x0000000000007941 */ /* 0x000fea0003800200 */
.L_x_10752:
[----:B------:R-:W-:-:S04]  /*37770*/  SHF.R.U32.HI R3, RZ, 0x18, R3 ;  /* 0x00000018ff037819 */ /* 0x000fc80000011603 */
[----:B------:R-:W-:-:S05]  /*37780*/  LOP3.LUT R3, R0, 0x80, R3, 0xf8, !PT ;  /* 0x0000008000037812 */ /* 0x000fca00078ef803 */
[----:B------:R-:W-:Y:S01]  /*37790*/  STG.E.U8 desc[UR36][R16.64], R3 ;  /* 0x0000000310007986 */ /* 0x000fe2000c101124 */
[----:B------:R-:W-:Y:S05]  /*377a0*/  EXIT ;  /* 0x000000000000794d */ /* 0x000fea0003800000 */
.L_x_10746:
        /* <DEDUP_REMOVED lines=8> */
        .weak           $__internal_14_$__cuda_sm20_div_rn_f64_full
        .type           $__internal_14_$__cuda_sm20_div_rn_f64_full,@function
        .size           $__internal_14_$__cuda_sm20_div_rn_f64_full,($__internal_15_$__cuda_sm20_dsqrt_rn_f64_mediumpath_v1 - $__internal_14_$__cuda_sm20_div_rn_f64_full)
$__internal_14_$__cuda_sm20_div_rn_f64_full:
[C---:B------:R-:W-:Y:S01]  /*37830*/  FSETP.GEU.AND P2, PT, |R9|.reuse, 1.469367938527859385e-39, PT ;  /* 0x001000000900780b */ /* 0x040fe20003f4e200 */
[----:B------:R-:W-:Y:S01]  /*37840*/  IMAD.MOV.U32 R45, RZ, RZ, 0x1ca00000 ;  /* 0x1ca00000ff2d7424 */ /* 0x000fe200078e00ff */
[----:B------:R-:W-:Y:S01]  /*37850*/  LOP3.LUT R10, R9, 0x800fffff, RZ, 0xc0, !PT ;  /* 0x800fffff090a7812 */ /* 0x000fe200078ec0ff */
[----:B------:R-:W-:Y:S01]  /*37860*/  BSSY.RECONVERGENT B0, `(.L_x_10755) ;  /* 0x000005a000007945 */ /* 0x000fe20003800200 */
[C---:B------:R-:W-:Y:S02]  /*37870*/  FSETP.GEU.AND P0, PT, |R13|.reuse, 1.469367938527859385e-39, PT ;  /* 0x001000000d00780b */ /* 0x040fe40003f0e200 */
[----:B------:R-:W-:Y:S01]  /*37880*/  LOP3.LUT R11, R10, 0x3ff00000, RZ, 0xfc, !PT ;  /* 0x3ff000000a0b7812 */ /* 0x000fe200078efcff */
[----:B------:R-:W-:Y:S01]  /*37890*/  IMAD.MOV.U32 R10, RZ, RZ, R8 ;  /* 0x000000ffff0a7224 */ /* 0x000fe200078e0008 */
[----:B------:R-:W-:Y:S02]  /*378a0*/  MOV R14, 0x1 ;  /* 0x00000001000e7802 */ /* 0x000fe40000000f00 */
[----:B------:R-:W-:-:S02]  /*378b0*/  LOP3.LUT R20, R13, 0x7ff00000, RZ, 0xc0, !PT ;  /* 0x7ff000000d147812 */ /* 0x000fc400078ec0ff */
[----:B------:R-:W-:Y:S01]  /*378c0*/  LOP3.LUT R18, R9, 0x7ff00000, RZ, 0xc0, !PT ;  /* 0x7ff0000009127812 */ /* 0x000fe200078ec0ff */
[----:B------:R-:W-:-:S03]  /*378d0*/  @!P2 DMUL R10, R8, 8.98846567431157953865e+307 ;  /* 0x7fe00000080aa828 */ /* 0x000fc60000000000 */
[C---:B------:R-:W-:Y:S02]  /*378e0*/  ISETP.GE.U32.AND P4, PT, R20.reuse, R18, PT ;  /* 0x000000121400720c */ /* 0x040fe40003f86070 */
[----:B------:R-:W-:Y:S01]  /*378f0*/  @!P0 LOP3.LUT R19, R9, 0x7ff00000, RZ, 0xc0, !PT ;  /* 0x7ff0000009138812 */ /* 0x000fe200078ec0ff */
[----:B------:R-:W0:Y:S03]  /*37900*/  MUFU.RCP64H R15, R11 ;  /* 0x0000000b000f7308 */ /* 0x000e260000001800 */
[----:B------:R-:W-:-:S04]  /*37910*/  @!P0 ISETP.GE.U32.AND P3, PT, R20, R19, PT ;  /* 0x000000131400820c */ /* 0x000fc80003f66070 */
[----:B------:R-:W-:-:S04]  /*37920*/  @!P0 SEL R38, R45, 0x63400000, !P3 ;  /* 0x634000002d268807 */ /* 0x000fc80005800000 */
[----:B------:R-:W-:-:S04]  /*37930*/  @!P0 LOP3.LUT R38, R38, 0x80000000, R13, 0xf8, !PT ;  /* 0x8000000026268812 */ /* 0x000fc800078ef80d */
[----:B------:R-:W-:Y:S01]  /*37940*/  @!P0 LOP3.LUT R39, R38, 0x100000, RZ, 0xfc, !PT ;  /* 0x0010000026278812 */ /* 0x000fe200078efcff */
[----:B------:R-:W-:Y:S01]  /*37950*/  @!P0 IMAD.MOV.U32 R38, RZ, RZ, RZ ;  /* 0x000000ffff268224 */ /* 0x000fe200078e00ff */
[----:B0-----:R-:W-:-:S08]  /*37960*/  DFMA R34, R14, -R10, 1 ;  /* 0x3ff000000e22742b */ /* 0x001fd0000000080a */
[----:B------:R-:W-:-:S08]  /*37970*/  DFMA R34, R34, R34, R34 ;  /* 0x000000222222722b */ /* 0x000fd00000000022 */
[----:B------:R-:W-:Y:S01]  /*37980*/  DFMA R34, R14, R34, R14 ;  /* 0x000000220e22722b */ /* 0x000fe2000000000e */
[----:B------:R-:W-:-:S04]  /*37990*/  SEL R14, R45, 0x63400000, !P4 ;  /* 0x634000002d0e7807 */ /* 0x000fc80006000000 */
[----:B------:R-:W-:Y:S01]  /*379a0*/  LOP3.LUT R15, R14, 0x800fffff, R13, 0xf8, !PT ;  /* 0x800fffff0e0f7812 */ /* 0x000fe200078ef80d */
[----:B------:R-:W-:Y:S02]  /*379b0*/  IMAD.MOV.U32 R14, RZ, RZ, R12 ;  /* 0x000000ffff0e7224 */ /* 0x000fe400078e000c */
[----:B------:R-:W-:-:S04]  /*379c0*/  DFMA R36, R34, -R10, 1 ;  /* 0x3ff000002224742b */ /* 0x000fc8000000080a */
[----:B------:R-:W-:Y:S01]  /*379d0*/  @!P0 DFMA R14, R14, 2, -R38 ;  /* 0x400000000e0e882b */ /* 0x000fe20000000826 */
[----:B------:R-:W-:-:S03]  /*379e0*/  IMAD.MOV.U32 R38, RZ, RZ, R20 ;  /* 0x000000ffff267224 */ /* 0x000fc600078e0014 */
[----:B------:R-:W-:Y:S01]  /*379f0*/  DFMA R34, R34, R36, R34 ;  /* 0x000000242222722b */ /* 0x000fe20000000022 */
[----:B------:R-:W-:Y:S02]  /*37a00*/  MOV R39, R18 ;  /* 0x0000001200277202 */ /* 0x000fe40000000f00 */
[----:B------:R-:W-:-:S03]  /*37a10*/  @!P2 LOP3.LUT R39, R11, 0x7ff00000, RZ, 0xc0, !PT ;  /* 0x7ff000000b27a812 */ /* 0x000fc600078ec0ff */
[----:B------:R-:W-:Y:S02]  /*37a20*/  @!P0 LOP3.LUT R38, R15, 0x7ff00000, RZ, 0xc0, !PT ;  /* 0x7ff000000f268812 */ /* 0x000fe400078ec0ff */
[----:B------:R-:W-:Y:S01]  /*37a30*/  VIADD R21, R39, 0xffffffff ;  /* 0xffffffff27157836 */ /* 0x000fe20000000000 */
[----:B------:R-:W-:Y:S02]  /*37a40*/  DMUL R36, R34, R14 ;  /* 0x0000000e22247228 */ /* 0x000fe40000000000 */
[----:B------:R-:W-:-:S05]  /*37a50*/  VIADD R44, R38, 0xffffffff ;  /* 0xffffffff262c7836 */ /* 0x000fca0000000000 */
[----:B------:R-:W-:Y:S01]  /*37a60*/  ISETP.GT.U32.AND P0, PT, R44, 0x7feffffe, PT ;  /* 0x7feffffe2c00780c */ /* 0x000fe20003f04070 */
[----:B------:R-:W-:-:S03]  /*37a70*/  DFMA R18, R36, -R10, R14 ;  /* 0x8000000a2412722b */ /* 0x000fc6000000000e */
[----:B------:R-:W-:-:S05]  /*37a80*/  ISETP.GT.U32.OR P0, PT, R21, 0x7feffffe, P0 ;  /* 0x7feffffe1500780c */ /* 0x000fca0000704470 */
[----:B------:R-:W-:-:S08]  /*37a90*/  DFMA R18, R34, R18, R36 ;  /* 0x000000122212722b */ /* 0x000fd00000000024 */
[----:B------:R-:W-:Y:S05]  /*37aa0*/  @P0 BRA `(.L_x_10756) ;  /* 0x0000000000740947 */ /* 0x000fea0003800000 */
[----:B------:R-:W-:Y:S02]  /*37ab0*/  LOP3.LUT R12, R9, 0x7ff00000, RZ, 0xc0, !PT ;  /* 0x7ff00000090c7812 */ /* 0x000fe400078ec0ff */
[----:B------:R-:W-:Y:S02]  /*37ac0*/  MOV R34, RZ ;  /* 0x000000ff00227202 */ /* 0x000fe40000000f00 */
[CC--:B------:R-:W-:Y:S02]  /*37ad0*/  VIADDMNMX R13, R20.reuse, -R12.reuse, 0xb9600000, !PT ;  /* 0xb9600000140d7446 */ /* 0x0c0fe4000780090c */
[----:B------:R-:W-:Y:S02]  /*37ae0*/  ISETP.GE.U32.AND P0, PT, R20, R12, PT ;  /* 0x0000000c1400720c */ /* 0x000fe40003f06070 */
[----:B------:R-:W-:Y:S02]  /*37af0*/  VIMNMX R12, PT, PT, R13, 0x46a00000, PT ;  /* 0x46a000000d0c7848 */ /* 0x000fe40003fe0100 */
[----:B------:R-:W-:-:S05]  /*37b00*/  SEL R13, R45, 0x63400000, !P0 ;  /* 0x634000002d0d7807 */ /* 0x000fca0004000000 */
[----:B------:R-:W-:-:S04]  /*37b10*/  IMAD.IADD R12, R12, 0x1, -R13 ;  /* 0x000000010c0c7824 */ /* 0x000fc800078e0a0d */
[----:B------:R-:W-:-:S06]  /*37b20*/  VIADD R35, R12, 0x7fe00000 ;  /* 0x7fe000000c237836 */ /* 0x000fcc0000000000 */
[----:B------:R-:W-:-:S10]  /*37b30*/  DMUL R20, R18, R34 ;  /* 0x0000002212147228 */ /* 0x000fd40000000000 */
[----:B------:R-:W-:-:S13]  /*37b40*/  FSETP.GTU.AND P0, PT, |R21|, 1.469367938527859385e-39, PT ;  /* 0x001000001500780b */ /* 0x000fda0003f0c200 */
[----:B------:R-:W-:Y:S05]  /*37b50*/  @P0 BRA `(.L_x_10757) ;  /* 0x0000000000a80947 */ /* 0x000fea0003800000 */
[----:B------:R-:W-:Y:S01]  /*37b60*/  DFMA R10, R18, -R10, R14 ;  /* 0x8000000a120a722b */ /* 0x000fe2000000000e */
[----:B------:R-:W-:-:S09]  /*37b70*/  IMAD.MOV.U32 R34, RZ, RZ, RZ ;  /* 0x000000ffff227224 */ /* 0x000fd200078e00ff */
[C---:B------:R-:W-:Y:S02]  /*37b80*/  FSETP.NEU.AND P0, PT, R11.reuse, RZ, PT ;  /* 0x000000ff0b00720b */ /* 0x040fe40003f0d000 */
[----:B------:R-:W-:-:S04]  /*37b90*/  LOP3.LUT R8, R11, 0x80000000, R9, 0x48, !PT ;  /* 0x800000000b087812 */ /* 0x000fc800078e4809 */
[----:B------:R-:W-:-:S07]  /*37ba0*/  LOP3.LUT R35, R8, R35, RZ, 0xfc, !PT ;  /* 0x0000002308237212 */ /* 0x000fce00078efcff */
[----:B------:R-:W-:Y:S05]  /*37bb0*/  @!P0 BRA `(.L_x_10757) ;  /* 0x0000000000908947 */ /* 0x000fea0003800000 */
[----:B------:R-:W-:Y:S01]  /*37bc0*/  IMAD.MOV R11, RZ, RZ, -R12 ;  /* 0x000000ffff0b7224 */ /* 0x000fe200078e0a0c */
[----:B------:R-:W-:Y:S01]  /*37bd0*/  IADD3 R12, PT, PT, -R12, -0x43300000, RZ ;  /* 0xbcd000000c0c7810 */ /* 0x000fe20007ffe1ff */
[----:B------:R-:W-:-:S06]  /*37be0*/  IMAD.MOV.U32 R10, RZ, RZ, RZ ;  /* 0x000000ffff0a7224 */ /* 0x000fcc00078e00ff */
[----:B------:R-:W-:Y:S02]  /*37bf0*/  DFMA R10, R20, -R10, R18 ;  /* 0x8000000a140a722b */ /* 0x000fe40000000012 */
[----:B------:R-:W-:-:S08]  /*37c00*/  DMUL.RP R18, R18, R34 ;  /* 0x0000002212127228 */ /* 0x000fd00000008000 */
[----:B------:R-:W-:Y:S02]  /*37c10*/  FSETP.NEU.AND P0, PT, |R11|, R12, PT ;  /* 0x0000000c0b00720b */ /* 0x000fe40003f0d200 */
[----:B------:R-:W-:Y:S02]  /*37c20*/  LOP3.LUT R8, R19, R8, RZ, 0x3c, !PT ;  /* 0x0000000813087212 */ /* 0x000fe400078e3cff */
[----:B------:R-:W-:Y:S02]  /*37c30*/  FSEL R18, R18, R20, !P0 ;  /* 0x0000001412127208 */ /* 0x000fe40004000000 */
[----:B------:R-:W-:-:S03]  /*37c40*/  FSEL R8, R8, R21, !P0 ;  /* 0x0000001508087208 */ /* 0x000fc60004000000 */
[----:B------:R-:W-:Y:S01]  /*37c50*/  IMAD.MOV.U32 R20, RZ, RZ, R18 ;  /* 0x000000ffff147224 */ /* 0x000fe200078e0012 */
[----:B------:R-:W-:Y:S01]  /*37c60*/  MOV R21, R8 ;  /* 0x0000000800157202 */ /* 0x000fe20000000f00 */
[----:B------:R-:W-:Y:S06]  /*37c70*/  BRA `(.L_x_10757) ;  /* 0x0000000000607947 */ /* 0x000fec0003800000 */
.L_x_10756:
[----:B------:R-:W-:-:S14]  /*37c80*/  DSETP.NAN.AND P0, PT, R12, R12, PT ;  /* 0x0000000c0c00722a */ /* 0x000fdc0003f08000 */
[----:B------:R-:W-:Y:S05]  /*37c90*/  @P0 BRA `(.L_x_10758) ;  /* 0x00000000004c0947 */ /* 0x000fea0003800000 */
[----:B------:R-:W-:-:S14]  /*37ca0*/  DSETP.NAN.AND P0, PT, R8, R8, PT ;  /* 0x000000080800722a */ /* 0x000fdc0003f08000 */
[----:B------:R-:W-:Y:S05]  /*37cb0*/  @P0 BRA `(.L_x_10759) ;  /* 0x0000000000340947 */ /* 0x000fea0003800000 */
[----:B------:R-:W-:Y:S01]  /*37cc0*/  ISETP.NE.AND P0, PT, R38, R39, PT ;  /* 0x000000272600720c */ /* 0x000fe20003f05270 */
[----:B------:R-:W-:Y:S02]  /*37cd0*/  IMAD.MOV.U32 R20, RZ, RZ, 0x0 ;  /* 0x00000000ff147424 */ /* 0x000fe400078e00ff */
[----:B------:R-:W-:-:S10]  /*37ce0*/  IMAD.MOV.U32 R21, RZ, RZ, -0x80000 ;  /* 0xfff80000ff157424 */ /* 0x000fd400078e00ff */
[----:B------:R-:W-:Y:S05]  /*37cf0*/  @!P0 BRA `(.L_x_10757) ;  /* 0x0000000000408947 */ /* 0x000fea0003800000 */
[----:B------:R-:W-:Y:S02]  /*37d00*/  ISETP.NE.AND P0, PT, R38, 0x7ff00000, PT ;  /* 0x7ff000002600780c */ /* 0x000fe40003f05270 */
[----:B------:R-:W-:Y:S02]  /*37d10*/  LOP3.LUT R9, R13, 0x80000000, R9, 0x48, !PT ;  /* 0x800000000d097812 */ /* 0x000fe400078e4809 */
[----:B------:R-:W-:-:S13]  /*37d20*/  ISETP.EQ.OR P0, PT, R39, RZ, !P0 ;  /* 0x000000ff2700720c */ /* 0x000fda0004702670 */
[----:B------:R-:W-:Y:S01]  /*37d30*/  @P0 LOP3.LUT R8, R9, 0x7ff00000, RZ, 0xfc, !PT ;  /* 0x7ff0000009080812 */ /* 0x000fe200078efcff */
[----:B------:R-:W-:Y:S01]  /*37d40*/  @!P0 IMAD.MOV.U32 R20, RZ, RZ, RZ ;  /* 0x000000ffff148224 */ /* 0x000fe200078e00ff */
[----:B------:R-:W-:Y:S01]  /*37d50*/  @P0 MOV R20, RZ ;  /* 0x000000ff00140202 */ /* 0x000fe20000000f00 */
[----:B------:R-:W-:Y:S02]  /*37d60*/  @!P0 IMAD.MOV.U32 R21, RZ, RZ, R9 ;  /* 0x000000ffff158224 */ /* 0x000fe400078e0009 */
[----:B------:R-:W-:Y:S01]  /*37d70*/  @P0 IMAD.MOV.U32 R21, RZ, RZ, R8 ;  /* 0x000000ffff150224 */ /* 0x000fe200078e0008 */
[----:B------:R-:W-:Y:S06]  /*37d80*/  BRA `(.L_x_10757) ;  /* 0x00000000001c7947 */ /* 0x000fec0003800000 */
.L_x_10759:
[----:B------:R-:W-:-:S05]  /*37d90*/  LOP3.LUT R20, R9, 0x80000, RZ, 0xfc, !PT ;  /* 0x0008000009147812 */ /* 0x000fca00078efcff */
[----:B------:R-:W-:Y:S02]  /*37da0*/  IMAD.MOV.U32 R21, RZ, RZ, R20 ;  /* 0x000000ffff157224 */ /* 0x000fe400078e0014 */
[----:B------:R-:W-:Y:S01]  /*37db0*/  IMAD.MOV.U32 R20, RZ, RZ, R8 ;  /* 0x000000ffff147224 */ /* 0x000fe200078e0008 */
[----:B------:R-:W-:Y:S06]  /*37dc0*/  BRA `(.L_x_10757) ;  /* 0x00000000000c7947 */ /* 0x000fec0003800000 */
.L_x_10758:
[----:B------:R-:W-:-:S05]  /*37dd0*/  LOP3.LUT R20, R13, 0x80000, RZ, 0xfc, !PT ;  /* 0x000800000d147812 */ /* 0x000fca00078efcff */
[----:B------:R-:W-:Y:S01]  /*37de0*/  IMAD.MOV.U32 R21, RZ, RZ, R20 ;  /* 0x000000ffff157224 */ /* 0x000fe200078e0014 */
[----:B------:R-:W-:-:S07]  /*37df0*/  MOV R20, R12 ;  /* 0x0000000c00147202 */ /* 0x000fce0000000f00 */
.L_x_10757:
[----:B------:R-:W-:Y:S05]  /*37e00*/  BSYNC.RECONVERGENT B0 ;  /* 0x0000000000007941 */ /* 0x000fea0003800200 */
.L_x_10755:
[----:B------:R-:W-:Y:S02]  /*37e10*/  IMAD.MOV.U32 R8, RZ, RZ, R0 ;  /* 0x000000ffff087224 */ /* 0x000fe400078e0000 */
[----:B------:R-:W-:-:S04]  /*37e20*/  IMAD.MOV.U32 R9, RZ, RZ, 0x0 ;  /* 0x00000000ff097424 */ /* 0x000fc800078e00ff */
[----:B------:R-:W-:Y:S05]  /*37e30*/  RET.REL.NODEC R8 `(_ZN2at6native18elementwise_kernelILi128ELi4EZNS0_15gpu_kernel_implIZZZNS0_16asin_kernel_cudaERNS_18TensorIteratorBaseEENKUlvE_clEvENKUlvE_clEvEUlN3c107complexIdEEE_EEvS4_RKT_EUliE_EEviT1_) ;  /* 0xfffffc8008707950 */ /* 0x000fea0003c3ffff */
        .weak           $__internal_15_$__cuda_sm20_dsqrt_rn_f64_mediumpath_v1
        .type           $__internal_15_$__cuda_sm20_dsqrt_rn_f64_mediumpath_v1,@function
        .size           $__internal_15_$__cuda_sm20_dsqrt_rn_f64_mediumpath_v1,(.L_x_18282 - $__internal_15_$__cuda_sm20_dsqrt_rn_f64_mediumpath_v1)
$__internal_15_$__cuda_sm20_dsqrt_rn_f64_mediumpath_v1:
[----:B------:R-:W-:Y:S01]  /*37e40*/  ISETP.GE.U32.AND P0, PT, R18, -0x3400000, PT ;  /* 0xfcc000001200780c */ /* 0x000fe20003f06070 */
[----:B------:R-:W-:Y:S01]  /*37e50*/  BSSY.RECONVERGENT B0, `(.L_x_10760) ;  /* 0x0000025000007945 */ /* 0x000fe20003800200 */
[----:B------:R-:W-:Y:S02]  /*37e60*/  IMAD.MOV.U32 R18, RZ, RZ, R0 ;  /* 0x000000ffff127224 */ /* 0x000fe400078e0000 */
[----:B------:R-:W-:-:S09]  /*37e70*/  IMAD.MOV.U32 R19, RZ, RZ, R15 ;  /* 0x000000ffff137224 */ /* 0x000fd200078e000f */
[----:B------:R-:W-:Y:S05]  /*37e80*/  @!P0 BRA `(.L_x_10761) ;  /* 0x0000000000208947 */ /* 0x000fea0003800000 */
[----:B------:R-:W-:-:S10]  /*37e90*/  DFMA.RM R10, R10, R18, R8 ;  /* 0x000000120a0a722b */ /* 0x000fd40000004008 */
[----:B------:R-:W-:-:S04]  /*37ea0*/  IADD3 R8, P0, PT, R10, 0x1, RZ ;  /* 0x000000010a087810 */ /* 0x000fc80007f1e0ff */
[----:B------:R-:W-:-:S06]  /*37eb0*/  IADD3.X R9, PT, PT, RZ, R11, RZ, P0, !PT ;  /* 0x0000000bff097210 */ /* 0x000fcc00007fe4ff */
[----:B------:R-:W-:-:S08]  /*37ec0*/  DFMA.RP R12, -R10, R8, R12 ;  /* 0x000000080a0c722b */ /* 0x000fd0000000810c */
[----:B------:R-:W-:-:S06]  /*37ed0*/  DSETP.GT.AND P0, PT, R12, RZ, PT ;  /* 0x000000ff0c00722a */ /* 0x000fcc0003f04000 */
[----:B------:R-:W-:Y:S02]  /*37ee0*/  FSEL R8, R8, R10, P0 ;  /* 0x0000000a08087208 */ /* 0x000fe40000000000 */
[----:B------:R-:W-:Y:S01]  /*37ef0*/  FSEL R9, R9, R11, P0 ;  /* 0x0000000b09097208 */ /* 0x000fe20000000000 */
[----:B------:R-:W-:Y:S06]  /*37f00*/  BRA `(.L_x_10762) ;  /* 0x0000000000647947 */ /* 0x000fec0003800000 */
.L_x_10761:
[----:B------:R-:W-:-:S14]  /*37f10*/  DSETP.NE.AND P0, PT, R12, RZ, PT ;  /* 0x000000ff0c00722a */ /* 0x000fdc0003f05000 */
[----:B------:R-:W-:Y:S05]  /*37f20*/  @!P0 BRA `(.L_x_10763) ;  /* 0x0000000000588947 */ /* 0x000fea0003800000 */
[----:B------:R-:W-:-:S13]  /*37f30*/  ISETP.GE.AND P0, PT, R13, RZ, PT ;  /* 0x000000ff0d00720c */ /* 0x000fda0003f06270 */
[----:B------:R-:W-:Y:S02]  /*37f40*/  @!P0 IMAD.MOV.U32 R8, RZ, RZ, 0x0 ;  /* 0x00000000ff088424 */ /* 0x000fe400078e00ff */
[----:B------:R-:W-:Y:S01]  /*37f50*/  @!P0 IMAD.MOV.U32 R9, RZ, RZ, -0x80000 ;  /* 0xfff80000ff098424 */ /* 0x000fe200078e00ff */
[----:B------:R-:W-:Y:S06]  /*37f60*/  @!P0 BRA `(.L_x_10762) ;  /* 0x00000000004c8947 */ /* 0x000fec0003800000 */
[----:B------:R-:W-:-:S13]  /*37f70*/  ISETP.GT.AND P0, PT, R13, 0x7fefffff, PT ;  /* 0x7fefffff0d00780c */ /* 0x000fda0003f04270 */
[----:B------:R-:W-:Y:S05]  /*37f80*/  @P0 BRA `(.L_x_10763) ;  /* 0x0000000000400947 */ /* 0x000fea0003800000 */
[----:B------:R-:W-:Y:S01]  /*37f90*/  DMUL R12, R12, 8.11296384146066816958e+31 ;  /* 0x469000000c0c7828 */ /* 0x000fe20000000000 */
[----:B------:R-:W-:Y:S01]  /*37fa0*/  IMAD.MOV.U32 R8, RZ, RZ, RZ ;  /* 0x000000ffff087224 */ /* 0x000fe200078e00ff */
[----:B------:R-:W-:Y:S01]  /*37fb0*/  MOV R19, 0x3fd80000 ;  /* 0x3fd8000000137802 */ /* 0x000fe20000000f00 */
[----:B------:R-:W-:-:S03]  /*37fc0*/  IMAD.MOV.U32 R18, RZ, RZ, 0x0 ;  /* 0x00000000ff127424 */ /* 0x000fc600078e00ff */
[----:B------:R-:W0:Y:S02]  /*37fd0*/  MUFU.RSQ64H R9, R13 ;  /* 0x0000000d00097308 */ /* 0x000e240000001c00 */
[----:B0-----:R-:W-:-:S08]  /*37fe0*/  DMUL R10, R8, R8 ;  /* 0x00000008080a7228 */ /* 0x001fd00000000000 */
[----:B------:R-:W-:-:S08]  /*37ff0*/  DFMA R10, R12, -R10, 1 ;  /* 0x3ff000000c0a742b */ /* 0x000fd0000000080a */
[----:B------:R-:W-:Y:S02]  /*38000*/  DFMA R18, R10, R18, 0.5 ;  /* 0x3fe000000a12742b */ /* 0x000fe40000000012 */
[----:B------:R-:W-:-:S08]  /*38010*/  DMUL R10, R8, R10 ;  /* 0x0000000a080a7228 */ /* 0x000fd00000000000 */
[----:B------:R-:W-:-:S08]  /*38020*/  DFMA R10, R18, R10, R8 ;  /* 0x0000000a120a722b */ /* 0x000fd00000000008 */
[----:B------:R-:W-:Y:S02]  /*38030*/  DMUL R8, R12, R10 ;  /* 0x0000000a0c087228 */ /* 0x000fe40000000000 */
[----:B------:R-:W-:-:S06]  /*38040*/  VIADD R11, R11, 0xfff00000 ;  /* 0xfff000000b0b7836 */ /* 0x000fcc0000000000 */
[----:B------:R-:W-:-:S08]  /*38050*/  DFMA R18, R8, -R8, R12 ;  /* 0x800000080812722b */ /* 0x000fd0000000000c */
[----:B------:R-:W-:-:S10]  /*38060*/  DFMA R8, R10, R18, R8 ;  /* 0x000000120a08722b */ /* 0x000fd40000000008 */
[----:B------:R-:W-:Y:S01]  /*38070*/  VIADD R9, R9, 0xfcb00000 ;  /* 0xfcb0000009097836 */ /* 0x000fe20000000000 */
[----:B------:R-:W-:Y:S06]  /*38080*/  BRA `(.L_x_10762) ;  /* 0x0000000000047947 */ /* 0x000fec0003800000 */
.L_x_10763:
[----:B------:R-:W-:-:S11]  /*38090*/  DADD R8, R12, R12 ;  /* 0x000000000c087229 */ /* 0x000fd6000000000c */
.L_x_10762:
[----:B------:R-:W-:Y:S05]  /*380a0*/  BSYNC.RECONVERGENT B0 ;  /* 0x0000000000007941 */ /* 0x000fea0003800200 */
.L_x_10760:
[----:B------:R-:W-:-:S04]  /*380b0*/  IMAD.MOV.U32 R15, RZ, RZ, 0x0 ;  /* 0x00000000ff0f7424 */ /* 0x000fc800078e00ff */
[----:B------:R-:W-:Y:S05]  /*380c0*/  RET.REL.NODEC R14 `(_ZN2at6native18elementwise_kernelILi128ELi4EZNS0_15gpu_kernel_implIZZZNS0_16asin_kernel_cudaERNS_18TensorIteratorBaseEENKUlvE_clEvENKUlvE_clEvEUlN3c107complexIdEEE_EEvS4_RKT_EUliE_EEviT1_) ;  /* 0xfffffc7c0ecc7950 */ /* 0x000fea0003c3ffff */
.L_x_10764:
        /* <DEDUP_REMOVED lines=11> */
.L_x_18282:


//--------------------- .text._ZN2at6native27unrolled_elementwise_kernelIZZZNS0_16asin_kernel_cudaERNS_18TensorIteratorBaseEENKUlvE_clEvENKUlvE_clEvEUlN3c107complexIdEEE_St5arrayIPcLm2EELi4E23TrivialOffsetCalculatorILi1EjESE_NS0_6memory12LoadWithCastILi1EEENSF_13StoreWithCastILi1EEEEEviT_T0_T2_T3_T4_T5_ --------------------------
	.section	.text._ZN2at6native27unrolled_elementwise_kernelIZZZNS0_16asin_kernel_cudaERNS_18TensorIteratorBaseEENKUlvE_clEvENKUlvE_clEvEUlN3c107complexIdEEE_St5arrayIPcLm2EELi4E23TrivialOffsetCalculatorILi1EjESE_NS0_6memory12LoadWithCastILi1EEENSF_13StoreWithCastILi1EEEEEviT_T0_T2_T3_T4_T5_,"ax",@progbits
	.align	128
        .global         _ZN2at6native27unrolled_elementwise_kernelIZZZNS0_16asin_kernel_cudaERNS_18TensorIteratorBaseEENKUlvE_clEvENKUlvE_clEvEUlN3c107complexIdEEE_St5arrayIPcLm2EELi4E23TrivialOffsetCalculatorILi1EjESE_NS0_6memory12LoadWithCastILi1EEENSF_13StoreWithCastILi1EEEEEviT_T0_T2_T3_T4_T5_
        .type           _ZN2at6native27unrolled_elementwise_kernelIZZZNS0_16asin_kernel_cudaERNS_18TensorIteratorBaseEENKUlvE_clEvENKUlvE_clEvEUlN3c107complexIdEEE_St5arrayIPcLm2EELi4E23TrivialOffsetCalculatorILi1EjESE_NS0_6memory12LoadWithCastILi1EEENSF_13StoreWithCastILi1EEEEEviT_T0_T2_T3_T4_T5_,@function
        .size           _ZN2at6native27unrolled_elementwise_kernelIZZZNS0_16asin_kernel_cudaERNS_18TensorIteratorBaseEENKUlvE_clEvENKUlvE_clEvEUlN3c107complexIdEEE_St5arrayIPcLm2EELi4E23TrivialOffsetCalculatorILi1EjESE_NS0_6memory12LoadWithCastILi1EEENSF_13StoreWithCastILi1EEEEEviT_T0_T2_T3_T4_T5_,(.L_x_18284 - _ZN2at6native27unrolled_elementwise_kernelIZZZNS0_16asin_kernel_cudaERNS_18TensorIteratorBaseEENKUlvE_clEvENKUlvE_clEvEUlN3c107complexIdEEE_St5arrayIPcLm2EELi4E23TrivialOffsetCalculatorILi1EjESE_NS0_6memory12LoadWithCastILi1EEENSF_13StoreWithCastILi1EEEEEviT_T0_T2_T3_T4_T5_)
        .other          _ZN2at6native27unrolled_elementwise_kernelIZZZNS0_16asin_kernel_cudaERNS_18TensorIteratorBaseEENKUlvE_clEvENKUlvE_clEvEUlN3c107complexIdEEE_St5arrayIPcLm2EELi4E23TrivialOffsetCalculatorILi1EjESE_NS0_6memory12LoadWithCastILi1EEENSF_13StoreWithCastILi1EEEEEviT_T0_T2_T3_T4_T5_,@"STO_CUDA_ENTRY STV_DEFAULT"
_ZN2at6native27unrolled_elementwise_kernelIZZZNS0_16asin_kernel_cudaERNS_18TensorIteratorBaseEENKUlvE_clEvENKUlvE_clEvEUlN3c107complexIdEEE_St5arrayIPcLm2EELi4E23TrivialOffsetCalculatorILi1EjESE_NS0_6memory12LoadWithCastILi1EEENSF_13StoreWithCastILi1EEEEEviT_T0_T2_T3_T4_T5_:
.text._ZN2at6native27unrolled_elementwise_kernelIZZZNS0_16asin_kernel_cudaERNS_18TensorIteratorBaseEENKUlvE_clEvENKUlvE_clEvEUlN3c107complexIdEEE_St5arrayIPcLm2EELi4E23TrivialOffsetCalculatorILi1EjESE_NS0_6memory12LoadWithCastILi1EEENSF_13StoreWithCastILi1EEEEEviT_T0_T2_T3_T4_T5_:
        /* <DEDUP_REMOVED lines=8> */
[----:B------:R-:W-:Y:S01]  /*0080*/  CS2R R28, SRZ ;  /* 0x00000000001c7805 */ /* 0x000fe2000001ff00 */
        /* <DEDUP_REMOVED lines=26> */
.L_x_10771:
[----:B------:R-:W2:Y:S01]  /*0230*/  LDG.E.U8 R2, desc[UR36][R2.64] ;  /* 0x0000002402027981 */ /* 0x000ea2000c1e1100 */
[----:B------:R-:W-:Y:S01]  /*0240*/  CS2R R30, SRZ ;  /* 0x00000000001e7805 */ /* 0x000fe2000001ff00 */
[----:B--2---:R0:W1:Y:S01]  /*0250*/  I2F.F64.U16 R28, R2 ;  /* 0x00000002001c7312 */ /* 0x0040620000101800 */
[----:B------:R-:W-:Y:S05]  /*0260*/  BRA `(.L_x_10773) ;  /* 0x0000000c00b87947 */ /* 0x000fea0003800000 */
.L_x_10770:
        /* <DEDUP_REMOVED lines=10> */
.L_x_10775:
[----:B------:R-:W2:Y:S01]  /*0310*/  LDG.E R2, desc[UR36][R2.64] ;  /* 0x0000002402027981 */ /* 0x000ea2000c1e1900 */
[----:B------:R-:W-:Y:S01]  /*0320*/  CS2R R30, SRZ ;  /* 0x00000000001e7805 */ /* 0x000fe2000001ff00 */
[----:B--2---:R1:W2:Y:S01]  /*0330*/  I2F.F64 R28, R2 ;  /* 0x00000002001c7312 */ /* 0x0042a20000201c00 */
[----:B------:R-:W-:Y:S05]  /*0340*/  BRA `(.L_x_10773) ;  /* 0x0000000c00807947 */ /* 0x000fea0003800000 */
.L_x_10774:
[----:B------:R-:W2:Y:S01]  /*0350*/  LDG.E.U16 R2, desc[UR36][R2.64] ;  /* 0x0000002402027981 */ /* 0x000ea2000c1e1500 */
[----:B------:R-:W-:Y:S01]  /*0360*/  CS2R R30, SRZ ;  /* 0x00000000001e7805 */ /* 0x000fe2000001ff00 */
[----:B--2---:R3:W4:Y:S01]  /*0370*/  I2F.F64.S16 R28, R2 ;  /* 0x00000002001c7312 */ /* 0x0047220000101c00 */
[----:B------:R-:W-:Y:S05]  /*0380*/  BRA `(.L_x_10773) ;  /* 0x0000000c00707947 */ /* 0x000fea0003800000 */
.L_x_10769:
        /* <DEDUP_REMOVED lines=11> */
.L_x_10777:
[----:B------:R-:W2:Y:S01]  /*0440*/  LDG.E.U16 R0, desc[UR36][R2.64] ;  /* 0x0000002402007981 */ /* 0x000ea2000c1e1500 */
[----:B------:R-:W-:Y:S01]  /*0450*/  CS2R R30, SRZ ;  /* 0x00000000001e7805 */ /* 0x000fe2000001ff00 */
[----:B--2---:R-:W-:-:S05]  /*0460*/  HADD2.F32 R0, -RZ, R0.H0_H0 ;  /* 0x20000000ff007230 */ /* 0x004fca0000004100 */
[----:B------:R-:W-:-:S04]  /*0470*/  FMUL.FTZ R0, R0, 1 ;  /* 0x3f80000000007820 */ /* 0x000fc80000410000 */
[----:B------:R0:W1:Y:S01]  /*0480*/  F2F.F64.F32 R28, R0 ;  /* 0x00000000001c7310 */ /* 0x0000620000201800 */
[----:B------:R-:W-:Y:S05]  /*0490*/  BRA `(.L_x_10773) ;  /* 0x0000000c002c7947 */ /* 0x000fea0003800000 */
.L_x_10776:
        /* <DEDUP_REMOVED lines=12> */
.L_x_10779:
[----:B------:R-:W2:Y:S02]  /*0560*/  LDG.E R2, desc[UR36][R2.64] ;  /* 0x0000002402027981 */ /* 0x000ea4000c1e1900 */
[--C-:B--2---:R-:W-:Y:S02]  /*0570*/  HADD2.F32 R0, -RZ, R2.reuse.H0_H0 ;  /* 0x20000002ff007230 */ /* 0x104fe40000004100 */
[----:B------:R-:W-:-:S03]  /*0580*/  HADD2.F32 R4, -RZ, R2.H1_H1 ;  /* 0x30000002ff047230 */ /* 0x000fc60000004100 */
[----:B------:R-:W-:Y:S02]  /*0590*/  FMUL.FTZ R0, R0, 1 ;  /* 0x3f80000000007820 */ /* 0x000fe40000410000 */
[----:B------:R-:W-:Y:S02]  /*05a0*/  FMUL.FTZ R4, R4, 1 ;  /* 0x3f80000004047820 */ /* 0x000fe40000410000 */
[----:B------:R0:W1:Y:S08]  /*05b0*/  F2F.F64.F32 R28, R0 ;  /* 0x00000000001c7310 */ /* 0x0000700000201800 */
[----:B------:R0:W2:Y:S01]  /*05c0*/  F2F.F64.F32 R30, R4 ;  /* 0x00000004001e7310 */ /* 0x0000a20000201800 */
[----:B------:R-:W-:Y:S05]  /*05d0*/  BRA `(.L_x_10773) ;  /* 0x0000000800dc7947 */ /* 0x000fea0003800000 */
.L_x_10778:
[----:B------:R0:W5:Y:S01]  /*05e0*/  LDG.E.64 R28, desc[UR36][R2.64] ;  /* 0x00000024021c7981 */ /* 0x000162000c1e1b00 */
[----:B------:R-:W-:Y:S01]  /*05f0*/  CS2R R30, SRZ ;  /* 0x00000000001e7805 */ /* 0x000fe2000001ff00 */
[----:B------:R-:W-:Y:S06]  /*0600*/  BRA `(.L_x_10773) ;  /* 0x0000000800d07947 */ /* 0x000fec0003800000 */
.L_x_10768:
        /* <DEDUP_REMOVED lines=14> */
.L_x_10782:
[----:B------:R0:W5:Y:S01]  /*06f0*/  LDG.E.128 R28, desc[UR36][R2.64] ;  /* 0x00000024021c7981 */ /* 0x000162000c1e1d00 */
[----:B------:R-:W-:Y:S05]  /*0700*/  BRA `(.L_x_10773) ;  /* 0x0000000800907947 */ /* 0x000fea0003800000 */
.L_x_10781:
        /* <DEDUP_REMOVED lines=28> */
.L_x_10784:
[----:B------:R-:W2:Y:S01]  /*08d0*/  LDG.E.U8 R2, desc[UR36][R2.64] ;  /* 0x0000002402027981 */ /* 0x000ea2000c1e1100 */
[----:B------:R-:W-:Y:S01]  /*08e0*/  CS2R R30, SRZ ;  /* 0x00000000001e7805 */ /* 0x000fe2000001ff00 */
        /* <DEDUP_REMOVED lines=13> */
.L_x_10783:
[----:B------:R-:W2:Y:S01]  /*09c0*/  LDG.E.U16 R0, desc[UR36][R2.64] ;  /* 0x0000002402007981 */ /* 0x000ea2000c1e1500 */
[----:B------:R-:W-:Y:S01]  /*09d0*/  CS2R R30, SRZ ;  /* 0x00000000001e7805 */ /* 0x000fe2000001ff00 */
[----:B--2---:R-:W-:-:S04]  /*09e0*/  IMAD.U32 R0, R0, 0x10000, RZ ;  /* 0x0001000000007824 */ /* 0x004fc800078e00ff */
[----:B------:R-:W-:-:S04]  /*09f0*/  FMUL.FTZ R0, R0, 1 ;  /* 0x3f80000000007820 */ /* 0x000fc80000410000 */
[----:B------:R0:W1:Y:S01]  /*0a00*/  F2F.F64.F32 R28, R0 ;  /* 0x00000000001c7310 */ /* 0x0000620000201800 */
[----:B------:R-:W-:Y:S05]  /*0a10*/  BRA `(.L_x_10773) ;  /* 0x0000000400cc7947 */ /* 0x000fea0003800000 */
.L_x_10780:
        /* <DEDUP_REMOVED lines=12> */
.L_x_10787:
        /* <DEDUP_REMOVED lines=22> */
.L_x_10789:
[----:B------:R-:W-:Y:S05]  /*0c40*/  BSYNC.RECONVERGENT B0 ;  /* 0x0000000000007941 */ /* 0x000fea0003800200 */
.L_x_10788:
[----:B------:R-:W-:Y:S01]  /*0c50*/  IMAD.SHL.U32 R0, R0, 0x100000, RZ ;  /* 0x0010000000007824 */ /* 0x000fe200078e00ff */
[----:B------:R-:W-:-:S04]  /*0c60*/  LEA R2, R2, 0x3b800000, 0x17 ;  /* 0x3b80000002027811 */ /* 0x000fc800078eb8ff */
[----:B------:R-:W-:-:S05]  /*0c70*/  LOP3.LUT R0, R2, R0, R7, 0xfe, !PT ;  /* 0x0000000002007212 */ /* 0x000fca00078efe07 */
[----:B------:R-:W-:-:S04]  /*0c80*/  FMUL.FTZ R0, R0, 1 ;  /* 0x3f80000000007820 */ /* 0x000fc80000410000 */
[----:B------:R0:W1:Y:S01]  /*0c90*/  F2F.F64.F32 R28, R0 ;  /* 0x00000000001c7310 */ /* 0x0000620000201800 */
[----:B------:R-:W-:Y:S05]  /*0ca0*/  BRA `(.L_x_10773) ;  /* 0x0000000400287947 */ /* 0x000fea0003800000 */
.L_x_10786:
        /* <DEDUP_REMOVED lines=22> */
.L_x_10791:
[----:B------:R-:W-:Y:S05]  /*0e10*/  BSYNC.RECONVERGENT B0 ;  /* 0x0000000000007941 */ /* 0x000fea0003800200 */
.L_x_10790:
[----:B------:R-:W-:Y:S01]  /*0e20*/  IMAD.SHL.U32 R0, R0, 0x200000, RZ ;  /* 0x0020000000007824 */ /* 0x000fe200078e00ff */
[----:B------:R-:W-:-:S04]  /*0e30*/  LEA R2, R2, 0x37800000, 0x17 ;  /* 0x3780000002027811 */ /* 0x000fc800078eb8ff */
[----:B------:R-:W-:-:S05]  /*0e40*/  LOP3.LUT R0, R2, R0, R7, 0xfe, !PT ;  /* 0x0000000002007212 */ /* 0x000fca00078efe07 */
[----:B------:R-:W-:-:S04]  /*0e50*/  FMUL.FTZ R0, R0, 1 ;  /* 0x3f80000000007820 */ /* 0x000fc80000410000 */
[----:B------:R0:W1:Y:S01]  /*0e60*/  F2F.F64.F32 R28, R0 ;  /* 0x00000000001c7310 */ /* 0x0000620000201800 */
[----:B------:R-:W-:Y:S05]  /*0e70*/  BRA `(.L_x_10773) ;  /* 0x0000000000b47947 */ /* 0x000fea0003800000 */
.L_x_10785:
[----:B------:R-:W-:-:S09]  /*0e80*/  UISETP.NE.AND UP0, UPT, UR4, 0x1c, UPT ;  /* 0x0000001c0400788c */ /* 0x000fd2000bf05270 */
[----:B------:R-:W-:Y:S05]  /*0e90*/  BRA.U !UP0, `(.L_x_10792) ;  /* 0x0000000108a07547 */ /* 0x000fea000b800000 */
[----:B------:R-:W-:-:S09]  /*0ea0*/  UISETP.NE.AND UP0, UPT, UR4, 0x1d, UPT ;  /* 0x0000001d0400788c */ /* 0x000fd2000bf05270 */
[----:B------:R-:W-:Y:S05]  /*0eb0*/  BRA.U !UP0, `(.L_x_10793) ;  /* 0x0000000108887547 */ /* 0x000fea000b800000 */
[----:B------:R-:W-:-:S09]  /*0ec0*/  UISETP.NE.AND UP0, UPT, UR4, 0x2c, UPT ;  /* 0x0000002c0400788c */ /* 0x000fd2000bf05270 */
[----:B------:R-:W-:Y:S05]  /*0ed0*/  BRA.U !UP0, `(.L_x_10794) ;  /* 0x00000001084c7547 */ /* 0x000fea000b800000 */
.L_x_10772:
        /* <DEDUP_REMOVED lines=16> */
.L_x_10795:
[----:B------:R-:W-:Y:S02]  /*0fe0*/  CS2R R28, SRZ ;  /* 0x00000000001c7805 */ /* 0x000fe4000001ff00 */
[----:B------:R-:W-:Y:S01]  /*0ff0*/  CS2R R30, SRZ ;  /* 0x00000000001e7805 */ /* 0x000fe2000001ff00 */
[----:B------:R-:W-:Y:S06]  /*1000*/  BRA `(.L_x_10773) ;  /* 0x0000000000507947 */ /* 0x000fec0003800000 */
.L_x_10794:
[----:B------:R-:W2:Y:S01]  /*1010*/  LDG.E.U8 R0, desc[UR36][R2.64] ;  /* 0x0000002402007981 */ /* 0x000ea2000c1e1100 */
[----:B------:R-:W-:Y:S01]  /*1020*/  CS2R R30, SRZ ;  /* 0x00000000001e7805 */ /* 0x000fe2000001ff00 */
        /* <DEDUP_REMOVED lines=11> */
.L_x_10793:
[----:B------:R-:W2:Y:S01]  /*10e0*/  LDG.E.64 R28, desc[UR36][R2.64] ;  /* 0x00000024021c7981 */ /* 0x000ea2000c1e1b00 */
[----:B------:R-:W-:Y:S01]  /*10f0*/  CS2R R30, SRZ ;  /* 0x00000000001e7805 */ /* 0x000fe2000001ff00 */
[----:B--2---:R-:W0:Y:S01]  /*1100*/  I2F.F64.U64 R28, R28 ;  /* 0x0000001c001c7312 */ /* 0x004e220000301800 */
[----:B------:R-:W-:Y:S05]  /*1110*/  BRA `(.L_x_10773) ;  /* 0x00000000000c7947 */ /* 0x000fea0003800000 */
.L_x_10792:
[----:B------:R-:W2:Y:S01]  /*1120*/  LDG.E R2, desc[UR36][R2.64] ;  /* 0x0000002402027981 */ /* 0x000ea2000c1e1900 */
[----:B------:R-:W-:Y:S01]  /*1130*/  CS2R R30, SRZ ;  /* 0x00000000001e7805 */ /* 0x000fe2000001ff00 */
[----:B--2---:R0:W1:Y:S06]  /*1140*/  I2F.F64.U32 R28, R2 ;  /* 0x00000002001c7312 */ /* 0x00406c0000201800 */
.L_x_10773:
[----:B------:R-:W-:Y:S05]  /*1150*/  BSYNC.RECONVERGENT B7 ;  /* 0x0000000000077941 */ /* 0x000fea0003800200 */
.L_x_10767:
[----:B------:R-:W-:-:S07]  /*1160*/  IADD3 R33, PT, PT, R38, 0x80, RZ ;  /* 0x0000008026217810 */ /* 0x000fce0007ffe0ff */
.L_x_10766:
[----:B------:R-:W-:Y:S05]  /*1170*/  BSYNC.RECONVERGENT B6 ;  /* 0x0000000000067941 */ /* 0x000fea0003800200 */
.L_x_10765:
[----:B------:R-:W-:Y:S01]  /*1180*/  ISETP.GE.AND P0, PT, R33, R58, PT ;  /* 0x0000003a2100720c */ /* 0x000fe20003f06270 */
[----:B------:R-:W-:Y:S01]  /*1190*/  BSSY.RECONVERGENT B6, `(.L_x_10796) ;  /* 0x000010e000067945 */ /* 0x000fe20003800200 */
[----:B------:R-:W-:Y:S02]  /*11a0*/  CS2R R18, SRZ ;  /* 0x0000000000127805 */ /* 0x000fe4000001ff00 */
[----:B------:R-:W-:-:S09]  /*11b0*/  CS2R R16, SRZ ;  /* 0x0000000000107805 */ /* 0x000fd2000001ff00 */
[----:B------:R-:W-:Y:S05]  /*11c0*/  @P0 BRA `(.L_x_10797) ;  /* 0x0000001000280947 */ /* 0x000fea0003800000 */
[----:B01-3--:R-:W0:Y:S01]  /*11d0*/  LDC.64 R2, c[0x0][0x390] ;  /* 0x0000e400ff027b82 */ /* 0x00be220000000a00 */
        /* <DEDUP_REMOVED lines=17> */
[----:B------:R-:W3:Y:S01]  /*12f0*/  LDG.E.S8 R2, desc[UR36][R2.64] ;  /* 0x0000002402027981 */ /* 0x000ee2000c1e1300 */
[----:B------:R-:W-:Y:S01]  /*1300*/  CS2R R18, SRZ ;  /* 0x0000000000127805 */ /* 0x000fe2000001ff00 */
[----:B---3--:R0:W1:Y:S01]  /*1310*/  I2F.F64.S16 R16, R2 ;  /* 0x0000000200107312 */ /* 0x0080620000101c00 */
[----:B------:R-:W-:Y:S05]  /*1320*/  BRA `(.L_x_10804) ;  /* 0x0000000c00c87947 */ /* 0x000fea0003800000 */
.L_x_10802:
[----:B------:R-:W3:Y:S01]  /*1330*/  LDG.E.U8 R2, desc[UR36][R2.64] ;  /* 0x0000002402027981 */ /* 0x000ee2000c1e1100 */
[----:B------:R-:W-:Y:S01]  /*1340*/  CS2R R18, SRZ ;  /* 0x0000000000127805 */ /* 0x000fe2000001ff00 */
[----:B---3--:R0:W1:Y:S01]  /*1350*/  I2F.F64.U16 R16, R2 ;  /* 0x0000000200107312 */ /* 0x0080620000101800 */
[----:B------:R-:W-:Y:S05]  /*1360*/  BRA `(.L_x_10804) ;  /* 0x0000000c00b87947 */ /* 0x000fea0003800000 */
.L_x_10801:
[----:B------:R-:W-:-:S09]  /*1370*/  UISETP.NE.AND UP0, UPT, UR4, 0x2, UPT ;  /* 0x000000020400788c */ /* 0x000fd2000bf05270 */
[----:B------:R-:W-:Y:S05]  /*1380*/  BRA.U !UP0, `(.L_x_10805) ;  /* 0x0000000108307547 */ /* 0x000fea000b800000 */
[----:B------:R-:W-:-:S09]  /*1390*/  UISETP.NE.AND UP0, UPT, UR4, 0x3, UPT ;  /* 0x000000030400788c */ /* 0x000fd2000bf05270 */
[----:B------:R-:W-:Y:S05]  /*13a0*/  BRA.U !UP0, `(.L_x_10806) ;  /* 0x0000000108187547 */ /* 0x000fea000b800000 */
[----:B------:R-:W-:-:S09]  /*13b0*/  UISETP.NE.AND UP0, UPT, UR4, 0x4, UPT ;  /* 0x000000040400788c */ /* 0x000fd2000bf05270 */
[----:B------:R-:W-:Y:S05]  /*13c0*/  BRA.U UP0, `(.L_x_10803) ;  /* 0x0000000d00387547 */ /* 0x000fea000b800000 */
[----:B------:R-:W3:Y:S01]  /*13d0*/  LDG.E.64 R16, desc[UR36][R2.64] ;  /* 0x0000002402107981 */ /* 0x000ee2000c1e1b00 */
[----:B------:R-:W-:Y:S01]  /*13e0*/  CS2R R18, SRZ ;  /* 0x0000000000127805 */ /* 0x000fe2000001ff00 */
[----:B---3--:R-:W0:Y:S01]  /*13f0*/  I2F.F64.S64 R16, R16 ;  /* 0x0000001000107312 */ /* 0x008e220000301c00 */
[----:B------:R-:W-:Y:S05]  /*1400*/  BRA `(.L_x_10804) ;  /* 0x0000000c00907947 */ /* 0x000fea0003800000 */
.L_x_10806:
[----:B------:R-:W3:Y:S01]  /*1410*/  LDG.E R2, desc[UR36][R2.64] ;  /* 0x0000002402027981 */ /* 0x000ee2000c1e1900 */
[----:B------:R-:W-:Y:S01]  /*1420*/  CS2R R18, SRZ ;  /* 0x0000000000127805 */ /* 0x000fe2000001ff00 */
[----:B---3--:R0:W1:Y:S01]  /*1430*/  I2F.F64 R16, R2 ;  /* 0x0000000200107312 */ /* 0x0080620000201c00 */
[----:B------:R-:W-:Y:S05]  /*1440*/  BRA `(.L_x_10804) ;  /* 0x0000000c00807947 */ /* 0x000fea0003800000 */
.L_x_10805:
[----:B------:R-:W3:Y:S01]  /*1450*/  LDG.E.U16 R2, desc[UR36][R2.64] ;  /* 0x0000002402027981 */ /* 0x000ee2000c1e1500 */
[----:B------:R-:W-:Y:S01]  /*1460*/  CS2R R18, SRZ ;  /* 0x0000000000127805 */ /* 0x000fe2000001ff00 */
[----:B---3--:R0:W1:Y:S01]  /*1470*/  I2F.F64.S16 R16, R2 ;  /* 0x0000000200107312 */ /* 0x0080620000101c00 */
[----:B------:R-:W-:Y:S05]  /*1480*/  BRA `(.L_x_10804) ;  /* 0x0000000c00707947 */ /* 0x000fea0003800000 */
.L_x_10800:
[----:B------:R-:W-:-:S09]  /*1490*/  UISETP.GT.AND UP0, UPT, UR4, 0x6, UPT ;  /* 0x000000060400788c */ /* 0x000fd2000bf04270 */
[----:B------:R-:W-:Y:S05]  /*14a0*/  BRA.U UP0, `(.L_x_10807) ;  /* 0x00000001003c7547 */ /* 0x000fea000b800000 */
[----:B------:R-:W-:-:S09]  /*14b0*/  UISETP.NE.AND UP0, UPT, UR4, 0x5, UPT ;  /* 0x000000050400788c */ /* 0x000fd2000bf05270 */
[----:B------:R-:W-:Y:S05]  /*14c0*/  BRA.U !UP0, `(.L_x_10808) ;  /* 0x00000001081c7547 */ /* 0x000fea000b800000 */
[----:B------:R-:W-:-:S09]  /*14d0*/  UISETP.NE.AND UP0, UPT, UR4, 0x6, UPT ;  /* 0x000000060400788c */ /* 0x000fd2000bf05270 */
[----:B------:R-:W-:Y:S05]  /*14e0*/  BRA.U UP0, `(.L_x_10803) ;  /* 0x0000000900f07547 */ /* 0x000fea000b800000 */
[----:B------:R-:W3:Y:S01]  /*14f0*/  LDG.E R16, desc[UR36][R2.64] ;  /* 0x0000002402107981 */ /* 0x000ee2000c1e1900 */
[----:B------:R-:W-:Y:S01]  /*1500*/  CS2R R18, SRZ ;  /* 0x0000000000127805 */ /* 0x000fe2000001ff00 */
[----:B---3--:R-:W-:-:S06]  /*1510*/  FMUL.FTZ R16, R16, 1 ;  /* 0x3f80000010107820 */ /* 0x008fcc0000410000 */
[----:B------:R-:W3:Y:S01]  /*1520*/  F2F.F64.F32 R16, R16 ;  /* 0x0000001000107310 */ /* 0x000ee20000201800 */
[----:B------:R-:W-:Y:S05]  /*1530*/  BRA `(.L_x_10804) ;  /* 0x0000000c00447947 */ /* 0x000fea0003800000 */
.L_x_10808:
[----:B------:R-:W3:Y:S01]  /*1540*/  LDG.E.U16 R0, desc[UR36][R2.64] ;  /* 0x0000002402007981 */ /* 0x000ee2000c1e1500 */
[----:B------:R-:W-:Y:S01]  /*1550*/  CS2R R18, SRZ ;  /* 0x0000000000127805 */ /* 0x000fe2000001ff00 */
[----:B---3--:R-:W-:-:S05]  /*1560*/  HADD2.F32 R0, -RZ, R0.H0_H0 ;  /* 0x20000000ff007230 */ /* 0x008fca0000004100 */
[----:B------:R-:W-:-:S04]  /*1570*/  FMUL.FTZ R0, R0, 1 ;  /* 0x3f80000000007820 */ /* 0x000fc80000410000 */
[----:B------:R0:W1:Y:S01]  /*1580*/  F2F.F64.F32 R16, R0 ;  /* 0x0000000000107310 */ /* 0x0000620000201800 */
[----:B------:R-:W-:Y:S05]  /*1590*/  BRA `(.L_x_10804) ;  /* 0x0000000c002c7947 */ /* 0x000fea0003800000 */
.L_x_10807:
[----:B------:R-:W-:-:S09]  /*15a0*/  UISETP.NE.AND UP0, UPT, UR4, 0x7, UPT ;  /* 0x000000070400788c */ /* 0x000fd2000bf05270 */
[----:B------:R-:W-:Y:S05]  /*15b0*/  BRA.U !UP0, `(.L_x_10809) ;  /* 0x0000000108487547 */ /* 0x000fea000b800000 */
[----:B------:R-:W-:-:S09]  /*15c0*/  UISETP.NE.AND UP0, UPT, UR4, 0x8, UPT ;  /* 0x000000080400788c */ /* 0x000fd2000bf05270 */
[----:B------:R-:W-:Y:S05]  /*15d0*/  BRA.U !UP0, `(.L_x_10810) ;  /* 0x0000000108207547 */ /* 0x000fea000b800000 */
[----:B------:R-:W-:-:S09]  /*15e0*/  UISETP.NE.AND UP0, UPT, UR4, 0x9, UPT ;  /* 0x000000090400788c */ /* 0x000fd2000bf05270 */
[----:B------:R-:W-:Y:S05]  /*15f0*/  BRA.U UP0, `(.L_x_10803) ;  /* 0x0000000900ac7547 */ /* 0x000fea000b800000 */
[----:B------:R-:W3:Y:S02]  /*1600*/  LDG.E.64 R2, desc[UR36][R2.64] ;  /* 0x0000002402027981 */ /* 0x000ee4000c1e1b00 */
[----:B---3--:R-:W-:Y:S01]  /*1610*/  FMUL.FTZ R16, R2, 1 ;  /* 0x3f80000002107820 */ /* 0x008fe20000410000 */
[----:B------:R-:W-:-:S05]  /*1620*/  FMUL.FTZ R18, R3, 1 ;  /* 0x3f80000003127820 */ /* 0x000fca0000410000 */
[----:B------:R-:W0:Y:S08]  /*1630*/  F2F.F64.F32 R16, R16 ;  /* 0x0000001000107310 */ /* 0x000e300000201800 */
[----:B------:R-:W1:Y:S01]  /*1640*/  F2F.F64.F32 R18, R18 ;  /* 0x0000001200127310 */ /* 0x000e620000201800 */
[----:B------:R-:W-:Y:S05]  /*1650*/  BRA `(.L_x_10804) ;  /* 0x0000000800fc7947 */ /* 0x000fea0003800000 */
.L_x_10810:
[----:B------:R-:W3:Y:S02]  /*1660*/  LDG.E R2, desc[UR36][R2.64] ;  /* 0x0000002402027981 */ /* 0x000ee4000c1e1900 */
[--C-:B---3--:R-:W-:Y:S02]  /*1670*/  HADD2.F32 R0, -RZ, R2.reuse.H0_H0 ;  /* 0x20000002ff007230 */ /* 0x108fe40000004100 */
[----:B------:R-:W-:-:S03]  /*1680*/  HADD2.F32 R4, -RZ, R2.H1_H1 ;  /* 0x30000002ff047230 */ /* 0x000fc60000004100 */
[----:B------:R-:W-:Y:S02]  /*1690*/  FMUL.FTZ R0, R0, 1 ;  /* 0x3f80000000007820 */ /* 0x000fe40000410000 */
[----:B------:R-:W-:Y:S02]  /*16a0*/  FMUL.FTZ R4, R4, 1 ;  /* 0x3f80000004047820 */ /* 0x000fe40000410000 */
[----:B------:R0:W1:Y:S08]  /*16b0*/  F2F.F64.F32 R16, R0 ;  /* 0x0000000000107310 */ /* 0x0000700000201800 */
[----:B------:R0:W3:Y:S01]  /*16c0*/  F2F.F64.F32 R18, R4 ;  /* 0x0000000400127310 */ /* 0x0000e20000201800 */
[----:B------:R-:W-:Y:S05]  /*16d0*/  BRA `(.L_x_10804) ;  /* 0x0000000800dc7947 */ /* 0x000fea0003800000 */
.L_x_10809:
[----:B------:R0:W5:Y:S01]  /*16e0*/  LDG.E.64 R16, desc[UR36][R2.64] ;  /* 0x0000002402107981 */ /* 0x000162000c1e1b00 */
[----:B------:R-:W-:Y:S01]  /*16f0*/  CS2R R18, SRZ ;  /* 0x0000000000127805 */ /* 0x000fe2000001ff00 */
[----:B------:R-:W-:Y:S06]  /*1700*/  BRA `(.L_x_10804) ;  /* 0x0000000800d07947 */ /* 0x000fec0003800000 */
.L_x_10799:
        /* <DEDUP_REMOVED lines=9> */
[----:B------:R-:W-:Y:S01]  /*17a0*/  CS2R R18, SRZ ;  /* 0x0000000000127805 */ /* 0x000fe2000001ff00 */
[----:B------:R-:W-:Y:S01]  /*17b0*/  IMAD.MOV.U32 R16, RZ, RZ, RZ ;  /* 0x000000ffff107224 */ /* 0x000fe200078e00ff */
[----:B---3--:R-:W-:-:S04]  /*17c0*/  ISETP.NE.AND P0, PT, R2, RZ, PT ;  /* 0x000000ff0200720c */ /* 0x008fc80003f05270 */
[----:B------:R-:W-:Y:S01]  /*17d0*/  FSEL R17, RZ, 1.875, !P0 ;  /* 0x3ff00000ff117808 */ /* 0x000fe20004000000 */
[----:B------:R-:W-:Y:S08]  /*17e0*/  BRA `(.L_x_10804) ;  /* 0x0000000800987947 */ /* 0x000ff00003800000 */
.L_x_10813:
[----:B------:R0:W5:Y:S01]  /*17f0*/  LDG.E.128 R16, desc[UR36][R2.64] ;  /* 0x0000002402107981 */ /* 0x000162000c1e1d00 */
[----:B------:R-:W-:Y:S05]  /*1800*/  BRA `(.L_x_10804) ;  /* 0x0000000800907947 */ /* 0x000fea0003800000 */
.L_x_10812:
[----:B------:R-:W-:-:S09]  /*1810*/  UISETP.NE.AND UP0, UPT, UR4, 0xf, UPT ;  /* 0x0000000f0400788c */ /* 0x000fd2000bf05270 */
[----:B------:R-:W-:Y:S05]  /*1820*/  BRA.U !UP0, `(.L_x_10814) ;  /* 0x0000000108a47547 */ /* 0x000fea000b800000 */
[----:B------:R-:W-:-:S09]  /*1830*/  UISETP.NE.AND UP0, UPT, UR4, 0x17, UPT ;  /* 0x000000170400788c */ /* 0x000fd2000bf05270 */
[----:B------:R-:W-:Y:S05]  /*1840*/  BRA.U !UP0, `(.L_x_10815) ;  /* 0x0000000108607547 */ /* 0x000fea000b800000 */
[----:B------:R-:W-:-:S09]  /*1850*/  UISETP.NE.AND UP0, UPT, UR4, 0x18, UPT ;  /* 0x000000180400788c */ /* 0x000fd2000bf05270 */
[----:B------:R-:W-:Y:S05]  /*1860*/  BRA.U UP0, `(.L_x_10803) ;  /* 0x0000000900107547 */ /* 0x000fea000b800000 */
[----:B------:R-:W3:Y:S01]  /*1870*/  LDG.E.U8 R0, desc[UR36][R2.64] ;  /* 0x0000002402007981 */ /* 0x000ee2000c1e1100 */
[----:B------:R-:W-:Y:S01]  /*1880*/  IMAD.MOV.U32 R6, RZ, RZ, 0x1f ;  /* 0x0000001fff067424 */ /* 0x000fe200078e00ff */
[----:B------:R-:W-:Y:S01]  /*1890*/  CS2R R18, SRZ ;  /* 0x0000000000127805 */ /* 0x000fe2000001ff00 */
        /* <DEDUP_REMOVED lines=19> */
.L_x_10815:
[----:B------:R-:W3:Y:S01]  /*19d0*/  LDG.E.U8 R2, desc[UR36][R2.64] ;  /* 0x0000002402027981 */ /* 0x000ee2000c1e1100 */
[----:B------:R-:W-:Y:S01]  /*19e0*/  CS2R R18, SRZ ;  /* 0x0000000000127805 */ /* 0x000fe2000001ff00 */
[C---:B---3--:R-:W-:Y:S02]  /*19f0*/  IMAD.SHL.U32 R0, R2.reuse, 0x2000000, RZ ;  /* 0x0200000002007824 */ /* 0x048fe400078e00ff */
        /* <DEDUP_REMOVED lines=12> */
.L_x_10814:
[----:B------:R-:W3:Y:S01]  /*1ac0*/  LDG.E.U16 R0, desc[UR36][R2.64] ;  /* 0x0000002402007981 */ /* 0x000ee2000c1e1500 */
[----:B------:R-:W-:Y:S02]  /*1ad0*/  CS2R R18, SRZ ;  /* 0x0000000000127805 */ /* 0x000fe4000001ff00 */
[----:B---3--:R-:W-:-:S05]  /*1ae0*/  SHF.L.U32 R0, R0, 0x10, RZ ;  /* 0x0000001000007819 */ /* 0x008fca00000006ff */
[----:B------:R-:W-:-:S04]  /*1af0*/  FMUL.FTZ R0, R0, 1 ;  /* 0x3f80000000007820 */ /* 0x000fc80000410000 */
[----:B------:R0:W1:Y:S01]  /*1b00*/  F2F.F64.F32 R16, R0 ;  /* 0x0000000000107310 */ /* 0x0000620000201800 */
[----:B------:R-:W-:Y:S05]  /*1b10*/  BRA `(.L_x_10804) ;  /* 0x0000000400cc7947 */ /* 0x000fea0003800000 */
.L_x_10811:
        /* <DEDUP_REMOVED lines=8> */
[----:B------:R-:W3:Y:S01]  /*1ba0*/  LDG.E.U16 R2, desc[UR36][R2.64] ;  /* 0x0000002402027981 */ /* 0x000ee2000c1e1500 */
[----:B------:R-:W-:Y:S01]  /*1bb0*/  CS2R R18, SRZ ;  /* 0x0000000000127805 */ /* 0x000fe2000001ff00 */
[----:B---3--:R0:W1:Y:S01]  /*1bc0*/  I2F.F64.U16 R16, R2 ;  /* 0x0000000200107312 */ /* 0x0080620000101800 */
[----:B------:R-:W-:Y:S05]  /*1bd0*/  BRA `(.L_x_10804) ;  /* 0x00000004009c7947 */ /* 0x000fea0003800000 */
.L_x_10818:
[----:B------:R-:W3:Y:S01]  /*1be0*/  LDG.E.U8 R3, desc[UR36][R2.64] ;  /* 0x0000002402037981 */ /* 0x000ee2000c1e1100 */
[----:B------:R-:W-:Y:S02]  /*1bf0*/  CS2R R18, SRZ ;  /* 0x0000000000127805 */ /* 0x000fe4000001ff00 */
        /* <DEDUP_REMOVED lines=20> */
.L_x_10820:
[----:B------:R-:W-:Y:S05]  /*1d40*/  BSYNC.RECONVERGENT B0 ;  /* 0x0000000000007941 */ /* 0x000fea0003800200 */
.L_x_10819:
[----:B------:R-:W-:Y:S01]  /*1d50*/  IMAD.SHL.U32 R0, R0, 0x100000, RZ ;  /* 0x0010000000007824 */ /* 0x000fe200078e00ff */
[----:B------:R-:W-:-:S04]  /*1d60*/  LEA R2, R2, 0x3b800000, 0x17 ;  /* 0x3b80000002027811 */ /* 0x000fc800078eb8ff */
[----:B------:R-:W-:-:S05]  /*1d70*/  LOP3.LUT R0, R2, R0, R7, 0xfe, !PT ;  /* 0x0000000002007212 */ /* 0x000fca00078efe07 */
[----:B------:R-:W-:-:S04]  /*1d80*/  FMUL.FTZ R0, R0, 1 ;  /* 0x3f80000000007820 */ /* 0x000fc80000410000 */
[----:B------:R0:W1:Y:S01]  /*1d90*/  F2F.F64.F32 R16, R0 ;  /* 0x0000000000107310 */ /* 0x0000620000201800 */
[----:B------:R-:W-:Y:S05]  /*1da0*/  BRA `(.L_x_10804) ;  /* 0x0000000400287947 */ /* 0x000fea0003800000 */
.L_x_10817:
        /* <DEDUP_REMOVED lines=22> */
.L_x_10822:
[----:B------:R-:W-:Y:S05]  /*1f10*/  BSYNC.RECONVERGENT B0 ;  /* 0x0000000000007941 */ /* 0x000fea0003800200 */
.L_x_10821:
[----:B------:R-:W-:Y:S01]  /*1f20*/  IMAD.SHL.U32 R0, R0, 0x200000, RZ ;  /* 0x0020000000007824 */ /* 0x000fe200078e00ff */
[----:B------:R-:W-:-:S04]  /*1f30*/  LEA R2, R2, 0x37800000, 0x17 ;  /* 0x3780000002027811 */ /* 0x000fc800078eb8ff */
[----:B------:R-:W-:-:S05]  /*1f40*/  LOP3.LUT R0, R2, R0, R7, 0xfe, !PT ;  /* 0x0000000002007212 */ /* 0x000fca00078efe07 */
[----:B------:R-:W-:-:S04]  /*1f50*/  FMUL.FTZ R0, R0, 1 ;  /* 0x3f80000000007820 */ /* 0x000fc80000410000 */
[----:B------:R0:W1:Y:S01]  /*1f60*/  F2F.F64.F32 R16, R0 ;  /* 0x0000000000107310 */ /* 0x0000620000201800 */
[----:B------:R-:W-:Y:S05]  /*1f70*/  BRA `(.L_x_10804) ;  /* 0x0000000000b47947 */ /* 0x000fea0003800000 */
.L_x_10816:
[----:B------:R-:W-:-:S09]  /*1f80*/  UISETP.NE.AND UP0, UPT, UR4, 0x1c, UPT ;  /* 0x0000001c0400788c */ /* 0x000fd2000bf05270 */
[----:B------:R-:W-:Y:S05]  /*1f90*/  BRA.U !UP0, `(.L_x_10823) ;  /* 0x0000000108a07547 */ /* 0x000fea000b800000 */
[----:B------:R-:W-:-:S09]  /*1fa0*/  UISETP.NE.AND UP0, UPT, UR4, 0x1d, UPT ;  /* 0x0000001d0400788c */ /* 0x000fd2000bf05270 */
[----:B------:R-:W-:Y:S05]  /*1fb0*/  BRA.U !UP0, `(.L_x_10824) ;  /* 0x0000000108887547 */ /* 0x000fea000b800000 */
[----:B------:R-:W-:-:S09]  /*1fc0*/  UISETP.NE.AND UP0, UPT, UR4, 0x2c, UPT ;  /* 0x0000002c0400788c */ /* 0x000fd2000bf05270 */
[----:B------:R-:W-:Y:S05]  /*1fd0*/  BRA.U UP0, `(.L_x_10803) ;  /* 0x0000000100347547 */ /* 0x000fea000b800000 */
[----:B------:R-:W3:Y:S01]  /*1fe0*/  LDG.E.U8 R0, desc[UR36][R2.64] ;  /* 0x0000002402007981 */ /* 0x000ee2000c1e1100 */
[----:B------:R-:W-:Y:S01]  /*1ff0*/  CS2R R18, SRZ ;  /* 0x0000000000127805 */ /* 0x000fe2000001ff00 */
[----:B------:R-:W-:Y:S02]  /*2000*/  IMAD.MOV.U32 R16, RZ, RZ, 0x0 ;  /* 0x00000000ff107424 */ /* 0x000fe400078e00ff */
[----:B------:R-:W-:Y:S01]  /*2010*/  IMAD.MOV.U32 R17, RZ, RZ, 0x38000000 ;  /* 0x38000000ff117424 */ /* 0x000fe200078e00ff */
[----:B---3--:R-:W-:-:S13]  /*2020*/  ISETP.NE.AND P0, PT, R0, RZ, PT ;  /* 0x000000ff0000720c */ /* 0x008fda0003f05270 */
        /* <DEDUP_REMOVED lines=8> */
.L_x_10803:
[----:B------:R-:W-:Y:S01]  /*20b0*/  MOV R0, 0x0 ;  /* 0x0000000000007802 */ /* 0x000fe20000000f00 */
[----:B------:R-:W0:Y:S01]  /*20c0*/  LDCU.64 UR4, c[0x4][0x158] ;  /* 0x01002b00ff0477ac */ /* 0x000e220008000a00 */
[----:B------:R-:W-:Y:S02]  /*20d0*/  IMAD.MOV.U32 R8, RZ, RZ, 0x4e ;  /* 0x0000004eff087424 */ /* 0x000fe400078e00ff */
[----:B------:R1:W3:Y:S01]  /*20e0*/  LDC.64 R2, c[0x4][R0] ;  /* 0x0100000000027b82 */ /* 0x0002e20000000a00 */
[----:B------:R-:W2:Y:S01]  /*20f0*/  LDCU.64 UR6, c[0x4][0x160] ;  /* 0x01002c00ff0677ac */ /* 0x000ea20008000a00 */
[----:B------:R-:W-:Y:S02]  /*2100*/  IMAD.MOV.U32 R12, RZ, RZ, 0x1 ;  /* 0x00000001ff0c7424 */ /* 0x000fe400078e00ff */
[----:B------:R-:W-:Y:S01]  /*2110*/  IMAD.MOV.U32 R13, RZ, RZ, RZ ;  /* 0x000000ffff0d7224 */ /* 0x000fe200078e00ff */
[----:B------:R-:W4:Y:S01]  /*2120*/  LDCU.64 UR8, c[0x4][0x8] ;  /* 0x01000100ff0877ac */ /* 0x000f220008000a00 */
[----:B0-----:R-:W-:-:S02]  /*2130*/  IMAD.U32 R4, RZ, RZ, UR4 ;  /* 0x00000004ff047e24 */ /* 0x001fc4000f8e00ff */
[----:B------:R-:W-:Y:S02]  /*2140*/  IMAD.U32 R5, RZ, RZ, UR5 ;  /* 0x00000005ff057e24 */ /* 0x000fe4000f8e00ff */
[----:B--2---:R-:W-:Y:S02]  /*2150*/  IMAD.U32 R6, RZ, RZ, UR6 ;  /* 0x00000006ff067e24 */ /* 0x004fe4000f8e00ff */
[----:B------:R-:W-:Y:S02]  /*2160*/  IMAD.U32 R7, RZ, RZ, UR7 ;  /* 0x00000007ff077e24 */ /* 0x000fe4000f8e00ff */
[----:B----4-:R-:W-:Y:S02]  /*2170*/  IMAD.U32 R10, RZ, RZ, UR8 ;  /* 0x00000008ff0a7e24 */ /* 0x010fe4000f8e00ff */
[----:B-1----:R-:W-:-:S07]  /*2180*/  IMAD.U32 R11, RZ, RZ, UR9 ;  /* 0x00000009ff0b7e24 */ /* 0x002fce000f8e00ff */
[----:B------:R-:W-:-:S07]  /*2190*/  LEPC R20, `(.L_x_10825) ;  /* 0x000000001014794e */ /* 0x000fce0000000000 */
[----:B---3-5:R-:W-:Y:S05]  /*21a0*/  CALL.ABS.NOINC R2 ;  /* 0x0000000002007343 */ /* 0x028fea0003c00000 */
.L_x_10825:
[----:B------:R-:W-:Y:S02]  /*21b0*/  CS2R R16, SRZ ;  /* 0x0000000000107805 */ /* 0x000fe4000001ff00 */
[----:B------:R-:W-:Y:S01]  /*21c0*/  CS2R R18, SRZ ;  /* 0x0000000000127805 */ /* 0x000fe2000001ff00 */
[----:B------:R-:W-:Y:S06]  /*21d0*/  BRA `(.L_x_10804) ;  /* 0x00000000001c7947 */ /* 0x000fec0003800000 */
.L_x_10824:
[----:B------:R-:W3:Y:S01]  /*21e0*/  LDG.E.64 R16, desc[UR36][R2.64] ;  /* 0x0000002402107981 */ /* 0x000ee2000c1e1b00 */
[----:B------:R-:W-:Y:S01]  /*21f0*/  CS2R R18, SRZ ;  /* 0x0000000000127805 */ /* 0x000fe2000001ff00 */
[----:B---3--:R-:W0:Y:S01]  /*2200*/  I2F.F64.U64 R16, R16 ;  /* 0x0000001000107312 */ /* 0x008e220000301800 */
[----:B------:R-:W-:Y:S05]  /*2210*/  BRA `(.L_x_10804) ;  /* 0x00000000000c7947 */ /* 0x000fea0003800000 */
.L_x_10823:
[----:B------:R-:W3:Y:S01]  /*2220*/  LDG.E R2, desc[UR36][R2.64] ;  /* 0x0000002402027981 */ /* 0x000ee2000c1e1900 */
[----:B------:R-:W-:Y:S01]  /*2230*/  CS2R R18, SRZ ;  /* 0x0000000000127805 */ /* 0x000fe2000001ff00 */
[----:B---3--:R0:W1:Y:S06]  /*2240*/  I2F.F64.U32 R16, R2 ;  /* 0x0000000200107312 */ /* 0x00806c0000201800 */
.L_x_10804:
[----:B------:R-:W-:Y:S05]  /*2250*/  BSYNC.RECONVERGENT B7 ;  /* 0x0000000000077941 */ /* 0x000fea0003800200 */
.L_x_10798:
[----:B------:R-:W-:-:S07]  /*2260*/  VIADD R33, R33, 0x80 ;  /* 0x0000008021217836 */ /* 0x000fce0000000000 */
.L_x_10797:
[----:B------:R-:W-:Y:S05]  /*2270*/  BSYNC.RECONVERGENT B6 ;  /* 0x0000000000067941 */ /* 0x000fea0003800200 */
.L_x_10796:
[----:B------:R-:W-:Y:S01]  /*2280*/  ISETP.GE.AND P0, PT, R33, R58, PT ;  /* 0x0000003a2100720c */ /* 0x000fe20003f06270 */
[----:B------:R-:W-:Y:S01]  /*2290*/  BSSY.RECONVERGENT B6, `(.L_x_10826) ;  /* 0x000010e000067945 */ /* 0x000fe20003800200 */
[----:B------:R-:W-:Y:S02]  /*22a0*/  CS2R R26, SRZ ;  /* 0x00000000001a7805 */ /* 0x000fe4000001ff00 */
[----:B------:R-:W-:-:S09]  /*22b0*/  CS2R R24, SRZ ;  /* 0x0000000000187805 */ /* 0x000fd2000001ff00 */
[----:B------:R-:W-:Y:S05]  /*22c0*/  @P0 BRA `(.L_x_10827) ;  /* 0x0000001000280947 */ /* 0x000fea0003800000 */
[----:B01-3--:R-:W0:Y:S01]  /*22d0*/  LDC.64 R2, c[0x0][0x390] ;  /* 0x0000e400ff027b82 */ /* 0x00be220000000a00 */
[----:B------:R-:W1:Y:S01]  /*22e0*/  LDCU UR5, c[0x0][0x3a0] ;  /* 0x00007400ff0577ac */ /* 0x000e620008000800 */
[----:B------:R-:W-:Y:S01]  /*22f0*/  LEA R0, R59, R33, 0x9 ;  /* 0x000000213b007211 */ /* 0x000fe200078e48ff */
        /* <DEDUP_REMOVED lines=19> */
.L_x_10832:
[----:B------:R-:W3:Y:S01]  /*2430*/  LDG.E.U8 R2, desc[UR36][R2.64] ;  /* 0x0000002402027981 */ /* 0x000ee2000c1e1100 */
[----:B------:R-:W-:Y:S01]  /*2440*/  CS2R R26, SRZ ;  /* 0x00000000001a7805 */ /* 0x000fe2000001ff00 */
[----:B---3--:R0:W1:Y:S01]  /*2450*/  I2F.F64.U16 R24, R2 ;  /* 0x0000000200187312 */ /* 0x0080620000101800 */
[----:B------:R-:W-:Y:S05]  /*2460*/  BRA `(.L_x_10834) ;  /* 0x0000000c00b87947 */ /* 0x000fea0003800000 */
.L_x_10831:
        /* <DEDUP_REMOVED lines=10> */
.L_x_10836:
[----:B------:R-:W3:Y:S01]  /*2510*/  LDG.E R2, desc[UR36][R2.64] ;  /* 0x0000002402027981 */ /* 0x000ee2000c1e1900 */
[----:B------:R-:W-:Y:S01]  /*2520*/  CS2R R26, SRZ ;  /* 0x00000000001a7805 */ /* 0x000fe2000001ff00 */
[----:B---3--:R1:W3:Y:S01]  /*2530*/  I2F.F64 R24, R2 ;  /* 0x0000000200187312 */ /* 0x0082e20000201c00 */
[----:B------:R-:W-:Y:S05]  /*2540*/  BRA `(.L_x_10834) ;  /* 0x0000000c00807947 */ /* 0x000fea0003800000 */
.L_x_10835:
[----:B------:R-:W3:Y:S01]  /*2550*/  LDG.E.U16 R2, desc[UR36][R2.64] ;  /* 0x0000002402027981 */ /* 0x000ee2000c1e1500 */
[----:B------:R-:W-:Y:S01]  /*2560*/  CS2R R26, SRZ ;  /* 0x00000000001a7805 */ /* 0x000fe2000001ff00 */
[----:B---3--:R0:W1:Y:S01]  /*2570*/  I2F.F64.S16 R24, R2 ;  /* 0x0000000200187312 */ /* 0x0080620000101c00 */
[----:B------:R-:W-:Y:S05]  /*2580*/  BRA `(.L_x_10834) ;  /* 0x0000000c00707947 */ /* 0x000fea0003800000 */
.L_x_10830:
        /* <DEDUP_REMOVED lines=9> */
[----:B------:R-:W0:Y:S01]  /*2620*/  F2F.F64.F32 R24, R24 ;  /* 0x0000001800187310 */ /* 0x000e220000201800 */
[----:B------:R-:W-:Y:S05]  /*2630*/  BRA `(.L_x_10834) ;  /* 0x0000000c00447947 */ /* 0x000fea0003800000 */
.L_x_10838:
[----:B------:R-:W3:Y:S01]  /*2640*/  LDG.E.U16 R0, desc[UR36][R2.64] ;  /* 0x0000002402007981 */ /* 0x000ee2000c1e1500 */
[----:B------:R-:W-:Y:S01]  /*2650*/  CS2R R26, SRZ ;  /* 0x00000000001a7805 */ /* 0x000fe2000001ff00 */
[----:B---3--:R-:W-:-:S05]  /*2660*/  HADD2.F32 R0, -RZ, R0.H0_H0 ;  /* 0x20000000ff007230 */ /* 0x008fca0000004100 */
[----:B------:R-:W-:-:S04]  /*2670*/  FMUL.FTZ R0, R0, 1 ;  /* 0x3f80000000007820 */ /* 0x000fc80000410000 */
[----:B------:R0:W1:Y:S01]  /*2680*/  F2F.F64.F32 R24, R0 ;  /* 0x0000000000187310 */ /* 0x0000620000201800 */
[----:B------:R-:W-:Y:S05]  /*2690*/  BRA `(.L_x_10834) ;  /* 0x0000000c002c7947 */ /* 0x000fea0003800000 */
.L_x_10837:
        /* <DEDUP_REMOVED lines=12> */
.L_x_10840:
        /* <DEDUP_REMOVED lines=8> */
.L_x_10839:
[----:B------:R0:W5:Y:S01]  /*27e0*/  LDG.E.64 R24, desc[UR36][R2.64] ;  /* 0x0000002402187981 */ /* 0x000162000c1e1b00 */
[----:B------:R-:W-:Y:S01]  /*27f0*/  CS2R R26, SRZ ;  /* 0x00000000001a7805 */ /* 0x000fe2000001ff00 */
[----:B------:R-:W-:Y:S06]  /*2800*/  BRA `(.L_x_10834) ;  /* 0x0000000800d07947 */ /* 0x000fec0003800000 */
.L_x_10829:
        /* <DEDUP_REMOVED lines=14> */
.L_x_10843:
[----:B------:R0:W5:Y:S01]  /*28f0*/  LDG.E.128 R24, desc[UR36][R2.64] ;  /* 0x0000002402187981 */ /* 0x000162000c1e1d00 */
[----:B------:R-:W-:Y:S05]  /*2900*/  BRA `(.L_x_10834) ;  /* 0x0000000800907947 */ /* 0x000fea0003800000 */
.L_x_10842:
        /* <DEDUP_REMOVED lines=28> */
.L_x_10845:
        /* <DEDUP_REMOVED lines=15> */
.L_x_10844:
[----:B------:R-:W3:Y:S01]  /*2bc0*/  LDG.E.U16 R0, desc[UR36][R2.64] ;  /* 0x0000002402007981 */ /* 0x000ee2000c1e1500 */
[----:B------:R-:W-:Y:S01]  /*2bd0*/  CS2R R26, SRZ ;  /* 0x00000000001a7805 */ /* 0x000fe2000001ff00 */
[----:B---3--:R-:W-:-:S04]  /*2be0*/  IMAD.U32 R0, R0, 0x10000, RZ ;  /* 0x0001000000007824 */ /* 0x008fc800078e00ff */
[----:B------:R-:W-:-:S04]  /*2bf0*/  FMUL.FTZ R0, R0, 1 ;  /* 0x3f80000000007820 */ /* 0x000fc80000410000 */
[----:B------:R0:W1:Y:S01]  /*2c00*/  F2F.F64.F32 R24, R0 ;  /* 0x0000000000187310 */ /* 0x0000620000201800 */
[----:B------:R-:W-:Y:S05]  /*2c10*/  BRA `(.L_x_10834) ;  /* 0x0000000400cc7947 */ /* 0x000fea0003800000 */
.L_x_10841:
        /* <DEDUP_REMOVED lines=12> */
.L_x_10848:
[----:B------:R-:W3:Y:S01]  /*2ce0*/  LDG.E.U8 R3, desc[UR36][R2.64] ;  /* 0x0000002402037981 */ /* 0x000ee2000c1e1100 */
[----:B------:R-:W-:Y:S02]  /*2cf0*/  CS2R R26, SRZ ;  /* 0x00000000001a7805 */ /* 0x000fe4000001ff00 */
[----:B------:R-:W-:Y:S02]  /*2d00*/  CS2R R24, SRZ ;  /* 0x0000000000187805 */ /* 0x000fe4000001ff00 */
[----:B---3--:R-:W-:-:S13]  /*2d10*/  ISETP.NE.AND P0, PT, R3, RZ, PT ;  /* 0x000000ff0300720c */ /* 0x008fda0003f05270 */
        /* <DEDUP_REMOVED lines=18> */
.L_x_10850:
[----:B------:R-:W-:Y:S05]  /*2e40*/  BSYNC.RECONVERGENT B0 ;  /* 0x0000000000007941 */ /* 0x000fea0003800200 */
.L_x_10849:
[----:B------:R-:W-:Y:S01]  /*2e50*/  IMAD.SHL.U32 R0, R0, 0x100000, RZ ;  /* 0x0010000000007824 */ /* 0x000fe200078e00ff */
[----:B------:R-:W-:-:S04]  /*2e60*/  LEA R2, R2, 0x3b800000, 0x17 ;  /* 0x3b80000002027811 */ /* 0x000fc800078eb8ff */
[----:B------:R-:W-:-:S05]  /*2e70*/  LOP3.LUT R0, R2, R0, R7, 0xfe, !PT ;  /* 0x0000000002007212 */ /* 0x000fca00078efe07 */
[----:B------:R-:W-:-:S04]  /*2e80*/  FMUL.FTZ R0, R0, 1 ;  /* 0x3f80000000007820 */ /* 0x000fc80000410000 */
[----:B------:R0:W1:Y:S01]  /*2e90*/  F2F.F64.F32 R24, R0 ;  /* 0x0000000000187310 */ /* 0x0000620000201800 */
[----:B------:R-:W-:Y:S05]  /*2ea0*/  BRA `(.L_x_10834) ;  /* 0x0000000400287947 */ /* 0x000fea0003800000 */
.L_x_10847:
        /* <DEDUP_REMOVED lines=22> */
.L_x_10852:
[----:B------:R-:W-:Y:S05]  /*3010*/  BSYNC.RECONVERGENT B0 ;  /* 0x0000000000007941 */ /* 0x000fea0003800200 */
.L_x_10851:
[----:B------:R-:W-:Y:S01]  /*3020*/  IMAD.SHL.U32 R0, R0, 0x200000, RZ ;  /* 0x0020000000007824 */ /* 0x000fe200078e00ff */
[----:B------:R-:W-:-:S04]  /*3030*/  LEA R2, R2, 0x37800000, 0x17 ;  /* 0x3780000002027811 */ /* 0x000fc800078eb8ff */
[----:B------:R-:W-:-:S05]  /*3040*/  LOP3.LUT R0, R2, R0, R7, 0xfe, !PT ;  /* 0x0000000002007212 */ /* 0x000fca00078efe07 */
[----:B------:R-:W-:-:S04]  /*3050*/  FMUL.FTZ R0, R0, 1 ;  /* 0x3f80000000007820 */ /* 0x000fc80000410000 */
[----:B------:R0:W1:Y:S01]  /*3060*/  F2F.F64.F32 R24, R0 ;  /* 0x0000000000187310 */ /* 0x0000620000201800 */
[----:B------:R-:W-:Y:S05]  /*3070*/  BRA `(.L_x_10834) ;  /* 0x0000000000b47947 */ /* 0x000fea0003800000 */
.L_x_10846:
        /* <DEDUP_REMOVED lines=13> */
[----:B------:R-:W-:Y:S01]  /*3150*/  @P0 IMAD.SHL.U32 R0, R0, 0x800000, RZ ;  /* 0x0080000000000824 */ /* 0x000fe200078e00ff */
[----:B------:R-:W-:Y:S01]  /*3160*/  @!P0 MOV R24, 0x20000000 ;  /* 0x2000000000188802 */ /* 0x000fe20000000f00 */
[----:B------:R-:W-:Y:S02]  /*3170*/  @!P0 IMAD.MOV.U32 R25, RZ, RZ, 0x7ff80000 ;  /* 0x7ff80000ff198424 */ /* 0x000fe400078e00ff */
[----:B------:R-:W-:-:S04]  /*3180*/  @P0 FMUL.FTZ R0, R0, 1 ;  /* 0x3f80000000000820 */ /* 0x000fc80000410000 */
[----:B------:R0:W1:Y:S01]  /*3190*/  @P0 F2F.F64.F32 R24, R0 ;  /* 0x0000000000180310 */ /* 0x0000620000201800 */
[----:B------:R-:W-:Y:S05]  /*31a0*/  BRA `(.L_x_10834) ;  /* 0x0000000000687947 */ /* 0x000fea0003800000 */
.L_x_10833:
        /* <DEDUP_REMOVED lines=16> */
.L_x_10855:
[----:B------:R-:W-:Y:S02]  /*32b0*/  CS2R R24, SRZ ;  /* 0x0000000000187805 */ /* 0x000fe4000001ff00 */
[----:B------:R-:W-:Y:S01]  /*32c0*/  CS2R R26, SRZ ;  /* 0x00000000001a7805 */ /* 0x000fe2000001ff00 */
[----:B------:R-:W-:Y:S06]  /*32d0*/  BRA `(.L_x_10834) ;  /* 0x00000000001c7947 */ /* 0x000fec0003800000 */
.L_x_10854:
[----:B------:R-:W3:Y:S01]  /*32e0*/  LDG.E.64 R24, desc[UR36][R2.64] ;  /* 0x0000002402187981 */ /* 0x000ee2000c1e1b00 */
[----:B------:R-:W-:Y:S01]  /*32f0*/  CS2R R26, SRZ ;  /* 0x00000000001a7805 */ /* 0x000fe2000001ff00 */
[----:B---3--:R-:W0:Y:S01]  /*3300*/  I2F.F64.U64 R24, R24 ;  /* 0x0000001800187312 */ /* 0x008e220000301800 */
[----:B------:R-:W-:Y:S05]  /*3310*/  BRA `(.L_x_10834) ;  /* 0x00000000000c7947 */ /* 0x000fea0003800000 */
.L_x_10853:
[----:B------:R-:W3:Y:S01]  /*3320*/  LDG.E R2, desc[UR36][R2.64] ;  /* 0x0000002402027981 */ /* 0x000ee2000c1e1900 */
[----:B------:R-:W-:Y:S01]  /*3330*/  CS2R R26, SRZ ;  /* 0x00000000001a7805 */ /* 0x000fe2000001ff00 */
[----:B---3--:R0:W1:Y:S06]  /*3340*/  I2F.F64.U32 R24, R2 ;  /* 0x0000000200187312 */ /* 0x00806c0000201800 */
.L_x_10834:
[----:B------:R-:W-:Y:S05]  /*3350*/  BSYNC.RECONVERGENT B7 ;  /* 0x0000000000077941 */ /* 0x000fea0003800200 */
.L_x_10828:
[----:B------:R-:W-:-:S07]  /*3360*/  VIADD R33, R33, 0x80 ;  /* 0x0000008021217836 */ /* 0x000fce0000000000 */
.L_x_10827:
[----:B------:R-:W-:Y:S05]  /*3370*/  BSYNC.RECONVERGENT B6 ;  /* 0x0000000000067941 */ /* 0x000fea0003800200 */
.L_x_10826:
        /* <DEDUP_REMOVED lines=25> */
.L_x_10861:
[----:B------:R-:W3:Y:S02]  /*3510*/  LDG.E.U8 R2, desc[UR36][R2.64] ;  /* 0x0000002402027981 */ /* 0x000ee4000c1e1100 */
[----:B---3--:R0:W1:Y:S01]  /*3520*/  I2F.F64.U16 R20, R2 ;  /* 0x0000000200147312 */ /* 0x0080620000101800 */
[----:B------:R-:W-:Y:S05]  /*3530*/  BRA `(.L_x_10857) ;  /* 0x0000000c00747947 */ /* 0x000fea0003800000 */
.L_x_10860:
        /* <DEDUP_REMOVED lines=9> */
.L_x_10864:
[----:B------:R-:W3:Y:S02]  /*35d0*/  LDG.E R2, desc[UR36][R2.64] ;  /* 0x0000002402027981 */ /* 0x000ee4000c1e1900 */
[----:B---3--:R0:W1:Y:S01]  /*35e0*/  I2F.F64 R20, R2 ;  /* 0x0000000200147312 */ /* 0x0080620000201c00 */
[----:B------:R-:W-:Y:S05]  /*35f0*/  BRA `(.L_x_10857) ;  /* 0x0000000c00447947 */ /* 0x000fea0003800000 */
.L_x_10863:
[----:B------:R-:W3:Y:S02]  /*3600*/  LDG.E.U16 R2, desc[UR36][R2.64] ;  /* 0x0000002402027981 */ /* 0x000ee4000c1e1500 */
[----:B---3--:R0:W1:Y:S01]  /*3610*/  I2F.F64.S16 R20, R2 ;  /* 0x0000000200147312 */ /* 0x0080620000101c00 */
[----:B------:R-:W-:Y:S05]  /*3620*/  BRA `(.L_x_10857) ;  /* 0x0000000c00387947 */ /* 0x000fea0003800000 */
.L_x_10859:
        /* <DEDUP_REMOVED lines=10> */
.L_x_10866:
[----:B------:R-:W3:Y:S02]  /*36d0*/  LDG.E.U16 R0, desc[UR36][R2.64] ;  /* 0x0000002402007981 */ /* 0x000ee4000c1e1500 */
[----:B---3--:R-:W-:-:S05]  /*36e0*/  HADD2.F32 R0, -RZ, R0.H0_H0 ;  /* 0x20000000ff007230 */ /* 0x008fca0000004100 */
[----:B------:R-:W-:-:S04]  /*36f0*/  FMUL.FTZ R0, R0, 1 ;  /* 0x3f80000000007820 */ /* 0x000fc80000410000 */
[----:B------:R0:W1:Y:S01]  /*3700*/  F2F.F64.F32 R20, R0 ;  /* 0x0000000000147310 */ /* 0x0000620000201800 */
[----:B------:R-:W-:Y:S05]  /*3710*/  BRA `(.L_x_10857) ;  /* 0x0000000800fc7947 */ /* 0x000fea0003800000 */
.L_x_10865:
        /* <DEDUP_REMOVED lines=12> */
.L_x_10868:
        /* <DEDUP_REMOVED lines=8> */
.L_x_10867:
[----:B------:R0:W5:Y:S01]  /*3860*/  LDG.E.64 R20, desc[UR36][R2.64] ;  /* 0x0000002402147981 */ /* 0x000162000c1e1b00 */
[----:B------:R-:W-:Y:S05]  /*3870*/  BRA `(.L_x_10857) ;  /* 0x0000000800a47947 */ /* 0x000fea0003800000 */
.L_x_10858:
        /* <DEDUP_REMOVED lines=13> */
.L_x_10871:
[----:B------:R0:W5:Y:S01]  /*3950*/  LDG.E.128 R20, desc[UR36][R2.64] ;  /* 0x0000002402147981 */ /* 0x000162000c1e1d00 */
[----:B------:R-:W-:Y:S05]  /*3960*/  BRA `(.L_x_10857) ;  /* 0x0000000800687947 */ /* 0x000fea0003800000 */
.L_x_10870:
        /* <DEDUP_REMOVED lines=27> */
.L_x_10873:
[----:B------:R-:W3:Y:S02]  /*3b20*/  LDG.E.U8 R2, desc[UR36][R2.64] ;  /* 0x0000002402027981 */ /* 0x000ee4000c1e1100 */
        /* <DEDUP_REMOVED lines=13> */
.L_x_10872:
[----:B------:R-:W3:Y:S02]  /*3c00*/  LDG.E.U16 R0, desc[UR36][R2.64] ;  /* 0x0000002402007981 */ /* 0x000ee4000c1e1500 */
[----:B---3--:R-:W-:-:S04]  /*3c10*/  IMAD.U32 R0, R0, 0x10000, RZ ;  /* 0x0001000000007824 */ /* 0x008fc800078e00ff */
[----:B------:R-:W-:-:S04]  /*3c20*/  FMUL.FTZ R0, R0, 1 ;  /* 0x3f80000000007820 */ /* 0x000fc80000410000 */
[----:B------:R0:W1:Y:S01]  /*3c30*/  F2F.F64.F32 R20, R0 ;  /* 0x0000000000147310 */ /* 0x0000620000201800 */
[----:B------:R-:W-:Y:S05]  /*3c40*/  BRA `(.L_x_10857) ;  /* 0x0000000400b07947 */ /* 0x000fea0003800000 */
.L_x_10869:
        /* <DEDUP_REMOVED lines=11> */
.L_x_10876:
[----:B------:R-:W3:Y:S01]  /*3d00*/  LDG.E.U8 R3, desc[UR36][R2.64] ;  /* 0x0000002402037981 */ /* 0x000ee2000c1e1100 */
[----:B------:R-:W-:Y:S02]  /*3d10*/  CS2R R20, SRZ ;  /* 0x0000000000147805 */ /* 0x000fe4000001ff00 */
[----:B---3--:R-:W-:-:S13]  /*3d20*/  ISETP.NE.AND P0, PT, R3, RZ, PT ;  /* 0x000000ff0300720c */ /* 0x008fda0003f05270 */
        /* <DEDUP_REMOVED lines=18> */
.L_x_10878:
[----:B------:R-:W-:Y:S05]  /*3e50*/  BSYNC.RECONVERGENT B0 ;  /* 0x0000000000007941 */ /* 0x000fea0003800200 */
.L_x_10877:
[----:B------:R-:W-:Y:S01]  /*3e60*/  IMAD.SHL.U32 R0, R0, 0x100000, RZ ;  /* 0x0010000000007824 */ /* 0x000fe200078e00ff */
[----:B------:R-:W-:-:S04]  /*3e70*/  LEA R2, R2, 0x3b800000, 0x17 ;  /* 0x3b80000002027811 */ /* 0x000fc800078eb8ff */
[----:B------:R-:W-:-:S05]  /*3e80*/  LOP3.LUT R0, R2, R0, R7, 0xfe, !PT ;  /* 0x0000000002007212 */ /* 0x000fca00078efe07 */
[----:B------:R-:W-:-:S04]  /*3e90*/  FMUL.FTZ R0, R0, 1 ;  /* 0x3f80000000007820 */ /* 0x000fc80000410000 */
[----:B------:R0:W1:Y:S01]  /*3ea0*/  F2F.F64.F32 R20, R0 ;  /* 0x0000000000147310 */ /* 0x0000620000201800 */
[----:B------:R-:W-:Y:S05]  /*3eb0*/  BRA `(.L_x_10857) ;  /* 0x0000000400147947 */ /* 0x000fea0003800000 */
.L_x_10875:
        /* <DEDUP_REMOVED lines=21> */
.L_x_10880:
[----:B------:R-:W-:Y:S05]  /*4010*/  BSYNC.RECONVERGENT B0 ;  /* 0x0000000000007941 */ /* 0x000fea0003800200 */
.L_x_10879:
[----:B------:R-:W-:Y:S01]  /*4020*/  IMAD.SHL.U32 R0, R0, 0x200000, RZ ;  /* 0x0020000000007824 */ /* 0x000fe200078e00ff */
[----:B------:R-:W-:-:S04]  /*4030*/  LEA R2, R2, 0x37800000, 0x17 ;  /* 0x3780000002027811 */ /* 0x000fc800078eb8ff */
[----:B------:R-:W-:-:S05]  /*4040*/  LOP3.LUT R0, R2, R0, R7, 0xfe, !PT ;  /* 0x0000000002007212 */ /* 0x000fca00078efe07 */
[----:B------:R-:W-:-:S04]  /*4050*/  FMUL.FTZ R0, R0, 1 ;  /* 0x3f80000000007820 */ /* 0x000fc80000410000 */
[----:B------:R0:W1:Y:S01]  /*4060*/  F2F.F64.F32 R20, R0 ;  /* 0x0000000000147310 */ /* 0x0000620000201800 */
[----:B------:R-:W-:Y:S05]  /*4070*/  BRA `(.L_x_10857) ;  /* 0x0000000000a47947 */ /* 0x000fea0003800000 */
.L_x_10874:
        /* <DEDUP_REMOVED lines=18> */
.L_x_10862:
        /* <DEDUP_REMOVED lines=16> */
.L_x_10883:
[----:B------:R-:W-:Y:S01]  /*42a0*/  CS2R R20, SRZ ;  /* 0x0000000000147805 */ /* 0x000fe2000001ff00 */
[----:B------:R-:W-:Y:S06]  /*42b0*/  BRA `(.L_x_10857) ;  /* 0x0000000000147947 */ /* 0x000fec0003800000 */
.L_x_10882:
[----:B------:R-:W3:Y:S02]  /*42c0*/  LDG.E.64 R20, desc[UR36][R2.64] ;  /* 0x0000002402147981 */ /* 0x000ee4000c1e1b00 */
[----:B---3--:R-:W0:Y:S01]  /*42d0*/  I2F.F64.U64 R20, R20 ;  /* 0x0000001400147312 */ /* 0x008e220000301800 */
[----:B------:R-:W-:Y:S05]  /*42e0*/  BRA `(.L_x_10857) ;  /* 0x0000000000087947 */ /* 0x000fea0003800000 */
.L_x_10881:
[----:B------:R-:W3:Y:S02]  /*42f0*/  LDG.E R2, desc[UR36][R2.64] ;  /* 0x0000002402027981 */ /* 0x000ee4000c1e1900 */
[----:B---3--:R0:W1:Y:S02]  /*4300*/  I2F.F64.U32 R20, R2 ;  /* 0x0000000200147312 */ /* 0x0080640000201800 */
.L_x_10857:
[----:B------:R-:W-:Y:S05]  /*4310*/  BSYNC.RECONVERGENT B6 ;  /* 0x0000000000067941 */ /* 0x000fea0003800200 */
.L_x_10856:
[----:B------:R-:W-:Y:S01]  /*4320*/  ISETP.GE.AND P0, PT, R38, R58, PT ;  /* 0x0000003a2600720c */ /* 0x000fe20003f06270 */
[----:B------:R-:W-:Y:S01]  /*4330*/  BSSY.RECONVERGENT B1, `(.L_x_10884) ;  /* 0x0000ad8000017945 */ /* 0x000fe20003800200 */
[----:B------:R-:W-:Y:S02]  /*4340*/  CS2R R10, SRZ ;  /* 0x00000000000a7805 */ /* 0x000fe4000001ff00 */
[----:B------:R-:W-:-:S09]  /*4350*/  CS2R R8, SRZ ;  /* 0x0000000000087805 */ /* 0x000fd2000001ff00 */
[----:B------:R-:W-:Y:S05]  /*4360*/  @P0 BRA `(.L_x_10885) ;  /* 0x000000ac00500947 */ /* 0x000fea0003800000 */
[----:B012-45:R-:W-:Y:S02]  /*4370*/  DSETP.NAN.AND P0, PT, R28, R28, PT ;  /* 0x0000001c1c00722a */ /* 0x037fe40003f08000 */
[--C-:B------:R-:W-:Y:S02]  /*4380*/  DSETP.NUM.AND P1, PT, R30, R30.reuse, PT ;  /* 0x0000001e1e00722a */ /* 0x100fe40003f27000 */
[----:B------:R-:W-:Y:S02]  /*4390*/  DADD R32, -RZ, |R30| ;  /* 0x00000000ff207229 */ /* 0x000fe4000000051e */
[----:B------:R-:W-:-:S10]  /*43a0*/  DADD R34, -RZ, |R28| ;  /* 0x00000000ff227229 */ /* 0x000fd4000000051c */
[----:B------:R-:W-:Y:S05]  /*43b0*/  @!P0 BRA P1, `(.L_x_10886) ;  /* 0x0000000000508947 */ /* 0x000fea0000800000 */
[----:B------:R-:W-:-:S14]  /*43c0*/  DSETP.NEU.AND P0, PT, R32, +INF , PT ;  /* 0x7ff000002000742a */ /* 0x000fdc0003f0d000 */
[----:B------:R-:W-:Y:S01]  /*43d0*/  @!P0 DADD R8, R28, R28 ;  /* 0x000000001c088229 */ /* 0x000fe2000000001c */
[----:B------:R-:W-:Y:S02]  /*43e0*/  @!P0 IMAD.MOV.U32 R10, RZ, RZ, R30 ;  /* 0x000000ffff0a8224 */ /* 0x000fe400078e001e */
[----:B------:R-:W-:Y:S01]  /*43f0*/  @!P0 IMAD.MOV.U32 R11, RZ, RZ, R31 ;  /* 0x000000ffff0b8224 */ /* 0x000fe200078e001f */
[----:B------:R-:W-:Y:S07]  /*4400*/  @!P0 BRA `(.L_x_10885) ;  /* 0x000000ac00288947 */ /* 0x000fee0003800000 */
[----:B------:R-:W-:-:S14]  /*4410*/  DSETP.NEU.AND P0, PT, R34, +INF , PT ;  /* 0x7ff000002200742a */ /* 0x000fdc0003f0d000 */
[----:B------:R-:W-:Y:S01]  /*4420*/  @!P0 DADD R8, R30, R30 ;  /* 0x000000001e088229 */ /* 0x000fe2000000001e */
[----:B------:R-:W-:Y:S01]  /*4430*/  @!P0 IMAD.MOV.U32 R10, RZ, RZ, R28 ;  /* 0x000000ffff0a8224 */ /* 0x000fe200078e001c */
[----:B------:R-:W-:Y:S01]  /*4440*/  @!P0 MOV R11, R29 ;  /* 0x0000001d000b8202 */ /* 0x000fe20000000f00 */
[----:B------:R-:W-:Y:S08]  /*4450*/  @!P0 BRA `(.L_x_10885) ;  /* 0x000000ac00148947 */ /* 0x000ff00003800000 */
[----:B------:R-:W-:-:S14]  /*4460*/  DSETP.NEU.AND P0, PT, R28, RZ, PT ;  /* 0x000000ff1c00722a */ /* 0x000fdc0003f0d000 */
[----:B---3--:R-:W-:Y:S01]  /*4470*/  @P0 DADD R2, RZ, R30 ;  /* 0x00000000ff020229 */ /* 0x008fe2000000001e */
[----:B------:R-:W-:Y:S01]  /*4480*/  @!P0 IMAD.MOV.U32 R8, RZ, RZ, R28 ;  /* 0x000000ffff088224 */ /* 0x000fe200078e001c */
[----:B------:R-:W-:Y:S01]  /*4490*/  @P0 DADD R4, RZ, R28 ;  /* 0x00000000ff040229 */ /* 0x000fe2000000001c */
[----:B------:R-:W-:Y:S01]  /*44a0*/  @!P0 IMAD.MOV.U32 R9, RZ, RZ, R29 ;  /* 0x000000ffff098224 */ /* 0x000fe200078e001d */
[----:B------:R-:W-:-:S06]  /*44b0*/  @!P0 DADD R10, R30, R30 ;  /* 0x000000001e0a8229 */ /* 0x000fcc000000001e */
[----:B------:R-:W-:-:S10]  /*44c0*/  @P0 DADD R10, R2, R4 ;  /* 0x00000000020a0229 */ /* 0x000fd40000000004 */
[----:B------:R-:W-:Y:S02]  /*44d0*/  @P0 IMAD.MOV.U32 R8, RZ, RZ, R10 ;  /* 0x000000ffff080224 */ /* 0x000fe400078e000a */
[----:B------:R-:W-:Y:S01]  /*44e0*/  @P0 IMAD.MOV.U32 R9, RZ, RZ, R11 ;  /* 0x000000ffff090224 */ /* 0x000fe200078e000b */
[----:B------:R-:W-:Y:S06]  /*44f0*/  BRA `(.L_x_10885) ;  /* 0x000000a800ec7947 */ /* 0x000fec0003800000 */
.L_x_10886:
[----:B------:R-:W-:Y:S01]  /*4500*/  DSETP.MAX.AND P0, P1, R32, R34, PT ;  /* 0x000000222000722a */ /* 0x000fe2000390f000 */
[----:B------:R-:W-:Y:S02]  /*4510*/  IMAD.MOV.U32 R0, RZ, RZ, R33 ;  /* 0x000000ffff007224 */ /* 0x000fe400078e0021 */
[----:B------:R-:W-:Y:S02]  /*4520*/  IMAD.MOV.U32 R5, RZ, RZ, R35 ;  /* 0x000000ffff057224 */ /* 0x000fe400078e0023 */
[----:B------:R-:W-:-:S03]  /*4530*/  IMAD.MOV.U32 R3, RZ, RZ, R34 ;  /* 0x000000ffff037224 */ /* 0x000fc600078e0022 */
[----:B------:R-:W-:Y:S01]  /*4540*/  FSEL R7, R0, R5, P0 ;  /* 0x0000000500077208 */ /* 0x000fe20000000000 */
[----:B------:R-:W-:-:S05]  /*4550*/  IMAD.MOV.U32 R0, RZ, RZ, R32 ;  /* 0x000000ffff007224 */ /* 0x000fca00078e0020 */
[----:B------:R-:W-:Y:S02]  /*4560*/  @P1 LOP3.LUT R7, R5, 0x80000, RZ, 0xfc, !PT ;  /* 0x0008000005071812 */ /* 0x000fe400078efcff */
[----:B---3--:R-:W-:-:S03]  /*4570*/  SEL R2, R0, R3, P0 ;  /* 0x0000000300027207 */ /* 0x008fc60000000000 */
        /* <DEDUP_REMOVED lines=37> */
[----:B------:R-:W-:Y:S05]  /*47d0*/  CALL.REL.NOINC `($__internal_16_$__cuda_sm20_div_rn_f64_full) ;  /* 0x000002f800847944 */ /* 0x000fea0003c00000 */
[----:B------:R-:W-:Y:S02]  /*47e0*/  IMAD.MOV.U32 R8, RZ, RZ, R2 ;  /* 0x000000ffff087224 */ /* 0x000fe400078e0002 */
[----:B------:R-:W-:-:S07]  /*47f0*/  IMAD.MOV.U32 R9, RZ, RZ, R3 ;  /* 0x000000ffff097224 */ /* 0x000fce00078e0003 */
.L_x_10892:
[----:B------:R-:W-:Y:S05]  /*4800*/  BSYNC.RECONVERGENT B3 ;  /* 0x0000000000037941 */ /* 0x000fea0003800200 */
.L_x_10891:
        /* <DEDUP_REMOVED lines=22> */
[----:B------:R-:W-:Y:S05]  /*4970*/  CALL.REL.NOINC `($__internal_16_$__cuda_sm20_div_rn_f64_full) ;  /* 0x000002f8001c7944 */ /* 0x000fea0003c00000 */
.L_x_10894:
[----:B------:R-:W-:Y:S05]  /*4980*/  BSYNC.RECONVERGENT B3 ;  /* 0x0000000000037941 */ /* 0x000fea0003800200 */
.L_x_10893:
[----:B------:R-:W-:Y:S01]  /*4990*/  DADD R14, -RZ, |R2| ;  /* 0x00000000ff0e7229 */ /* 0x000fe20000000502 */
[----:B------:R-:W-:Y:S01]  /*49a0*/  MOV R6, RZ ;  /* 0x000000ff00067202 */ /* 0x000fe20000000f00 */
[----:B------:R-:W-:Y:S01]  /*49b0*/  DADD R12, -RZ, |R8| ;  /* 0x00000000ff0c7229 */ /* 0x000fe20000000508 */
[----:B------:R-:W-:Y:S01]  /*49c0*/  UMOV UR4, 0xffffffff ;  /* 0xffffffff00047882 */ /* 0x000fe20000000000 */
[----:B------:R-:W-:Y:S01]  /*49d0*/  UMOV UR5, 0x7fefffff ;  /* 0x7fefffff00057882 */ /* 0x000fe20000000000 */
[----:B------:R-:W-:Y:S01]  /*49e0*/  IMAD.MOV.U32 R40, RZ, RZ, 0x0 ;  /* 0x00000000ff287424 */ /* 0x000fe200078e00ff */
[----:B------:R-:W-:Y:S01]  /*49f0*/  UMOV UR6, UR5 ;  /* 0x0000000500067c82 */ /* 0x000fe20008000000 */
[----:B------:R-:W-:Y:S01]  /*4a00*/  IMAD.MOV.U32 R41, RZ, RZ, 0x3fd80000 ;  /* 0x3fd80000ff297424 */ /* 0x000fe200078e00ff */
[----:B------:R-:W-:Y:S04]  /*4a10*/  BSSY.RECONVERGENT B0, `(.L_x_10895) ;  /* 0x0000077000007945 */ /* 0x000fe80003800200 */
[----:B------:R-:W-:-:S02]  /*4a20*/  ISETP.GT.U32.AND P2, PT, R12, R14, PT ;  /* 0x0000000e0c00720c */ /* 0x000fc40003f44070 */
[CC--:B------:R-:W-:Y:S02]  /*4a30*/  ISETP.LT.U32.AND P0, PT, R14.reuse, R12.reuse, PT ;  /* 0x0000000c0e00720c */ /* 0x0c0fe40003f01070 */
[----:B------:R-:W-:Y:S02]  /*4a40*/  ISETP.GT.U32.AND.EX P2, PT, R13, R15, PT, P2 ;  /* 0x0000000f0d00720c */ /* 0x000fe40003f44120 */
[----:B------:R-:W-:Y:S02]  /*4a50*/  ISETP.LT.U32.AND.EX P0, PT, R15, R13, PT, P0 ;  /* 0x0000000d0f00720c */ /* 0x000fe40003f01100 */
[----:B------:R-:W-:Y:S02]  /*4a60*/  SEL R5, R13, R15, P2 ;  /* 0x0000000f0d057207 */ /* 0x000fe40001000000 */
[----:B------:R-:W-:Y:S02]  /*4a70*/  SEL R2, R14, R12, P0 ;  /* 0x0000000c0e027207 */ /* 0x000fe40000000000 */
[----:B------:R-:W-:-:S02]  /*4a80*/  LOP3.LUT R0, R5, 0xffc00000, RZ, 0xc0, !PT ;  /* 0xffc0000005007812 */ /* 0x000fc400078ec0ff */
[----:B------:R-:W-:Y:S02]  /*4a90*/  SEL R3, R15, R13, P0 ;  /* 0x0000000d0f037207 */ /* 0x000fe40000000000 */
        /* <DEDUP_REMOVED lines=31> */
[----:B------:R-:W-:-:S10]  /*4c90*/  @!P3 DMUL R4, R4, 1.80143985094819840000e+16 ;  /* 0x435000000404b828 */ /* 0x000fd40000000000 */
[----:B------:R-:W-:Y:S02]  /*4ca0*/  @!P3 IMAD.MOV.U32 R3, RZ, RZ, R5 ;  /* 0x000000ffff03b224 */ /* 0x000fe400078e0005 */
[----:B------:R-:W-:Y:S02]  /*4cb0*/  @!P3 IMAD.MOV.U32 R2, RZ, RZ, R4 ;  /* 0x000000ffff02b224 */ /* 0x000fe400078e0004 */
[----:B------:R-:W-:-:S05]  /*4cc0*/  VIADD R0, R3, 0xffffffff ;  /* 0xffffffff03007836 */ /* 0x000fca0000000000 */
[----:B------:R-:W-:Y:S01]  /*4cd0*/  ISETP.GT.U32.AND P0, PT, R0, 0x7feffffe, PT ;  /* 0x7feffffe0000780c */ /* 0x000fe20003f04070 */
[----:B------:R-:W-:Y:S01]  /*4ce0*/  IMAD.MOV.U32 R0, RZ, RZ, -0x3ff ;  /* 0xfffffc01ff007424 */ /* 0x000fe200078e00ff */
[----:B------:R-:W-:-:S11]  /*4cf0*/  @!P3 MOV R0, 0xfffffbcb ;  /* 0xfffffbcb0000b802 */ /* 0x000fd60000000f00 */
        /* <DEDUP_REMOVED lines=19> */
[----:B------:R-:W-:-:S04]  /*4e30*/  DADD R4, R4, -1 ;  /* 0xbff0000004047429 */ /* 0x000fc80000000000 */
[----:B------:R-:W0:Y:S02]  /*4e40*/  MUFU.RCP64H R7, R15 ;  /* 0x0000000f00077308 */ /* 0x000e240000001800 */
[----:B0-----:R-:W-:-:S08]  /*4e50*/  DFMA R8, -R14, R6, 1 ;  /* 0x3ff000000e08742b */ /* 0x001fd00000000106 */
[----:B------:R-:W-:-:S08]  /*4e60*/  DFMA R8, R8, R8, R8 ;  /* 0x000000080808722b */ /* 0x000fd00000000008 */
[----:B------:R-:W-:-:S08]  /*4e70*/  DFMA R6, R6, R8, R6 ;  /* 0x000000080606722b */ /* 0x000fd00000000006 */
[----:B------:R-:W-:-:S08]  /*4e80*/  DMUL R8, R4, R6 ;  /* 0x0000000604087228 */ /* 0x000fd00000000000 */
[----:B------:R-:W-:-:S08]  /*4e90*/  DFMA R8, R4, R6, R8 ;  /* 0x000000060408722b */ /* 0x000fd00000000008 */
[----:B------:R-:W-:Y:S02]  /*4ea0*/  DMUL R12, R8, R8 ;  /* 0x00000008080c7228 */ /* 0x000fe40000000000 */
[----:B------:R-:W-:-:S06]  /*4eb0*/  DADD R2, R4, -R8 ;  /* 0x0000000004027229 */ /* 0x000fcc0000000808 */
[----:B------:R-:W-:Y:S01]  /*4ec0*/  DFMA R14, R12, UR4, R40 ;  /* 0x000000040c0e7c2b */ /* 0x000fe20008000028 */
[----:B------:R-:W-:Y:S01]  /*4ed0*/  UMOV UR4, 0x9f02676f ;  /* 0x9f02676f00047882 */ /* 0x000fe20000000000 */
[----:B------:R-:W-:Y:S01]  /*4ee0*/  UMOV UR5, 0x3ef3b266 ;  /* 0x3ef3b26600057882 */ /* 0x000fe20000000000 */
[----:B------:R-:W-:Y:S02]  /*4ef0*/  DADD R40, R2, R2 ;  /* 0x0000000002287229 */ /* 0x000fe40000000002 */
[----:B------:R-:W-:Y:S01]  /*4f00*/  DADD R2, R42, -UR6 ;  /* 0x800000062a027e29 */ /* 0x000fe20008000000 */
[----:B------:R-:W-:Y:S01]  /*4f10*/  UMOV UR6, 0xfefa39ef ;  /* 0xfefa39ef00067882 */ /* 0x000fe20000000000 */
[----:B------:R-:W-:Y:S01]  /*4f20*/  UMOV UR7, 0x3fe62e42 ;  /* 0x3fe62e4200077882 */ /* 0x000fe20000000000 */
[----:B------:R-:W-:Y:S01]  /*4f30*/  DFMA R14, R12, R14, UR4 ;  /* 0x000000040c0e7e2b */ /* 0x000fe2000800000e */
[----:B------:R-:W-:Y:S01]  /*4f40*/  UMOV UR4, 0xa9ab0956 ;  /* 0xa9ab095600047882 */ /* 0x000fe20000000000 */
[----:B------:R-:W-:Y:S01]  /*4f50*/  UMOV UR5, 0x3f1745cb ;  /* 0x3f1745cb00057882 */ /* 0x000fe20000000000 */
[----:B------:R-:W-:-:S02]  /*4f60*/  DFMA R40, R4, -R8, R40 ;  /* 0x800000080428722b */ /* 0x000fc40000000028 */
        /* <DEDUP_REMOVED lines=27> */
.L_x_10896:
[----:B------:R-:W-:Y:S01]  /*5120*/  IMAD.MOV.U32 R2, RZ, RZ, 0x0 ;  /* 0x00000000ff027424 */ /* 0x000fe200078e00ff */
[----:B------:R-:W-:Y:S01]  /*5130*/  LOP3.LUT P0, RZ, R5, 0x7fffffff, RZ, 0xc0, !PT ;  /* 0x7fffffff05ff7812 */ /* 0x000fe2000780c0ff */
[----:B------:R-:W-:-:S06]  /*5140*/  IMAD.MOV.U32 R3, RZ, RZ, 0x7ff00000 ;  /* 0x7ff00000ff037424 */ /* 0x000fcc00078e00ff */
[----:B------:R-:W-:-:S10]  /*5150*/  DFMA R2, R4, R2, +INF ;  /* 0x7ff000000402742b */ /* 0x000fd40000000002 */
[----:B------:R-:W-:Y:S02]  /*5160*/  FSEL R4, R2, RZ, P0 ;  /* 0x000000ff02047208 */ /* 0x000fe40000000000 */
[----:B------:R-:W-:-:S07]  /*5170*/  FSEL R5, R3, -QNAN , P0 ;  /* 0xfff0000003057808 */ /* 0x000fce0000000000 */
.L_x_10897:
[----:B------:R-:W-:Y:S05]  /*5180*/  BSYNC.RECONVERGENT B0 ;  /* 0x0000000000007941 */ /* 0x000fea0003800200 */
.L_x_10895:
        /* <DEDUP_REMOVED lines=11> */
[----:B------:R-:W-:Y:S02]  /*5240*/  DFMA R2, R2, R8, R6 ;  /* 0x000000080202722b */ /* 0x000fe40000000006 */
[----:B------:R-:W-:-:S08]  /*5250*/  DADD R8, R4, 1 ;  /* 0x3ff0000004087429 */ /* 0x000fd00000000000 */
        /* <DEDUP_REMOVED lines=8> */
[----:B------:R-:W-:Y:S05]  /*52e0*/  CALL.REL.NOINC `($__internal_16_$__cuda_sm20_div_rn_f64_full) ;  /* 0x000002ec00c07944 */ /* 0x000fea0003c00000 */
.L_x_10899:
[----:B------:R-:W-:Y:S05]  /*52f0*/  BSYNC.RECONVERGENT B3 ;  /* 0x0000000000037941 */ /* 0x000fea0003800200 */
.L_x_10898:
        /* <DEDUP_REMOVED lines=76> */
.L_x_10890:
        /* <DEDUP_REMOVED lines=16> */
[----:B------:R-:W-:Y:S01]  /*58c0*/  IMAD.MOV.U32 R41, RZ, RZ, 0x3fd80000 ;  /* 0x3fd80000ff297424 */ /* 0x000fe200078e00ff */
[----:B------:R-:W-:Y:S01]  /*58d0*/  SEL R3, R35, R33, P0 ;  /* 0x0000002123037207 */ /* 0x000fe20000000000 */
[----:B------:R-:W-:Y:S01]  /*58e0*/  BSSY.RECONVERGENT B0, `(.L_x_10902) ;  /* 0x000006e000007945 */ /* 0x000fe20003800200 */
[----:B------:R-:W-:-:S02]  /*58f0*/  LOP3.LUT R7, R0, 0x7fd00000, RZ, 0x3c, !PT ;  /* 0x7fd0000000077812 */ /* 0x000fc400078e3cff */
[----:B------:R-:W-:-:S04]  /*5900*/  SEL R4, R32, R34, P2 ;  /* 0x0000002220047207 */ /* 0x000fc80001000000 */
        /* <DEDUP_REMOVED lines=20> */
[----:B------:R-:W-:Y:S02]  /*5a50*/  LOP3.LUT R7, R0, 0x100000, RZ, 0xfc, !PT ;  /* 0x0010000000077812 */ /* 0x000fe400078efcff */
[----:B------:R-:W-:-:S06]  /*5a60*/  MOV R6, RZ ;  /* 0x000000ff00067202 */ /* 0x000fcc0000000f00 */
        /* <DEDUP_REMOVED lines=79> */
.L_x_10903:
[----:B------:R-:W-:Y:S01]  /*5f60*/  IMAD.MOV.U32 R2, RZ, RZ, 0x0 ;  /* 0x00000000ff027424 */ /* 0x000fe200078e00ff */
[----:B------:R-:W-:Y:S01]  /*5f70*/  LOP3.LUT P0, RZ, R5, 0x7fffffff, RZ, 0xc0, !PT ;  /* 0x7fffffff05ff7812 */ /* 0x000fe2000780c0ff */
[----:B------:R-:W-:-:S06]  /*5f80*/  IMAD.MOV.U32 R3, RZ, RZ, 0x7ff00000 ;  /* 0x7ff00000ff037424 */ /* 0x000fcc00078e00ff */
[----:B------:R-:W-:-:S10]  /*5f90*/  DFMA R2, R4, R2, +INF ;  /* 0x7ff000000402742b */ /* 0x000fd40000000002 */
[----:B------:R-:W-:Y:S02]  /*5fa0*/  FSEL R8, R2, RZ, P0 ;  /* 0x000000ff02087208 */ /* 0x000fe40000000000 */
[----:B------:R-:W-:-:S07]  /*5fb0*/  FSEL R9, R3, -QNAN , P0 ;  /* 0xfff0000003097808 */ /* 0x000fce0000000000 */
.L_x_10904:
[----:B------:R-:W-:Y:S05]  /*5fc0*/  BSYNC.RECONVERGENT B0 ;  /* 0x0000000000007941 */ /* 0x000fea0003800200 */
.L_x_10902:
        /* <DEDUP_REMOVED lines=20> */
[----:B------:R-:W-:Y:S05]  /*6110*/  CALL.REL.NOINC `($__internal_16_$__cuda_sm20_div_rn_f64_full) ;  /* 0x000002e000347944 */ /* 0x000fea0003c00000 */
.L_x_10906:
[----:B------:R-:W-:Y:S05]  /*6120*/  BSYNC.RECONVERGENT B3 ;  /* 0x0000000000037941 */ /* 0x000fea0003800200 */
.L_x_10905:
        /* <DEDUP_REMOVED lines=76> */
.L_x_10901:
[----:B------:R-:W-:Y:S01]  /*65f0*/  DMUL R2, R10, R10 ;  /* 0x0000000a0a027228 */ /* 0x000fe20000000000 */
[----:B------:R-:W-:Y:S07]  /*6600*/  BSSY.RECONVERGENT B0, `(.L_x_10907) ;  /* 0x0000054000007945 */ /* 0x000fee0003800200 */
[----:B------:R-:W-:-:S10]  /*6610*/  DFMA R12, R36, R36, R2 ;  /* 0x00000024240c722b */ /* 0x000fd40000000002 */
[----:B------:R-:W-:Y:S01]  /*6620*/  ISETP.GT.AND P0, PT, R13, 0xfffff, PT ;  /* 0x000fffff0d00780c */ /* 0x000fe20003f04270 */
[----:B------:R-:W-:Y:S01]  /*6630*/  IMAD.MOV.U32 R2, RZ, RZ, R12 ;  /* 0x000000ffff027224 */ /* 0x000fe200078e000c */
[----:B------:R-:W-:-:S11]  /*6640*/  MOV R3, R13 ;  /* 0x0000000d00037202 */ /* 0x000fd60000000f00 */
        /* <DEDUP_REMOVED lines=19> */
[----:B------:R-:W-:Y:S01]  /*6780*/  UMOV UR7, 0x43300000 ;  /* 0x4330000000077882 */ /* 0x000fe20000000000 */
[----:B------:R-:W-:-:S09]  /*6790*/  MOV R43, 0x43300000 ;  /* 0x43300000002b7802 */ /* 0x000fd20000000f00 */
        /* <DEDUP_REMOVED lines=52> */
.L_x_10908:
[----:B------:R-:W-:Y:S01]  /*6ae0*/  IMAD.MOV.U32 R4, RZ, RZ, 0x0 ;  /* 0x00000000ff047424 */ /* 0x000fe200078e00ff */
[----:B------:R-:W-:Y:S01]  /*6af0*/  LOP3.LUT P0, RZ, R3, 0x7fffffff, RZ, 0xc0, !PT ;  /* 0x7fffffff03ff7812 */ /* 0x000fe2000780c0ff */
[----:B------:R-:W-:-:S06]  /*6b00*/  IMAD.MOV.U32 R5, RZ, RZ, 0x7ff00000 ;  /* 0x7ff00000ff057424 */ /* 0x000fcc00078e00ff */
[----:B------:R-:W-:-:S10]  /*6b10*/  DFMA R4, R2, R4, +INF ;  /* 0x7ff000000204742b */ /* 0x000fd40000000004 */
[----:B------:R-:W-:Y:S02]  /*6b20*/  FSEL R8, R4, RZ, P0 ;  /* 0x000000ff04087208 */ /* 0x000fe40000000000 */
[----:B------:R-:W-:-:S07]  /*6b30*/  FSEL R9, R5, -QNAN , P0 ;  /* 0xfff0000005097808 */ /* 0x000fce0000000000 */
.L_x_10909:
[----:B------:R-:W-:Y:S05]  /*6b40*/  BSYNC.RECONVERGENT B0 ;  /* 0x0000000000007941 */ /* 0x000fea0003800200 */
.L_x_10907:
        /* <DEDUP_REMOVED lines=22> */
.L_x_10911:
[----:B------:R-:W-:Y:S05]  /*6cb0*/  BSYNC.RECONVERGENT B3 ;  /* 0x0000000000037941 */ /* 0x000fea0003800200 */
.L_x_10910:
        /* <DEDUP_REMOVED lines=76> */
.L_x_10889:
        /* <DEDUP_REMOVED lines=8> */
[----:B------:R-:W-:Y:S01]  /*7200*/  FSEL R37, R33, R35, !P1 ;  /* 0x0000002321257208 */ /* 0x000fe20004800000 */
[----:B------:R-:W-:Y:S01]  /*7210*/  IMAD.MOV.U32 R39, RZ, RZ, R3 ;  /* 0x000000ffff277224 */ /* 0x000fe200078e0003 */
[----:B------:R-:W-:Y:S01]  /*7220*/  DSETP.GT.AND P0, PT, R10, UR4, PT ;  /* 0x000000040a007e2a */ /* 0x000fe2000bf04000 */
[----:B------:R-:W-:-:S13]  /*7230*/  IMAD.MOV.U32 R40, RZ, RZ, R41 ;  /* 0x000000ffff287224 */ /* 0x000fda00078e0029 */
[----:B------:R-:W-:Y:S05]  /*7240*/  @!P0 BRA `(.L_x_10912) ;  /* 0x0000001000948947 */ /* 0x000fea0003800000 */
        /* <DEDUP_REMOVED lines=22> */
[----:B------:R-:W-:Y:S05]  /*73b0*/  CALL.REL.NOINC `($__internal_16_$__cuda_sm20_div_rn_f64_full) ;  /* 0x000002cc008c7944 */ /* 0x000fea0003c00000 */
[----:B------:R-:W-:Y:S02]  /*73c0*/  IMAD.MOV.U32 R8, RZ, RZ, R2 ;  /* 0x000000ffff087224 */ /* 0x000fe400078e0002 */
[----:B------:R-:W-:-:S07]  /*73d0*/  IMAD.MOV.U32 R9, RZ, RZ, R3 ;  /* 0x000000ffff097224 */ /* 0x000fce00078e0003 */
.L_x_10914:
[----:B------:R-:W-:Y:S05]  /*73e0*/  BSYNC.RECONVERGENT B3 ;  /* 0x0000000000037941 */ /* 0x000fea0003800200 */
.L_x_10913:
        /* <DEDUP_REMOVED lines=22> */
[----:B------:R-:W-:Y:S05]  /*7550*/  CALL.REL.NOINC `($__internal_16_$__cuda_sm20_div_rn_f64_full) ;  /* 0x000002cc00247944 */ /* 0x000fea0003c00000 */
.L_x_10916:
[----:B------:R-:W-:Y:S05]  /*7560*/  BSYNC.RECONVERGENT B3 ;  /* 0x0000000000037941 */ /* 0x000fea0003800200 */
.L_x_10915:
        /* <DEDUP_REMOVED lines=121> */
.L_x_10918:
[----:B------:R-:W-:Y:S01]  /*7d00*/  IMAD.MOV.U32 R2, RZ, RZ, 0x0 ;  /* 0x00000000ff027424 */ /* 0x000fe200078e00ff */
[----:B------:R-:W-:Y:S02]  /*7d10*/  MOV R3, 0x7ff00000 ;  /* 0x7ff0000000037802 */ /* 0x000fe40000000f00 */
[----:B------:R-:W-:-:S04]  /*7d20*/  LOP3.LUT P0, RZ, R5, 0x7fffffff, RZ, 0xc0, !PT ;  /* 0x7fffffff05ff7812 */ /* 0x000fc8000780c0ff */
[----:B------:R-:W-:-:S10]  /*7d30*/  DFMA R2, R4, R2, +INF ;  /* 0x7ff000000402742b */ /* 0x000fd40000000002 */
[----:B------:R-:W-:Y:S02]  /*7d40*/  FSEL R8, R2, RZ, P0 ;  /* 0x000000ff02087208 */ /* 0x000fe40000000000 */
[----:B------:R-:W-:-:S07]  /*7d50*/  FSEL R9, R3, -QNAN , P0 ;  /* 0xfff0000003097808 */ /* 0x000fce0000000000 */
.L_x_10919:
[----:B------:R-:W-:Y:S05]  /*7d60*/  BSYNC.RECONVERGENT B0 ;  /* 0x0000000000007941 */ /* 0x000fea0003800200 */
.L_x_10917:
        /* <DEDUP_REMOVED lines=22> */
.L_x_10921:
[----:B------:R-:W-:Y:S05]  /*7ed0*/  BSYNC.RECONVERGENT B3 ;  /* 0x0000000000037941 */ /* 0x000fea0003800200 */
.L_x_10920:
[----:B------:R-:W-:Y:S01]  /*7ee0*/  DMUL R4, R2, R2 ;  /* 0x0000000202047228 */ /* 0x000fe20000000000 */
[----:B------:R-:W-:Y:S01]  /*7ef0*/  IMAD.MOV.U32 R6, RZ, RZ, -0x2449a4b7 ;  /* 0xdbb65b49ff067424 */ /* 0x000fe200078e00ff */
[----:B------:R-:W-:Y:S01]  /*7f00*/  UMOV UR4, 0x2a25ff7e ;  /* 0x2a25ff7e00047882 */ /* 0x000fe20000000000 */
[----:B------:R-:W-:Y:S01]  /*7f10*/  IMAD.MOV.U32 R7, RZ, RZ, 0x3f2d3b63 ;  /* 0x3f2d3b63ff077424 */ /* 0x000fe200078e00ff */
[----:B------:R-:W-:Y:S01]  /*7f20*/  UMOV UR5, 0x3ef53e1d ;  /* 0x3ef53e1d00057882 */ /* 0x000fe20000000000 */
[----:B------:R-:W-:Y:S01]  /*7f30*/  ISETP.GE.AND P2, PT, R39, RZ, PT ;  /* 0x000000ff2700720c */ /* 0x000fe20003f46270 */
[----:B------:R-:W-:Y:S01]  /*7f40*/  DSETP.NEU.AND P3, PT, R10, RZ, PT ;  /* 0x000000ff0a00722a */ /* 0x000fe20003f6d000 */
[----:B------:R-:W-:Y:S02]  /*7f50*/  @!P1 IMAD.MOV.U32 R10, RZ, RZ, 0x54442d18 ;  /* 0x54442d18ff0a9424 */ /* 0x000fe400078e00ff */
[----:B------:R-:W-:Y:S01]  /*7f60*/  DFMA R6, R4, -UR4, R6 ;  /* 0x8000000404067c2b */ /* 0x000fe20008000006 */
[----:B------:R-:W-:Y:S01]  /*7f70*/  UMOV UR4, 0x8dde082e ;  /* 0x8dde082e00047882 */ /* 0x000fe20000000000 */
[----:B------:R-:W-:Y:S01]  /*7f80*/  UMOV UR5, 0x3f531278 ;  /* 0x3f53127800057882 */ /* 0x000fe20000000000 */
[----:B------:R-:W-:Y:S01]  /*7f90*/  @!P1 PLOP3.LUT P0, PT, P2, PT, PT, 0x80, 0x8 ;  /* 0x000000000008981c */ /* 0x000fe2000170f070 */
[----:B------:R-:W-:Y:S01]  /*7fa0*/  @!P1 IMAD.MOV.U32 R11, RZ, RZ, 0x3ff921fb ;  /* 0x3ff921fbff0b9424 */ /* 0x000fe200078e00ff */
[----:B------:R-:W-:-:S03]  /*7fb0*/  DADD R8, R8, 1 ;  /* 0x3ff0000008087429 */ /* 0x000fc60000000000 */
[----:B------:R-:W-:Y:S01]  /*7fc0*/  DFMA R6, R4, R6, -UR4 ;  /* 0x8000000404067e2b */ /* 0x000fe20008000006 */
[----:B------:R-:W-:Y:S01]  /*7fd0*/  UMOV UR4, 0xc8249315 ;  /* 0xc824931500047882 */ /* 0x000fe20000000000 */
[----:B------:R-:W-:Y:S01]  /*7fe0*/  UMOV UR5, 0x3f6f9690 ;  /* 0x3f6f969000057882 */ /* 0x000fe20000000000 */
[----:B------:R-:W-:-:S05]  /*7ff0*/  @P3 MOV R13, 0x4002d97c ;  /* 0x4002d97c000d3802 */ /* 0x000fca0000000f00 */
        /* <DEDUP_REMOVED lines=50> */
[----:B------:R-:W-:Y:S02]  /*8320*/  @!P1 DADD R2, -RZ, -R6 ;  /* 0x00000000ff029229 */ /* 0x000fe40000000906 */
[----:B------:R-:W-:-:S08]  /*8330*/  @P1 DADD R4, -R6, R4 ;  /* 0x0000000006041229 */ /* 0x000fd00000000104 */
[----:B------:R-:W-:Y:S02]  /*8340*/  @!P1 FSEL R2, R6, R2, !P0 ;  /* 0x0000000206029208 */ /* 0x000fe40004000000 */
[----:B------:R-:W-:Y:S02]  /*8350*/  @!P1 FSEL R3, R7, R3, !P0 ;  /* 0x0000000307039208 */ /* 0x000fe40004000000 */
[----:B------:R-:W-:-:S04]  /*8360*/  @P1 PLOP3.LUT P0, PT, P2, PT, PT, 0x80, 0x8 ;  /* 0x000000000008181c */ /* 0x000fc8000170f070 */
[----:B------:R-:W-:Y:S01]  /*8370*/  @!P1 DADD R2, R2, R10 ;  /* 0x0000000002029229 */ /* 0x000fe2000000000a */
[----:B------:R-:W-:Y:S01]  /*8380*/  @P3 FSEL R13, R13, 1.8213495016098022461, !P0 ;  /* 0x3fe921fb0d0d3808 */ /* 0x000fe20004000000 */
[----:B------:R-:W-:-:S04]  /*8390*/  @P3 IMAD.MOV.U32 R11, RZ, RZ, 0x7f3321d2 ;  /* 0x7f3321d2ff0b3424 */ /* 0x000fc800078e00ff */
[----:B------:R-:W-:Y:S02]  /*83a0*/  @P1 FSEL R2, R4, R6, !P0 ;  /* 0x0000000604021208 */ /* 0x000fe40004000000 */
[----:B------:R-:W-:Y:S01]  /*83b0*/  @P1 FSEL R3, R5, R7, !P0 ;  /* 0x0000000705031208 */ /* 0x000fe20004000000 */
[C-C-:B------:R-:W-:Y:S01]  /*83c0*/  @P3 DSETP.NEU.AND P1, PT, R32.reuse, R34.reuse, PT ;  /* 0x000000222000322a */ /* 0x140fe20003f2d000 */
[----:B------:R-:W-:Y:S01]  /*83d0*/  @P3 FSEL R11, R11, 3.37028055040000000000e+12, !P0 ;  /* 0x54442d180b0b3808 */ /* 0x000fe20004000000 */
[----:B------:R-:W-:Y:S01]  /*83e0*/  DADD R6, R32, R34 ;  /* 0x0000000020067229 */ /* 0x000fe20000000022 */
[----:B------:R-:W-:Y:S02]  /*83f0*/  @!P3 FSEL R5, RZ, 2.1426990032196044922, P0 ;  /* 0x400921fbff05b808 */ /* 0x000fe40000000000 */
[----:B------:R-:W-:Y:S02]  /*8400*/  @!P3 FSEL R4, RZ, 3.37028055040000000000e+12, P0 ;  /* 0x54442d18ff04b808 */ /* 0x000fe40000000000 */
[----:B------:R-:W-:-:S02]  /*8410*/  @P3 FSEL R3, R13, R3, !P1 ;  /* 0x000000030d033208 */ /* 0x000fc40004800000 */
[----:B------:R-:W-:Y:S01]  /*8420*/  @P3 FSEL R0, R11, R2, !P1 ;  /* 0x000000020b003208 */ /* 0x000fe20004800000 */
[----:B------:R-:W-:Y:S02]  /*8430*/  DSETP.NAN.AND P0, PT, R6, R6, PT ;  /* 0x000000060600722a */ /* 0x000fe40003f08000 */
[----:B------:R-:W-:Y:S02]  /*8440*/  @P3 IMAD.MOV.U32 R5, RZ, RZ, R3 ;  /* 0x000000ffff053224 */ /* 0x000fe400078e0003 */
[----:B------:R-:W-:-:S03]  /*8450*/  @P3 IMAD.MOV.U32 R4, RZ, RZ, R0 ;  /* 0x000000ffff043224 */ /* 0x000fc600078e0000 */
[----:B------:R-:W-:Y:S02]  /*8460*/  LOP3.LUT R3, R5, 0x80000000, R40, 0xb8, !PT ;  /* 0x8000000005037812 */ /* 0x000fe400078eb828 */
[----:B------:R-:W-:Y:S02]  /*8470*/  FSEL R2, R6, R4, P0 ;  /* 0x0000000406027208 */ /* 0x000fe40000000000 */
[----:B------:R-:W-:Y:S01]  /*8480*/  FSEL R3, R7, R3, P0 ;  /* 0x0000000307037208 */ /* 0x000fe20000000000 */
[----:B------:R-:W-:Y:S06]  /*8490*/  BRA `(.L_x_10900) ;  /* 0x0000001800e47947 */ /* 0x000fec0003800000 */
.L_x_10912:
        /* <DEDUP_REMOVED lines=14> */
[----:B------:R-:W-:Y:S01]  /*8580*/  IMAD.MOV.U32 R43, RZ, RZ, 0x3fd80000 ;  /* 0x3fd80000ff2b7424 */ /* 0x000fe200078e00ff */
[----:B------:R-:W-:Y:S01]  /*8590*/  LOP3.LUT R0, R5, 0xffc00000, RZ, 0xc0, !PT ;  /* 0xffc0000005007812 */ /* 0x000fe200078ec0ff */
[----:B------:R-:W-:Y:S01]  /*85a0*/  BSSY.RECONVERGENT B0, `(.L_x_10923) ;  /* 0x0000070000007945 */ /* 0x000fe20003800200 */
[----:B------:R-:W-:-:S02]  /*85b0*/  SEL R2, R34, R32, P0 ;  /* 0x0000002022027207 */ /* 0x000fc40000000000 */
[----:B------:R-:W-:Y:S02]  /*85c0*/  SEL R3, R35, R33, P0 ;  /* 0x0000002123037207 */ /* 0x000fe40000000000 */
[----:B------:R-:W-:Y:S02]  /*85d0*/  LOP3.LUT R7, R0, 0x7fd00000, RZ, 0x3c, !PT ;  /* 0x7fd0000000077812 */ /* 0x000fe400078e3cff */
        /* <DEDUP_REMOVED lines=30> */
[----:B------:R-:W-:Y:S01]  /*87c0*/  @!P3 MOV R3, R5 ;  /* 0x000000050003b202 */ /* 0x000fe20000000f00 */
[----:B------:R-:W-:-:S04]  /*87d0*/  @!P3 IMAD.MOV.U32 R2, RZ, RZ, R4 ;  /* 0x000000ffff02b224 */ /* 0x000fc800078e0004 */
        /* <DEDUP_REMOVED lines=70> */
.L_x_10924:
[----:B------:R-:W-:Y:S01]  /*8c40*/  MOV R2, 0x0 ;  /* 0x0000000000027802 */ /* 0x000fe20000000f00 */
[----:B------:R-:W-:Y:S01]  /*8c50*/  IMAD.MOV.U32 R3, RZ, RZ, 0x7ff00000 ;  /* 0x7ff00000ff037424 */ /* 0x000fe200078e00ff */
[----:B------:R-:W-:-:S05]  /*8c60*/  LOP3.LUT P0, RZ, R5, 0x7fffffff, RZ, 0xc0, !PT ;  /* 0x7fffffff05ff7812 */ /* 0x000fca000780c0ff */
[----:B------:R-:W-:-:S10]  /*8c70*/  DFMA R2, R4, R2, +INF ;  /* 0x7ff000000402742b */ /* 0x000fd40000000002 */
[----:B------:R-:W-:Y:S02]  /*8c80*/  FSEL R8, R2, RZ, P0 ;  /* 0x000000ff02087208 */ /* 0x000fe40000000000 */
[----:B------:R-:W-:-:S07]  /*8c90*/  FSEL R9, R3, -QNAN , P0 ;  /* 0xfff0000003097808 */ /* 0x000fce0000000000 */
.L_x_10925:
[----:B------:R-:W-:Y:S05]  /*8ca0*/  BSYNC.RECONVERGENT B0 ;  /* 0x0000000000007941 */ /* 0x000fea0003800200 */
.L_x_10923:
        /* <DEDUP_REMOVED lines=21> */
.L_x_10927:
[----:B------:R-:W-:Y:S05]  /*8e00*/  BSYNC.RECONVERGENT B3 ;  /* 0x0000000000037941 */ /* 0x000fea0003800200 */
.L_x_10926:
        /* <DEDUP_REMOVED lines=12> */
[----:B------:R-:W-:-:S04]  /*8ed0*/  @!P1 IMAD.MOV.U32 R11, RZ, RZ, 0x3ff921fb ;  /* 0x3ff921fbff0b9424 */ /* 0x000fc800078e00ff */
        /* <DEDUP_REMOVED lines=60> */
[----:B------:R-:W-:-:S05]  /*92a0*/  @P3 FSEL R11, R0, 3.37028055040000000000e+12, !P0 ;  /* 0x54442d18000b3808 */ /* 0x000fca0004000000 */
[----:B------:R-:W-:Y:S01]  /*92b0*/  @P1 FSEL R2, R4, R6, !P0 ;  /* 0x0000000604021208 */ /* 0x000fe20004000000 */
[----:B------:R-:W-:Y:S01]  /*92c0*/  @P3 IMAD.MOV.U32 R4, RZ, RZ, 0x4002d97c ;  /* 0x4002d97cff043424 */ /* 0x000fe200078e00ff */
[----:B------:R-:W-:Y:S01]  /*92d0*/  @P1 FSEL R3, R5, R7, !P0 ;  /* 0x0000000705031208 */ /* 0x000fe20004000000 */
[C-C-:B------:R-:W-:Y:S01]  /*92e0*/  @P3 DSETP.NEU.AND P1, PT, R32.reuse, R34.reuse, PT ;  /* 0x000000222000322a */ /* 0x140fe20003f2d000 */
[----:B------:R-:W-:Y:S01]  /*92f0*/  @!P3 FSEL R5, RZ, 2.1426990032196044922, P0 ;  /* 0x400921fbff05b808 */ /* 0x000fe20000000000 */
[----:B------:R-:W-:Y:S01]  /*9300*/  DADD R6, R32, R34 ;  /* 0x0000000020067229 */ /* 0x000fe20000000022 */
[----:B------:R-:W-:Y:S02]  /*9310*/  @P3 FSEL R13, R4, 1.8213495016098022461, !P0 ;  /* 0x3fe921fb040d3808 */ /* 0x000fe40004000000 */
        /* <DEDUP_REMOVED lines=10> */
.L_x_10922:
[----:B------:R-:W-:Y:S01]  /*93c0*/  DMUL R2, R36, R36 ;  /* 0x0000002424027228 */ /* 0x000fe20000000000 */
[----:B------:R-:W-:Y:S07]  /*93d0*/  BSSY.RECONVERGENT B0, `(.L_x_10928) ;  /* 0x0000054000007945 */ /* 0x000fee0003800200 */
[----:B------:R-:W-:-:S10]  /*93e0*/  DFMA R12, R10, R10, R2 ;  /* 0x0000000a0a0c722b */ /* 0x000fd40000000002 */
        /* <DEDUP_REMOVED lines=76> */
.L_x_10929:
[----:B------:R-:W-:Y:S01]  /*98b0*/  IMAD.MOV.U32 R4, RZ, RZ, 0x0 ;  /* 0x00000000ff047424 */ /* 0x000fe200078e00ff */
[----:B------:R-:W-:Y:S01]  /*98c0*/  LOP3.LUT P0, RZ, R3, 0x7fffffff, RZ, 0xc0, !PT ;  /* 0x7fffffff03ff7812 */ /* 0x000fe2000780c0ff */
[----:B------:R-:W-:-:S06]  /*98d0*/  IMAD.MOV.U32 R5, RZ, RZ, 0x7ff00000 ;  /* 0x7ff00000ff057424 */ /* 0x000fcc00078e00ff */
[----:B------:R-:W-:-:S10]  /*98e0*/  DFMA R4, R2, R4, +INF ;  /* 0x7ff000000204742b */ /* 0x000fd40000000004 */
[----:B------:R-:W-:Y:S02]  /*98f0*/  FSEL R8, R4, RZ, P0 ;  /* 0x000000ff04087208 */ /* 0x000fe40000000000 */
[----:B------:R-:W-:-:S07]  /*9900*/  FSEL R9, R5, -QNAN , P0 ;  /* 0xfff0000005097808 */ /* 0x000fce0000000000 */
.L_x_10930:
[----:B------:R-:W-:Y:S05]  /*9910*/  BSYNC.RECONVERGENT B0 ;  /* 0x0000000000007941 */ /* 0x000fea0003800200 */
.L_x_10928:
        /* <DEDUP_REMOVED lines=21> */
.L_x_10932:
[----:B------:R-:W-:Y:S05]  /*9a70*/  BSYNC.RECONVERGENT B3 ;  /* 0x0000000000037941 */ /* 0x000fea0003800200 */
.L_x_10931:
[----:B------:R-:W-:Y:S01]  /*9a80*/  DMUL R4, R2, R2 ;  /* 0x0000000202047228 */ /* 0x000fe20000000000 */
[----:B------:R-:W-:Y:S01]  /*9a90*/  MOV R6, 0xdbb65b49 ;  /* 0xdbb65b4900067802 */ /* 0x000fe20000000f00 */
[----:B------:R-:W-:Y:S01]  /*9aa0*/  IMAD.MOV.U32 R7, RZ, RZ, 0x3f2d3b63 ;  /* 0x3f2d3b63ff077424 */ /* 0x000fe200078e00ff */
[----:B------:R-:W-:Y:S01]  /*9ab0*/  UMOV UR4, 0x2a25ff7e ;  /* 0x2a25ff7e00047882 */ /* 0x000fe20000000000 */
[----:B------:R-:W-:Y:S01]  /*9ac0*/  UMOV UR5, 0x3ef53e1d ;  /* 0x3ef53e1d00057882 */ /* 0x000fe20000000000 */
[----:B------:R-:W-:Y:S01]  /*9ad0*/  ISETP.GE.AND P2, PT, R39, RZ, PT ;  /* 0x000000ff2700720c */ /* 0x000fe20003f46270 */
[----:B------:R-:W-:Y:S02]  /*9ae0*/  DSETP.NEU.AND P3, PT, R10, RZ, PT ;  /* 0x000000ff0a00722a */ /* 0x000fe40003f6d000 */
[----:B------:R-:W-:Y:S01]  /*9af0*/  DFMA R6, R4, -UR4, R6 ;  /* 0x8000000404067c2b */ /* 0x000fe20008000006 */
[----:B------:R-:W-:Y:S01]  /*9b00*/  UMOV UR4, 0x8dde082e ;  /* 0x8dde082e00047882 */ /* 0x000fe20000000000 */
[----:B------:R-:W-:Y:S01]  /*9b10*/  UMOV UR5, 0x3f531278 ;  /* 0x3f53127800057882 */ /* 0x000fe20000000000 */
[----:B------:R-:W-:Y:S01]  /*9b20*/  @!P1 PLOP3.LUT P0, PT, P2, PT, PT, 0x80, 0x8 ;  /* 0x000000000008981c */ /* 0x000fe2000170f070 */
[----:B------:R-:W-:Y:S01]  /*9b30*/  @!P1 IMAD.MOV.U32 R10, RZ, RZ, 0x54442d18 ;  /* 0x54442d18ff0a9424 */ /* 0x000fe200078e00ff */
[----:B------:R-:W-:Y:S01]  /*9b40*/  DMUL R8, R8, 0.5 ;  /* 0x3fe0000008087828 */ /* 0x000fe20000000000 */
[----:B------:R-:W-:-:S02]  /*9b50*/  @!P1 IMAD.MOV.U32 R11, RZ, RZ, 0x3ff921fb ;  /* 0x3ff921fbff0b9424 */ /* 0x000fc400078e00ff */
[----:B------:R-:W-:Y:S01]  /*9b60*/  DFMA R6, R4, R6, -UR4 ;  /* 0x8000000404067e2b */ /* 0x000fe20008000006 */
[----:B------:R-:W-:Y:S01]  /*9b70*/  UMOV UR4, 0xc8249315 ;  /* 0xc824931500047882 */ /* 0x000fe20000000000 */
[----:B------:R-:W-:Y:S02]  /*9b80*/  UMOV UR5, 0x3f6f9690 ;  /* 0x3f6f969000057882 */ /* 0x000fe40000000000 */
[----:B------:R-:W-:-:S04]  /*9b90*/  @P3 IMAD.MOV.U32 R0, RZ, RZ, 0x7f3321d2 ;  /* 0x7f3321d2ff003424 */ /* 0x000fc800078e00ff */
        /* <DEDUP_REMOVED lines=72> */
[----:B------:R-:W-:-:S07]  /*a020*/  FSEL R3, R7, R3, P0 ;  /* 0x0000000307037208 */ /* 0x000fce0000000000 */
.L_x_10900:
[----:B------:R-:W-:Y:S05]  /*a030*/  BSYNC.RECONVERGENT B2 ;  /* 0x0000000000027941 */ /* 0x000fea0003800200 */
.L_x_10888:
[----:B------:R-:W-:Y:S01]  /*a040*/  UMOV UR4, 0xfefa39ef ;  /* 0xfefa39ef00047882 */ /* 0x000fe20000000000 */
[----:B------:R-:W-:Y:S02]  /*a050*/  UMOV UR5, 0x3fe62e42 ;  /* 0x3fe62e4200057882 */ /* 0x000fe40000000000 */
[----:B------:R-:W-:Y:S01]  /*a060*/  DADD R10, R8, UR4 ;  /* 0x00000004080a7e29 */ /* 0x000fe20008000000 */
[----:B------:R-:W-:Y:S01]  /*a070*/  LOP3.LUT R9, R3, 0x80000000, R29, 0xb8, !PT ;  /* 0x8000000003097812 */ /* 0x000fe200078eb81d */
[----:B------:R-:W-:-:S08]  /*a080*/  IMAD.MOV.U32 R8, RZ, RZ, R2 ;  /* 0x000000ffff087224 */ /* 0x000fd000078e0002 */
[----:B------:R-:W-:Y:S01]  /*a090*/  LOP3.LUT R11, R11, 0x80000000, R31, 0xb8, !PT ;  /* 0x800000000b0b7812 */ /* 0x000fe200078eb81f */
[----:B------:R-:W-:Y:S06]  /*a0a0*/  BRA `(.L_x_10885) ;  /* 0x0000005000007947 */ /* 0x000fec0003800000 */
.L_x_10887:
[----:B------:R-:W-:Y:S01]  /*a0b0*/  DSETP.NEU.AND P0, PT, R28, RZ, PT ;  /* 0x000000ff1c00722a */ /* 0x000fe20003f0d000 */
[----:B------:R-:W-:Y:S01]  /*a0c0*/  IMAD.MOV.U32 R10, RZ, RZ, R30 ;  /* 0x000000ffff0a7224 */ /* 0x000fe200078e001e */
[----:B------:R-:W-:Y:S01]  /*a0d0*/  DSETP.EQ.AND P1, PT, R30, RZ, PT ;  /* 0x000000ff1e00722a */ /* 0x000fe20003f22000 */
[----:B------:R-:W-:Y:S01]  /*a0e0*/  IMAD.MOV.U32 R11, RZ, RZ, R31 ;  /* 0x000000ffff0b7224 */ /* 0x000fe200078e001f */
[----:B------:R-:W-:Y:S01]  /*a0f0*/  MOV R8, R28 ;  /* 0x0000001c00087202 */ /* 0x000fe20000000f00 */
[----:B------:R-:W-:-:S11]  /*a100*/  IMAD.MOV.U32 R9, RZ, RZ, R29 ;  /* 0x000000ffff097224 */ /* 0x000fd600078e001d */
[----:B------:R-:W-:Y:S05]  /*a110*/  @!P0 BRA P1, `(.L_x_10885) ;  /* 0x0000004c00e48947 */ /* 0x000fea0000800000 */
[----:B------:R-:W-:Y:S01]  /*a120*/  UMOV UR4, 0x1409212f ;  /* 0x1409212f00047882 */ /* 0x000fe20000000000 */
[----:B------:R-:W-:Y:S01]  /*a130*/  UMOV UR5, 0x3e43988e ;  /* 0x3e43988e00057882 */ /* 0x000fe20000000000 */
[----:B------:R-:W-:Y:S01]  /*a140*/  IMAD.MOV.U32 R10, RZ, RZ, R30 ;  /* 0x000000ffff0a7224 */ /* 0x000fe200078e001e */
[----:B------:R-:W-:Y:S01]  /*a150*/  DSETP.GEU.AND P0, PT, R34, UR4, PT ;  /* 0x0000000422007e2a */ /* 0x000fe2000bf0e000 */
[----:B------:R-:W-:Y:S01]  /*a160*/  IMAD.MOV.U32 R11, RZ, RZ, R31 ;  /* 0x000000ffff0b7224 */ /* 0x000fe200078e001f */
[----:B------:R-:W-:Y:S01]  /*a170*/  DSETP.LT.AND P1, PT, R32, UR4, PT ;  /* 0x0000000420007e2a */ /* 0x000fe2000bf21000 */
[----:B------:R-:W-:Y:S02]  /*a180*/  IMAD.MOV.U32 R8, RZ, RZ, R28 ;  /* 0x000000ffff087224 */ /* 0x000fe400078e001c */
[----:B------:R-:W-:-:S11]  /*a190*/  IMAD.MOV.U32 R9, RZ, RZ, R29 ;  /* 0x000000ffff097224 */ /* 0x000fd600078e001d */
[----:B------:R-:W-:Y:S05]  /*a1a0*/  @!P0 BRA P1, `(.L_x_10885) ;  /* 0x0000004c00c08947 */ /* 0x000fea0000800000 */
[C---:B------:R-:W-:Y:S01]  /*a1b0*/  DADD R8, R34.reuse, 1 ;  /* 0x3ff0000022087429 */ /* 0x040fe20000000000 */
[----:B------:R-:W-:Y:S01]  /*a1c0*/  IMAD.MOV.U32 R4, RZ, RZ, RZ ;  /* 0x000000ffff047224 */ /* 0x000fe200078e00ff */
[----:B------:R-:W-:Y:S01]  /*a1d0*/  DADD R40, R34, -1 ;  /* 0xbff0000022287429 */ /* 0x000fe20000000000 */
[----:B------:R-:W-:Y:S01]  /*a1e0*/  IMAD.MOV.U32 R36, RZ, RZ, RZ ;  /* 0x000000ffff247224 */ /* 0x000fe200078e00ff */
[----:B------:R-:W-:Y:S01]  /*a1f0*/  UMOV UR4, 0xffffffff ;  /* 0xffffffff00047882 */ /* 0x000fe20000000000 */
[----:B------:R-:W-:Y:S01]  /*a200*/  UMOV UR5, 0x7fefffff ;  /* 0x7fefffff00057882 */ /* 0x000fe20000000000 */
[----:B------:R-:W-:Y:S01]  /*a210*/  IMAD.MOV.U32 R52, RZ, RZ, RZ ;  /* 0x000000ffff347224 */ /* 0x000fe200078e00ff */
[----:B------:R-:W-:Y:S01]  /*a220*/  UMOV UR6, UR5 ;  /* 0x0000000500067c82 */ /* 0x000fe20008000000 */
[----:B------:R-:W-:Y:S02]  /*a230*/  BSSY.RECONVERGENT B2, `(.L_x_10933) ;  /* 0x00002ca000027945 */ /* 0x000fe40003800200 */
[----:B------:R-:W-:Y:S01]  /*a240*/  ISETP.GT.U32.AND P1, PT, R32, R8, PT ;  /* 0x000000082000720c */ /* 0x000fe20003f24070 */
[----:B------:R-:W-:Y:S01]  /*a250*/  DADD R2, -RZ, |R40| ;  /* 0x00000000ff027229 */ /* 0x000fe20000000528 */
[----:B------:R-:W-:-:S02]  /*a260*/  ISETP.LT.U32.AND P0, PT, R8, R32, PT ;  /* 0x000000200800720c */ /* 0x000fc40003f01070 */
[----:B------:R-:W-:Y:S02]  /*a270*/  ISETP.GT.U32.AND.EX P1, PT, R33, R9, PT, P1 ;  /* 0x000000092100720c */ /* 0x000fe40003f24110 */
[----:B------:R-:W-:Y:S02]  /*a280*/  ISETP.LT.U32.AND.EX P0, PT, R9, R33, PT, P0 ;  /* 0x000000210900720c */ /* 0x000fe40003f01100 */
[----:B------:R-:W-:Y:S02]  /*a290*/  SEL R11, R33, R9, P1 ;  /* 0x00000009210b7207 */ /* 0x000fe40000800000 */
[----:B------:R-:W-:Y:S02]  /*a2a0*/  SEL R46, R8, R32, P0 ;  /* 0x00000020082e7207 */ /* 0x000fe40000000000 */
[----:B------:R-:W-:Y:S02]  /*a2b0*/  SEL R47, R9, R33, P0 ;  /* 0x00000021092f7207 */ /* 0x000fe40000000000 */
[----:B------:R-:W-:Y:S01]  /*a2c0*/  LOP3.LUT R39, R11, 0xffc00000, RZ, 0xc0, !PT ;  /* 0xffc000000b277812 */ /* 0x000fe200078ec0ff */
[----:B------:R-:W-:Y:S01]  /*a2d0*/  IMAD.MOV.U32 R6, RZ, RZ, R46 ;  /* 0x000000ffff067224 */ /* 0x000fe200078e002e */
[----:B------:R-:W-:Y:S01]  /*a2e0*/  SEL R10, R32, R8, P1 ;  /* 0x00000008200a7207 */ /* 0x000fe20000800000 */
[----:B------:R-:W-:Y:S01]  /*a2f0*/  IMAD.MOV.U32 R7, RZ, RZ, R47 ;  /* 0x000000ffff077224 */ /* 0x000fe200078e002f */
[----:B------:R-:W-:-:S02]  /*a300*/  LOP3.LUT R5, R39, 0x7fd00000, RZ, 0x3c, !PT ;  /* 0x7fd0000027057812 */ /* 0x000fc400078e3cff */
[----:B------:R-:W-:Y:S02]  /*a310*/  ISETP.GT.U32.AND P1, PT, R32, R2, PT ;  /* 0x000000022000720c */ /* 0x000fe40003f24070 */
[CC--:B------:R-:W-:Y:S02]  /*a320*/  ISETP.LT.U32.AND P0, PT, R2.reuse, R32.reuse, PT ;  /* 0x000000200200720c */ /* 0x0c0fe40003f01070 */
[C---:B------:R-:W-:Y:S01]  /*a330*/  DMUL R12, R4.reuse, R6 ;  /* 0x00000006040c7228 */ /* 0x040fe20000000000 */
[----:B------:R-:W-:Y:S01]  /*a340*/  ISETP.GT.U32.AND.EX P1, PT, R33, R3, PT, P1 ;  /* 0x000000032100720c */ /* 0x000fe20003f24110 */
[----:B------:R-:W-:Y:S01]  /*a350*/  DMUL R44, R4, R10 ;  /* 0x0000000a042c7228 */ /* 0x000fe20000000000 */
[----:B------:R-:W-:Y:S02]  /*a360*/  ISETP.LT.U32.AND.EX P0, PT, R3, R33, PT, P0 ;  /* 0x000000210300720c */ /* 0x000fe40003f01100 */
[----:B------:R-:W-:Y:S02]  /*a370*/  SEL R5, R33, R3, P1 ;  /* 0x0000000321057207 */ /* 0x000fe40000800000 */
[----:B------:R-:W-:Y:S01]  /*a380*/  SEL R43, R2, R32, P0 ;  /* 0x00000020022b7207 */ /* 0x000fe20000000000 */
[----:B------:R-:W-:Y:S01]  /*a390*/  DMUL R12, R12, R12 ;  /* 0x0000000c0c0c7228 */ /* 0x000fe20000000000 */
[----:B------:R-:W-:Y:S01]  /*a3a0*/  SEL R42, R3, R33, P0 ;  /* 0x00000021032a7207 */ /* 0x000fe20000000000 */
[----:B------:R-:W-:Y:S01]  /*a3b0*/  IMAD.U32 R3, RZ, RZ, UR6 ;  /* 0x00000006ff037e24 */ /* 0x000fe2000f8e00ff */
[----:B------:R-:W-:Y:S01]  /*a3c0*/  LOP3.LUT R0, R5, 0xffc00000, RZ, 0xc0, !PT ;  /* 0xffc0000005007812 */ /* 0x000fe200078ec0ff */
[----:B------:R-:W-:Y:S01]  /*a3d0*/  IMAD.MOV.U32 R14, RZ, RZ, R43 ;  /* 0x000000ffff0e7224 */ /* 0x000fe200078e002b */
[----:B------:R-:W-:Y:S01]  /*a3e0*/  SEL R4, R32, R2, P1 ;  /* 0x0000000220047207 */ /* 0x000fe20000800000 */
[----:B------:R-:W-:Y:S01]  /*a3f0*/  IMAD.MOV.U32 R15, RZ, RZ, R42 ;  /* 0x000000ffff0f7224 */ /* 0x000fe200078e002a */
[----:B------:R-:W-:Y:S01]  /*a400*/  LOP3.LUT R37, R0, 0x7fd00000, RZ, 0x3c, !PT ;  /* 0x7fd0000000257812 */ /* 0x000fe200078e3cff */
[----:B------:R-:W-:Y:S01]  /*a410*/  DFMA R44, R44, R44, R12 ;  /* 0x0000002c2c2c722b */ /* 0x000fe2000000000c */
[----:B------:R-:W-:-:S04]  /*a420*/  ISETP.GE.U32.AND P3, PT, R42, 0x7ff00000, PT ;  /* 0x7ff000002a00780c */ /* 0x000fc80003f66070 */
[C---:B------:R-:W-:Y:S02]  /*a430*/  DMUL R12, R36.reuse, R14 ;  /* 0x0000000e240c7228 */ /* 0x040fe40000000000 */
[----:B------:R-:W-:Y:S02]  /*a440*/  DMUL R36, R36, R4 ;  /* 0x0000000424247228 */ /* 0x000fe40000000000 */
[----:B------:R-:W-:Y:S01]  /*a450*/  DSETP.MIN.AND P0, P2, R44, UR4, PT ;  /* 0x000000042c007e2a */ /* 0x000fe2000ba00000 */
[----:B------:R-:W-:-:S03]  /*a460*/  MOV R2, R45 ;  /* 0x0000002d00027202 */ /* 0x000fc60000000f00 */
[----:B------:R-:W-:Y:S02]  /*a470*/  DMUL R12, R12, R12 ;  /* 0x0000000c0c0c7228 */ /* 0x000fe40000000000 */
[----:B------:R-:W-:Y:S01]  /*a480*/  FSEL R55, R2, UR6, P0 ;  /* 0x0000000602377c08 */ /* 0x000fe20008000000 */
[----:B------:R-:W-:Y:S01]  /*a490*/  IMAD.MOV.U32 R2, RZ, RZ, R44 ;  /* 0x000000ffff027224 */ /* 0x000fe200078e002c */
[----:B------:R-:W-:-:S04]  /*a4a0*/  UMOV UR6, UR4 ;  /* 0x0000000400067c82 */ /* 0x000fc80008000000 */
[----:B------:R-:W-:Y:S01]  /*a4b0*/  DFMA R36, R36, R36, R12 ;  /* 0x000000242424722b */ /* 0x000fe2000000000c */
[----:B------:R-:W-:Y:S01]  /*a4c0*/  SEL R54, R2, UR6, P0 ;  /* 0x0000000602367c07 */ /* 0x000fe20008000000 */
[----:B------:R-:W-:Y:S01]  /*a4d0*/  UMOV UR6, UR5 ;  /* 0x0000000500067c82 */ /* 0x000fe20008000000 */
[----:B------:R-:W-:Y:S01]  /*a4e0*/  @P2 LOP3.LUT R55, R3, 0x80000, RZ, 0xfc, !PT ;  /* 0x0008000003372812 */ /* 0x000fe200078efcff */
[----:B------:R-:W-:Y:S01]  /*a4f0*/  IMAD.U32 R13, RZ, RZ, UR6 ;  /* 0x00000006ff0d7e24 */ /* 0x000fe2000f8e00ff */
[----:B------:R-:W-:Y:S02]  /*a500*/  DSETP.NEU.AND P2, PT, R14, RZ, PT ;  /* 0x000000ff0e00722a */ /* 0x000fe40003f4d000 */
[----:B------:R-:W0:Y:S01]  /*a510*/  MUFU.RSQ64H R53, R55 ;  /* 0x0000003700357308 */ /* 0x000e220000001c00 */
[----:B------:R-:W-:Y:S02]  /*a520*/  DSETP.MIN.AND P0, P1, R36, UR4, PT ;  /* 0x0000000424007e2a */ /* 0x000fe4000b900000 */
[----:B------:R-:W-:-:S02]  /*a530*/  IMAD.MOV.U32 R2, RZ, RZ, R37 ;  /* 0x000000ffff027224 */ /* 0x000fc400078e0025 */
[----:B------:R-:W-:-:S03]  /*a540*/  IMAD.MOV.U32 R12, RZ, RZ, R36 ;  /* 0x000000ffff0c7224 */ /* 0x000fc600078e0024 */
[----:B------:R-:W-:Y:S02]  /*a550*/  FSEL R49, R2, UR6, P0 ;  /* 0x0000000602317c08 */ /* 0x000fe40008000000 */
[----:B------:R-:W-:Y:S01]  /*a560*/  SEL R48, R12, UR4, P0 ;  /* 0x000000040c307c07 */ /* 0x000fe20008000000 */
[----:B------:R-:W-:Y:S01]  /*a570*/  IMAD.MOV.U32 R12, RZ, RZ, RZ ;  /* 0x000000ffff0c7224 */ /* 0x000fe200078e00ff */
[----:B------:R-:W-:-:S03]  /*a580*/  DSETP.NEU.AND P0, PT, R6, RZ, PT ;  /* 0x000000ff0600722a */ /* 0x000fc60003f0d000 */
[----:B------:R-:W-:Y:S01]  /*a590*/  @P1 LOP3.LUT R49, R13, 0x80000, RZ, 0xfc, !PT ;  /* 0x000800000d311812 */ /* 0x000fe200078efcff */
[----:B0-----:R-:W-:Y:S01]  /*a5a0*/  DMUL R2, R52, R52 ;  /* 0x0000003434027228 */ /* 0x001fe20000000000 */
[----:B------:R-:W-:Y:S02]  /*a5b0*/  ISETP.GE.U32.AND P1, PT, R47, 0x7ff00000, PT ;  /* 0x7ff000002f00780c */ /* 0x000fe40003f26070 */
[----:B------:R-:W0:Y:S05]  /*a5c0*/  MUFU.RSQ64H R13, R49 ;  /* 0x00000031000d7308 */ /* 0x000e2a0000001c00 */
[----:B------:R-:W-:Y:S01]  /*a5d0*/  DFMA R54, R54, -R2, 1 ;  /* 0x3ff000003636742b */ /* 0x000fe20000000802 */
[----:B------:R-:W-:-:S02]  /*a5e0*/  IMAD.MOV.U32 R2, RZ, RZ, 0x0 ;  /* 0x00000000ff027424 */ /* 0x000fc400078e00ff */
[----:B------:R-:W-:-:S05]  /*a5f0*/  IMAD.MOV.U32 R3, RZ, RZ, 0x3fd80000 ;  /* 0x3fd80000ff037424 */ /* 0x000fca00078e00ff */
[----:B------:R-:W-:Y:S02]  /*a600*/  DMUL R50, R52, R54 ;  /* 0x0000003634327228 */ /* 0x000fe40000000000 */
[----:B------:R-:W-:-:S08]  /*a610*/  DFMA R54, R54, R2, 0.5 ;  /* 0x3fe000003636742b */ /* 0x000fd00000000002 */
[----:B------:R-:W-:Y:S02]  /*a620*/  DFMA R50, R54, R50, R52 ;  /* 0x000000323632722b */ /* 0x000fe40000000034 */
[----:B0-----:R-:W-:-:S06]  /*a630*/  DMUL R52, R12, R12 ;  /* 0x0000000c0c347228 */ /* 0x001fcc0000000000 */
[----:B------:R-:W-:Y:S02]  /*a640*/  DMUL R50, R44, R50 ;  /* 0x000000322c327228 */ /* 0x000fe40000000000 */
[----:B------:R-:W-:-:S08]  /*a650*/  DFMA R52, R48, -R52, 1 ;  /* 0x3ff000003034742b */ /* 0x000fd00000000834 */
[----:B------:R-:W-:Y:S02]  /*a660*/  DFMA R48, R52, R2, 0.5 ;  /* 0x3fe000003430742b */ /* 0x000fe40000000002 */
[----:B------:R-:W-:-:S08]  /*a670*/  DMUL R52, R12, R52 ;  /* 0x000000340c347228 */ /* 0x000fd00000000000 */
[----:B------:R-:W-:Y:S01]  /*a680*/  DFMA R52, R48, R52, R12 ;  /* 0x000000343034722b */ /* 0x000fe2000000000c */
[----:B------:R-:W-:-:S07]  /*a690*/  LOP3.LUT R13, R39, 0x100000, RZ, 0xfc, !PT ;  /* 0x00100000270d7812 */ /* 0x000fce00078efcff */
[----:B------:R-:W-:Y:S01]  /*a6a0*/  DMUL R52, R36, R52 ;  /* 0x0000003424347228 */ /* 0x000fe20000000000 */
[----:B------:R-:W-:Y:S01]  /*a6b0*/  LOP3.LUT R37, R0, 0x100000, RZ, 0xfc, !PT ;  /* 0x0010000000257812 */ /* 0x000fe200078efcff */
[----:B------:R-:W-:Y:S01]  /*a6c0*/  IMAD.MOV.U32 R36, RZ, RZ, RZ ;  /* 0x000000ffff247224 */ /* 0x000fe200078e00ff */
[----:B------:R-:W-:-:S05]  /*a6d0*/  DMUL R50, R50, R12 ;  /* 0x0000000c32327228 */ /* 0x000fca0000000000 */
[----:B------:R-:W-:-:S05]  /*a6e0*/  DMUL R52, R52, R36 ;  /* 0x0000002434347228 */ /* 0x000fca0000000000 */
[----:B------:R-:W-:Y:S02]  /*a6f0*/  @!P1 FSEL R46, R10, R50, !P0 ;  /* 0x000000320a2e9208 */ /* 0x000fe40004000000 */
[----:B------:R-:W-:-:S03]  /*a700*/  @!P1 FSEL R47, R11, R51, !P0 ;  /* 0x000000330b2f9208 */ /* 0x000fc60004000000 */
[----:B------:R-:W-:Y:S02]  /*a710*/  @!P3 FSEL R43, R4, R52, !P2 ;  /* 0x00000034042bb208 */ /* 0x000fe40005000000 */
[----:B------:R-:W-:-:S04]  /*a720*/  @!P3 FSEL R42, R5, R53, !P2 ;  /* 0x00000035052ab208 */ /* 0x000fc80005000000 */
[----:B------:R-:W-:-:S04]  /*a730*/  LOP3.LUT R43, R43, R42, RZ, 0x3c, !PT ;  /* 0x0000002a2b2b7212 */ /* 0x000fc800078e3cff */
[----:B------:R-:W-:-:S04]  /*a740*/  LOP3.LUT R42, R43, R42, RZ, 0x3c, !PT ;  /* 0x0000002a2b2a7212 */ /* 0x000fc800078e3cff */
[----:B------:R-:W-:-:S06]  /*a750*/  LOP3.LUT R43, R43, R42, RZ, 0x3c, !PT ;  /* 0x0000002a2b2b7212 */ /* 0x000fcc00078e3cff */
[----:B------:R-:W-:-:S08]  /*a760*/  DADD R4, R46, R42 ;  /* 0x000000002e047229 */ /* 0x000fd0000000002a */
[----:B------:R-:W-:-:S08]  /*a770*/  DMUL R4, R4, 0.5 ;  /* 0x3fe0000004047828 */ /* 0x000fd00000000000 */
[----:B------:R-:W-:-:S06]  /*a780*/  DSETP.GEU.AND P0, PT, R4, 1, PT ;  /* 0x3ff000000400742a */ /* 0x000fcc0003f0e000 */
[----:B------:R-:W-:Y:S02]  /*a790*/  FSEL R10, R4, RZ, P0 ;  /* 0x000000ff040a7208 */ /* 0x000fe40000000000 */
[----:B------:R-:W-:-:S06]  /*a7a0*/  FSEL R11, R5, 1.875, P0 ;  /* 0x3ff00000050b7808 */ /* 0x000fcc0000000000 */
[----:B------:R-:W-:-:S14]  /*a7b0*/  DSETP.GEU.AND P0, PT, R10, 10, PT ;  /* 0x402400000a00742a */ /* 0x000fdc0003f0e000 */
[----:B------:R-:W-:Y:S05]  /*a7c0*/  @P0 BRA `(.L_x_10934) ;  /* 0x0000001c00f80947 */ /* 0x000fea0003800000 */
[----:B------:R-:W-:-:S06]  /*a7d0*/  DSETP.GEU.AND P0, PT, R32, 3.8518598887744717061e-34, PT ;  /* 0x390000002000742a */ /* 0x000fcc0003f0e000 */
[----:B------:R-:W-:-:S14]  /*a7e0*/  DSETP.NEU.OR P0, PT, R34, 1, P0 ;  /* 0x3ff000002200742a */ /* 0x000fdc000070d400 */
        /* <DEDUP_REMOVED lines=22> */
[----:B------:R-:W-:Y:S02]  /*a950*/  IMAD.MOV.U32 R6, RZ, RZ, R45 ;  /* 0x000000ffff067224 */ /* 0x000fe400078e002d */
[----:B------:R-:W-:-:S02]  /*a960*/  IMAD.MOV.U32 R3, RZ, RZ, R32 ;  /* 0x000000ffff037224 */ /* 0x000fc400078e0020 */
[----:B------:R-:W-:-:S07]  /*a970*/  IMAD.MOV.U32 R2, RZ, RZ, R33 ;  /* 0x000000ffff027224 */ /* 0x000fce00078e0021 */
[----:B------:R-:W-:Y:S05]  /*a980*/  CALL.REL.NOINC `($__internal_17_$__cuda_sm20_dsqrt_rn_f64_mediumpath_v1) ;  /* 0x0000029c00a47944 */ /* 0x000fea0003c00000 */
[----:B------:R-:W-:Y:S02]  /*a990*/  IMAD.MOV.U32 R36, RZ, RZ, R3 ;  /* 0x000000ffff247224 */ /* 0x000fe400078e0003 */
[----:B------:R-:W-:-:S07]  /*a9a0*/  IMAD.MOV.U32 R37, RZ, RZ, R2 ;  /* 0x000000ffff257224 */ /* 0x000fce00078e0002 */
.L_x_10937:
[----:B------:R-:W-:Y:S05]  /*a9b0*/  BSYNC.RECONVERGENT B3 ;  /* 0x0000000000037941 */ /* 0x000fea0003800200 */
.L_x_10936:
[----:B------:R-:W-:Y:S05]  /*a9c0*/  BRA `(.L_x_10938) ;  /* 0x0000002400407947 */ /* 0x000fea0003800000 */
.L_x_10935:
        /* <DEDUP_REMOVED lines=31> */
.L_x_10943:
[----:B------:R-:W-:Y:S05]  /*abc0*/  BSYNC.RECONVERGENT B4 ;  /* 0x0000000000047941 */ /* 0x000fea0003800200 */
.L_x_10942:
[----:B------:R-:W-:Y:S02]  /*abd0*/  IMAD.MOV.U32 R36, RZ, RZ, R2 ;  /* 0x000000ffff247224 */ /* 0x000fe400078e0002 */
[----:B------:R-:W-:-:S07]  /*abe0*/  IMAD.MOV.U32 R37, RZ, RZ, R3 ;  /* 0x000000ffff257224 */ /* 0x000fce00078e0003 */
.L_x_10941:
[----:B------:R-:W-:Y:S05]  /*abf0*/  BSYNC.RECONVERGENT B3 ;  /* 0x0000000000037941 */ /* 0x000fea0003800200 */
.L_x_10940:
        /* <DEDUP_REMOVED lines=32> */
.L_x_10946:
[----:B------:R-:W-:Y:S05]  /*ae00*/  BSYNC.RECONVERGENT B4 ;  /* 0x0000000000047941 */ /* 0x000fea0003800200 */
.L_x_10945:
[----:B------:R-:W-:Y:S05]  /*ae10*/  BSYNC.RECONVERGENT B3 ;  /* 0x0000000000037941 */ /* 0x000fea0003800200 */
.L_x_10944:
[----:B------:R-:W-:Y:S01]  /*ae20*/  DMUL R2, R2, 0.5 ;  /* 0x3fe0000002027828 */ /* 0x000fe20000000000 */
[----:B------:R-:W-:Y:S01]  /*ae30*/  IMAD.MOV.U32 R12, RZ, RZ, 0x0 ;  /* 0x00000000ff0c7424 */ /* 0x000fe200078e00ff */
[----:B------:R-:W-:Y:S01]  /*ae40*/  DADD R6, R10, 1 ;  /* 0x3ff000000a067429 */ /* 0x000fe20000000000 */
        /* <DEDUP_REMOVED lines=21> */
[----:B------:R-:W-:Y:S02]  /*afa0*/  IMAD.MOV.U32 R2, RZ, RZ, R7 ;  /* 0x000000ffff027224 */ /* 0x000fe400078e0007 */
[----:B------:R-:W-:Y:S01]  /*afb0*/  IMAD.MOV.U32 R5, RZ, RZ, R4 ;  /* 0x000000ffff057224 */ /* 0x000fe200078e0004 */
[----:B------:R-:W-:Y:S01]  /*afc0*/  MOV R4, R15 ;  /* 0x0000000f00047202 */ /* 0x000fe20000000f00 */
[----:B------:R-:W-:Y:S02]  /*afd0*/  IMAD.MOV.U32 R13, RZ, RZ, R48 ;  /* 0x000000ffff0d7224 */ /* 0x000fe400078e0030 */
[----:B------:R-:W-:-:S02]  /*afe0*/  IMAD.MOV.U32 R12, RZ, RZ, R49 ;  /* 0x000000ffff0c7224 */ /* 0x000fc400078e0031 */
[----:B------:R-:W-:Y:S02]  /*aff0*/  IMAD.MOV.U32 R7, RZ, RZ, R44 ;  /* 0x000000ffff077224 */ /* 0x000fe400078e002c */
[----:B------:R-:W-:-:S07]  /*b000*/  IMAD.MOV.U32 R6, RZ, RZ, R45 ;  /* 0x000000ffff067224 */ /* 0x000fce00078e002d */
[----:B------:R-:W-:Y:S05]  /*b010*/  CALL.REL.NOINC `($__internal_17_$__cuda_sm20_dsqrt_rn_f64_mediumpath_v1) ;  /* 0x0000029800007944 */ /* 0x000fea0003c00000 */
[----:B------:R-:W-:-:S04]  /*b020*/  LOP3.LUT R3, R3, R2, RZ, 0x3c, !PT ;  /* 0x0000000203037212 */ /* 0x000fc800078e3cff */
[----:B------:R-:W-:-:S04]  /*b030*/  LOP3.LUT R2, R3, R2, RZ, 0x3c, !PT ;  /* 0x0000000203027212 */ /* 0x000fc800078e3cff */
[----:B------:R-:W-:-:S07]  /*b040*/  LOP3.LUT R3, R3, R2, RZ, 0x3c, !PT ;  /* 0x0000000203037212 */ /* 0x000fce00078e3cff */
.L_x_10948:
[----:B------:R-:W-:Y:S05]  /*b050*/  BSYNC.RECONVERGENT B3 ;  /* 0x0000000000037941 */ /* 0x000fea0003800200 */
.L_x_10947:
        /* <DEDUP_REMOVED lines=27> */
.L_x_10951:
[----:B------:R-:W-:Y:S05]  /*b210*/  BSYNC.RECONVERGENT B3 ;  /* 0x0000000000037941 */ /* 0x000fea0003800200 */
.L_x_10950:
        /* <DEDUP_REMOVED lines=30> */
.L_x_10949:
[----:B------:R-:W-:-:S10]  /*b400*/  DADD R2, R36, 1 ;  /* 0x3ff0000024027429 */ /* 0x000fd40000000000 */
        /* <DEDUP_REMOVED lines=24> */
[----:B------:R-:W-:Y:S02]  /*b590*/  @P0 VIADD R0, R0, 0x1 ;  /* 0x0000000100000836 */ /* 0x000fe40000000000 */
[----:B------:R-:W-:-:S06]  /*b5a0*/  @P0 IMAD.MOV.U32 R5, RZ, RZ, R7 ;  /* 0x000000ffff050224 */ /* 0x000fcc00078e0007 */
        /* <DEDUP_REMOVED lines=13> */
[----:B------:R-:W-:Y:S01]  /*b680*/  LOP3.LUT R44, R0, 0x80000000, RZ, 0x3c, !PT ;  /* 0x80000000002c7812 */ /* 0x000fe200078e3cff */
[----:B------:R-:W-:Y:S01]  /*b690*/  IMAD.MOV.U32 R45, RZ, RZ, 0x43300000 ;  /* 0x43300000ff2d7424 */ /* 0x000fe200078e00ff */
[----:B------:R-:W-:-:S03]  /*b6a0*/  DADD R48, R2, R2 ;  /* 0x0000000002307229 */ /* 0x000fc60000000002 */
[----:B------:R-:W-:Y:S01]  /*b6b0*/  DFMA R36, R14, R36, UR4 ;  /* 0x000000040e247e2b */ /* 0x000fe20008000024 */
[----:B------:R-:W-:Y:S01]  /*b6c0*/  UMOV UR4, 0xa9ab0956 ;  /* 0xa9ab095600047882 */ /* 0x000fe20000000000 */
[----:B------:R-:W-:Y:S01]  /*b6d0*/  UMOV UR5, 0x3f1745cb ;  /* 0x3f1745cb00057882 */ /* 0x000fe20000000000 */
[----:B------:R-:W-:Y:S01]  /*b6e0*/  DADD R2, R44, -UR6 ;  /* 0x800000062c027e29 */ /* 0x000fe20008000000 */
[----:B------:R-:W-:Y:S01]  /*b6f0*/  UMOV UR6, 0xfefa39ef ;  /* 0xfefa39ef00067882 */ /* 0x000fe20000000000 */
[----:B------:R-:W-:Y:S01]  /*b700*/  UMOV UR7, 0x3fe62e42 ;  /* 0x3fe62e4200077882 */ /* 0x000fe20000000000 */
[----:B------:R-:W-:Y:S02]  /*b710*/  DFMA R48, R4, -R12, R48 ;  /* 0x8000000c0430722b */ /* 0x000fe40000000030 */
[----:B------:R-:W-:Y:S01]  /*b720*/  DFMA R36, R14, R36, UR4 ;  /* 0x000000040e247e2b */ /* 0x000fe20008000024 */
[----:B------:R-:W-:Y:S01]  /*b730*/  UMOV UR4, 0x2d1b5154 ;  /* 0x2d1b515400047882 */ /* 0x000fe20000000000 */
[----:B------:R-:W-:-:S04]  /*b740*/  UMOV UR5, 0x3f3c71c7 ;  /* 0x3f3c71c700057882 */ /* 0x000fc80000000000 */
[----:B------:R-:W-:Y:S02]  /*b750*/  DMUL R48, R6, R48 ;  /* 0x0000003006307228 */ /* 0x000fe40000000000 */
        /* <DEDUP_REMOVED lines=8> */
[----:B------:R-:W-:Y:S01]  /*b7e0*/  UMOV UR5, 0x3fb55555 ;  /* 0x3fb5555500057882 */ /* 0x000fe20000000000 */
[----:B------:R-:W-:-:S05]  /*b7f0*/  DFMA R36, R2, UR6, R12 ;  /* 0x0000000602247c2b */ /* 0x000fca000800000c */
        /* <DEDUP_REMOVED lines=13> */
.L_x_10952:
[----:B------:R-:W-:Y:S01]  /*b8d0*/  IMAD.MOV.U32 R2, RZ, RZ, 0x0 ;  /* 0x00000000ff027424 */ /* 0x000fe200078e00ff */
[----:B------:R-:W-:Y:S01]  /*b8e0*/  LOP3.LUT P0, RZ, R5, 0x7fffffff, RZ, 0xc0, !PT ;  /* 0x7fffffff05ff7812 */ /* 0x000fe2000780c0ff */
[----:B------:R-:W-:-:S06]  /*b8f0*/  IMAD.MOV.U32 R3, RZ, RZ, 0x7ff00000 ;  /* 0x7ff00000ff037424 */ /* 0x000fcc00078e00ff */
[----:B------:R-:W-:-:S10]  /*b900*/  DFMA R2, R4, R2, +INF ;  /* 0x7ff000000402742b */ /* 0x000fd40000000002 */
[----:B------:R-:W-:Y:S02]  /*b910*/  FSEL R36, R2, RZ, P0 ;  /* 0x000000ff02247208 */ /* 0x000fe40000000000 */
[----:B------:R-:W-:Y:S01]  /*b920*/  FSEL R37, R3, -QNAN , P0 ;  /* 0xfff0000003257808 */ /* 0x000fe20000000000 */
[----:B------:R-:W-:Y:S06]  /*b930*/  BRA `(.L_x_10938) ;  /* 0x0000001400647947 */ /* 0x000fec0003800000 */
.L_x_10939:
        /* <DEDUP_REMOVED lines=24> */
[----:B------:R-:W-:Y:S02]  /*bac0*/  IMAD.MOV.U32 R13, RZ, RZ, R44 ;  /* 0x000000ffff0d7224 */ /* 0x000fe400078e002c */
[----:B------:R-:W-:-:S02]  /*bad0*/  IMAD.MOV.U32 R12, RZ, RZ, R45 ;  /* 0x000000ffff0c7224 */ /* 0x000fc400078e002d */
[----:B------:R-:W-:Y:S02]  /*bae0*/  IMAD.MOV.U32 R7, RZ, RZ, R36 ;  /* 0x000000ffff077224 */ /* 0x000fe400078e0024 */
[----:B------:R-:W-:Y:S02]  /*baf0*/  IMAD.MOV.U32 R6, RZ, RZ, R37 ;  /* 0x000000ffff067224 */ /* 0x000fe400078e0025 */
[----:B------:R-:W-:-:S07]  /*bb00*/  IMAD.MOV.U32 R4, RZ, RZ, R15 ;  /* 0x000000ffff047224 */ /* 0x000fce00078e000f */
[----:B------:R-:W-:Y:S05]  /*bb10*/  CALL.REL.NOINC `($__internal_17_$__cuda_sm20_dsqrt_rn_f64_mediumpath_v1) ;  /* 0x0000028c00407944 */ /* 0x000fea0003c00000 */
[----:B------:R-:W-:Y:S02]  /*bb20*/  IMAD.MOV.U32 R6, RZ, RZ, R3 ;  /* 0x000000ffff067224 */ /* 0x000fe400078e0003 */
[----:B------:R-:W-:-:S07]  /*bb30*/  IMAD.MOV.U32 R7, RZ, RZ, R2 ;  /* 0x000000ffff077224 */ /* 0x000fce00078e0002 */
.L_x_10955:
[----:B------:R-:W-:Y:S05]  /*bb40*/  BSYNC.RECONVERGENT B3 ;  /* 0x0000000000037941 */ /* 0x000fea0003800200 */
.L_x_10954:
        /* <DEDUP_REMOVED lines=21> */
.L_x_10957:
[----:B------:R-:W-:Y:S05]  /*bca0*/  BSYNC.RECONVERGENT B3 ;  /* 0x0000000000037941 */ /* 0x000fea0003800200 */
.L_x_10956:
[----:B------:R-:W-:Y:S02]  /*bcb0*/  IMAD.MOV.U32 R36, RZ, RZ, R2 ;  /* 0x000000ffff247224 */ /* 0x000fe400078e0002 */
[----:B------:R-:W-:Y:S01]  /*bcc0*/  IMAD.MOV.U32 R37, RZ, RZ, R3 ;  /* 0x000000ffff257224 */ /* 0x000fe200078e0003 */
[----:B------:R-:W-:Y:S06]  /*bcd0*/  BRA `(.L_x_10938) ;  /* 0x00000010007c7947 */ /* 0x000fec0003800000 */
.L_x_10953:
        /* <DEDUP_REMOVED lines=30> */
.L_x_10959:
[----:B------:R-:W-:Y:S05]  /*bec0*/  BSYNC.RECONVERGENT B3 ;  /* 0x0000000000037941 */ /* 0x000fea0003800200 */
.L_x_10958:
        /* <DEDUP_REMOVED lines=27> */
.L_x_10962:
[----:B------:R-:W-:Y:S05]  /*c080*/  BSYNC.RECONVERGENT B3 ;  /* 0x0000000000037941 */ /* 0x000fea0003800200 */
.L_x_10961:
        /* <DEDUP_REMOVED lines=30> */
.L_x_10960:
[----:B------:R-:W-:-:S10]  /*c270*/  DADD R2, R36, 1 ;  /* 0x3ff0000024027429 */ /* 0x000fd40000000000 */
        /* <DEDUP_REMOVED lines=76> */
.L_x_10963:
[----:B------:R-:W-:Y:S01]  /*c740*/  IMAD.MOV.U32 R2, RZ, RZ, 0x0 ;  /* 0x00000000ff027424 */ /* 0x000fe200078e00ff */
[----:B------:R-:W-:Y:S01]  /*c750*/  LOP3.LUT P0, RZ, R5, 0x7fffffff, RZ, 0xc0, !PT ;  /* 0x7fffffff05ff7812 */ /* 0x000fe2000780c0ff */
[----:B------:R-:W-:-:S06]  /*c760*/  IMAD.MOV.U32 R3, RZ, RZ, 0x7ff00000 ;  /* 0x7ff00000ff037424 */ /* 0x000fcc00078e00ff */
[----:B------:R-:W-:-:S10]  /*c770*/  DFMA R2, R4, R2, +INF ;  /* 0x7ff000000402742b */ /* 0x000fd40000000002 */
[----:B------:R-:W-:Y:S02]  /*c780*/  FSEL R36, R2, RZ, P0 ;  /* 0x000000ff02247208 */ /* 0x000fe40000000000 */
[----:B------:R-:W-:Y:S01]  /*c790*/  FSEL R37, R3, -QNAN , P0 ;  /* 0xfff0000003257808 */ /* 0x000fe20000000000 */
[----:B------:R-:W-:Y:S06]  /*c7a0*/  BRA `(.L_x_10938) ;  /* 0x0000000400c87947 */ /* 0x000fec0003800000 */
.L_x_10934:
        /* <DEDUP_REMOVED lines=30> */
.L_x_10965:
[----:B------:R-:W-:Y:S05]  /*c990*/  BSYNC.RECONVERGENT B3 ;  /* 0x0000000000037941 */ /* 0x000fea0003800200 */
.L_x_10964:
[----:B------:R-:W-:-:S10]  /*c9a0*/  DADD R2, R10, R2 ;  /* 0x000000000a027229 */ /* 0x000fd40000000002 */
        /* <DEDUP_REMOVED lines=16> */
[----:B------:R-:W-:Y:S01]  /*cab0*/  IMAD.MOV.U32 R45, RZ, RZ, 0x3ed0ee25 ;  /* 0x3ed0ee25ff2d7424 */ /* 0x000fe200078e00ff */
[----:B------:R-:W-:Y:S01]  /*cac0*/  MOV R4, R2 ;  /* 0x0000000200047202 */ /* 0x000fe20000000f00 */
        /* <DEDUP_REMOVED lines=58> */
.L_x_10966:
[----:B------:R-:W-:Y:S01]  /*ce70*/  IMAD.MOV.U32 R2, RZ, RZ, 0x0 ;  /* 0x00000000ff027424 */ /* 0x000fe200078e00ff */
[----:B------:R-:W-:Y:S01]  /*ce80*/  LOP3.LUT P0, RZ, R5, 0x7fffffff, RZ, 0xc0, !PT ;  /* 0x7fffffff05ff7812 */ /* 0x000fe2000780c0ff */
[----:B------:R-:W-:-:S06]  /*ce90*/  IMAD.MOV.U32 R3, RZ, RZ, 0x7ff00000 ;  /* 0x7ff00000ff037424 */ /* 0x000fcc00078e00ff */
[----:B------:R-:W-:-:S10]  /*cea0*/  DFMA R2, R4, R2, +INF ;  /* 0x7ff000000402742b */ /* 0x000fd40000000002 */
[----:B------:R-:W-:Y:S02]  /*ceb0*/  FSEL R36, R2, RZ, P0 ;  /* 0x000000ff02247208 */ /* 0x000fe40000000000 */
[----:B------:R-:W-:-:S07]  /*cec0*/  FSEL R37, R3, -QNAN , P0 ;  /* 0xfff0000003257808 */ /* 0x000fce0000000000 */
.L_x_10938:
[----:B------:R-:W-:Y:S05]  /*ced0*/  BSYNC.RECONVERGENT B2 ;  /* 0x0000000000027941 */ /* 0x000fea0003800200 */
.L_x_10933:
        /* <DEDUP_REMOVED lines=26> */
[----:B------:R-:W-:Y:S05]  /*d080*/  CALL.REL.NOINC `($__internal_16_$__cuda_sm20_div_rn_f64_full) ;  /* 0x0000027000587944 */ /* 0x000fea0003c00000 */
.L_x_10971:
[----:B------:R-:W-:Y:S05]  /*d090*/  BSYNC.RECONVERGENT B4 ;  /* 0x0000000000047941 */ /* 0x000fea0003800200 */
.L_x_10970:
[----:B------:R-:W-:Y:S01]  /*d0a0*/  UMOV UR4, 0x703afb7f ;  /* 0x703afb7f00047882 */ /* 0x000fe20000000000 */
[----:B------:R-:W-:Y:S02]  /*d0b0*/  UMOV UR5, 0x3fe488ce ;  /* 0x3fe488ce00057882 */ /* 0x000fe40000000000 */
[----:B------:R-:W-:-:S14]  /*d0c0*/  DSETP.GT.AND P0, PT, R2, UR4, PT ;  /* 0x0000000402007e2a */ /* 0x000fdc000bf04000 */
[----:B------:R-:W-:Y:S05]  /*d0d0*/  @!P0 BREAK.RELIABLE B2 ;  /* 0x0000000000028942 */ /* 0x000fea0003800100 */
[----:B------:R-:W-:Y:S05]  /*d0e0*/  @!P0 BRA `(.L_x_10972) ;  /* 0x0000001800148947 */ /* 0x000fea0003800000 */
[----:B------:R-:W-:Y:S01]  /*d0f0*/  DSETP.GEU.AND P0, PT, R32, 1.7347234759768070944e-18, PT ;  /* 0x3c4000002000742a */ /* 0x000fe20003f0e000 */
[----:B------:R-:W-:Y:S05]  /*d100*/  BSSY.RECONVERGENT B4, `(.L_x_10969) ;  /* 0x000010b000047945 */ /* 0x000fea0003800200 */
[----:B------:R-:W-:-:S14]  /*d110*/  DSETP.NEU.OR P0, PT, R34, 1, P0 ;  /* 0x3ff000002200742a */ /* 0x000fdc000070d400 */
        /* <DEDUP_REMOVED lines=21> */
[----:B------:R-:W-:Y:S01]  /*d270*/  IMAD.MOV.U32 R7, RZ, RZ, R2 ;  /* 0x000000ffff077224 */ /* 0x000fe200078e0002 */
[----:B------:R-:W-:Y:S01]  /*d280*/  MOV R2, R33 ;  /* 0x0000002100027202 */ /* 0x000fe20000000f00 */
[----:B------:R-:W-:Y:S02]  /*d290*/  IMAD.MOV.U32 R6, RZ, RZ, R3 ;  /* 0x000000ffff067224 */ /* 0x000fe400078e0003 */
[----:B------:R-:W-:Y:S02]  /*d2a0*/  IMAD.MOV.U32 R5, RZ, RZ, R4 ;  /* 0x000000ffff057224 */ /* 0x000fe400078e0004 */
[----:B------:R-:W-:-:S02]  /*d2b0*/  IMAD.MOV.U32 R3, RZ, RZ, R32 ;  /* 0x000000ffff037224 */ /* 0x000fc400078e0020 */
[----:B------:R-:W-:-:S07]  /*d2c0*/  IMAD.MOV.U32 R4, RZ, RZ, R9 ;  /* 0x000000ffff047224 */ /* 0x000fce00078e0009 */
[----:B------:R-:W-:Y:S05]  /*d2d0*/  CALL.REL.NOINC `($__internal_17_$__cuda_sm20_dsqrt_rn_f64_mediumpath_v1) ;  /* 0x0000027400507944 */ /* 0x000fea0003c00000 */
[----:B------:R-:W-:Y:S02]  /*d2e0*/  IMAD.MOV.U32 R44, RZ, RZ, R3 ;  /* 0x000000ffff2c7224 */ /* 0x000fe400078e0003 */
[----:B------:R-:W-:-:S07]  /*d2f0*/  IMAD.MOV.U32 R45, RZ, RZ, R2 ;  /* 0x000000ffff2d7224 */ /* 0x000fce00078e0002 */
.L_x_10975:
[----:B------:R-:W-:Y:S05]  /*d300*/  BSYNC.RECONVERGENT B5 ;  /* 0x0000000000057941 */ /* 0x000fea0003800200 */
.L_x_10974:
        /* <DEDUP_REMOVED lines=29> */
[----:B------:R-:W-:-:S04]  /*d4e0*/  LOP3.LUT R3, R3, R2, RZ, 0x3c, !PT ;  /* 0x0000000203037212 */ /* 0x000fc800078e3cff */
[----:B------:R-:W-:-:S04]  /*d4f0*/  LOP3.LUT R2, R3, R2, RZ, 0x3c, !PT ;  /* 0x0000000203027212 */ /* 0x000fc800078e3cff */
[----:B------:R-:W-:-:S07]  /*d500*/  LOP3.LUT R3, R3, R2, RZ, 0x3c, !PT ;  /* 0x0000000203037212 */ /* 0x000fce00078e3cff */
.L_x_10977:
[----:B------:R-:W-:Y:S05]  /*d510*/  BSYNC.RECONVERGENT B5 ;  /* 0x0000000000057941 */ /* 0x000fea0003800200 */
.L_x_10976:
[----:B------:R-:W-:Y:S01]  /*d520*/  DMUL R44, R2, R44 ;  /* 0x0000002c022c7228 */ /* 0x000fe20000000000 */
[----:B------:R-:W-:Y:S02]  /*d530*/  IMAD.MOV.U32 R34, RZ, RZ, 0x0 ;  /* 0x00000000ff227424 */ /* 0x000fe400078e00ff */
[----:B------:R-:W-:Y:S01]  /*d540*/  IMAD.MOV.U32 R35, RZ, RZ, 0x3ff00000 ;  /* 0x3ff00000ff237424 */ /* 0x000fe200078e00ff */
[----:B------:R-:W-:Y:S07]  /*d550*/  BRA `(.L_x_10978) ;  /* 0x0000000c00147947 */ /* 0x000fee0003800000 */
.L_x_10973:
[----:B------:R-:W-:-:S08]  /*d560*/  DMUL R40, |R40|, 2.2204460492503130808e-16 ;  /* 0x3cb0000028287828 */ /* 0x000fd00000000200 */
[----:B------:R-:W-:Y:S02]  /*d570*/  DSETP.GE.AND P0, PT, R32, R40, PT ;  /* 0x000000282000722a */ /* 0x000fe40003f06000 */
[----:B------:R-:W-:-:S12]  /*d580*/  DADD R40, R34, -1 ;  /* 0xbff0000022287429 */ /* 0x000fd80000000000 */
        /* <DEDUP_REMOVED lines=29> */
.L_x_10983:
[----:B------:R-:W-:Y:S05]  /*d760*/  BSYNC.RECONVERGENT B6 ;  /* 0x0000000000067941 */ /* 0x000fea0003800200 */
.L_x_10982:
[----:B------:R-:W-:Y:S02]  /*d770*/  IMAD.MOV.U32 R44, RZ, RZ, R2 ;  /* 0x000000ffff2c7224 */ /* 0x000fe400078e0002 */
[----:B------:R-:W-:-:S07]  /*d780*/  IMAD.MOV.U32 R45, RZ, RZ, R3 ;  /* 0x000000ffff2d7224 */ /* 0x000fce00078e0003 */
.L_x_10981:
[----:B------:R-:W-:Y:S05]  /*d790*/  BSYNC.RECONVERGENT B5 ;  /* 0x0000000000057941 */ /* 0x000fea0003800200 */
.L_x_10980:
[----:B------:R-:W-:Y:S01]  /*d7a0*/  DSETP.GEU.AND P0, PT, R40, RZ, PT ;  /* 0x000000ff2800722a */ /* 0x000fe20003f0e000 */
[----:B------:R-:W-:-:S13]  /*d7b0*/  BSSY.RECONVERGENT B5, `(.L_x_10984) ;  /* 0x000001f000057945 */ /* 0x000fda0003800200 */
[----:B------:R-:W-:Y:S01]  /*d7c0*/  @!P0 DADD R32, R42, -R40 ;  /* 0x000000002a208229 */ /* 0x000fe20000000828 */
        /* <DEDUP_REMOVED lines=26> */
.L_x_10987:
[----:B------:R-:W-:Y:S05]  /*d970*/  BSYNC.RECONVERGENT B6 ;  /* 0x0000000000067941 */ /* 0x000fea0003800200 */
.L_x_10986:
[----:B------:R-:W-:Y:S01]  /*d980*/  IMAD.MOV.U32 R32, RZ, RZ, R2 ;  /* 0x000000ffff207224 */ /* 0x000fe200078e0002 */
[----:B------:R-:W-:-:S07]  /*d990*/  MOV R33, R3 ;  /* 0x0000000300217202 */ /* 0x000fce0000000f00 */
.L_x_10985:
[----:B------:R-:W-:Y:S05]  /*d9a0*/  BSYNC.RECONVERGENT B5 ;  /* 0x0000000000057941 */ /* 0x000fea0003800200 */
.L_x_10984:
        /* <DEDUP_REMOVED lines=33> */
.L_x_10989:
[----:B------:R-:W-:Y:S05]  /*dbc0*/  BSYNC.RECONVERGENT B5 ;  /* 0x0000000000057941 */ /* 0x000fea0003800200 */
.L_x_10988:
[----:B------:R-:W-:Y:S05]  /*dbd0*/  BRA `(.L_x_10978) ;  /* 0x0000000400747947 */ /* 0x000fea0003800000 */
.L_x_10979:
        /* <DEDUP_REMOVED lines=34> */
.L_x_10992:
[----:B------:R-:W-:Y:S05]  /*de00*/  BSYNC.RECONVERGENT B5 ;  /* 0x0000000000057941 */ /* 0x000fea0003800200 */
.L_x_10991:
        /* <DEDUP_REMOVED lines=21> */
.L_x_10994:
[----:B------:R-:W-:Y:S05]  /*df60*/  BSYNC.RECONVERGENT B5 ;  /* 0x0000000000057941 */ /* 0x000fea0003800200 */
.L_x_10993:
[----:B------:R-:W-:Y:S01]  /*df70*/  DMUL R34, R34, 8.11296384146066816958e+31 ;  /* 0x4690000022227828 */ /* 0x000fe20000000000 */
[----:B------:R-:W-:Y:S01]  /*df80*/  MOV R44, R2 ;  /* 0x00000002002c7202 */ /* 0x000fe20000000f00 */
[----:B------:R-:W-:Y:S01]  /*df90*/  IMAD.MOV.U32 R45, RZ, RZ, R3 ;  /* 0x000000ffff2d7224 */ /* 0x000fe200078e0003 */
[----:B------:R-:W-:Y:S08]  /*dfa0*/  BRA `(.L_x_10978) ;  /* 0x0000000000807947 */ /* 0x000ff00003800000 */
.L_x_10990:
        /* <DEDUP_REMOVED lines=31> */
.L_x_10995:
[----:B------:R-:W-:Y:S05]  /*e1a0*/  BSYNC.RECONVERGENT B5 ;  /* 0x0000000000057941 */ /* 0x000fea0003800200 */
.L_x_10978:
[----:B------:R-:W-:Y:S05]  /*e1b0*/  BSYNC.RECONVERGENT B4 ;  /* 0x0000000000047941 */ /* 0x000fea0003800200 */
.L_x_10969:
[----:B------:R-:W-:Y:S05]  /*e1c0*/  BSYNC.RELIABLE B2 ;  /* 0x0000000000027941 */ /* 0x000fea0003800100 */
.L_x_10968:
        /* <DEDUP_REMOVED lines=27> */
.L_x_10997:
[----:B------:R-:W-:Y:S05]  /*e380*/  BSYNC.RECONVERGENT B2 ;  /* 0x0000000000027941 */ /* 0x000fea0003800200 */
.L_x_10996:
[----:B------:R-:W-:Y:S01]  /*e390*/  DMUL R4, R2, R2 ;  /* 0x0000000202047228 */ /* 0x000fe20000000000 */
[----:B------:R-:W-:Y:S01]  /*e3a0*/  IMAD.MOV.U32 R6, RZ, RZ, -0x2449a4b7 ;  /* 0xdbb65b49ff067424 */ /* 0x000fe200078e00ff */
[----:B------:R-:W-:Y:S01]  /*e3b0*/  UMOV UR4, 0x2a25ff7e ;  /* 0x2a25ff7e00047882 */ /* 0x000fe20000000000 */
[----:B------:R-:W-:Y:S01]  /*e3c0*/  IMAD.MOV.U32 R7, RZ, RZ, 0x3f2d3b63 ;  /* 0x3f2d3b63ff077424 */ /* 0x000fe200078e00ff */
[----:B------:R-:W-:Y:S01]  /*e3d0*/  UMOV UR5, 0x3ef53e1d ;  /* 0x3ef53e1d00057882 */ /* 0x000fe20000000000 */
[----:B------:R-:W-:Y:S01]  /*e3e0*/  ISETP.GE.AND P2, PT, R45, RZ, PT ;  /* 0x000000ff2d00720c */ /* 0x000fe20003f46270 */
[----:B------:R-:W-:Y:S01]  /*e3f0*/  DSETP.NEU.AND P3, PT, R8, RZ, PT ;  /* 0x000000ff0800722a */ /* 0x000fe20003f6d000 */
[----:B------:R-:W-:Y:S02]  /*e400*/  @P1 IMAD.MOV.U32 R8, RZ, RZ, 0x54442d18 ;  /* 0x54442d18ff081424 */ /* 0x000fe400078e00ff */
[----:B------:R-:W-:Y:S01]  /*e410*/  DFMA R6, R4, -UR4, R6 ;  /* 0x8000000404067c2b */ /* 0x000fe20008000006 */
[----:B------:R-:W-:Y:S01]  /*e420*/  UMOV UR4, 0x8dde082e ;  /* 0x8dde082e00047882 */ /* 0x000fe20000000000 */
[----:B------:R-:W-:Y:S01]  /*e430*/  UMOV UR5, 0x3f531278 ;  /* 0x3f53127800057882 */ /* 0x000fe20000000000 */
[----:B------:R-:W-:Y:S01]  /*e440*/  @P1 PLOP3.LUT P0, PT, P2, PT, PT, 0x80, 0x8 ;  /* 0x000000000008181c */ /* 0x000fe2000170f070 */
        /* <DEDUP_REMOVED lines=54> */
[----:B------:R-:W-:Y:S02]  /*e7b0*/  @P1 DADD R2, -RZ, -R6 ;  /* 0x00000000ff021229 */ /* 0x000fe40000000906 */
[----:B------:R-:W-:-:S08]  /*e7c0*/  @!P1 DADD R4, -R6, R4 ;  /* 0x0000000006049229 */ /* 0x000fd00000000104 */
[----:B------:R-:W-:Y:S02]  /*e7d0*/  @P1 FSEL R2, R6, R2, !P0 ;  /* 0x0000000206021208 */ /* 0x000fe40004000000 */
[----:B------:R-:W-:Y:S02]  /*e7e0*/  @P1 FSEL R3, R7, R3, !P0 ;  /* 0x0000000307031208 */ /* 0x000fe40004000000 */
        /* <DEDUP_REMOVED lines=21> */
.L_x_10972:
[----:B------:R-:W-:-:S13]  /*e940*/  FSETP.GEU.FTZ.AND P0, PT, |R3|, 1.7687499523162841797, PT ;  /* 0x3fe266660300780b */ /* 0x000fda0003f1e200 */
        /* <DEDUP_REMOVED lines=43> */
.L_x_10999:
        /* <DEDUP_REMOVED lines=70> */
.L_x_10998:
[----:B------:R-:W-:Y:S05]  /*f060*/  BSYNC.RECONVERGENT B3 ;  /* 0x0000000000037941 */ /* 0x000fea0003800200 */
.L_x_10967:
[----:B------:R-:W-:Y:S01]  /*f070*/  LOP3.LUT R11, R37, 0x80000000, R31, 0xb8, !PT ;  /* 0x80000000250b7812 */ /* 0x000fe200078eb81f */
[----:B------:R-:W-:Y:S01]  /*f080*/  IMAD.MOV.U32 R10, RZ, RZ, R36 ;  /* 0x000000ffff0a7224 */ /* 0x000fe200078e0024 */
[----:B------:R-:W-:Y:S01]  /*f090*/  LOP3.LUT R9, R3, 0x80000000, R29, 0xb8, !PT ;  /* 0x8000000003097812 */ /* 0x000fe200078eb81d */
[----:B------:R-:W-:-:S07]  /*f0a0*/  IMAD.MOV.U32 R8, RZ, RZ, R2 ;  /* 0x000000ffff087224 */ /* 0x000fce00078e0002 */
.L_x_10885:
[----:B------:R-:W-:Y:S05]  /*f0b0*/  BSYNC.RECONVERGENT B1 ;  /* 0x0000000000017941 */ /* 0x000fea0003800200 */
.L_x_10884:
[----:B------:R-:W-:Y:S01]  /*f0c0*/  VIADD R39, R38, 0x80 ;  /* 0x0000008026277836 */ /* 0x000fe20000000000 */
[----:B------:R-:W-:Y:S01]  /*f0d0*/  BSSY.RECONVERGENT B1, `(.L_x_11000) ;  /* 0x0000adb000017945 */ /* 0x000fe20003800200 */
[----:B-12--5:R-:W-:Y:S02]  /*f0e0*/  CS2R R30, SRZ ;  /* 0x00000000001e7805 */ /* 0x026fe4000001ff00 */
[----:B0---4-:R-:W-:Y:S02]  /*f0f0*/  CS2R R28, SRZ ;  /* 0x00000000001c7805 */ /* 0x011fe4000001ff00 */
[----:B------:R-:W-:-:S13]  /*f100*/  ISETP.GE.AND P0, PT, R39, R58, PT ;  /* 0x0000003a2700720c */ /* 0x000fda0003f06270 */
[----:B------:R-:W-:Y:S05]  /*f110*/  @P0 BRA `(.L_x_11001) ;  /* 0x000000ac00580947 */ /* 0x000fea0003800000 */
[----:B---3--:R-:W-:Y:S02]  /*f120*/  DSETP.NAN.AND P0, PT, R16, R16, PT ;  /* 0x000000101000722a */ /* 0x008fe40003f08000 */
        /* <DEDUP_REMOVED lines=15> */
[----:B------:R-:W-:Y:S02]  /*f220*/  @P0 DADD R28, RZ, R18 ;  /* 0x00000000ff1c0229 */ /* 0x000fe40000000012 */
[----:B------:R-:W-:-:S08]  /*f230*/  @P0 DADD R2, RZ, R16 ;  /* 0x00000000ff020229 */ /* 0x000fd00000000010 */
[----:B------:R-:W-:-:S10]  /*f240*/  @P0 DADD R28, R28, R2 ;  /* 0x000000001c1c0229 */ /* 0x000fd40000000002 */
[----:B------:R-:W-:Y:S02]  /*f250*/  @P0 IMAD.MOV.U32 R30, RZ, RZ, R28 ;  /* 0x000000ffff1e0224 */ /* 0x000fe400078e001c */
[----:B------:R-:W-:Y:S01]  /*f260*/  @P0 IMAD.MOV.U32 R31, RZ, RZ, R29 ;  /* 0x000000ffff1f0224 */ /* 0x000fe200078e001d */
[----:B------:R-:W-:Y:S01]  /*f270*/  @!P0 DADD R30, R18, R18 ;  /* 0x00000000121e8229 */ /* 0x000fe20000000012 */
[----:B------:R-:W-:Y:S02]  /*f280*/  @!P0 IMAD.MOV.U32 R28, RZ, RZ, R16 ;  /* 0x000000ffff1c8224 */ /* 0x000fe400078e0010 */
[----:B------:R-:W-:Y:S01]  /*f290*/  @!P0 IMAD.MOV.U32 R29, RZ, RZ, R17 ;  /* 0x000000ffff1d8224 */ /* 0x000fe200078e0011 */
[----:B------:R-:W-:Y:S07]  /*f2a0*/  BRA `(.L_x_11001) ;  /* 0x000000a800f47947 */ /* 0x000fee0003800000 */
.L_x_11002:
        /* <DEDUP_REMOVED lines=35> */
[----:B------:R-:W-:Y:S01]  /*f4e0*/  IMAD.MOV.U32 R56, RZ, RZ, 0x0 ;  /* 0x00000000ff387424 */ /* 0x000fe200078e00ff */
[----:B------:R-:W-:Y:S01]  /*f4f0*/  MOV R45, UR6 ;  /* 0x00000006002d7c02 */ /* 0x000fe20008000f00 */
[----:B------:R-:W-:Y:S01]  /*f500*/  DADD R12, -RZ, |R40| ;  /* 0x00000000ff0c7229 */ /* 0x000fe20000000528 */
[----:B------:R-:W-:Y:S01]  /*f510*/  ISETP.GT.U32.AND P1, PT, R32, R28, PT ;  /* 0x0000001c2000720c */ /* 0x000fe20003f24070 */
[----:B------:R-:W-:Y:S01]  /*f520*/  IMAD.MOV.U32 R57, RZ, RZ, 0x3fd80000 ;  /* 0x3fd80000ff397424 */ /* 0x000fe200078e00ff */
[----:B------:R-:W-:Y:S01]  /*f530*/  ISETP.LT.U32.AND P0, PT, R28, R32, PT ;  /* 0x000000201c00720c */ /* 0x000fe20003f01070 */
[----:B------:R-:W-:Y:S01]  /*f540*/  BSSY.RECONVERGENT B2, `(.L_x_11004) ;  /* 0x00002c1000027945 */ /* 0x000fe20003800200 */
[----:B------:R-:W-:-:S02]  /*f550*/  ISETP.GT.U32.AND.EX P1, PT, R33, R29, PT, P1 ;  /* 0x0000001d2100720c */ /* 0x000fc40003f24110 */
        /* <DEDUP_REMOVED lines=18> */
[----:B------:R-:W-:-:S02]  /*f680*/  SEL R42, R13, R33, P0 ;  /* 0x000000210d2a7207 */ /* 0x000fc40000000000 */
[----:B------:R-:W-:Y:S02]  /*f690*/  LOP3.LUT R0, R3, 0xffc00000, RZ, 0xc0, !PT ;  /* 0xffc0000003007812 */ /* 0x000fe400078ec0ff */
[----:B------:R-:W-:Y:S02]  /*f6a0*/  SEL R2, R32, R12, P1 ;  /* 0x0000000c20027207 */ /* 0x000fe40000800000 */
[----:B------:R-:W-:Y:S01]  /*f6b0*/  LOP3.LUT R31, R0, 0x7fd00000, RZ, 0x3c, !PT ;  /* 0x7fd00000001f7812 */ /* 0x000fe200078e3cff */
[----:B------:R-:W-:Y:S01]  /*f6c0*/  DFMA R36, R36, R36, R14 ;  /* 0x000000242424722b */ /* 0x000fe2000000000e */
[----:B------:R-:W-:Y:S01]  /*f6d0*/  ISETP.GE.U32.AND P3, PT, R42, 0x7ff00000, PT ;  /* 0x7ff000002a00780c */ /* 0x000fe20003f66070 */
[----:B------:R-:W-:Y:S01]  /*f6e0*/  IMAD.MOV.U32 R14, RZ, RZ, R43 ;  /* 0x000000ffff0e7224 */ /* 0x000fe200078e002b */
[----:B------:R-:W-:Y:S01]  /*f6f0*/  LOP3.LUT R55, R54, 0x100000, RZ, 0xfc, !PT ;  /* 0x0010000036377812 */ /* 0x000fe200078efcff */
[----:B------:R-:W-:Y:S02]  /*f700*/  IMAD.MOV.U32 R15, RZ, RZ, R42 ;  /* 0x000000ffff0f7224 */ /* 0x000fe400078e002a */
[----:B------:R-:W-:-:S02]  /*f710*/  IMAD.MOV.U32 R54, RZ, RZ, RZ ;  /* 0x000000ffff367224 */ /* 0x000fc400078e00ff */
[----:B------:R-:W-:Y:S02]  /*f720*/  DSETP.MIN.AND P0, P1, R36, UR4, PT ;  /* 0x0000000424007e2a */ /* 0x000fe4000b900000 */
[C---:B------:R-:W-:Y:S01]  /*f730*/  DMUL R12, R30.reuse, R14 ;  /* 0x0000000e1e0c7228 */ /* 0x040fe20000000000 */
[----:B------:R-:W-:Y:S01]  /*f740*/  IMAD.MOV.U32 R44, RZ, RZ, R37 ;  /* 0x000000ffff2c7224 */ /* 0x000fe200078e0025 */
[----:B------:R-:W-:Y:S02]  /*f750*/  DMUL R30, R30, R2 ;  /* 0x000000021e1e7228 */ /* 0x000fe40000000000 */
[----:B------:R-:W-:Y:S02]  /*f760*/  DSETP.NEU.AND P2, PT, R14, RZ, PT ;  /* 0x000000ff0e00722a */ /* 0x000fe40003f4d000 */
[----:B------:R-:W-:Y:S01]  /*f770*/  FSEL R53, R44, UR6, P0 ;  /* 0x000000062c357c08 */ /* 0x000fe20008000000 */
[----:B------:R-:W-:Y:S01]  /*f780*/  IMAD.MOV.U32 R44, RZ, RZ, R36 ;  /* 0x000000ffff2c7224 */ /* 0x000fe200078e0024 */
[----:B------:R-:W-:Y:S01]  /*f790*/  DMUL R12, R12, R12 ;  /* 0x0000000c0c0c7228 */ /* 0x000fe20000000000 */
[----:B------:R-:W-:-:S03]  /*f7a0*/  UMOV UR6, UR4 ;  /* 0x0000000400067c82 */ /* 0x000fc60008000000 */
[----:B------:R-:W-:Y:S02]  /*f7b0*/  @P1 LOP3.LUT R53, R45, 0x80000, RZ, 0xfc, !PT ;  /* 0x000800002d351812 */ /* 0x000fe400078efcff */
[----:B------:R-:W-:Y:S01]  /*f7c0*/  SEL R52, R44, UR6, P0 ;  /* 0x000000062c347c07 */ /* 0x000fe20008000000 */
[----:B------:R-:W-:Y:S01]  /*f7d0*/  UMOV UR6, UR5 ;  /* 0x0000000500067c82 */ /* 0x000fe20008000000 */
[----:B------:R-:W0:Y:S01]  /*f7e0*/  MUFU.RSQ64H R51, R53 ;  /* 0x0000003500337308 */ /* 0x000e220000001c00 */
[----:B------:R-:W-:Y:S01]  /*f7f0*/  DFMA R30, R30, R30, R12 ;  /* 0x0000001e1e1e722b */ /* 0x000fe2000000000c */
[----:B------:R-:W-:-:S07]  /*f800*/  IMAD.U32 R44, RZ, RZ, UR6 ;  /* 0x00000006ff2c7e24 */ /* 0x000fce000f8e00ff */
[----:B------:R-:W-:Y:S02]  /*f810*/  DSETP.MIN.AND P0, P1, R30, UR4, PT ;  /* 0x000000041e007e2a */ /* 0x000fe4000b900000 */
[----:B------:R-:W-:-:S05]  /*f820*/  IMAD.MOV.U32 R12, RZ, RZ, R31 ;  /* 0x000000ffff0c7224 */ /* 0x000fca00078e001f */
[----:B------:R-:W-:Y:S01]  /*f830*/  FSEL R45, R12, UR6, P0 ;  /* 0x000000060c2d7c08 */ /* 0x000fe20008000000 */
[----:B0-----:R-:W-:-:S06]  /*f840*/  DMUL R12, R50, R50 ;  /* 0x00000032320c7228 */ /* 0x001fcc0000000000 */
[----:B------:R-:W-:Y:S01]  /*f850*/  @P1 LOP3.LUT R45, R44, 0x80000, RZ, 0xfc, !PT ;  /* 0x000800002c2d1812 */ /* 0x000fe200078efcff */
[----:B------:R-:W-:Y:S01]  /*f860*/  IMAD.MOV.U32 R44, RZ, RZ, R30 ;  /* 0x000000ffff2c7224 */ /* 0x000fe200078e001e */
[----:B------:R-:W-:Y:S01]  /*f870*/  DFMA R52, R52, -R12, 1 ;  /* 0x3ff000003434742b */ /* 0x000fe2000000080c */
[----:B------:R-:W-:Y:S01]  /*f880*/  ISETP.GE.U32.AND P1, PT, R47, 0x7ff00000, PT ;  /* 0x7ff000002f00780c */ /* 0x000fe20003f26070 */
[----:B------:R-:W0:Y:S01]  /*f890*/  MUFU.RSQ64H R13, R45 ;  /* 0x0000002d000d7308 */ /* 0x000e220000001c00 */
[----:B------:R-:W-:Y:S01]  /*f8a0*/  IMAD.MOV.U32 R12, RZ, RZ, RZ ;  /* 0x000000ffff0c7224 */ /* 0x000fe200078e00ff */
[----:B------:R-:W-:Y:S01]  /*f8b0*/  SEL R44, R44, UR4, P0 ;  /* 0x000000042c2c7c07 */ /* 0x000fe20008000000 */
[----:B------:R-:W-:-:S03]  /*f8c0*/  DSETP.NEU.AND P0, PT, R4, RZ, PT ;  /* 0x000000ff0400722a */ /* 0x000fc60003f0d000 */
[----:B------:R-:W-:Y:S02]  /*f8d0*/  DMUL R48, R50, R52 ;  /* 0x0000003432307228 */ /* 0x000fe40000000000 */
[----:B------:R-:W-:-:S08]  /*f8e0*/  DFMA R52, R52, R56, 0.5 ;  /* 0x3fe000003434742b */ /* 0x000fd00000000038 */
[----:B------:R-:W-:Y:S02]  /*f8f0*/  DFMA R48, R52, R48, R50 ;  /* 0x000000303430722b */ /* 0x000fe40000000032 */
[----:B0-----:R-:W-:-:S06]  /*f900*/  DMUL R50, R12, R12 ;  /* 0x0000000c0c327228 */ /* 0x001fcc0000000000 */
[----:B------:R-:W-:Y:S02]  /*f910*/  DMUL R48, R36, R48 ;  /* 0x0000003024307228 */ /* 0x000fe40000000000 */
[----:B------:R-:W-:-:S06]  /*f920*/  DFMA R50, R44, -R50, 1 ;  /* 0x3ff000002c32742b */ /* 0x000fcc0000000832 */
[----:B------:R-:W-:Y:S02]  /*f930*/  DMUL R48, R48, R54 ;  /* 0x0000003630307228 */ /* 0x000fe40000000000 */
[----:B------:R-:W-:Y:S02]  /*f940*/  DFMA R44, R50, R56, 0.5 ;  /* 0x3fe00000322c742b */ /* 0x000fe40000000038 */
[----:B------:R-:W-:-:S06]  /*f950*/  DMUL R50, R12, R50 ;  /* 0x000000320c327228 */ /* 0x000fcc0000000000 */
[----:B------:R-:W-:Y:S02]  /*f960*/  @!P1 FSEL R46, R6, R48, !P0 ;  /* 0x00000030062e9208 */ /* 0x000fe40004000000 */
[----:B------:R-:W-:Y:S01]  /*f970*/  DFMA R44, R44, R50, R12 ;  /* 0x000000322c2c722b */ /* 0x000fe2000000000c */
[----:B------:R-:W-:Y:S02]  /*f980*/  @!P1 FSEL R47, R7, R49, !P0 ;  /* 0x00000031072f9208 */ /* 0x000fe40004000000 */
[----:B------:R-:W-:-:S05]  /*f990*/  LOP3.LUT R13, R0, 0x100000, RZ, 0xfc, !PT ;  /* 0x00100000000d7812 */ /* 0x000fca00078efcff */
[----:B------:R-:W-:-:S08]  /*f9a0*/  DMUL R44, R30, R44 ;  /* 0x0000002c1e2c7228 */ /* 0x000fd00000000000 */
[----:B------:R-:W-:-:S10]  /*f9b0*/  DMUL R44, R44, R12 ;  /* 0x0000000c2c2c7228 */ /* 0x000fd40000000000 */
        /* <DEDUP_REMOVED lines=39> */
[----:B------:R-:W-:-:S04]  /*fc30*/  LOP3.LUT R3, R3, R2, RZ, 0x3c, !PT ;  /* 0x0000000203037212 */ /* 0x000fc800078e3cff */
[----:B------:R-:W-:-:S04]  /*fc40*/  LOP3.LUT R2, R3, R2, RZ, 0x3c, !PT ;  /* 0x0000000203027212 */ /* 0x000fc800078e3cff */
[----:B------:R-:W-:-:S07]  /*fc50*/  LOP3.LUT R3, R3, R2, RZ, 0x3c, !PT ;  /* 0x0000000203037212 */ /* 0x000fce00078e3cff */
.L_x_11007:
[----:B------:R-:W-:Y:S05]  /*fc60*/  BSYNC.RECONVERGENT B3 ;  /* 0x0000000000037941 */ /* 0x000fea0003800200 */
.L_x_11006:
[----:B------:R-:W-:-:S10]  /*fc70*/  DADD R2, R30, R2 ;  /* 0x000000001e027229 */ /* 0x000fd40000000002 */
[----:B------:R-:W-:Y:S01]  /*fc80*/  ISETP.GT.AND P0, PT, R3, 0xfffff, PT ;  /* 0x000fffff0300780c */ /* 0x000fe20003f04270 */
[----:B------:R-:W-:Y:S01]  /*fc90*/  IMAD.MOV.U32 R4, RZ, RZ, R2 ;  /* 0x000000ffff047224 */ /* 0x000fe200078e0002 */
[----:B------:R-:W-:-:S11]  /*fca0*/  MOV R5, R3 ;  /* 0x0000000300057202 */ /* 0x000fd60000000f00 */
[----:B------:R-:W-:-:S10]  /*fcb0*/  @!P0 DMUL R4, R4, 1.80143985094819840000e+16 ;  /* 0x4350000004048828 */ /* 0x000fd40000000000 */
[----:B------:R-:W-:Y:S02]  /*fcc0*/  @!P0 IMAD.MOV.U32 R3, RZ, RZ, R5 ;  /* 0x000000ffff038224 */ /* 0x000fe400078e0005 */
[----:B------:R-:W-:Y:S02]  /*fcd0*/  @!P0 IMAD.MOV.U32 R2, RZ, RZ, R4 ;  /* 0x000000ffff028224 */ /* 0x000fe400078e0004 */
[----:B------:R-:W-:-:S05]  /*fce0*/  VIADD R0, R3, 0xffffffff ;  /* 0xffffffff03007836 */ /* 0x000fca0000000000 */
[----:B------:R-:W-:Y:S01]  /*fcf0*/  ISETP.GE.U32.AND P1, PT, R0, 0x7fefffff, PT ;  /* 0x7fefffff0000780c */ /* 0x000fe20003f26070 */
[----:B------:R-:W-:Y:S02]  /*fd00*/  IMAD.MOV.U32 R0, RZ, RZ, -0x3ff ;  /* 0xfffffc01ff007424 */ /* 0x000fe400078e00ff */
[----:B------:R-:W-:-:S10]  /*fd10*/  @!P0 IMAD.MOV.U32 R0, RZ, RZ, -0x435 ;  /* 0xfffffbcbff008424 */ /* 0x000fd400078e00ff */
        /* <DEDUP_REMOVED lines=9> */
[----:B------:R-:W-:Y:S01]  /*fdb0*/  MOV R44, 0x8b7a8b04 ;  /* 0x8b7a8b04002c7802 */ /* 0x000fe20000000f00 */
[----:B------:R-:W-:Y:S01]  /*fdc0*/  IMAD.MOV.U32 R45, RZ, RZ, 0x3ed0ee25 ;  /* 0x3ed0ee25ff2d7424 */ /* 0x000fe200078e00ff */
        /* <DEDUP_REMOVED lines=61> */
.L_x_11005:
[----:B------:R-:W-:Y:S02]  /*101a0*/  DSETP.GEU.AND P0, PT, R32, 3.8518598887744717061e-34, PT ;  /* 0x390000002000742a */ /* 0x000fe40003f0e000 */
[----:B------:R-:W-:-:S14]  /*101b0*/  DSETP.EQ.AND P1, PT, R34, 1, PT ;  /* 0x3ff000002200742a */ /* 0x000fdc0003f22000 */
        /* <DEDUP_REMOVED lines=32> */
.L_x_11014:
[----:B------:R-:W-:Y:S05]  /*103c0*/  BSYNC.RECONVERGENT B4 ;  /* 0x0000000000047941 */ /* 0x000fea0003800200 */
.L_x_11013:
[----:B------:R-:W-:Y:S01]  /*103d0*/  IMAD.MOV.U32 R36, RZ, RZ, R2 ;  /* 0x000000ffff247224 */ /* 0x000fe200078e0002 */
[----:B------:R-:W-:-:S07]  /*103e0*/  MOV R37, R3 ;  /* 0x0000000300257202 */ /* 0x000fce0000000f00 */
.L_x_11012:
[----:B------:R-:W-:Y:S05]  /*103f0*/  BSYNC.RECONVERGENT B3 ;  /* 0x0000000000037941 */ /* 0x000fea0003800200 */
.L_x_11011:
        /* <DEDUP_REMOVED lines=31> */
.L_x_11019:
[----:B------:R-:W-:Y:S05]  /*105f0*/  BSYNC.RECONVERGENT B4 ;  /* 0x0000000000047941 */ /* 0x000fea0003800200 */
.L_x_11018:
[----:B------:R-:W-:Y:S05]  /*10600*/  BRA `(.L_x_11017) ;  /* 0x0000000000047947 */ /* 0x000fea0003800000 */
.L_x_11016:
[----:B------:R-:W-:-:S11]  /*10610*/  DADD R2, R42, -R6 ;  /* 0x000000002a027229 */ /* 0x000fd60000000806 */
.L_x_11017:
[----:B------:R-:W-:Y:S05]  /*10620*/  BSYNC.RECONVERGENT B3 ;  /* 0x0000000000037941 */ /* 0x000fea0003800200 */
.L_x_11015:
        /* <DEDUP_REMOVED lines=35> */
.L_x_11021:
[----:B------:R-:W-:Y:S05]  /*10860*/  BSYNC.RECONVERGENT B3 ;  /* 0x0000000000037941 */ /* 0x000fea0003800200 */
.L_x_11020:
[----:B------:R-:W-:-:S10]  /*10870*/  DADD R36, R36, R2 ;  /* 0x0000000024247229 */ /* 0x000fd40000000002 */
[C---:B------:R-:W-:Y:S02]  /*10880*/  FSETP.GEU.FTZ.AND P1, PT, R37.reuse, 1.7916666269302368164, PT ;  /* 0x3fe555552500780b */ /* 0x040fe40003f3e000 */
[----:B------:R-:W-:-:S13]  /*10890*/  FSETP.GT.FTZ.AND P0, PT, R37, -1.6999999284744262695, PT ;  /* 0xbfd999992500780b */ /* 0x000fda0003f14000 */
[----:B------:R-:W-:Y:S05]  /*108a0*/  @P0 BRA !P1, `(.L_x_11022) ;  /* 0x00000004004c0947 */ /* 0x000fea0004800000 */
[----:B------:R-:W-:-:S10]  /*108b0*/  DADD R2, R36, 1 ;  /* 0x3ff0000024027429 */ /* 0x000fd40000000000 */
[----:B------:R-:W-:Y:S01]  /*108c0*/  ISETP.GT.AND P0, PT, R3, 0xfffff, PT ;  /* 0x000fffff0300780c */ /* 0x000fe20003f04270 */
[----:B------:R-:W-:Y:S02]  /*108d0*/  IMAD.MOV.U32 R4, RZ, RZ, R2 ;  /* 0x000000ffff047224 */ /* 0x000fe400078e0002 */
[----:B------:R-:W-:-:S10]  /*108e0*/  IMAD.MOV.U32 R5, RZ, RZ, R3 ;  /* 0x000000ffff057224 */ /* 0x000fd400078e0003 */
[----:B------:R-:W-:-:S10]  /*108f0*/  @!P0 DMUL R4, R4, 1.80143985094819840000e+16 ;  /* 0x4350000004048828 */ /* 0x000fd40000000000 */
[----:B------:R-:W-:Y:S01]  /*10900*/  @!P0 MOV R3, R5 ;  /* 0x0000000500038202 */ /* 0x000fe20000000f00 */
[----:B------:R-:W-:-:S04]  /*10910*/  @!P0 IMAD.MOV.U32 R2, RZ, RZ, R4 ;  /* 0x000000ffff028224 */ /* 0x000fc800078e0004 */
        /* <DEDUP_REMOVED lines=76> */
.L_x_11022:
        /* <DEDUP_REMOVED lines=22> */
.L_x_11024:
[----:B------:R-:W-:Y:S05]  /*10f40*/  BSYNC.RECONVERGENT B3 ;  /* 0x0000000000037941 */ /* 0x000fea0003800200 */
.L_x_11023:
        /* <DEDUP_REMOVED lines=30> */
.L_x_11010:
        /* <DEDUP_REMOVED lines=32> */
.L_x_11027:
[----:B------:R-:W-:Y:S05]  /*11330*/  BSYNC.RECONVERGENT B3 ;  /* 0x0000000000037941 */ /* 0x000fea0003800200 */
.L_x_11026:
        /* <DEDUP_REMOVED lines=87> */
.L_x_11028:
        /* <DEDUP_REMOVED lines=22> */
.L_x_11030:
[----:B------:R-:W-:Y:S05]  /*11a10*/  BSYNC.RECONVERGENT B3 ;  /* 0x0000000000037941 */ /* 0x000fea0003800200 */
.L_x_11029:
        /* <DEDUP_REMOVED lines=30> */
.L_x_11025:
        /* <DEDUP_REMOVED lines=30> */
.L_x_11032:
[----:B------:R-:W-:Y:S05]  /*11de0*/  BSYNC.RECONVERGENT B3 ;  /* 0x0000000000037941 */ /* 0x000fea0003800200 */
.L_x_11031:
        /* <DEDUP_REMOVED lines=21> */
.L_x_11034:
[----:B------:R-:W-:Y:S05]  /*11f40*/  BSYNC.RECONVERGENT B3 ;  /* 0x0000000000037941 */ /* 0x000fea0003800200 */
.L_x_11033:
[----:B------:R-:W-:Y:S02]  /*11f50*/  IMAD.MOV.U32 R36, RZ, RZ, R2 ;  /* 0x000000ffff247224 */ /* 0x000fe400078e0002 */
[----:B------:R-:W-:Y:S01]  /*11f60*/  IMAD.MOV.U32 R37, RZ, RZ, R3 ;  /* 0x000000ffff257224 */ /* 0x000fe200078e0003 */
[----:B------:R-:W-:Y:S06]  /*11f70*/  BRA `(.L_x_11008) ;  /* 0x0000000000747947 */ /* 0x000fec0003800000 */
.L_x_11009:
        /* <DEDUP_REMOVED lines=26> */
[----:B------:R-:W-:Y:S02]  /*12120*/  IMAD.MOV.U32 R36, RZ, RZ, R3 ;  /* 0x000000ffff247224 */ /* 0x000fe400078e0003 */
[----:B------:R-:W-:-:S07]  /*12130*/  IMAD.MOV.U32 R37, RZ, RZ, R2 ;  /* 0x000000ffff257224 */ /* 0x000fce00078e0002 */
.L_x_11035:
[----:B------:R-:W-:Y:S05]  /*12140*/  BSYNC.RECONVERGENT B3 ;  /* 0x0000000000037941 */ /* 0x000fea0003800200 */
.L_x_11008:
[----:B------:R-:W-:Y:S05]  /*12150*/  BSYNC.RECONVERGENT B2 ;  /* 0x0000000000027941 */ /* 0x000fea0003800200 */
.L_x_11004:
        /* <DEDUP_REMOVED lines=25> */
.L_x_11040:
[----:B------:R-:W-:Y:S05]  /*122f0*/  BSYNC.RECONVERGENT B4 ;  /* 0x0000000000047941 */ /* 0x000fea0003800200 */
.L_x_11039:
        /* <DEDUP_REMOVED lines=77> */
.L_x_11042:
        /* <DEDUP_REMOVED lines=42> */
.L_x_11041:
[----:B------:R-:W-:Y:S01]  /*12a70*/  DSETP.GEU.AND P0, PT, R32, 1.7347234759768070944e-18, PT ;  /* 0x3c4000002000742a */ /* 0x000fe20003f0e000 */
[----:B------:R-:W-:Y:S01]  /*12a80*/  BSSY.RECONVERGENT B4, `(.L_x_11044) ;  /* 0x0000111000047945 */ /* 0x000fe20003800200 */
[----:B------:R-:W-:-:S14]  /*12a90*/  DSETP.EQ.AND P1, PT, R34, 1, PT ;  /* 0x3ff000002200742a */ /* 0x000fdc0003f22000 */
[----:B------:R-:W-:Y:S05]  /*12aa0*/  @!P0 BRA P1, `(.L_x_11045) ;  /* 0x0000000c00288947 */ /* 0x000fea0000800000 */
[----:B------:R-:W-:-:S08]  /*12ab0*/  DMUL R40, |R40|, 2.2204460492503130808e-16 ;  /* 0x3cb0000028287828 */ /* 0x000fd00000000200 */
[----:B------:R-:W-:Y:S02]  /*12ac0*/  DSETP.GE.AND P0, PT, R32, R40, PT ;  /* 0x000000282000722a */ /* 0x000fe40003f06000 */
[----:B------:R-:W-:-:S12]  /*12ad0*/  DADD R40, R34, -1 ;  /* 0xbff0000022287429 */ /* 0x000fd80000000000 */
        /* <DEDUP_REMOVED lines=29> */
.L_x_11050:
[----:B------:R-:W-:Y:S05]  /*12cb0*/  BSYNC.RECONVERGENT B6 ;  /* 0x0000000000067941 */ /* 0x000fea0003800200 */
.L_x_11049:
[----:B------:R-:W-:Y:S02]  /*12cc0*/  IMAD.MOV.U32 R44, RZ, RZ, R2 ;  /* 0x000000ffff2c7224 */ /* 0x000fe400078e0002 */
[----:B------:R-:W-:-:S07]  /*12cd0*/  IMAD.MOV.U32 R45, RZ, RZ, R3 ;  /* 0x000000ffff2d7224 */ /* 0x000fce00078e0003 */
.L_x_11048:
[----:B------:R-:W-:Y:S05]  /*12ce0*/  BSYNC.RECONVERGENT B5 ;  /* 0x0000000000057941 */ /* 0x000fea0003800200 */
.L_x_11047:
        /* <DEDUP_REMOVED lines=28> */
.L_x_11055:
[----:B------:R-:W-:Y:S05]  /*12eb0*/  BSYNC.RECONVERGENT B6 ;  /* 0x0000000000067941 */ /* 0x000fea0003800200 */
.L_x_11054:
[----:B------:R-:W-:Y:S02]  /*12ec0*/  IMAD.MOV.U32 R32, RZ, RZ, R2 ;  /* 0x000000ffff207224 */ /* 0x000fe400078e0002 */
[----:B------:R-:W-:Y:S01]  /*12ed0*/  IMAD.MOV.U32 R33, RZ, RZ, R3 ;  /* 0x000000ffff217224 */ /* 0x000fe200078e0003 */
[----:B------:R-:W-:Y:S06]  /*12ee0*/  BRA `(.L_x_11053) ;  /* 0x0000000000047947 */ /* 0x000fec0003800000 */
.L_x_11052:
[----:B------:R-:W-:-:S11]  /*12ef0*/  DADD R32, R42, -R40 ;  /* 0x000000002a207229 */ /* 0x000fd60000000828 */
.L_x_11053:
[----:B------:R-:W-:Y:S05]  /*12f00*/  BSYNC.RECONVERGENT B5 ;  /* 0x0000000000057941 */ /* 0x000fea0003800200 */
.L_x_11051:
        /* <DEDUP_REMOVED lines=34> */
.L_x_11057:
[----:B------:R-:W-:Y:S05]  /*13130*/  BSYNC.RECONVERGENT B5 ;  /* 0x0000000000057941 */ /* 0x000fea0003800200 */
.L_x_11056:
[----:B------:R-:W-:Y:S05]  /*13140*/  BRA `(.L_x_11058) ;  /* 0x0000000800907947 */ /* 0x000fea0003800000 */
.L_x_11046:
        /* <DEDUP_REMOVED lines=34> */
.L_x_11061:
[----:B------:R-:W-:Y:S05]  /*13370*/  BSYNC.RECONVERGENT B5 ;  /* 0x0000000000057941 */ /* 0x000fea0003800200 */
.L_x_11060:
[----:B------:R-:W-:Y:S05]  /*13380*/  BRA `(.L_x_11058) ;  /* 0x0000000800007947 */ /* 0x000fea0003800000 */
.L_x_11059:
[----:B------:R-:W-:Y:S01]  /*13390*/  DMUL R40, R28, R40 ;  /* 0x000000281c287228 */ /* 0x000fe20000000000 */
[----:B------:R-:W-:Y:S01]  /*133a0*/  MOV R6, 0x0 ;  /* 0x0000000000067802 */ /* 0x000fe20000000f00 */
[----:B------:R-:W-:Y:S01]  /*133b0*/  IMAD.MOV.U32 R7, RZ, RZ, 0x3fd80000 ;  /* 0x3fd80000ff077424 */ /* 0x000fe200078e00ff */
        /* <DEDUP_REMOVED lines=30> */
.L_x_11063:
[----:B------:R-:W-:Y:S05]  /*135a0*/  BSYNC.RECONVERGENT B5 ;  /* 0x0000000000057941 */ /* 0x000fea0003800200 */
.L_x_11062:
        /* <DEDUP_REMOVED lines=21> */
.L_x_11065:
[----:B------:R-:W-:Y:S05]  /*13700*/  BSYNC.RECONVERGENT B5 ;  /* 0x0000000000057941 */ /* 0x000fea0003800200 */
.L_x_11064:
[----:B------:R-:W-:Y:S01]  /*13710*/  DMUL R34, R34, 8.11296384146066816958e+31 ;  /* 0x4690000022227828 */ /* 0x000fe20000000000 */
[----:B------:R-:W-:Y:S02]  /*13720*/  IMAD.MOV.U32 R28, RZ, RZ, R2 ;  /* 0x000000ffff1c7224 */ /* 0x000fe400078e0002 */
[----:B------:R-:W-:Y:S01]  /*13730*/  IMAD.MOV.U32 R29, RZ, RZ, R3 ;  /* 0x000000ffff1d7224 */ /* 0x000fe200078e0003 */
[----:B------:R-:W-:Y:S07]  /*13740*/  BRA `(.L_x_11058) ;  /* 0x0000000400107947 */ /* 0x000fee0003800000 */
.L_x_11045:
[----:B------:R-:W0:Y:S01]  /*13750*/  MUFU.RSQ64H R5, R33 ;  /* 0x0000002100057308 */ /* 0x000e220000001c00 */
[----:B------:R-:W-:Y:S01]  /*13760*/  VIADD R4, R33, 0xfcb00000 ;  /* 0xfcb0000021047836 */ /* 0x000fe20000000000 */
[----:B------:R-:W-:Y:S01]  /*13770*/  MOV R7, 0x3fd80000 ;  /* 0x3fd8000000077802 */ /* 0x000fe20000000f00 */
[----:B------:R-:W-:Y:S01]  /*13780*/  IMAD.MOV.U32 R6, RZ, RZ, 0x0 ;  /* 0x00000000ff067424 */ /* 0x000fe200078e00ff */
[----:B------:R-:W-:Y:S02]  /*13790*/  BSSY.RECONVERGENT B5, `(.L_x_11066) ;  /* 0x000001a000057945 */ /* 0x000fe40003800200 */
        /* <DEDUP_REMOVED lines=23> */
[----:B------:R-:W-:Y:S01]  /*13910*/  MOV R28, R3 ;  /* 0x00000003001c7202 */ /* 0x000fe20000000f00 */
[----:B------:R-:W-:-:S07]  /*13920*/  IMAD.MOV.U32 R29, RZ, RZ, R2 ;  /* 0x000000ffff1d7224 */ /* 0x000fce00078e0002 */
.L_x_11067:
[----:B------:R-:W-:Y:S05]  /*13930*/  BSYNC.RECONVERGENT B5 ;  /* 0x0000000000057941 */ /* 0x000fea0003800200 */
.L_x_11066:
        /* <DEDUP_REMOVED lines=33> */
.L_x_11069:
[----:B------:R-:W-:Y:S05]  /*13b50*/  BSYNC.RECONVERGENT B5 ;  /* 0x0000000000057941 */ /* 0x000fea0003800200 */
.L_x_11068:
[----:B------:R-:W-:Y:S01]  /*13b60*/  DMUL R28, R2, R28 ;  /* 0x0000001c021c7228 */ /* 0x000fe20000000000 */
[----:B------:R-:W-:Y:S02]  /*13b70*/  IMAD.MOV.U32 R34, RZ, RZ, 0x0 ;  /* 0x00000000ff227424 */ /* 0x000fe400078e00ff */
[----:B------:R-:W-:-:S08]  /*13b80*/  IMAD.MOV.U32 R35, RZ, RZ, 0x3ff00000 ;  /* 0x3ff00000ff237424 */ /* 0x000fd000078e00ff */
.L_x_11058:
[----:B------:R-:W-:Y:S05]  /*13b90*/  BSYNC.RECONVERGENT B4 ;  /* 0x0000000000047941 */ /* 0x000fea0003800200 */
.L_x_11044:
[----:B------:R-:W-:Y:S05]  /*13ba0*/  BRA `(.L_x_11070) ;  /* 0x0000000000087947 */ /* 0x000fea0003800000 */
.L_x_11038:
[----:B------:R-:W-:Y:S02]  /*13bb0*/  DMUL R28, R30, 9.00719925474099200000e+15 ;  /* 0x434000001e1c7828 */ /* 0x000fe40000000000 */
[----:B------:R-:W-:-:S11]  /*13bc0*/  DMUL R34, R34, 9.00719925474099200000e+15 ;  /* 0x4340000022227828 */ /* 0x000fd60000000000 */
.L_x_11070:
[----:B------:R-:W-:Y:S05]  /*13bd0*/  BSYNC.RELIABLE B2 ;  /* 0x0000000000027941 */ /* 0x000fea0003800100 */
.L_x_11037:
        /* <DEDUP_REMOVED lines=27> */
.L_x_11072:
[----:B------:R-:W-:Y:S05]  /*13d90*/  BSYNC.RECONVERGENT B2 ;  /* 0x0000000000027941 */ /* 0x000fea0003800200 */
.L_x_11071:
        /* <DEDUP_REMOVED lines=64> */
[----:B------:R-:W-:Y:S02]  /*141a0*/  @!P1 IMAD.MOV.U32 R2, RZ, RZ, 0x54442d18 ;  /* 0x54442d18ff029424 */ /* 0x000fe400078e00ff */
[----:B------:R-:W-:-:S05]  /*141b0*/  @!P1 IMAD.MOV.U32 R3, RZ, RZ, 0x400921fb ;  /* 0x400921fbff039424 */ /* 0x000fca00078e00ff */
[----:B------:R-:W-:Y:S02]  /*141c0*/  @P1 DADD R4, -RZ, -R6 ;  /* 0x00000000ff041229 */ /* 0x000fe40000000906 */
[----:B------:R-:W-:-:S10]  /*141d0*/  @!P1 DADD R2, -R6, R2 ;  /* 0x0000000006029229 */ /* 0x000fd40000000102 */
        /* <DEDUP_REMOVED lines=16> */
.L_x_11074:
[----:B------:R-:W-:Y:S02]  /*142e0*/  FSEL R2, RZ, 3.37028055040000000000e+12, P0 ;  /* 0x54442d18ff027808 */ /* 0x000fe40000000000 */
[----:B------:R-:W-:-:S07]  /*142f0*/  FSEL R3, RZ, 2.1426990032196044922, P0 ;  /* 0x400921fbff037808 */ /* 0x000fce0000000000 */
.L_x_11075:
[----:B------:R-:W-:Y:S05]  /*14300*/  BSYNC.RECONVERGENT B0 ;  /* 0x0000000000007941 */ /* 0x000fea0003800200 */
.L_x_11073:
[----:B------:R-:W-:Y:S02]  /*14310*/  DADD R28, |R28|, R34 ;  /* 0x000000001c1c7229 */ /* 0x000fe40000000222 */
[----:B------:R-:W-:-:S06]  /*14320*/  DADD R2, -RZ, |R2| ;  /* 0x00000000ff027229 */ /* 0x000fcc0000000502 */
[----:B------:R-:W-:-:S06]  /*14330*/  DSETP.NAN.AND P0, PT, R28, R28, PT ;  /* 0x0000001c1c00722a */ /* 0x000fcc0003f08000 */
[----:B------:R-:W-:Y:S02]  /*14340*/  FSEL R4, R28, R2, P0 ;  /* 0x000000021c047208 */ /* 0x000fe40000000000 */
[----:B------:R-:W-:-:S07]  /*14350*/  FSEL R5, R29, R3, P0 ;  /* 0x000000031d057208 */ /* 0x000fce0000000000 */
.L_x_11043:
[----:B------:R-:W-:Y:S05]  /*14360*/  BSYNC.RECONVERGENT B3 ;  /* 0x0000000000037941 */ /* 0x000fea0003800200 */
.L_x_11036:
[----:B------:R-:W-:Y:S01]  /*14370*/  LOP3.LUT R31, R37, 0x80000000, R19, 0xb8, !PT ;  /* 0x80000000251f7812 */ /* 0x000fe200078eb813 */
[----:B------:R-:W-:Y:S01]  /*14380*/  IMAD.MOV.U32 R30, RZ, RZ, R36 ;  /* 0x000000ffff1e7224 */ /* 0x000fe200078e0024 */
[----:B------:R-:W-:Y:S01]  /*14390*/  LOP3.LUT R29, R5, 0x80000000, R17, 0xb8, !PT ;  /* 0x80000000051d7812 */ /* 0x000fe200078eb811 */
[----:B------:R-:W-:Y:S01]  /*143a0*/  IMAD.MOV.U32 R28, RZ, RZ, R4 ;  /* 0x000000ffff1c7224 */ /* 0x000fe200078e0004 */
[----:B------:R-:W-:Y:S06]  /*143b0*/  BRA `(.L_x_11001) ;  /* 0x0000005800b07947 */ /* 0x000fec0003800000 */
.L_x_11003:
        /* <DEDUP_REMOVED lines=23> */
[----:B------:R-:W-:-:S05]  /*14530*/  FSETP.GEU.AND P5, PT, |R31|, 6.5827683646048100446e-37, PT ;  /* 0x036000001f00780b */ /* 0x000fca0003fae200 */
[C---:B------:R-:W-:Y:S02]  /*14540*/  DFMA R4, R36.reuse, R36, R4 ;  /* 0x000000242404722b */ /* 0x040fe40000000004 */
[----:B0-----:R-:W-:-:S08]  /*14550*/  DFMA R6, -R36, R2, 1 ;  /* 0x3ff000002406742b */ /* 0x001fd00000000102 */
[----:B------:R-:W-:Y:S01]  /*14560*/  ISETP.GT.AND P0, PT, R5, 0xfffff, PT ;  /* 0x000fffff0500780c */ /* 0x000fe20003f04270 */
[----:B------:R-:W-:-:S08]  /*14570*/  DFMA R6, R6, R6, R6 ;  /* 0x000000060606722b */ /* 0x000fd00000000006 */
        /* <DEDUP_REMOVED lines=18> */
[----:B------:R-:W-:Y:S01]  /*146a0*/  FSETP.GT.AND P4, PT, |R0|, 1.469367938527859385e-39, PT ;  /* 0x001000000000780b */ /* 0x000fe20003f84200 */
[----:B------:R-:W-:Y:S02]  /*146b0*/  IMAD.MOV.U32 R0, RZ, RZ, -0x3ff ;  /* 0xfffffc01ff007424 */ /* 0x000fe400078e00ff */
[----:B------:R-:W-:Y:S01]  /*146c0*/  @!P0 IMAD.MOV.U32 R0, RZ, RZ, -0x435 ;  /* 0xfffffbcbff008424 */ /* 0x000fe200078e00ff */
[----:B------:R-:W-:Y:S02]  /*146d0*/  @P2 FSEL R28, R12, RZ, P3 ;  /* 0x000000ff0c1c2208 */ /* 0x000fe40001800000 */
[----:B------:R-:W-:Y:S01]  /*146e0*/  @P2 FSEL R29, R13, -QNAN , P3 ;  /* 0xfff000000d1d2808 */ /* 0x000fe20001800000 */
[----:B------:R-:W-:Y:S06]  /*146f0*/  @P2 BRA `(.L_x_11081) ;  /* 0x0000000400002947 */ /* 0x000fec0003800000 */
[----:B------:R-:W-:Y:S01]  /*14700*/  LOP3.LUT R6, R5, 0xfffff, RZ, 0xc0, !PT ;  /* 0x000fffff05067812 */ /* 0x000fe200078ec0ff */
[----:B------:R-:W-:Y:S01]  /*14710*/  IMAD.MOV.U32 R44, RZ, RZ, -0x748574fc ;  /* 0x8b7a8b04ff2c7424 */ /* 0x000fe200078e00ff */
[----:B------:R-:W-:Y:S01]  /*14720*/  MOV R12, RZ ;  /* 0x000000ff000c7202 */ /* 0x000fe20000000f00 */
[----:B------:R-:W-:Y:S01]  /*14730*/  IMAD.MOV.U32 R45, RZ, RZ, 0x3ed0ee25 ;  /* 0x3ed0ee25ff2d7424 */ /* 0x000fe200078e00ff */
        /* <DEDUP_REMOVED lines=60> */
.L_x_11081:
[----:B------:R-:W-:Y:S05]  /*14b00*/  BSYNC.RECONVERGENT B0 ;  /* 0x0000000000007941 */ /* 0x000fea0003800200 */
.L_x_11080:
[----:B------:R-:W-:Y:S04]  /*14b10*/  BSSY.RECONVERGENT B3, `(.L_x_11082) ;  /* 0x0000008000037945 */ /* 0x000fe80003800200 */
[----:B------:R-:W-:Y:S05]  /*14b20*/  @P4 BRA P5, `(.L_x_11083) ;  /* 0x0000000000184947 */ /* 0x000fea0002800000 */
[----:B------:R-:W-:Y:S01]  /*14b30*/  IMAD.MOV.U32 R4, RZ, RZ, R30 ;  /* 0x000000ffff047224 */ /* 0x000fe200078e001e */
[----:B------:R-:W-:Y:S01]  /*14b40*/  MOV R0, 0x14b90 ;  /* 0x00014b9000007802 */ /* 0x000fe20000000f00 */
[----:B------:R-:W-:Y:S02]  /*14b50*/  IMAD.MOV.U32 R5, RZ, RZ, R31 ;  /* 0x000000ffff057224 */ /* 0x000fe400078e001f */
[----:B------:R-:W-:Y:S02]  /*14b60*/  IMAD.MOV.U32 R2, RZ, RZ, R36 ;  /* 0x000000ffff027224 */ /* 0x000fe400078e0024 */
[----:B------:R-:W-:-:S07]  /*14b70*/  IMAD.MOV.U32 R3, RZ, RZ, R37 ;  /* 0x000000ffff037224 */ /* 0x000fce00078e0025 */
[----:B------:R-:W-:Y:S05]  /*14b80*/  CALL.REL.NOINC `($__internal_16_$__cuda_sm20_div_rn_f64_full) ;  /* 0x000001f400987944 */ /* 0x000fea0003c00000 */
.L_x_11083:
[----:B------:R-:W-:Y:S05]  /*14b90*/  BSYNC.RECONVERGENT B3 ;  /* 0x0000000000037941 */ /* 0x000fea0003800200 */
.L_x_11082:
        /* <DEDUP_REMOVED lines=67> */
[----:B------:R-:W-:-:S10]  /*14fd0*/  @P1 DADD R2, -R6, R2 ;  /* 0x0000000006021229 */ /* 0x000fd40000000102 */
        /* <DEDUP_REMOVED lines=16> */
.L_x_11085:
[----:B------:R-:W-:Y:S02]  /*150e0*/  FSEL R2, RZ, 3.37028055040000000000e+12, P0 ;  /* 0x54442d18ff027808 */ /* 0x000fe40000000000 */
[----:B------:R-:W-:-:S07]  /*150f0*/  FSEL R3, RZ, 2.1426990032196044922, P0 ;  /* 0x400921fbff037808 */ /* 0x000fce0000000000 */
.L_x_11086:
[----:B------:R-:W-:Y:S05]  /*15100*/  BSYNC.RECONVERGENT B0 ;  /* 0x0000000000007941 */ /* 0x000fea0003800200 */
.L_x_11084:
[----:B------:R-:W-:Y:S01]  /*15110*/  DADD R32, R32, R34 ;  /* 0x0000000020207229 */ /* 0x000fe20000000022 */
[----:B------:R-:W-:Y:S01]  /*15120*/  LOP3.LUT R41, R3, 0x80000000, R41, 0xb8, !PT ;  /* 0x8000000003297812 */ /* 0x000fe200078eb829 */
[----:B------:R-:W-:-:S06]  /*15130*/  DMUL R28, R28, 0.5 ;  /* 0x3fe000001c1c7828 */ /* 0x000fcc0000000000 */
[----:B------:R-:W-:-:S06]  /*15140*/  DSETP.NAN.AND P0, PT, R32, R32, PT ;  /* 0x000000202000722a */ /* 0x000fcc0003f08000 */
[----:B------:R-:W-:Y:S02]  /*15150*/  FSEL R2, R32, R2, P0 ;  /* 0x0000000220027208 */ /* 0x000fe40000000000 */
[----:B------:R-:W-:Y:S01]  /*15160*/  FSEL R3, R33, R41, P0 ;  /* 0x0000002921037208 */ /* 0x000fe20000000000 */
[----:B------:R-:W-:Y:S06]  /*15170*/  BRA `(.L_x_11087) ;  /* 0x0000004c00247947 */ /* 0x000fec0003800000 */
.L_x_11079:
        /* <DEDUP_REMOVED lines=12> */
[----:B------:R-:W-:Y:S01]  /*15240*/  LOP3.LUT R0, R3, 0xffc00000, RZ, 0xc0, !PT ;  /* 0xffc0000003007812 */ /* 0x000fe200078ec0ff */
[----:B------:R-:W-:Y:S01]  /*15250*/  BSSY.RECONVERGENT B0, `(.L_x_11088) ;  /* 0x000007b000007945 */ /* 0x000fe20003800200 */
[----:B------:R-:W-:-:S02]  /*15260*/  SEL R5, R35, R33, P0 ;  /* 0x0000002123057207 */ /* 0x000fc40000000000 */
[----:B------:R-:W-:Y:S02]  /*15270*/  LOP3.LUT R7, R0, 0x7fd00000, RZ, 0x3c, !PT ;  /* 0x7fd0000000077812 */ /* 0x000fe400078e3cff */
[----:B------:R-:W-:Y:S02]  /*15280*/  SEL R2, R32, R34, P2 ;  /* 0x0000002220027207 */ /* 0x000fe40001000000 */
[----:B------:R-:W-:Y:S02]  /*15290*/  ISETP.GE.U32.AND P3, PT, R5, 0x7ff00000, PT ;  /* 0x7ff000000500780c */ /* 0x000fe40003f66070 */
[C---:B------:R-:W-:Y:S01]  /*152a0*/  DMUL R12, R6.reuse, R4 ;  /* 0x00000004060c7228 */ /* 0x040fe20000000000 */
[----:B------:R-:W-:Y:S01]  /*152b0*/  FSETP.GEU.AND P5, PT, |R31|, 6.5827683646048100446e-37, PT ;  /* 0x036000001f00780b */ /* 0x000fe20003fae200 */
[----:B------:R-:W-:-:S06]  /*152c0*/  DMUL R6, R6, R2 ;  /* 0x0000000206067228 */ /* 0x000fcc0000000000 */
[----:B------:R-:W-:-:S08]  /*152d0*/  DMUL R12, R12, R12 ;  /* 0x0000000c0c0c7228 */ /* 0x000fd00000000000 */
[----:B------:R-:W-:Y:S01]  /*152e0*/  DFMA R12, R6, R6, R12 ;  /* 0x00000006060c722b */ /* 0x000fe2000000000c */
[----:B------:R-:W-:-:S07]  /*152f0*/  IMAD.U32 R7, RZ, RZ, UR6 ;  /* 0x00000006ff077e24 */ /* 0x000fce000f8e00ff */
[----:B------:R-:W-:Y:S02]  /*15300*/  DSETP.MIN.AND P0, P2, R12, UR4, PT ;  /* 0x000000040c007e2a */ /* 0x000fe4000ba00000 */
[----:B------:R-:W-:-:S05]  /*15310*/  IMAD.MOV.U32 R6, RZ, RZ, R13 ;  /* 0x000000ffff067224 */ /* 0x000fca00078e000d */
[----:B------:R-:W-:Y:S01]  /*15320*/  FSEL R29, R6, UR6, P0 ;  /* 0x00000006061d7c08 */ /* 0x000fe20008000000 */
[----:B------:R-:W-:-:S05]  /*15330*/  IMAD.MOV.U32 R6, RZ, RZ, R12 ;  /* 0x000000ffff067224 */ /* 0x000fca00078e000c */
[----:B------:R-:W-:Y:S01]  /*15340*/  SEL R28, R6, UR4, P0 ;  /* 0x00000004061c7c07 */ /* 0x000fe20008000000 */
[----:B------:R-:W-:Y:S01]  /*15350*/  IMAD.MOV.U32 R6, RZ, RZ, RZ ;  /* 0x000000ffff067224 */ /* 0x000fe200078e00ff */
[----:B------:R-:W-:Y:S01]  /*15360*/  @P2 LOP3.LUT R29, R7, 0x80000, RZ, 0xfc, !PT ;  /* 0x00080000071d2812 */ /* 0x000fe200078efcff */
[----:B------:R-:W-:-:S03]  /*15370*/  DSETP.NEU.AND P2, PT, R4, RZ, PT ;  /* 0x000000ff0400722a */ /* 0x000fc60003f4d000 */
[----:B------:R-:W0:Y:S02]  /*15380*/  MUFU.RSQ64H R7, R29 ;  /* 0x0000001d00077308 */ /* 0x000e240000001c00 */
[----:B0-----:R-:W-:-:S08]  /*15390*/  DMUL R14, R6, R6 ;  /* 0x00000006060e7228 */ /* 0x001fd00000000000 */
[----:B------:R-:W-:-:S08]  /*153a0*/  DFMA R14, R28, -R14, 1 ;  /* 0x3ff000001c0e742b */ /* 0x000fd0000000080e */
[----:B------:R-:W-:Y:S02]  /*153b0*/  DFMA R42, R14, R42, 0.5 ;  /* 0x3fe000000e2a742b */ /* 0x000fe4000000002a */
[----:B------:R-:W-:Y:S01]  /*153c0*/  DMUL R44, R6, R14 ;  /* 0x0000000e062c7228 */ /* 0x000fe20000000000 */
[----:B------:R-:W0:Y:S01]  /*153d0*/  MUFU.RCP64H R15, R37 ;  /* 0x00000025000f7308 */ /* 0x000e220000001800 */
[----:B------:R-:W-:-:S06]  /*153e0*/  MOV R14, 0x1 ;  /* 0x00000001000e7802 */ /* 0x000fcc0000000f00 */
[----:B------:R-:W-:Y:S01]  /*153f0*/  DFMA R42, R42, R44, R6 ;  /* 0x0000002c2a2a722b */ /* 0x000fe20000000006 */
[----:B------:R-:W-:-:S07]  /*15400*/  LOP3.LUT R7, R0, 0x100000, RZ, 0xfc, !PT ;  /* 0x0010000000077812 */ /* 0x000fce00078efcff */
[----:B------:R-:W-:Y:S02]  /*15410*/  DMUL R42, R12, R42 ;  /* 0x0000002a0c2a7228 */ /* 0x000fe40000000000 */
[----:B0-----:R-:W-:-:S06]  /*15420*/  DFMA R12, -R36, R14, 1 ;  /* 0x3ff00000240c742b */ /* 0x001fcc000000010e */
[----:B------:R-:W-:Y:S02]  /*15430*/  DMUL R42, R42, R6 ;  /* 0x000000062a2a7228 */ /* 0x000fe40000000000 */
[----:B------:R-:W-:-:S08]  /*15440*/  DFMA R12, R12, R12, R12 ;  /* 0x0000000c0c0c722b */ /* 0x000fd0000000000c */
[----:B------:R-:W-:Y:S01]  /*15450*/  @!P3 FSEL R5, R3, R43, !P2 ;  /* 0x0000002b0305b208 */ /* 0x000fe20005000000 */
[----:B------:R-:W-:Y:S01]  /*15460*/  DFMA R12, R14, R12, R14 ;  /* 0x0000000c0e0c722b */ /* 0x000fe2000000000e */
[----:B------:R-:W-:Y:S02]  /*15470*/  @!P3 FSEL R4, R2, R42, !P2 ;  /* 0x0000002a0204b208 */ /* 0x000fe40005000000 */
[----:B------:R-:W-:Y:S01]  /*15480*/  ISETP.GT.AND P0, PT, R5, 0xfffff, PT ;  /* 0x000fffff0500780c */ /* 0x000fe20003f04270 */
[----:B------:R-:W-:Y:S02]  /*15490*/  IMAD.MOV.U32 R7, RZ, RZ, R5 ;  /* 0x000000ffff077224 */ /* 0x000fe400078e0005 */
[----:B------:R-:W-:Y:S02]  /*154a0*/  IMAD.MOV.U32 R6, RZ, RZ, R4 ;  /* 0x000000ffff067224 */ /* 0x000fe400078e0004 */
[----:B------:R-:W-:-:S08]  /*154b0*/  DFMA R2, -R36, R12, 1 ;  /* 0x3ff000002402742b */ /* 0x000fd0000000010c */
[----:B------:R-:W-:Y:S02]  /*154c0*/  @!P0 DMUL R6, R6, 1.80143985094819840000e+16 ;  /* 0x4350000006068828 */ /* 0x000fe40000000000 */
[----:B------:R-:W-:-:S08]  /*154d0*/  DFMA R2, R12, R2, R12 ;  /* 0x000000020c02722b */ /* 0x000fd0000000000c */
[----:B------:R-:W-:Y:S01]  /*154e0*/  @!P0 IMAD.MOV.U32 R5, RZ, RZ, R7 ;  /* 0x000000ffff058224 */ /* 0x000fe200078e0007 */
[----:B------:R-:W-:Y:S01]  /*154f0*/  DMUL R12, R30, R2 ;  /* 0x000000021e0c7228 */ /* 0x000fe20000000000 */
[----:B------:R-:W-:Y:S02]  /*15500*/  @!P0 IMAD.MOV.U32 R4, RZ, RZ, R6 ;  /* 0x000000ffff048224 */ /* 0x000fe400078e0006 */
        /* <DEDUP_REMOVED lines=9> */
[----:B------:R-:W-:Y:S01]  /*155a0*/  FSETP.GT.AND P4, PT, |R0|, 1.469367938527859385e-39, PT ;  /* 0x001000000000780b */ /* 0x000fe20003f84200 */
[----:B------:R-:W-:Y:S02]  /*155b0*/  IMAD.MOV.U32 R0, RZ, RZ, -0x3ff ;  /* 0xfffffc01ff007424 */ /* 0x000fe400078e00ff */
[----:B------:R-:W-:-:S04]  /*155c0*/  @!P0 IMAD.MOV.U32 R0, RZ, RZ, -0x435 ;  /* 0xfffffbcbff008424 */ /* 0x000fc800078e00ff */
        /* <DEDUP_REMOVED lines=67> */
.L_x_11089:
[----:B------:R-:W-:Y:S05]  /*15a00*/  BSYNC.RECONVERGENT B0 ;  /* 0x0000000000007941 */ /* 0x000fea0003800200 */
.L_x_11088:
        /* <DEDUP_REMOVED lines=8> */
.L_x_11091:
[----:B------:R-:W-:Y:S05]  /*15a90*/  BSYNC.RECONVERGENT B3 ;  /* 0x0000000000037941 */ /* 0x000fea0003800200 */
.L_x_11090:
        /* <DEDUP_REMOVED lines=64> */
[----:B------:R-:W-:Y:S01]  /*15ea0*/  @P1 MOV R2, 0x54442d18 ;  /* 0x54442d1800021802 */ /* 0x000fe20000000f00 */
[----:B------:R-:W-:-:S06]  /*15eb0*/  @P1 IMAD.MOV.U32 R3, RZ, RZ, 0x400921fb ;  /* 0x400921fbff031424 */ /* 0x000fcc00078e00ff */
        /* <DEDUP_REMOVED lines=18> */
.L_x_11093:
[----:B------:R-:W-:Y:S02]  /*15fe0*/  FSEL R2, RZ, 3.37028055040000000000e+12, P0 ;  /* 0x54442d18ff027808 */ /* 0x000fe40000000000 */
[----:B------:R-:W-:-:S07]  /*15ff0*/  FSEL R3, RZ, 2.1426990032196044922, P0 ;  /* 0x400921fbff037808 */ /* 0x000fce0000000000 */
.L_x_11094:
[----:B------:R-:W-:Y:S05]  /*16000*/  BSYNC.RECONVERGENT B0 ;  /* 0x0000000000007941 */ /* 0x000fea0003800200 */
.L_x_11092:
[----:B------:R-:W-:Y:S01]  /*16010*/  DADD R32, R32, R34 ;  /* 0x0000000020207229 */ /* 0x000fe20000000022 */
[----:B------:R-:W-:-:S07]  /*16020*/  LOP3.LUT R41, R3, 0x80000000, R41, 0xb8, !PT ;  /* 0x8000000003297812 */ /* 0x000fce00078eb829 */
[----:B------:R-:W-:-:S06]  /*16030*/  DSETP.NAN.AND P0, PT, R32, R32, PT ;  /* 0x000000202000722a */ /* 0x000fcc0003f08000 */
[----:B------:R-:W-:Y:S02]  /*16040*/  FSEL R2, R32, R2, P0 ;  /* 0x0000000220027208 */ /* 0x000fe40000000000 */
[----:B------:R-:W-:Y:S01]  /*16050*/  FSEL R3, R33, R41, P0 ;  /* 0x0000002921037208 */ /* 0x000fe20000000000 */
[----:B------:R-:W-:Y:S06]  /*16060*/  BRA `(.L_x_11087) ;  /* 0x0000003c00687947 */ /* 0x000fec0003800000 */
.L_x_11078:
        /* <DEDUP_REMOVED lines=23> */
[----:B------:R-:W-:Y:S02]  /*161e0*/  IMAD.MOV.U32 R28, RZ, RZ, R2 ;  /* 0x000000ffff1c7224 */ /* 0x000fe400078e0002 */
[----:B------:R-:W-:-:S07]  /*161f0*/  IMAD.MOV.U32 R29, RZ, RZ, R3 ;  /* 0x000000ffff1d7224 */ /* 0x000fce00078e0003 */
.L_x_11096:
[----:B------:R-:W-:Y:S05]  /*16200*/  BSYNC.RECONVERGENT B3 ;  /* 0x0000000000037941 */ /* 0x000fea0003800200 */
.L_x_11095:
        /* <DEDUP_REMOVED lines=23> */
.L_x_11098:
[----:B------:R-:W-:Y:S05]  /*16380*/  BSYNC.RECONVERGENT B3 ;  /* 0x0000000000037941 */ /* 0x000fea0003800200 */
.L_x_11097:
        /* <DEDUP_REMOVED lines=8> */
[----:B------:R-:W-:Y:S01]  /*16410*/  BSSY.RECONVERGENT B0, `(.L_x_11099) ;  /* 0x0000082000007945 */ /* 0x000fe20003800200 */
[----:B------:R-:W-:-:S03]  /*16420*/  FSETP.GEU.AND P5, PT, |R31|, 6.5827683646048100446e-37, PT ;  /* 0x036000001f00780b */ /* 0x000fc60003fae200 */
[----:B------:R-:W-:Y:S02]  /*16430*/  ISETP.GT.U32.AND P2, PT, R28, R14, PT ;  /* 0x0000000e1c00720c */ /* 0x000fe40003f44070 */
[CC--:B------:R-:W-:Y:S02]  /*16440*/  ISETP.LT.U32.AND P0, PT, R14.reuse, R28.reuse, PT ;  /* 0x0000001c0e00720c */ /* 0x0c0fe40003f01070 */
[----:B------:R-:W-:Y:S02]  /*16450*/  ISETP.GT.U32.AND.EX P2, PT, R29, R15, PT, P2 ;  /* 0x0000000f1d00720c */ /* 0x000fe40003f44120 */
[----:B------:R-:W-:Y:S02]  /*16460*/  ISETP.LT.U32.AND.EX P0, PT, R15, R29, PT, P0 ;  /* 0x0000001d0f00720c */ /* 0x000fe40003f01100 */
[----:B------:R-:W-:Y:S02]  /*16470*/  SEL R3, R29, R15, P2 ;  /* 0x0000000f1d037207 */ /* 0x000fe40001000000 */
[----:B------:R-:W-:-:S02]  /*16480*/  SEL R4, R14, R28, P0 ;  /* 0x0000001c0e047207 */ /* 0x000fc40000000000 */
[----:B------:R-:W-:Y:S02]  /*16490*/  LOP3.LUT R0, R3, 0xffc00000, RZ, 0xc0, !PT ;  /* 0xffc0000003007812 */ /* 0x000fe400078ec0ff */
[----:B------:R-:W-:Y:S02]  /*164a0*/  SEL R5, R15, R29, P0 ;  /* 0x0000001d0f057207 */ /* 0x000fe40000000000 */
[----:B------:R-:W-:Y:S02]  /*164b0*/  LOP3.LUT R7, R0, 0x7fd00000, RZ, 0x3c, !PT ;  /* 0x7fd0000000077812 */ /* 0x000fe400078e3cff */
[----:B------:R-:W-:Y:S02]  /*164c0*/  SEL R2, R28, R14, P2 ;  /* 0x0000000e1c027207 */ /* 0x000fe40001000000 */
[----:B------:R-:W-:Y:S02]  /*164d0*/  ISETP.GE.U32.AND P3, PT, R5, 0x7ff00000, PT ;  /* 0x7ff000000500780c */ /* 0x000fe40003f66070 */
[----:B------:R-:W-:-:S02]  /*164e0*/  DMUL R12, R6, R4 ;  /* 0x00000004060c7228 */ /* 0x000fc40000000000 */
[----:B------:R-:W-:-:S06]  /*164f0*/  DMUL R6, R6, R2 ;  /* 0x0000000206067228 */ /* 0x000fcc0000000000 */
[----:B------:R-:W-:-:S08]  /*16500*/  DMUL R12, R12, R12 ;  /* 0x0000000c0c0c7228 */ /* 0x000fd00000000000 */
[----:B------:R-:W-:Y:S01]  /*16510*/  DFMA R12, R6, R6, R12 ;  /* 0x00000006060c722b */ /* 0x000fe2000000000c */
[----:B------:R-:W-:-:S07]  /*16520*/  IMAD.U32 R7, RZ, RZ, UR6 ;  /* 0x00000006ff077e24 */ /* 0x000fce000f8e00ff */
[----:B------:R-:W-:Y:S02]  /*16530*/  DSETP.MIN.AND P0, P2, R12, UR4, PT ;  /* 0x000000040c007e2a */ /* 0x000fe4000ba00000 */
[----:B------:R-:W-:-:S04]  /*16540*/  MOV R6, R13 ;  /* 0x0000000d00067202 */ /* 0x000fc80000000f00 */
        /* <DEDUP_REMOVED lines=12> */
[----:B------:R-:W-:-:S06]  /*16610*/  IMAD.MOV.U32 R14, RZ, RZ, 0x1 ;  /* 0x00000001ff0e7424 */ /* 0x000fcc00078e00ff */
        /* <DEDUP_REMOVED lines=27> */
[----:B------:R-:W-:Y:S02]  /*167d0*/  FSETP.GT.AND P4, PT, |R0|, 1.469367938527859385e-39, PT ;  /* 0x001000000000780b */ /* 0x000fe40003f84200 */
[----:B------:R-:W-:Y:S01]  /*167e0*/  MOV R0, 0xfffffc01 ;  /* 0xfffffc0100007802 */ /* 0x000fe20000000f00 */
        /* <DEDUP_REMOVED lines=68> */
.L_x_11100:
[----:B------:R-:W-:Y:S05]  /*16c30*/  BSYNC.RECONVERGENT B0 ;  /* 0x0000000000007941 */ /* 0x000fea0003800200 */
.L_x_11099:
[----:B------:R-:W-:Y:S04]  /*16c40*/  BSSY.RECONVERGENT B3, `(.L_x_11101) ;  /* 0x0000008000037945 */ /* 0x000fe80003800200 */
[----:B------:R-:W-:Y:S05]  /*16c50*/  @P4 BRA P5, `(.L_x_11102) ;  /* 0x0000000000184947 */ /* 0x000fea0002800000 */
[----:B------:R-:W-:Y:S01]  /*16c60*/  IMAD.MOV.U32 R4, RZ, RZ, R30 ;  /* 0x000000ffff047224 */ /* 0x000fe200078e001e */
[----:B------:R-:W-:Y:S01]  /*16c70*/  MOV R5, R31 ;  /* 0x0000001f00057202 */ /* 0x000fe20000000f00 */
[----:B------:R-:W-:Y:S01]  /*16c80*/  IMAD.MOV.U32 R2, RZ, RZ, R36 ;  /* 0x000000ffff027224 */ /* 0x000fe200078e0024 */
[----:B------:R-:W-:Y:S01]  /*16c90*/  MOV R0, 0x16cc0 ;  /* 0x00016cc000007802 */ /* 0x000fe20000000f00 */
[----:B------:R-:W-:-:S07]  /*16ca0*/  IMAD.MOV.U32 R3, RZ, RZ, R37 ;  /* 0x000000ffff037224 */ /* 0x000fce00078e0025 */
[----:B------:R-:W-:Y:S05]  /*16cb0*/  CALL.REL.NOINC `($__internal_16_$__cuda_sm20_div_rn_f64_full) ;  /* 0x000001d4004c7944 */ /* 0x000fea0003c00000 */
.L_x_11102:
[----:B------:R-:W-:Y:S05]  /*16cc0*/  BSYNC.RECONVERGENT B3 ;  /* 0x0000000000037941 */ /* 0x000fea0003800200 */
.L_x_11101:
        /* <DEDUP_REMOVED lines=84> */
.L_x_11104:
[----:B------:R-:W-:Y:S02]  /*17210*/  FSEL R2, RZ, 3.37028055040000000000e+12, P0 ;  /* 0x54442d18ff027808 */ /* 0x000fe40000000000 */
[----:B------:R-:W-:-:S07]  /*17220*/  FSEL R3, RZ, 2.1426990032196044922, P0 ;  /* 0x400921fbff037808 */ /* 0x000fce0000000000 */
.L_x_11105:
[----:B------:R-:W-:Y:S05]  /*17230*/  BSYNC.RECONVERGENT B0 ;  /* 0x0000000000007941 */ /* 0x000fea0003800200 */
.L_x_11103:
[----:B------:R-:W-:Y:S01]  /*17240*/  DADD R32, R32, R34 ;  /* 0x0000000020207229 */ /* 0x000fe20000000022 */
[----:B------:R-:W-:Y:S01]  /*17250*/  LOP3.LUT R41, R3, 0x80000000, R41, 0xb8, !PT ;  /* 0x8000000003297812 */ /* 0x000fe200078eb829 */
[----:B------:R-:W-:-:S06]  /*17260*/  DADD R28, R28, 1 ;  /* 0x3ff000001c1c7429 */ /* 0x000fcc0000000000 */
[----:B------:R-:W-:-:S06]  /*17270*/  DSETP.NAN.AND P0, PT, R32, R32, PT ;  /* 0x000000202000722a */ /* 0x000fcc0003f08000 */
[----:B------:R-:W-:Y:S02]  /*17280*/  FSEL R2, R32, R2, P0 ;  /* 0x0000000220027208 */ /* 0x000fe40000000000 */
[----:B------:R-:W-:Y:S01]  /*17290*/  FSEL R3, R33, R41, P0 ;  /* 0x0000002921037208 */ /* 0x000fe20000000000 */
[----:B------:R-:W-:Y:S06]  /*172a0*/  BRA `(.L_x_11087) ;  /* 0x0000002800d87947 */ /* 0x000fec0003800000 */
.L_x_11077:
        /* <DEDUP_REMOVED lines=109> */
.L_x_11109:
[----:B------:R-:W-:Y:S05]  /*17980*/  BSYNC.RECONVERGENT B0 ;  /* 0x0000000000007941 */ /* 0x000fea0003800200 */
.L_x_11108:
        /* <DEDUP_REMOVED lines=8> */
[----:B------:R-:W-:Y:S05]  /*17a10*/  CALL.REL.NOINC `($__internal_16_$__cuda_sm20_div_rn_f64_full) ;  /* 0x000001c400f47944 */ /* 0x000fea0003c00000 */
.L_x_11111:
[----:B------:R-:W-:Y:S05]  /*17a20*/  BSYNC.RECONVERGENT B3 ;  /* 0x0000000000037941 */ /* 0x000fea0003800200 */
.L_x_11110:
        /* <DEDUP_REMOVED lines=76> */
.L_x_11107:
[----:B------:R-:W-:Y:S01]  /*17ef0*/  ISETP.GT.U32.AND P0, PT, R32, R34, PT ;  /* 0x000000222000720c */ /* 0x000fe20003f04070 */
[----:B------:R-:W-:Y:S01]  /*17f00*/  IMAD.MOV.U32 R6, RZ, RZ, RZ ;  /* 0x000000ffff067224 */ /* 0x000fe200078e00ff */
[----:B------:R-:W-:Y:S01]  /*17f10*/  UMOV UR4, 0xffffffff ;  /* 0xffffffff00047882 */ /* 0x000fe20000000000 */
[----:B------:R-:W-:Y:S01]  /*17f20*/  UMOV UR5, 0x7fefffff ;  /* 0x7fefffff00057882 */ /* 0x000fe20000000000 */
[CC--:B------:R-:W-:Y:S01]  /*17f30*/  ISETP.GT.U32.AND.EX P2, PT, R33.reuse, R35.reuse, PT, P0 ;  /* 0x000000232100720c */ /* 0x0c0fe20003f44100 */
[----:B------:R-:W-:Y:S01]  /*17f40*/  UMOV UR6, UR5 ;  /* 0x0000000500067c82 */ /* 0x000fe20008000000 */
[CC--:B------:R-:W-:Y:S01]  /*17f50*/  ISETP.LT.U32.AND P0, PT, R34.reuse, R32.reuse, PT ;  /* 0x000000202200720c */ /* 0x0c0fe20003f01070 */
[----:B------:R-:W-:Y:S01]  /*17f60*/  IMAD.MOV.U32 R28, RZ, RZ, RZ ;  /* 0x000000ffff1c7224 */ /* 0x000fe200078e00ff */
        /* <DEDUP_REMOVED lines=16> */
[----:B------:R-:W-:-:S07]  /*18070*/  MOV R13, UR6 ;  /* 0x00000006000d7c02 */ /* 0x000fce0008000f00 */
[----:B------:R-:W-:Y:S02]  /*18080*/  DSETP.MIN.AND P0, P2, R6, UR4, PT ;  /* 0x0000000406007e2a */ /* 0x000fe4000ba00000 */
[----:B------:R-:W-:-:S05]  /*18090*/  IMAD.MOV.U32 R12, RZ, RZ, R7 ;  /* 0x000000ffff0c7224 */ /* 0x000fca00078e0007 */
[----:B------:R-:W-:Y:S01]  /*180a0*/  FSEL R15, R12, UR6, P0 ;  /* 0x000000060c0f7c08 */ /* 0x000fe20008000000 */
[----:B------:R-:W-:-:S05]  /*180b0*/  IMAD.MOV.U32 R12, RZ, RZ, R6 ;  /* 0x000000ffff0c7224 */ /* 0x000fca00078e0006 */
[----:B------:R-:W-:Y:S02]  /*180c0*/  SEL R14, R12, UR4, P0 ;  /* 0x000000040c0e7c07 */ /* 0x000fe40008000000 */
        /* <DEDUP_REMOVED lines=9> */
[----:B------:R-:W-:-:S08]  /*18160*/  DFMA R40, R40, R42, R28 ;  /* 0x0000002a2828722b */ /* 0x000fd0000000001c */
[----:B------:R-:W-:Y:S01]  /*18170*/  DMUL R40, R6, R40 ;  /* 0x0000002806287228 */ /* 0x000fe20000000000 */
[----:B------:R-:W-:Y:S01]  /*18180*/  LOP3.LUT R7, R0, 0x100000, RZ, 0xfc, !PT ;  /* 0x0010000000077812 */ /* 0x000fe200078efcff */
[----:B------:R-:W-:Y:S01]  /*18190*/  IMAD.MOV.U32 R6, RZ, RZ, RZ ;  /* 0x000000ffff067224 */ /* 0x000fe200078e00ff */
[----:B0-----:R-:W-:-:S05]  /*181a0*/  DFMA R14, -R30, R12, 1 ;  /* 0x3ff000001e0e742b */ /* 0x001fca000000010c */
[----:B------:R-:W-:-:S03]  /*181b0*/  DMUL R40, R40, R6 ;  /* 0x0000000628287228 */ /* 0x000fc60000000000 */
[----:B------:R-:W-:-:S07]  /*181c0*/  DFMA R14, R14, R14, R14 ;  /* 0x0000000e0e0e722b */ /* 0x000fce000000000e */
        /* <DEDUP_REMOVED lines=16> */
[----:B------:R-:W-:Y:S01]  /*182d0*/  @P2 MOV R12, 0x0 ;  /* 0x00000000000c2802 */ /* 0x000fe20000000f00 */
[----:B------:R-:W-:Y:S01]  /*182e0*/  @P2 IMAD.MOV.U32 R13, RZ, RZ, 0x7ff00000 ;  /* 0x7ff00000ff0d2424 */ /* 0x000fe200078e00ff */
[----:B------:R-:W-:-:S04]  /*182f0*/  @P2 LOP3.LUT P3, RZ, R7, 0x7fffffff, RZ, 0xc0, !PT ;  /* 0x7fffffff07ff2812 */ /* 0x000fc8000786c0ff */
[----:B------:R-:W-:Y:S01]  /*18300*/  FFMA R0, RZ, R31, R3 ;  /* 0x0000001fff007223 */ /* 0x000fe20000000003 */
[----:B------:R-:W-:-:S04]  /*18310*/  @P2 DFMA R12, R6, R12, +INF ;  /* 0x7ff00000060c242b */ /* 0x000fc8000000000c */
[----:B------:R-:W-:Y:S01]  /*18320*/  FSETP.GT.AND P4, PT, |R0|, 1.469367938527859385e-39, PT ;  /* 0x001000000000780b */ /* 0x000fe20003f84200 */
[----:B------:R-:W-:Y:S02]  /*18330*/  IMAD.MOV.U32 R0, RZ, RZ, -0x3ff ;  /* 0xfffffc01ff007424 */ /* 0x000fe400078e00ff */
[----:B------:R-:W-:-:S03]  /*18340*/  @!P0 IMAD.MOV.U32 R0, RZ, RZ, -0x435 ;  /* 0xfffffbcbff008424 */ /* 0x000fc600078e00ff */
        /* <DEDUP_REMOVED lines=67> */
.L_x_11113:
[----:B------:R-:W-:Y:S05]  /*18780*/  BSYNC.RECONVERGENT B0 ;  /* 0x0000000000007941 */ /* 0x000fea0003800200 */
.L_x_11112:
        /* <DEDUP_REMOVED lines=8> */
.L_x_11115:
[----:B------:R-:W-:Y:S05]  /*18810*/  BSYNC.RECONVERGENT B3 ;  /* 0x0000000000037941 */ /* 0x000fea0003800200 */
.L_x_11114:
        /* <DEDUP_REMOVED lines=76> */
.L_x_11106:
        /* <DEDUP_REMOVED lines=22> */
[----:B------:R-:W-:Y:S05]  /*18e40*/  CALL.REL.NOINC `($__internal_16_$__cuda_sm20_div_rn_f64_full) ;  /* 0x000001b000e87944 */ /* 0x000fea0003c00000 */
[----:B------:R-:W-:Y:S02]  /*18e50*/  IMAD.MOV.U32 R28, RZ, RZ, R2 ;  /* 0x000000ffff1c7224 */ /* 0x000fe400078e0002 */
[----:B------:R-:W-:-:S07]  /*18e60*/  IMAD.MOV.U32 R29, RZ, RZ, R3 ;  /* 0x000000ffff1d7224 */ /* 0x000fce00078e0003 */
.L_x_11117:
[----:B------:R-:W-:Y:S05]  /*18e70*/  BSYNC.RECONVERGENT B3 ;  /* 0x0000000000037941 */ /* 0x000fea0003800200 */
.L_x_11116:
        /* <DEDUP_REMOVED lines=23> */
.L_x_11119:
[----:B------:R-:W-:Y:S05]  /*18ff0*/  BSYNC.RECONVERGENT B3 ;  /* 0x0000000000037941 */ /* 0x000fea0003800200 */
.L_x_11118:
        /* <DEDUP_REMOVED lines=19> */
[----:B------:R-:W-:Y:S01]  /*19130*/  SEL R2, R28, R14, P2 ;  /* 0x0000000e1c027207 */ /* 0x000fe20001000000 */
[----:B------:R-:W-:Y:S01]  /*19140*/  IMAD.MOV.U32 R28, RZ, RZ, RZ ;  /* 0x000000ffff1c7224 */ /* 0x000fe200078e00ff */
[----:B------:R-:W-:Y:S02]  /*19150*/  ISETP.GE.U32.AND P3, PT, R5, 0x7ff00000, PT ;  /* 0x7ff000000500780c */ /* 0x000fe40003f66070 */
[----:B------:R-:W-:-:S02]  /*19160*/  DMUL R12, R6, R4 ;  /* 0x00000004060c7228 */ /* 0x000fc40000000000 */
        /* <DEDUP_REMOVED lines=116> */
.L_x_11121:
[----:B------:R-:W-:Y:S05]  /*198b0*/  BSYNC.RECONVERGENT B0 ;  /* 0x0000000000007941 */ /* 0x000fea0003800200 */
.L_x_11120:
        /* <DEDUP_REMOVED lines=8> */
[----:B------:R-:W-:Y:S05]  /*19940*/  CALL.REL.NOINC `($__internal_16_$__cuda_sm20_div_rn_f64_full) ;  /* 0x000001a800287944 */ /* 0x000fea0003c00000 */
.L_x_11123:
[----:B------:R-:W-:Y:S05]  /*19950*/  BSYNC.RECONVERGENT B3 ;  /* 0x0000000000037941 */ /* 0x000fea0003800200 */
.L_x_11122:
        /* <DEDUP_REMOVED lines=75> */
.L_x_11087:
[----:B------:R-:W-:Y:S05]  /*19e10*/  BSYNC.RECONVERGENT B2 ;  /* 0x0000000000027941 */ /* 0x000fea0003800200 */
.L_x_11076:
[----:B------:R-:W-:Y:S01]  /*19e20*/  UMOV UR4, 0xfefa39ef ;  /* 0xfefa39ef00047882 */ /* 0x000fe20000000000 */
[----:B------:R-:W-:Y:S02]  /*19e30*/  UMOV UR5, 0x3fe62e42 ;  /* 0x3fe62e4200057882 */ /* 0x000fe40000000000 */
[----:B------:R-:W-:Y:S01]  /*19e40*/  DADD R30, R28, UR4 ;  /* 0x000000041c1e7e29 */ /* 0x000fe20008000000 */
[----:B------:R-:W-:Y:S01]  /*19e50*/  LOP3.LUT R29, R3, 0x80000000, R17, 0xb8, !PT ;  /* 0x80000000031d7812 */ /* 0x000fe200078eb811 */
[----:B------:R-:W-:-:S08]  /*19e60*/  IMAD.MOV.U32 R28, RZ, RZ, R2 ;  /* 0x000000ffff1c7224 */ /* 0x000fd000078e0002 */
[----:B------:R-:W-:-:S07]  /*19e70*/  LOP3.LUT R31, R31, 0x80000000, R19, 0xb8, !PT ;  /* 0x800000001f1f7812 */ /* 0x000fce00078eb813 */
.L_x_11001:
[----:B------:R-:W-:Y:S05]  /*19e80*/  BSYNC.RECONVERGENT B1 ;  /* 0x0000000000017941 */ /* 0x000fea0003800200 */
.L_x_11000:
[----:B------:R-:W-:Y:S01]  /*19e90*/  VIADD R3, R38, 0x100 ;  /* 0x0000010026037836 */ /* 0x000fe20000000000 */
[----:B------:R-:W-:Y:S01]  /*19ea0*/  BSSY.RECONVERGENT B1, `(.L_x_11124) ;  /* 0x0000adb000017945 */ /* 0x000fe20003800200 */
[----:B---3--:R-:W-:Y:S02]  /*19eb0*/  CS2R R18, SRZ ;  /* 0x0000000000127805 */ /* 0x008fe4000001ff00 */
[----:B------:R-:W-:Y:S02]  /*19ec0*/  CS2R R16, SRZ ;  /* 0x0000000000107805 */ /* 0x000fe4000001ff00 */
[----:B------:R-:W-:-:S13]  /*19ed0*/  ISETP.GE.AND P0, PT, R3, R58, PT ;  /* 0x0000003a0300720c */ /* 0x000fda0003f06270 */
[----:B------:R-:W-:Y:S05]  /*19ee0*/  @P0 BRA `(.L_x_11125) ;  /* 0x000000ac00580947 */ /* 0x000fea0003800000 */
[----:B------:R-:W-:Y:S02]  /*19ef0*/  DSETP.NAN.AND P0, PT, R24, R24, PT ;  /* 0x000000181800722a */ /* 0x000fe40003f08000 */
        /* <DEDUP_REMOVED lines=24> */
.L_x_11126:
        /* <DEDUP_REMOVED lines=155> */
.L_x_11131:
[----:B------:R-:W-:Y:S05]  /*1aa30*/  BSYNC.RECONVERGENT B3 ;  /* 0x0000000000037941 */ /* 0x000fea0003800200 */
.L_x_11130:
        /* <DEDUP_REMOVED lines=83> */
.L_x_11129:
        /* <DEDUP_REMOVED lines=34> */
.L_x_11138:
[----:B------:R-:W-:Y:S05]  /*1b190*/  BSYNC.RECONVERGENT B4 ;  /* 0x0000000000047941 */ /* 0x000fea0003800200 */
.L_x_11137:
[----:B------:R-:W-:Y:S01]  /*1b1a0*/  IMAD.MOV.U32 R36, RZ, RZ, R2 ;  /* 0x000000ffff247224 */ /* 0x000fe200078e0002 */
[----:B------:R-:W-:-:S07]  /*1b1b0*/  MOV R37, R3 ;  /* 0x0000000300257202 */ /* 0x000fce0000000f00 */
.L_x_11136:
[----:B------:R-:W-:Y:S05]  /*1b1c0*/  BSYNC.RECONVERGENT B3 ;  /* 0x0000000000037941 */ /* 0x000fea0003800200 */
.L_x_11135:
        /* <DEDUP_REMOVED lines=31> */
.L_x_11143:
[----:B------:R-:W-:Y:S05]  /*1b3c0*/  BSYNC.RECONVERGENT B4 ;  /* 0x0000000000047941 */ /* 0x000fea0003800200 */
.L_x_11142:
[----:B------:R-:W-:Y:S05]  /*1b3d0*/  BRA `(.L_x_11141) ;  /* 0x0000000000047947 */ /* 0x000fea0003800000 */
.L_x_11140:
[----:B------:R-:W-:-:S11]  /*1b3e0*/  DADD R2, R42, -R6 ;  /* 0x000000002a027229 */ /* 0x000fd60000000806 */
.L_x_11141:
[----:B------:R-:W-:Y:S05]  /*1b3f0*/  BSYNC.RECONVERGENT B3 ;  /* 0x0000000000037941 */ /* 0x000fea0003800200 */
.L_x_11139:
        /* <DEDUP_REMOVED lines=35> */
.L_x_11145:
[----:B------:R-:W-:Y:S05]  /*1b630*/  BSYNC.RECONVERGENT B3 ;  /* 0x0000000000037941 */ /* 0x000fea0003800200 */
.L_x_11144:
        /* <DEDUP_REMOVED lines=87> */
.L_x_11146:
        /* <DEDUP_REMOVED lines=22> */
.L_x_11148:
[----:B------:R-:W-:Y:S05]  /*1bd10*/  BSYNC.RECONVERGENT B3 ;  /* 0x0000000000037941 */ /* 0x000fea0003800200 */
.L_x_11147:
        /* <DEDUP_REMOVED lines=30> */
.L_x_11134:
        /* <DEDUP_REMOVED lines=32> */
.L_x_11151:
[----:B------:R-:W-:Y:S05]  /*1c100*/  BSYNC.RECONVERGENT B3 ;  /* 0x0000000000037941 */ /* 0x000fea0003800200 */
.L_x_11150:
        /* <DEDUP_REMOVED lines=87> */
.L_x_11152:
        /* <DEDUP_REMOVED lines=22> */
.L_x_11154:
[----:B------:R-:W-:Y:S05]  /*1c7e0*/  BSYNC.RECONVERGENT B3 ;  /* 0x0000000000037941 */ /* 0x000fea0003800200 */
.L_x_11153:
        /* <DEDUP_REMOVED lines=30> */
.L_x_11149:
        /* <DEDUP_REMOVED lines=30> */
.L_x_11156:
[----:B------:R-:W-:Y:S05]  /*1cbb0*/  BSYNC.RECONVERGENT B3 ;  /* 0x0000000000037941 */ /* 0x000fea0003800200 */
.L_x_11155:
        /* <DEDUP_REMOVED lines=21> */
.L_x_11158:
[----:B------:R-:W-:Y:S05]  /*1cd10*/  BSYNC.RECONVERGENT B3 ;  /* 0x0000000000037941 */ /* 0x000fea0003800200 */
.L_x_11157:
[----:B------:R-:W-:Y:S02]  /*1cd20*/  IMAD.MOV.U32 R36, RZ, RZ, R2 ;  /* 0x000000ffff247224 */ /* 0x000fe400078e0002 */
[----:B------:R-:W-:Y:S01]  /*1cd30*/  IMAD.MOV.U32 R37, RZ, RZ, R3 ;  /* 0x000000ffff257224 */ /* 0x000fe200078e0003 */
[----:B------:R-:W-:Y:S06]  /*1cd40*/  BRA `(.L_x_11132) ;  /* 0x0000000000747947 */ /* 0x000fec0003800000 */
.L_x_11133:
        /* <DEDUP_REMOVED lines=28> */
.L_x_11159:
[----:B------:R-:W-:Y:S05]  /*1cf10*/  BSYNC.RECONVERGENT B3 ;  /* 0x0000000000037941 */ /* 0x000fea0003800200 */
.L_x_11132:
[----:B------:R-:W-:Y:S05]  /*1cf20*/  BSYNC.RECONVERGENT B2 ;  /* 0x0000000000027941 */ /* 0x000fea0003800200 */
.L_x_11128:
        /* <DEDUP_REMOVED lines=25> */
.L_x_11164:
[----:B------:R-:W-:Y:S05]  /*1d0c0*/  BSYNC.RECONVERGENT B4 ;  /* 0x0000000000047941 */ /* 0x000fea0003800200 */
.L_x_11163:
        /* <DEDUP_REMOVED lines=77> */
.L_x_11166:
        /* <DEDUP_REMOVED lines=42> */
.L_x_11165:
        /* <DEDUP_REMOVED lines=36> */
.L_x_11174:
[----:B------:R-:W-:Y:S05]  /*1da80*/  BSYNC.RECONVERGENT B6 ;  /* 0x0000000000067941 */ /* 0x000fea0003800200 */
.L_x_11173:
[----:B------:R-:W-:Y:S02]  /*1da90*/  IMAD.MOV.U32 R44, RZ, RZ, R2 ;  /* 0x000000ffff2c7224 */ /* 0x000fe400078e0002 */
[----:B------:R-:W-:-:S07]  /*1daa0*/  IMAD.MOV.U32 R45, RZ, RZ, R3 ;  /* 0x000000ffff2d7224 */ /* 0x000fce00078e0003 */
.L_x_11172:
[----:B------:R-:W-:Y:S05]  /*1dab0*/  BSYNC.RECONVERGENT B5 ;  /* 0x0000000000057941 */ /* 0x000fea0003800200 */
.L_x_11171:
        /* <DEDUP_REMOVED lines=28> */
.L_x_11179:
[----:B------:R-:W-:Y:S05]  /*1dc80*/  BSYNC.RECONVERGENT B6 ;  /* 0x0000000000067941 */ /* 0x000fea0003800200 */
.L_x_11178:
[----:B------:R-:W-:Y:S02]  /*1dc90*/  IMAD.MOV.U32 R34, RZ, RZ, R2 ;  /* 0x000000ffff227224 */ /* 0x000fe400078e0002 */
[----:B------:R-:W-:Y:S01]  /*1dca0*/  IMAD.MOV.U32 R35, RZ, RZ, R3 ;  /* 0x000000ffff237224 */ /* 0x000fe200078e0003 */
[----:B------:R-:W-:Y:S06]  /*1dcb0*/  BRA `(.L_x_11177) ;  /* 0x0000000000047947 */ /* 0x000fec0003800000 */
.L_x_11176:
[----:B------:R-:W-:-:S11]  /*1dcc0*/  DADD R34, R42, -R40 ;  /* 0x000000002a227229 */ /* 0x000fd60000000828 */
.L_x_11177:
[----:B------:R-:W-:Y:S05]  /*1dcd0*/  BSYNC.RECONVERGENT B5 ;  /* 0x0000000000057941 */ /* 0x000fea0003800200 */
.L_x_11175:
        /* <DEDUP_REMOVED lines=34> */
.L_x_11181:
[----:B------:R-:W-:Y:S05]  /*1df00*/  BSYNC.RECONVERGENT B5 ;  /* 0x0000000000057941 */ /* 0x000fea0003800200 */
.L_x_11180:
[----:B------:R-:W-:Y:S05]  /*1df10*/  BRA `(.L_x_11182) ;  /* 0x0000000800907947 */ /* 0x000fea0003800000 */
.L_x_11170:
        /* <DEDUP_REMOVED lines=34> */
.L_x_11185:
[----:B------:R-:W-:Y:S05]  /*1e140*/  BSYNC.RECONVERGENT B5 ;  /* 0x0000000000057941 */ /* 0x000fea0003800200 */
.L_x_11184:
[----:B------:R-:W-:Y:S05]  /*1e150*/  BRA `(.L_x_11182) ;  /* 0x0000000800007947 */ /* 0x000fea0003800000 */
.L_x_11183:
        /* <DEDUP_REMOVED lines=33> */
.L_x_11187:
[----:B------:R-:W-:Y:S05]  /*1e370*/  BSYNC.RECONVERGENT B5 ;  /* 0x0000000000057941 */ /* 0x000fea0003800200 */
.L_x_11186:
        /* <DEDUP_REMOVED lines=21> */
.L_x_11189:
[----:B------:R-:W-:Y:S05]  /*1e4d0*/  BSYNC.RECONVERGENT B5 ;  /* 0x0000000000057941 */ /* 0x000fea0003800200 */
.L_x_11188:
[----:B------:R-:W-:Y:S01]  /*1e4e0*/  DMUL R32, R32, 8.11296384146066816958e+31 ;  /* 0x4690000020207828 */ /* 0x000fe20000000000 */
[----:B------:R-:W-:Y:S02]  /*1e4f0*/  IMAD.MOV.U32 R16, RZ, RZ, R2 ;  /* 0x000000ffff107224 */ /* 0x000fe400078e0002 */
[----:B------:R-:W-:Y:S01]  /*1e500*/  IMAD.MOV.U32 R17, RZ, RZ, R3 ;  /* 0x000000ffff117224 */ /* 0x000fe200078e0003 */
[----:B------:R-:W-:Y:S07]  /*1e510*/  BRA `(.L_x_11182) ;  /* 0x0000000400107947 */ /* 0x000fee0003800000 */
.L_x_11169:
        /* <DEDUP_REMOVED lines=30> */
.L_x_11191:
[----:B------:R-:W-:Y:S05]  /*1e700*/  BSYNC.RECONVERGENT B5 ;  /* 0x0000000000057941 */ /* 0x000fea0003800200 */
.L_x_11190:
        /* <DEDUP_REMOVED lines=33> */
.L_x_11193:
[----:B------:R-:W-:Y:S05]  /*1e920*/  BSYNC.RECONVERGENT B5 ;  /* 0x0000000000057941 */ /* 0x000fea0003800200 */
.L_x_11192:
[----:B------:R-:W-:Y:S01]  /*1e930*/  DMUL R16, R2, R16 ;  /* 0x0000001002107228 */ /* 0x000fe20000000000 */
[----:B------:R-:W-:Y:S02]  /*1e940*/  IMAD.MOV.U32 R32, RZ, RZ, 0x0 ;  /* 0x00000000ff207424 */ /* 0x000fe400078e00ff */
[----:B------:R-:W-:-:S08]  /*1e950*/  IMAD.MOV.U32 R33, RZ, RZ, 0x3ff00000 ;  /* 0x3ff00000ff217424 */ /* 0x000fd000078e00ff */
.L_x_11182:
[----:B------:R-:W-:Y:S05]  /*1e960*/  BSYNC.RECONVERGENT B4 ;  /* 0x0000000000047941 */ /* 0x000fea0003800200 */
.L_x_11168:
[----:B------:R-:W-:Y:S05]  /*1e970*/  BRA `(.L_x_11194) ;  /* 0x0000000000087947 */ /* 0x000fea0003800000 */
.L_x_11162:
[----:B------:R-:W-:Y:S02]  /*1e980*/  DMUL R16, R18, 9.00719925474099200000e+15 ;  /* 0x4340000012107828 */ /* 0x000fe40000000000 */
[----:B------:R-:W-:-:S11]  /*1e990*/  DMUL R32, R32, 9.00719925474099200000e+15 ;  /* 0x4340000020207828 */ /* 0x000fd60000000000 */
.L_x_11194:
[----:B------:R-:W-:Y:S05]  /*1e9a0*/  BSYNC.RELIABLE B2 ;  /* 0x0000000000027941 */ /* 0x000fea0003800100 */
.L_x_11161:
        /* <DEDUP_REMOVED lines=27> */
.L_x_11196:
[----:B------:R-:W-:Y:S05]  /*1eb60*/  BSYNC.RECONVERGENT B2 ;  /* 0x0000000000027941 */ /* 0x000fea0003800200 */
.L_x_11195:
        /* <DEDUP_REMOVED lines=84> */
.L_x_11198:
[----:B------:R-:W-:Y:S02]  /*1f0b0*/  FSEL R2, RZ, 3.37028055040000000000e+12, P0 ;  /* 0x54442d18ff027808 */ /* 0x000fe40000000000 */
[----:B------:R-:W-:-:S07]  /*1f0c0*/  FSEL R3, RZ, 2.1426990032196044922, P0 ;  /* 0x400921fbff037808 */ /* 0x000fce0000000000 */
.L_x_11199:
[----:B------:R-:W-:Y:S05]  /*1f0d0*/  BSYNC.RECONVERGENT B0 ;  /* 0x0000000000007941 */ /* 0x000fea0003800200 */
.L_x_11197:
[----:B------:R-:W-:Y:S02]  /*1f0e0*/  DADD R16, |R16|, R32 ;  /* 0x0000000010107229 */ /* 0x000fe40000000220 */
[----:B------:R-:W-:-:S06]  /*1f0f0*/  DADD R2, -RZ, |R2| ;  /* 0x00000000ff027229 */ /* 0x000fcc0000000502 */
[----:B------:R-:W-:-:S06]  /*1f100*/  DSETP.NAN.AND P0, PT, R16, R16, PT ;  /* 0x000000101000722a */ /* 0x000fcc0003f08000 */
[----:B------:R-:W-:Y:S02]  /*1f110*/  FSEL R4, R16, R2, P0 ;  /* 0x0000000210047208 */ /* 0x000fe40000000000 */
[----:B------:R-:W-:-:S07]  /*1f120*/  FSEL R5, R17, R3, P0 ;  /* 0x0000000311057208 */ /* 0x000fce0000000000 */
.L_x_11167:
[----:B------:R-:W-:Y:S05]  /*1f130*/  BSYNC.RECONVERGENT B3 ;  /* 0x0000000000037941 */ /* 0x000fea0003800200 */
.L_x_11160:
[----:B------:R-:W-:Y:S01]  /*1f140*/  LOP3.LUT R19, R37, 0x80000000, R27, 0xb8, !PT ;  /* 0x8000000025137812 */ /* 0x000fe200078eb81b */
[----:B------:R-:W-:Y:S01]  /*1f150*/  IMAD.MOV.U32 R18, RZ, RZ, R36 ;  /* 0x000000ffff127224 */ /* 0x000fe200078e0024 */
[----:B------:R-:W-:Y:S01]  /*1f160*/  LOP3.LUT R17, R5, 0x80000000, R25, 0xb8, !PT ;  /* 0x8000000005117812 */ /* 0x000fe200078eb819 */
[----:B------:R-:W-:Y:S01]  /*1f170*/  IMAD.MOV.U32 R16, RZ, RZ, R4 ;  /* 0x000000ffff107224 */ /* 0x000fe200078e0004 */
[----:B------:R-:W-:Y:S06]  /*1f180*/  BRA `(.L_x_11125) ;  /* 0x0000005800b07947 */ /* 0x000fec0003800000 */
.L_x_11127:
        /* <DEDUP_REMOVED lines=116> */
.L_x_11205:
[----:B------:R-:W-:Y:S05]  /*1f8d0*/  BSYNC.RECONVERGENT B0 ;  /* 0x0000000000007941 */ /* 0x000fea0003800200 */
.L_x_11204:
        /* <DEDUP_REMOVED lines=8> */
.L_x_11207:
[----:B------:R-:W-:Y:S05]  /*1f960*/  BSYNC.RECONVERGENT B3 ;  /* 0x0000000000037941 */ /* 0x000fea0003800200 */
.L_x_11206:
        /* <DEDUP_REMOVED lines=84> */
.L_x_11209:
[----:B------:R-:W-:Y:S02]  /*1feb0*/  FSEL R2, RZ, 3.37028055040000000000e+12, P0 ;  /* 0x54442d18ff027808 */ /* 0x000fe40000000000 */
[----:B------:R-:W-:-:S07]  /*1fec0*/  FSEL R3, RZ, 2.1426990032196044922, P0 ;  /* 0x400921fbff037808 */ /* 0x000fce0000000000 */
.L_x_11210:
[----:B------:R-:W-:Y:S05]  /*1fed0*/  BSYNC.RECONVERGENT B0 ;  /* 0x0000000000007941 */ /* 0x000fea0003800200 */
.L_x_11208:
[----:B------:R-:W-:Y:S01]  /*1fee0*/  DADD R32, R34, R32 ;  /* 0x0000000022207229 */ /* 0x000fe20000000020 */
[----:B------:R-:W-:Y:S01]  /*1fef0*/  LOP3.LUT R41, R3, 0x80000000, R41, 0xb8, !PT ;  /* 0x8000000003297812 */ /* 0x000fe200078eb829 */
[----:B------:R-:W-:-:S06]  /*1ff00*/  DMUL R16, R16, 0.5 ;  /* 0x3fe0000010107828 */ /* 0x000fcc0000000000 */
[----:B------:R-:W-:-:S06]  /*1ff10*/  DSETP.NAN.AND P0, PT, R32, R32, PT ;  /* 0x000000202000722a */ /* 0x000fcc0003f08000 */
[----:B------:R-:W-:Y:S02]  /*1ff20*/  FSEL R2, R32, R2, P0 ;  /* 0x0000000220027208 */ /* 0x000fe40000000000 */
[----:B------:R-:W-:Y:S01]  /*1ff30*/  FSEL R3, R33, R41, P0 ;  /* 0x0000002921037208 */ /* 0x000fe20000000000 */
[----:B------:R-:W-:Y:S06]  /*1ff40*/  BRA `(.L_x_11211) ;  /* 0x0000004c00247947 */ /* 0x000fec0003800000 */
.L_x_11203:
        /* <DEDUP_REMOVED lines=136> */
.L_x_11213:
[----:B------:R-:W-:Y:S05]  /*207d0*/  BSYNC.RECONVERGENT B0 ;  /* 0x0000000000007941 */ /* 0x000fea0003800200 */
.L_x_11212:
        /* <DEDUP_REMOVED lines=8> */
.L_x_11215:
[----:B------:R-:W-:Y:S05]  /*20860*/  BSYNC.RECONVERGENT B3 ;  /* 0x0000000000037941 */ /* 0x000fea0003800200 */
.L_x_11214:
        /* <DEDUP_REMOVED lines=84> */
.L_x_11217:
[----:B------:R-:W-:Y:S02]  /*20db0*/  FSEL R2, RZ, 3.37028055040000000000e+12, P0 ;  /* 0x54442d18ff027808 */ /* 0x000fe40000000000 */
[----:B------:R-:W-:-:S07]  /*20dc0*/  FSEL R3, RZ, 2.1426990032196044922, P0 ;  /* 0x400921fbff037808 */ /* 0x000fce0000000000 */
.L_x_11218:
[----:B------:R-:W-:Y:S05]  /*20dd0*/  BSYNC.RECONVERGENT B0 ;  /* 0x0000000000007941 */ /* 0x000fea0003800200 */
.L_x_11216:
[----:B------:R-:W-:Y:S01]  /*20de0*/  DADD R32, R34, R32 ;  /* 0x0000000022207229 */ /* 0x000fe20000000020 */
[----:B------:R-:W-:-:S07]  /*20df0*/  LOP3.LUT R41, R3, 0x80000000, R41, 0xb8, !PT ;  /* 0x8000000003297812 */ /* 0x000fce00078eb829 */
[----:B------:R-:W-:-:S06]  /*20e00*/  DSETP.NAN.AND P0, PT, R32, R32, PT ;  /* 0x000000202000722a */ /* 0x000fcc0003f08000 */
[----:B------:R-:W-:Y:S02]  /*20e10*/  FSEL R2, R32, R2, P0 ;  /* 0x0000000220027208 */ /* 0x000fe40000000000 */
[----:B------:R-:W-:Y:S01]  /*20e20*/  FSEL R3, R33, R41, P0 ;  /* 0x0000002921037208 */ /* 0x000fe20000000000 */
[----:B------:R-:W-:Y:S06]  /*20e30*/  BRA `(.L_x_11211) ;  /* 0x0000003c00687947 */ /* 0x000fec0003800000 */
.L_x_11202:
        /* <DEDUP_REMOVED lines=25> */
.L_x_11220:
[----:B------:R-:W-:Y:S05]  /*20fd0*/  BSYNC.RECONVERGENT B3 ;  /* 0x0000000000037941 */ /* 0x000fea0003800200 */
.L_x_11219:
        /* <DEDUP_REMOVED lines=23> */
.L_x_11222:
[----:B------:R-:W-:Y:S05]  /*21150*/  BSYNC.RECONVERGENT B3 ;  /* 0x0000000000037941 */ /* 0x000fea0003800200 */
.L_x_11221:
        /* <DEDUP_REMOVED lines=138> */
.L_x_11224:
[----:B------:R-:W-:Y:S05]  /*21a00*/  BSYNC.RECONVERGENT B0 ;  /* 0x0000000000007941 */ /* 0x000fea0003800200 */
.L_x_11223:
        /* <DEDUP_REMOVED lines=8> */
.L_x_11226:
[----:B------:R-:W-:Y:S05]  /*21a90*/  BSYNC.RECONVERGENT B3 ;  /* 0x0000000000037941 */ /* 0x000fea0003800200 */
.L_x_11225:
        /* <DEDUP_REMOVED lines=84> */
.L_x_11228:
[----:B------:R-:W-:Y:S02]  /*21fe0*/  FSEL R2, RZ, 3.37028055040000000000e+12, P0 ;  /* 0x54442d18ff027808 */ /* 0x000fe40000000000 */
[----:B------:R-:W-:-:S07]  /*21ff0*/  FSEL R3, RZ, 2.1426990032196044922, P0 ;  /* 0x400921fbff037808 */ /* 0x000fce0000000000 */
.L_x_11229:
[----:B------:R-:W-:Y:S05]  /*22000*/  BSYNC.RECONVERGENT B0 ;  /* 0x0000000000007941 */ /* 0x000fea0003800200 */
.L_x_11227:
[----:B------:R-:W-:Y:S01]  /*22010*/  DADD R32, R34, R32 ;  /* 0x0000000022207229 */ /* 0x000fe20000000020 */
[----:B------:R-:W-:Y:S01]  /*22020*/  LOP3.LUT R41, R3, 0x80000000, R41, 0xb8, !PT ;  /* 0x8000000003297812 */ /* 0x000fe200078eb829 */
[----:B------:R-:W-:-:S06]  /*22030*/  DADD R16, R16, 1 ;  /* 0x3ff0000010107429 */ /* 0x000fcc0000000000 */
[----:B------:R-:W-:-:S06]  /*22040*/  DSETP.NAN.AND P0, PT, R32, R32, PT ;  /* 0x000000202000722a */ /* 0x000fcc0003f08000 */
[----:B------:R-:W-:Y:S02]  /*22050*/  FSEL R2, R32, R2, P0 ;  /* 0x0000000220027208 */ /* 0x000fe40000000000 */
[----:B------:R-:W-:Y:S01]  /*22060*/  FSEL R3, R33, R41, P0 ;  /* 0x0000002921037208 */ /* 0x000fe20000000000 */
[----:B------:R-:W-:Y:S06]  /*22070*/  BRA `(.L_x_11211) ;  /* 0x0000002800d87947 */ /* 0x000fec0003800000 */
.L_x_11201:
        /* <DEDUP_REMOVED lines=109> */
.L_x_11233:
[----:B------:R-:W-:Y:S05]  /*22750*/  BSYNC.RECONVERGENT B0 ;  /* 0x0000000000007941 */ /* 0x000fea0003800200 */
.L_x_11232:
        /* <DEDUP_REMOVED lines=9> */
.L_x_11235:
[----:B------:R-:W-:Y:S05]  /*227f0*/  BSYNC.RECONVERGENT B3 ;  /* 0x0000000000037941 */ /* 0x000fea0003800200 */
.L_x_11234:
        /* <DEDUP_REMOVED lines=76> */
.L_x_11231:
        /* <DEDUP_REMOVED lines=137> */
.L_x_11237:
[----:B------:R-:W-:Y:S05]  /*23550*/  BSYNC.RECONVERGENT B0 ;  /* 0x0000000000007941 */ /* 0x000fea0003800200 */
.L_x_11236:
        /* <DEDUP_REMOVED lines=8> */
.L_x_11239:
[----:B------:R-:W-:Y:S05]  /*235e0*/  BSYNC.RECONVERGENT B3 ;  /* 0x0000000000037941 */ /* 0x000fea0003800200 */
.L_x_11238:
        /* <DEDUP_REMOVED lines=76> */
.L_x_11230:
        /* <DEDUP_REMOVED lines=25> */
.L_x_11241:
[----:B------:R-:W-:Y:S05]  /*23c40*/  BSYNC.RECONVERGENT B3 ;  /* 0x0000000000037941 */ /* 0x000fea0003800200 */
.L_x_11240:
        /* <DEDUP_REMOVED lines=23> */
.L_x_11243:
[----:B------:R-:W-:Y:S05]  /*23dc0*/  BSYNC.RECONVERGENT B3 ;  /* 0x0000000000037941 */ /* 0x000fea0003800200 */
.L_x_11242:
        /* <DEDUP_REMOVED lines=139> */
.L_x_11245:
[----:B------:R-:W-:Y:S05]  /*24680*/  BSYNC.RECONVERGENT B0 ;  /* 0x0000000000007941 */ /* 0x000fea0003800200 */
.L_x_11244:
        /* <DEDUP_REMOVED lines=9> */
.L_x_11247:
[----:B------:R-:W-:Y:S05]  /*24720*/  BSYNC.RECONVERGENT B3 ;  /* 0x0000000000037941 */ /* 0x000fea0003800200 */
.L_x_11246:
        /* <DEDUP_REMOVED lines=75> */
.L_x_11211:
[----:B------:R-:W-:Y:S05]  /*24be0*/  BSYNC.RECONVERGENT B2 ;  /* 0x0000000000027941 */ /* 0x000fea0003800200 */
.L_x_11200:
[----:B------:R-:W-:Y:S01]  /*24bf0*/  UMOV UR4, 0xfefa39ef ;  /* 0xfefa39ef00047882 */ /* 0x000fe20000000000 */
[----:B------:R-:W-:Y:S02]  /*24c00*/  UMOV UR5, 0x3fe62e42 ;  /* 0x3fe62e4200057882 */ /* 0x000fe40000000000 */
[----:B------:R-:W-:Y:S01]  /*24c10*/  DADD R18, R16, UR4 ;  /* 0x0000000410127e29 */ /* 0x000fe20008000000 */
[----:B------:R-:W-:Y:S01]  /*24c20*/  LOP3.LUT R17, R3, 0x80000000, R25, 0xb8, !PT ;  /* 0x8000000003117812 */ /* 0x000fe200078eb819 */
[----:B------:R-:W-:-:S08]  /*24c30*/  IMAD.MOV.U32 R16, RZ, RZ, R2 ;  /* 0x000000ffff107224 */ /* 0x000fd000078e0002 */
[----:B------:R-:W-:-:S07]  /*24c40*/  LOP3.LUT R19, R19, 0x80000000, R27, 0xb8, !PT ;  /* 0x8000000013137812 */ /* 0x000fce00078eb81b */
.L_x_11125:
[----:B------:R-:W-:Y:S05]  /*24c50*/  BSYNC.RECONVERGENT B1 ;  /* 0x0000000000017941 */ /* 0x000fea0003800200 */
.L_x_11124:
[----:B------:R-:W-:Y:S01]  /*24c60*/  VIADD R3, R38, 0x180 ;  /* 0x0000018026037836 */ /* 0x000fe20000000000 */
[----:B------:R-:W-:Y:S01]  /*24c70*/  BSSY.RECONVERGENT B1, `(.L_x_11248) ;  /* 0x0000adb000017945 */ /* 0x000fe20003800200 */
[----:B------:R-:W-:Y:S02]  /*24c80*/  CS2R R26, SRZ ;  /* 0x00000000001a7805 */ /* 0x000fe4000001ff00 */
        /* <DEDUP_REMOVED lines=28> */
.L_x_11250:
        /* <DEDUP_REMOVED lines=155> */
.L_x_11255:
[----:B------:R-:W-:Y:S05]  /*25800*/  BSYNC.RECONVERGENT B3 ;  /* 0x0000000000037941 */ /* 0x000fea0003800200 */
.L_x_11254:
        /* <DEDUP_REMOVED lines=83> */
.L_x_11253:
        /* <DEDUP_REMOVED lines=34> */
.L_x_11262:
[----:B------:R-:W-:Y:S05]  /*25f60*/  BSYNC.RECONVERGENT B4 ;  /* 0x0000000000047941 */ /* 0x000fea0003800200 */
.L_x_11261:
[----:B------:R-:W-:Y:S01]  /*25f70*/  IMAD.MOV.U32 R36, RZ, RZ, R2 ;  /* 0x000000ffff247224 */ /* 0x000fe200078e0002 */
[----:B------:R-:W-:-:S07]  /*25f80*/  MOV R37, R3 ;  /* 0x0000000300257202 */ /* 0x000fce0000000f00 */
.L_x_11260:
[----:B------:R-:W-:Y:S05]  /*25f90*/  BSYNC.RECONVERGENT B3 ;  /* 0x0000000000037941 */ /* 0x000fea0003800200 */
.L_x_11259:
        /* <DEDUP_REMOVED lines=31> */
.L_x_11267:
[----:B------:R-:W-:Y:S05]  /*26190*/  BSYNC.RECONVERGENT B4 ;  /* 0x0000000000047941 */ /* 0x000fea0003800200 */
.L_x_11266:
[----:B------:R-:W-:Y:S05]  /*261a0*/  BRA `(.L_x_11265) ;  /* 0x0000000000047947 */ /* 0x000fea0003800000 */
.L_x_11264:
[----:B------:R-:W-:-:S11]  /*261b0*/  DADD R2, R42, -R6 ;  /* 0x000000002a027229 */ /* 0x000fd60000000806 */
.L_x_11265:
[----:B------:R-:W-:Y:S05]  /*261c0*/  BSYNC.RECONVERGENT B3 ;  /* 0x0000000000037941 */ /* 0x000fea0003800200 */
.L_x_11263:
        /* <DEDUP_REMOVED lines=35> */
.L_x_11269:
[----:B------:R-:W-:Y:S05]  /*26400*/  BSYNC.RECONVERGENT B3 ;  /* 0x0000000000037941 */ /* 0x000fea0003800200 */
.L_x_11268:
        /* <DEDUP_REMOVED lines=87> */
.L_x_11270:
        /* <DEDUP_REMOVED lines=22> */
.L_x_11272:
[----:B------:R-:W-:Y:S05]  /*26ae0*/  BSYNC.RECONVERGENT B3 ;  /* 0x0000000000037941 */ /* 0x000fea0003800200 */
.L_x_11271:
        /* <DEDUP_REMOVED lines=30> */
.L_x_11258:
        /* <DEDUP_REMOVED lines=32> */
.L_x_11275:
[----:B------:R-:W-:Y:S05]  /*26ed0*/  BSYNC.RECONVERGENT B3 ;  /* 0x0000000000037941 */ /* 0x000fea0003800200 */
.L_x_11274:
        /* <DEDUP_REMOVED lines=87> */
.L_x_11276:
        /* <DEDUP_REMOVED lines=22> */
.L_x_11278:
[----:B------:R-:W-:Y:S05]  /*275b0*/  BSYNC.RECONVERGENT B3 ;  /* 0x0000000000037941 */ /* 0x000fea0003800200 */
.L_x_11277:
        /* <DEDUP_REMOVED lines=30> */
.L_x_11273:
        /* <DEDUP_REMOVED lines=30> */
.L_x_11280:
[----:B------:R-:W-:Y:S05]  /*27980*/  BSYNC.RECONVERGENT B3 ;  /* 0x0000000000037941 */ /* 0x000fea0003800200 */
.L_x_11279:
        /* <DEDUP_REMOVED lines=21> */
.L_x_11282:
[----:B------:R-:W-:Y:S05]  /*27ae0*/  BSYNC.RECONVERGENT B3 ;  /* 0x0000000000037941 */ /* 0x000fea0003800200 */
.L_x_11281:
[----:B------:R-:W-:Y:S02]  /*27af0*/  IMAD.MOV.U32 R36, RZ, RZ, R2 ;  /* 0x000000ffff247224 */ /* 0x000fe400078e0002 */
[----:B------:R-:W-:Y:S01]  /*27b00*/  IMAD.MOV.U32 R37, RZ, RZ, R3 ;  /* 0x000000ffff257224 */ /* 0x000fe200078e0003 */
[----:B------:R-:W-:Y:S06]  /*27b10*/  BRA `(.L_x_11256) ;  /* 0x0000000000747947 */ /* 0x000fec0003800000 */
.L_x_11257:
        /* <DEDUP_REMOVED lines=28> */
.L_x_11283:
[----:B------:R-:W-:Y:S05]  /*27ce0*/  BSYNC.RECONVERGENT B3 ;  /* 0x0000000000037941 */ /* 0x000fea0003800200 */
.L_x_11256:
[----:B------:R-:W-:Y:S05]  /*27cf0*/  BSYNC.RECONVERGENT B2 ;  /* 0x0000000000027941 */ /* 0x000fea0003800200 */
.L_x_11252:
        /* <DEDUP_REMOVED lines=25> */
.L_x_11288:
[----:B------:R-:W-:Y:S05]  /*27e90*/  BSYNC.RECONVERGENT B4 ;  /* 0x0000000000047941 */ /* 0x000fea0003800200 */
.L_x_11287:
        /* <DEDUP_REMOVED lines=77> */
.L_x_11290:
        /* <DEDUP_REMOVED lines=42> */
.L_x_11289:
[----:B------:R-:W-:Y:S01]  /*28610*/  DSETP.GEU.AND P0, PT, R34, 1.7347234759768070944e-18, PT ;  /* 0x3c4000002200742a */ /* 0x000fe20003f0e000 */
[----:B------:R-:W-:Y:S01]  /*28620*/  BSSY.RECONVERGENT B4, `(.L_x_11292) ;  /* 0x0000110000047945 */ /* 0x000fe20003800200 */
[----:B------:R-:W-:-:S14]  /*28630*/  DSETP.EQ.AND P1, PT, R32, 1, PT ;  /* 0x3ff000002000742a */ /* 0x000fdc0003f22000 */
        /* <DEDUP_REMOVED lines=32> */
.L_x_11298:
[----:B------:R-:W-:Y:S05]  /*28840*/  BSYNC.RECONVERGENT B6 ;  /* 0x0000000000067941 */ /* 0x000fea0003800200 */
.L_x_11297:
[----:B------:R-:W-:Y:S02]  /*28850*/  IMAD.MOV.U32 R44, RZ, RZ, R2 ;  /* 0x000000ffff2c7224 */ /* 0x000fe400078e0002 */
[----:B------:R-:W-:-:S07]  /*28860*/  IMAD.MOV.U32 R45, RZ, RZ, R3 ;  /* 0x000000ffff2d7224 */ /* 0x000fce00078e0003 */
.L_x_11296:
[----:B------:R-:W-:Y:S05]  /*28870*/  BSYNC.RECONVERGENT B5 ;  /* 0x0000000000057941 */ /* 0x000fea0003800200 */
.L_x_11295:
        /* <DEDUP_REMOVED lines=28> */
.L_x_11303:
[----:B------:R-:W-:Y:S05]  /*28a40*/  BSYNC.RECONVERGENT B6 ;  /* 0x0000000000067941 */ /* 0x000fea0003800200 */
.L_x_11302:
[----:B------:R-:W-:Y:S02]  /*28a50*/  IMAD.MOV.U32 R34, RZ, RZ, R2 ;  /* 0x000000ffff227224 */ /* 0x000fe400078e0002 */
[----:B------:R-:W-:Y:S01]  /*28a60*/  IMAD.MOV.U32 R35, RZ, RZ, R3 ;  /* 0x000000ffff237224 */ /* 0x000fe200078e0003 */
[----:B------:R-:W-:Y:S06]  /*28a70*/  BRA `(.L_x_11301) ;  /* 0x0000000000047947 */ /* 0x000fec0003800000 */
.L_x_11300:
[----:B------:R-:W-:-:S11]  /*28a80*/  DADD R34, -R40, R42 ;  /* 0x0000000028227229 */ /* 0x000fd6000000012a */
.L_x_11301:
[----:B------:R-:W-:Y:S05]  /*28a90*/  BSYNC.RECONVERGENT B5 ;  /* 0x0000000000057941 */ /* 0x000fea0003800200 */
.L_x_11299:
        /* <DEDUP_REMOVED lines=34> */
.L_x_11305:
[----:B------:R-:W-:Y:S05]  /*28cc0*/  BSYNC.RECONVERGENT B5 ;  /* 0x0000000000057941 */ /* 0x000fea0003800200 */
.L_x_11304:
[----:B------:R-:W-:Y:S05]  /*28cd0*/  BRA `(.L_x_11306) ;  /* 0x0000000800907947 */ /* 0x000fea0003800000 */
.L_x_11294:
        /* <DEDUP_REMOVED lines=34> */
.L_x_11309:
[----:B------:R-:W-:Y:S05]  /*28f00*/  BSYNC.RECONVERGENT B5 ;  /* 0x0000000000057941 */ /* 0x000fea0003800200 */
.L_x_11308:
[----:B------:R-:W-:Y:S05]  /*28f10*/  BRA `(.L_x_11306) ;  /* 0x0000000800007947 */ /* 0x000fea0003800000 */
.L_x_11307:
        /* <DEDUP_REMOVED lines=33> */
.L_x_11311:
[----:B------:R-:W-:Y:S05]  /*29130*/  BSYNC.RECONVERGENT B5 ;  /* 0x0000000000057941 */ /* 0x000fea0003800200 */
.L_x_11310:
        /* <DEDUP_REMOVED lines=21> */
.L_x_11313:
[----:B------:R-:W-:Y:S05]  /*29290*/  BSYNC.RECONVERGENT B5 ;  /* 0x0000000000057941 */ /* 0x000fea0003800200 */
.L_x_11312:
[----:B------:R-:W-:Y:S01]  /*292a0*/  DMUL R32, R32, 8.11296384146066816958e+31 ;  /* 0x4690000020207828 */ /* 0x000fe20000000000 */
[----:B------:R-:W-:Y:S02]  /*292b0*/  IMAD.MOV.U32 R24, RZ, RZ, R2 ;  /* 0x000000ffff187224 */ /* 0x000fe400078e0002 */
[----:B------:R-:W-:Y:S01]  /*292c0*/  IMAD.MOV.U32 R25, RZ, RZ, R3 ;  /* 0x000000ffff197224 */ /* 0x000fe200078e0003 */
[----:B------:R-:W-:Y:S07]  /*292d0*/  BRA `(.L_x_11306) ;  /* 0x0000000400107947 */ /* 0x000fee0003800000 */
.L_x_11293:
        /* <DEDUP_REMOVED lines=30> */
.L_x_11315:
[----:B------:R-:W-:Y:S05]  /*294c0*/  BSYNC.RECONVERGENT B5 ;  /* 0x0000000000057941 */ /* 0x000fea0003800200 */
.L_x_11314:
        /* <DEDUP_REMOVED lines=33> */
.L_x_11317:
[----:B------:R-:W-:Y:S05]  /*296e0*/  BSYNC.RECONVERGENT B5 ;  /* 0x0000000000057941 */ /* 0x000fea0003800200 */
.L_x_11316:
[----:B------:R-:W-:Y:S01]  /*296f0*/  DMUL R24, R2, R24 ;  /* 0x0000001802187228 */ /* 0x000fe20000000000 */
[----:B------:R-:W-:Y:S02]  /*29700*/  IMAD.MOV.U32 R32, RZ, RZ, 0x0 ;  /* 0x00000000ff207424 */ /* 0x000fe400078e00ff */
[----:B------:R-:W-:-:S08]  /*29710*/  IMAD.MOV.U32 R33, RZ, RZ, 0x3ff00000 ;  /* 0x3ff00000ff217424 */ /* 0x000fd000078e00ff */
.L_x_11306:
[----:B------:R-:W-:Y:S05]  /*29720*/  BSYNC.RECONVERGENT B4 ;  /* 0x0000000000047941 */ /* 0x000fea0003800200 */
.L_x_11292:
[----:B------:R-:W-:Y:S05]  /*29730*/  BRA `(.L_x_11318) ;  /* 0x0000000000087947 */ /* 0x000fea0003800000 */
.L_x_11286:
[----:B------:R-:W-:Y:S02]  /*29740*/  DMUL R24, R26, 9.00719925474099200000e+15 ;  /* 0x434000001a187828 */ /* 0x000fe40000000000 */
[----:B------:R-:W-:-:S11]  /*29750*/  DMUL R32, R32, 9.00719925474099200000e+15 ;  /* 0x4340000020207828 */ /* 0x000fd60000000000 */
.L_x_11318:
[----:B------:R-:W-:Y:S05]  /*29760*/  BSYNC.RELIABLE B2 ;  /* 0x0000000000027941 */ /* 0x000fea0003800100 */
.L_x_11285:
        /* <DEDUP_REMOVED lines=27> */
.L_x_11320:
[----:B------:R-:W-:Y:S05]  /*29920*/  BSYNC.RECONVERGENT B2 ;  /* 0x0000000000027941 */ /* 0x000fea0003800200 */
.L_x_11319:
        /* <DEDUP_REMOVED lines=84> */
.L_x_11322:
[----:B------:R-:W-:Y:S02]  /*29e70*/  FSEL R2, RZ, 3.37028055040000000000e+12, P0 ;  /* 0x54442d18ff027808 */ /* 0x000fe40000000000 */
[----:B------:R-:W-:-:S07]  /*29e80*/  FSEL R3, RZ, 2.1426990032196044922, P0 ;  /* 0x400921fbff037808 */ /* 0x000fce0000000000 */
.L_x_11323:
[----:B------:R-:W-:Y:S05]  /*29e90*/  BSYNC.RECONVERGENT B0 ;  /* 0x0000000000007941 */ /* 0x000fea0003800200 */
.L_x_11321:
[----:B------:R-:W-:Y:S02]  /*29ea0*/  DADD R24, |R24|, R32 ;  /* 0x0000000018187229 */ /* 0x000fe40000000220 */
[----:B------:R-:W-:-:S06]  /*29eb0*/  DADD R2, -RZ, |R2| ;  /* 0x00000000ff027229 */ /* 0x000fcc0000000502 */
[----:B------:R-:W-:-:S06]  /*29ec0*/  DSETP.NAN.AND P0, PT, R24, R24, PT ;  /* 0x000000181800722a */ /* 0x000fcc0003f08000 */
[----:B------:R-:W-:Y:S02]  /*29ed0*/  FSEL R4, R24, R2, P0 ;  /* 0x0000000218047208 */ /* 0x000fe40000000000 */
[----:B------:R-:W-:-:S07]  /*29ee0*/  FSEL R5, R25, R3, P0 ;  /* 0x0000000319057208 */ /* 0x000fce0000000000 */
.L_x_11291:
[----:B------:R-:W-:Y:S05]  /*29ef0*/  BSYNC.RECONVERGENT B3 ;  /* 0x0000000000037941 */ /* 0x000fea0003800200 */
.L_x_11284:
[----:B------:R-:W-:Y:S01]  /*29f00*/  LOP3.LUT R27, R37, 0x80000000, R23, 0xb8, !PT ;  /* 0x80000000251b7812 */ /* 0x000fe200078eb817 */
[----:B------:R-:W-:Y:S01]  /*29f10*/  IMAD.MOV.U32 R26, RZ, RZ, R36 ;  /* 0x000000ffff1a7224 */ /* 0x000fe200078e0024 */
[----:B------:R-:W-:Y:S01]  /*29f20*/  LOP3.LUT R25, R5, 0x80000000, R21, 0xb8, !PT ;  /* 0x8000000005197812 */ /* 0x000fe200078eb815 */
[----:B------:R-:W-:Y:S01]  /*29f30*/  IMAD.MOV.U32 R24, RZ, RZ, R4 ;  /* 0x000000ffff187224 */ /* 0x000fe200078e0004 */
[----:B------:R-:W-:Y:S06]  /*29f40*/  BRA `(.L_x_11249) ;  /* 0x0000005800b47947 */ /* 0x000fec0003800000 */
.L_x_11251:
        /* <DEDUP_REMOVED lines=116> */
.L_x_11329:
[----:B------:R-:W-:Y:S05]  /*2a690*/  BSYNC.RECONVERGENT B0 ;  /* 0x0000000000007941 */ /* 0x000fea0003800200 */
.L_x_11328:
        /* <DEDUP_REMOVED lines=8> */
.L_x_11331:
[----:B------:R-:W-:Y:S05]  /*2a720*/  BSYNC.RECONVERGENT B3 ;  /* 0x0000000000037941 */ /* 0x000fea0003800200 */
.L_x_11330:
        /* <DEDUP_REMOVED lines=84> */
.L_x_11333:
[----:B------:R-:W-:Y:S02]  /*2ac70*/  FSEL R2, RZ, 3.37028055040000000000e+12, P0 ;  /* 0x54442d18ff027808 */ /* 0x000fe40000000000 */
[----:B------:R-:W-:-:S07]  /*2ac80*/  FSEL R3, RZ, 2.1426990032196044922, P0 ;  /* 0x400921fbff037808 */ /* 0x000fce0000000000 */
.L_x_11334:
[----:B------:R-:W-:Y:S05]  /*2ac90*/  BSYNC.RECONVERGENT B0 ;  /* 0x0000000000007941 */ /* 0x000fea0003800200 */
.L_x_11332:
[----:B------:R-:W-:Y:S01]  /*2aca0*/  DADD R32, R34, R32 ;  /* 0x0000000022207229 */ /* 0x000fe20000000020 */
[----:B------:R-:W-:Y:S01]  /*2acb0*/  LOP3.LUT R41, R3, 0x80000000, R41, 0xb8, !PT ;  /* 0x8000000003297812 */ /* 0x000fe200078eb829 */
[----:B------:R-:W-:-:S06]  /*2acc0*/  DMUL R24, R24, 0.5 ;  /* 0x3fe0000018187828 */ /* 0x000fcc0000000000 */
[----:B------:R-:W-:-:S06]  /*2acd0*/  DSETP.NAN.AND P0, PT, R32, R32, PT ;  /* 0x000000202000722a */ /* 0x000fcc0003f08000 */
[----:B------:R-:W-:Y:S02]  /*2ace0*/  FSEL R2, R32, R2, P0 ;  /* 0x0000000220027208 */ /* 0x000fe40000000000 */
[----:B------:R-:W-:Y:S01]  /*2acf0*/  FSEL R3, R33, R41, P0 ;  /* 0x0000002921037208 */ /* 0x000fe20000000000 */
[----:B------:R-:W-:Y:S06]  /*2ad00*/  BRA `(.L_x_11335) ;  /* 0x0000004c00287947 */ /* 0x000fec0003800000 */
.L_x_11327:
        /* <DEDUP_REMOVED lines=136> */
.L_x_11337:
[----:B------:R-:W-:Y:S05]  /*2b590*/  BSYNC.RECONVERGENT B0 ;  /* 0x0000000000007941 */ /* 0x000fea0003800200 */
.L_x_11336:
        /* <DEDUP_REMOVED lines=8> */
.L_x_11339:
[----:B------:R-:W-:Y:S05]  /*2b620*/  BSYNC.RECONVERGENT B3 ;  /* 0x0000000000037941 */ /* 0x000fea0003800200 */
.L_x_11338:
        /* <DEDUP_REMOVED lines=84> */
.L_x_11341:
[----:B------:R-:W-:Y:S02]  /*2bb70*/  FSEL R2, RZ, 3.37028055040000000000e+12, P0 ;  /* 0x54442d18ff027808 */ /* 0x000fe40000000000 */
[----:B------:R-:W-:-:S07]  /*2bb80*/  FSEL R3, RZ, 2.1426990032196044922, P0 ;  /* 0x400921fbff037808 */ /* 0x000fce0000000000 */
.L_x_11342:
[----:B------:R-:W-:Y:S05]  /*2bb90*/  BSYNC.RECONVERGENT B0 ;  /* 0x0000000000007941 */ /* 0x000fea0003800200 */
.L_x_11340:
[----:B------:R-:W-:Y:S01]  /*2bba0*/  DADD R32, R34, R32 ;  /* 0x0000000022207229 */ /* 0x000fe20000000020 */
[----:B------:R-:W-:-:S07]  /*2bbb0*/  LOP3.LUT R41, R3, 0x80000000, R41, 0xb8, !PT ;  /* 0x8000000003297812 */ /* 0x000fce00078eb829 */
[----:B------:R-:W-:-:S06]  /*2bbc0*/  DSETP.NAN.AND P0, PT, R32, R32, PT ;  /* 0x000000202000722a */ /* 0x000fcc0003f08000 */
[----:B------:R-:W-:Y:S02]  /*2bbd0*/  FSEL R2, R32, R2, P0 ;  /* 0x0000000220027208 */ /* 0x000fe40000000000 */
[----:B------:R-:W-:Y:S01]  /*2bbe0*/  FSEL R3, R33, R41, P0 ;  /* 0x0000002921037208 */ /* 0x000fe20000000000 */
[----:B------:R-:W-:Y:S06]  /*2bbf0*/  BRA `(.L_x_11335) ;  /* 0x0000003c006c7947 */ /* 0x000fec0003800000 */
.L_x_11326:
        /* <DEDUP_REMOVED lines=25> */
.L_x_11344:
[----:B------:R-:W-:Y:S05]  /*2bd90*/  BSYNC.RECONVERGENT B3 ;  /* 0x0000000000037941 */ /* 0x000fea0003800200 */
.L_x_11343:
        /* <DEDUP_REMOVED lines=23> */
.L_x_11346:
[----:B------:R-:W-:Y:S05]  /*2bf10*/  BSYNC.RECONVERGENT B3 ;  /* 0x0000000000037941 */ /* 0x000fea0003800200 */
.L_x_11345:
        /* <DEDUP_REMOVED lines=138> */
.L_x_11348:
[----:B------:R-:W-:Y:S05]  /*2c7c0*/  BSYNC.RECONVERGENT B0 ;  /* 0x0000000000007941 */ /* 0x000fea0003800200 */
.L_x_11347:
        /* <DEDUP_REMOVED lines=8> */
.L_x_11350:
[----:B------:R-:W-:Y:S05]  /*2c850*/  BSYNC.RECONVERGENT B3 ;  /* 0x0000000000037941 */ /* 0x000fea0003800200 */
.L_x_11349:
        /* <DEDUP_REMOVED lines=84> */
.L_x_11352:
[----:B------:R-:W-:Y:S02]  /*2cda0*/  FSEL R2, RZ, 3.37028055040000000000e+12, P0 ;  /* 0x54442d18ff027808 */ /* 0x000fe40000000000 */
[----:B------:R-:W-:-:S07]  /*2cdb0*/  FSEL R3, RZ, 2.1426990032196044922, P0 ;  /* 0x400921fbff037808 */ /* 0x000fce0000000000 */
.L_x_11353:
[----:B------:R-:W-:Y:S05]  /*2cdc0*/  BSYNC.RECONVERGENT B0 ;  /* 0x0000000000007941 */ /* 0x000fea0003800200 */
.L_x_11351:
[----:B------:R-:W-:Y:S01]  /*2cdd0*/  DADD R32, R34, R32 ;  /* 0x0000000022207229 */ /* 0x000fe20000000020 */
[----:B------:R-:W-:Y:S01]  /*2cde0*/  LOP3.LUT R41, R3, 0x80000000, R41, 0xb8, !PT ;  /* 0x8000000003297812 */ /* 0x000fe200078eb829 */
[----:B------:R-:W-:-:S06]  /*2cdf0*/  DADD R24, R24, 1 ;  /* 0x3ff0000018187429 */ /* 0x000fcc0000000000 */
[----:B------:R-:W-:-:S06]  /*2ce00*/  DSETP.NAN.AND P0, PT, R32, R32, PT ;  /* 0x000000202000722a */ /* 0x000fcc0003f08000 */
[----:B------:R-:W-:Y:S02]  /*2ce10*/  FSEL R2, R32, R2, P0 ;  /* 0x0000000220027208 */ /* 0x000fe40000000000 */
[----:B------:R-:W-:Y:S01]  /*2ce20*/  FSEL R3, R33, R41, P0 ;  /* 0x0000002921037208 */ /* 0x000fe20000000000 */
[----:B------:R-:W-:Y:S06]  /*2ce30*/  BRA `(.L_x_11335) ;  /* 0x0000002800dc7947 */ /* 0x000fec0003800000 */
.L_x_11325:
        /* <DEDUP_REMOVED lines=109> */
.L_x_11357:
[----:B------:R-:W-:Y:S05]  /*2d510*/  BSYNC.RECONVERGENT B0 ;  /* 0x0000000000007941 */ /* 0x000fea0003800200 */
.L_x_11356:
        /* <DEDUP_REMOVED lines=9> */
.L_x_11359:
[----:B------:R-:W-:Y:S05]  /*2d5b0*/  BSYNC.RECONVERGENT B3 ;  /* 0x0000000000037941 */ /* 0x000fea0003800200 */
.L_x_11358:
        /* <DEDUP_REMOVED lines=76> */
.L_x_11355:
        /* <DEDUP_REMOVED lines=137> */
.L_x_11361:
[----:B------:R-:W-:Y:S05]  /*2e310*/  BSYNC.RECONVERGENT B0 ;  /* 0x0000000000007941 */ /* 0x000fea0003800200 */
.L_x_11360:
        /* <DEDUP_REMOVED lines=8> */
.L_x_11363:
[----:B------:R-:W-:Y:S05]  /*2e3a0*/  BSYNC.RECONVERGENT B3 ;  /* 0x0000000000037941 */ /* 0x000fea0003800200 */
.L_x_11362:
        /* <DEDUP_REMOVED lines=76> */
.L_x_11354:
        /* <DEDUP_REMOVED lines=25> */
.L_x_11365:
[----:B------:R-:W-:Y:S05]  /*2ea00*/  BSYNC.RECONVERGENT B3 ;  /* 0x0000000000037941 */ /* 0x000fea0003800200 */
.L_x_11364:
        /* <DEDUP_REMOVED lines=23> */
.L_x_11367:
[----:B------:R-:W-:Y:S05]  /*2eb80*/  BSYNC.RECONVERGENT B3 ;  /* 0x0000000000037941 */ /* 0x000fea0003800200 */
.L_x_11366:
        /* <DEDUP_REMOVED lines=50> */
[----:B------:R-:W-:Y:S01]  /*2eeb0*/  @!P2 FSEL R4, R2, R40, !P1 ;  /* 0x000000280204a208 */ /* 0x000fe20004800000 */
[----:B------:R-:W-:Y:S01]  /*2eec0*/  DSETP.GEU.AND P1, PT, R34, R32, PT ;  /* 0x000000202200722a */ /* 0x000fe20003f2e000 */
        /* <DEDUP_REMOVED lines=88> */
.L_x_11369:
[----:B------:R-:W-:Y:S05]  /*2f450*/  BSYNC.RECONVERGENT B0 ;  /* 0x0000000000007941 */ /* 0x000fea0003800200 */
.L_x_11368:
        /* <DEDUP_REMOVED lines=9> */
.L_x_11371:
[----:B------:R-:W-:Y:S05]  /*2f4f0*/  BSYNC.RECONVERGENT B3 ;  /* 0x0000000000037941 */ /* 0x000fea0003800200 */
.L_x_11370:
        /* <DEDUP_REMOVED lines=75> */
.L_x_11335:
[----:B------:R-:W-:Y:S05]  /*2f9b0*/  BSYNC.RECONVERGENT B2 ;  /* 0x0000000000027941 */ /* 0x000fea0003800200 */
.L_x_11324:
[----:B------:R-:W-:Y:S01]  /*2f9c0*/  UMOV UR4, 0xfefa39ef ;  /* 0xfefa39ef00047882 */ /* 0x000fe20000000000 */
[----:B------:R-:W-:Y:S02]  /*2f9d0*/  UMOV UR5, 0x3fe62e42 ;  /* 0x3fe62e4200057882 */ /* 0x000fe40000000000 */
[----:B------:R-:W-:Y:S01]  /*2f9e0*/  DADD R26, R24, UR4 ;  /* 0x00000004181a7e29 */ /* 0x000fe20008000000 */
[----:B------:R-:W-:Y:S01]  /*2f9f0*/  LOP3.LUT R25, R3, 0x80000000, R21, 0xb8, !PT ;  /* 0x8000000003197812 */ /* 0x000fe200078eb815 */
[----:B------:R-:W-:-:S08]  /*2fa00*/  IMAD.MOV.U32 R24, RZ, RZ, R2 ;  /* 0x000000ffff187224 */ /* 0x000fd000078e0002 */
[----:B------:R-:W-:-:S07]  /*2fa10*/  LOP3.LUT R27, R27, 0x80000000, R23, 0xb8, !PT ;  /* 0x800000001b1b7812 */ /* 0x000fce00078eb817 */
.L_x_11249:
[----:B------:R-:W-:Y:S05]  /*2fa20*/  BSYNC.RECONVERGENT B1 ;  /* 0x0000000000017941 */ /* 0x000fea0003800200 */
.L_x_11248:
        /* <DEDUP_REMOVED lines=27> */
.L_x_11378:
[----:B------:R-:W0:Y:S01]  /*2fbe0*/  F2I.S64.F64.TRUNC R8, R8 ;  /* 0x0000000800087311 */ /* 0x000e22000030d900 */
[----:B------:R-:W-:Y:S01]  /*2fbf0*/  IMAD.MOV.U32 R38, RZ, RZ, R39 ;  /* 0x000000ffff267224 */ /* 0x000fe200078e0027 */
[----:B0-----:R-:W-:-:S05]  /*2fc00*/  MOV R5, R8 ;  /* 0x0000000800057202 */ /* 0x001fca0000000f00 */
[----:B------:R0:W-:Y:S01]  /*2fc10*/  STG.E.U8 desc[UR36][R2.64], R5 ;  /* 0x0000000502007986 */ /* 0x0001e2000c101124 */
[----:B------:R-:W-:Y:S05]  /*2fc20*/  BRA `(.L_x_11380) ;  /* 0x0000001000447947 */ /* 0x000fea0003800000 */
.L_x_11377:
        /* <DEDUP_REMOVED lines=10> */
.L_x_11382:
[----:B------:R-:W0:Y:S01]  /*2fcd0*/  F2I.F64.TRUNC R9, R8 ;  /* 0x0000000800097311 */ /* 0x000e22000030d100 */
[----:B------:R-:W-:Y:S01]  /*2fce0*/  IMAD.MOV.U32 R38, RZ, RZ, R39 ;  /* 0x000000ffff267224 */ /* 0x000fe200078e0027 */
[----:B0-----:R0:W-:Y:S01]  /*2fcf0*/  STG.E desc[UR36][R2.64], R9 ;  /* 0x0000000902007986 */ /* 0x0011e2000c101924 */
[----:B------:R-:W-:Y:S05]  /*2fd00*/  BRA `(.L_x_11380) ;  /* 0x00000010000c7947 */ /* 0x000fea0003800000 */
.L_x_11381:
[----:B------:R-:W0:Y:S01]  /*2fd10*/  F2I.F64.TRUNC R9, R8 ;  /* 0x0000000800097311 */ /* 0x000e22000030d100 */
[----:B------:R-:W-:Y:S01]  /*2fd20*/  IMAD.MOV.U32 R38, RZ, RZ, R39 ;  /* 0x000000ffff267224 */ /* 0x000fe200078e0027 */
[----:B0-----:R0:W-:Y:S01]  /*2fd30*/  STG.E.U16 desc[UR36][R2.64], R9 ;  /* 0x0000000902007986 */ /* 0x0011e2000c101524 */
[----:B------:R-:W-:Y:S05]  /*2fd40*/  BRA `(.L_x_11380) ;  /* 0x0000000c00fc7947 */ /* 0x000fea0003800000 */
.L_x_11376:
        /* <DEDUP_REMOVED lines=14> */
.L_x_11384:
        /* <DEDUP_REMOVED lines=9> */
.L_x_11383:
        /* <DEDUP_REMOVED lines=10> */
[----:B------:R-:W-:Y:S01]  /*2ff60*/  IMAD.MOV.U32 R38, RZ, RZ, R39 ;  /* 0x000000ffff267224 */ /* 0x000fe200078e0027 */
[----:B------:R-:W-:-:S05]  /*2ff70*/  DSETP.GEU.AND P0, PT, |R10|, UR4, PT ;  /* 0x000000040a007e2a */ /* 0x000fca000bf0e200 */
[----:B------:R-:W1:Y:S07]  /*2ff80*/  F2F.F32.F64 R5, R10 ;  /* 0x0000000a00057310 */ /* 0x000e6e0000301000 */
[----:B0-----:R-:W-:Y:S02]  /*2ff90*/  @!P1 FMUL R4, R4, 1.175494350822287508e-38 ;  /* 0x0080000004049820 */ /* 0x001fe40000400000 */
[----:B-1----:R-:W-:-:S05]  /*2ffa0*/  @!P0 FMUL R5, R5, 1.175494350822287508e-38 ;  /* 0x0080000005058820 */ /* 0x002fca0000400000 */
[----:B------:R0:W-:Y:S01]  /*2ffb0*/  STG.E.64 desc[UR36][R2.64], R4 ;  /* 0x0000000402007986 */ /* 0x0001e2000c101b24 */
[----:B------:R-:W-:Y:S05]  /*2ffc0*/  BRA `(.L_x_11380) ;  /* 0x0000000c005c7947 */ /* 0x000fea0003800000 */
.L_x_11386:
        /* <DEDUP_REMOVED lines=9> */
[----:B------:R-:W-:-:S05]  /*30060*/  F2FP.F16.F32.PACK_AB R5, R0, R5 ;  /* 0x000000050005723e */ /* 0x000fca00000000ff */
[----:B------:R0:W-:Y:S01]  /*30070*/  STG.E desc[UR36][R2.64], R5 ;  /* 0x0000000502007986 */ /* 0x0001e2000c101924 */
[----:B------:R-:W-:Y:S05]  /*30080*/  BRA `(.L_x_11380) ;  /* 0x0000000c002c7947 */ /* 0x000fea0003800000 */
.L_x_11385:
[----:B------:R0:W-:Y:S01]  /*30090*/  STG.E.64 desc[UR36][R2.64], R8 ;  /* 0x0000000802007986 */ /* 0x0001e2000c101b24 */
[----:B------:R-:W-:Y:S01]  /*300a0*/  IMAD.MOV.U32 R38, RZ, RZ, R39 ;  /* 0x000000ffff267224 */ /* 0x000fe200078e0027 */
[----:B------:R-:W-:Y:S06]  /*300b0*/  BRA `(.L_x_11380) ;  /* 0x0000000c00207947 */ /* 0x000fec0003800000 */
.L_x_11375:
        /* <DEDUP_REMOVED lines=10> */
[----:B------:R-:W-:-:S06]  /*30160*/  DSETP.NEU.OR P0, PT, R8, RZ, P0 ;  /* 0x000000ff0800722a */ /* 0x000fcc000070d400 */
[----:B------:R-:W-:-:S05]  /*30170*/  SEL R5, RZ, 0x1, !P0 ;  /* 0x00000001ff057807 */ /* 0x000fca0004000000 */
[----:B------:R4:W-:Y:S01]  /*30180*/  STG.E.U8 desc[UR36][R2.64], R5 ;  /* 0x0000000502007986 */ /* 0x0009e2000c101124 */
[----:B------:R-:W-:Y:S05]  /*30190*/  BRA `(.L_x_11380) ;  /* 0x0000000800e87947 */ /* 0x000fea0003800000 */
.L_x_11389:
[----:B------:R3:W-:Y:S01]  /*301a0*/  STG.E.128 desc[UR36][R2.64], R8 ;  /* 0x0000000802007986 */ /* 0x0007e2000c101d24 */
[----:B------:R-:W-:Y:S01]  /*301b0*/  IMAD.MOV.U32 R38, RZ, RZ, R39 ;  /* 0x000000ffff267224 */ /* 0x000fe200078e0027 */
[----:B------:R-:W-:Y:S06]  /*301c0*/  BRA `(.L_x_11380) ;  /* 0x0000000800dc7947 */ /* 0x000fec0003800000 */
.L_x_11388:
        /* <DEDUP_REMOVED lines=23> */
.L_x_11393:
[----:B------:R-:W-:Y:S05]  /*30340*/  BSYNC.RECONVERGENT B0 ;  /* 0x0000000000007941 */ /* 0x000fea0003800200 */
.L_x_11392:
[----:B------:R-:W-:Y:S01]  /*30350*/  LOP3.LUT R5, R0, 0x80, R5, 0xf8, !PT ;  /* 0x0000008000057812 */ /* 0x000fe200078ef805 */
[----:B------:R-:W-:-:S04]  /*30360*/  IMAD.MOV.U32 R38, RZ, RZ, R39 ;  /* 0x000000ffff267224 */ /* 0x000fc800078e0027 */
[----:B------:R0:W-:Y:S01]  /*30370*/  STG.E.U8 desc[UR36][R2.64], R5 ;  /* 0x0000000502007986 */ /* 0x0001e2000c101124 */
[----:B------:R-:W-:Y:S05]  /*30380*/  BRA `(.L_x_11380) ;  /* 0x00000008006c7947 */ /* 0x000fea0003800000 */
.L_x_11391:
        /* <DEDUP_REMOVED lines=19> */
.L_x_11395:
[----:B------:R-:W-:Y:S05]  /*304c0*/  BSYNC.RECONVERGENT B0 ;  /* 0x0000000000007941 */ /* 0x000fea0003800200 */
.L_x_11394:
[----:B------:R-:W-:Y:S01]  /*304d0*/  LOP3.LUT R5, R0, 0x80, R5, 0xf8, !PT ;  /* 0x0000008000057812 */ /* 0x000fe200078ef805 */
[----:B------:R-:W-:-:S04]  /*304e0*/  IMAD.MOV.U32 R38, RZ, RZ, R39 ;  /* 0x000000ffff267224 */ /* 0x000fc800078e0027 */
[----:B------:R1:W-:Y:S01]  /*304f0*/  STG.E.U8 desc[UR36][R2.64], R5 ;  /* 0x0000000502007986 */ /* 0x0003e2000c101124 */
[----:B------:R-:W-:Y:S05]  /*30500*/  BRA `(.L_x_11380) ;  /* 0x00000008000c7947 */ /* 0x000fea0003800000 */
.L_x_11390:
        /* <DEDUP_REMOVED lines=9> */
.L_x_11387:
        /* <DEDUP_REMOVED lines=12> */
.L_x_11398:
        /* <DEDUP_REMOVED lines=17> */
.L_x_11401:
[----:B------:R-:W-:-:S04]  /*30770*/  SHF.R.U32.HI R0, RZ, 0x14, R5 ;  /* 0x00000014ff007819 */ /* 0x000fc80000011605 */
[----:B------:R-:W-:-:S04]  /*30780*/  LOP3.LUT R0, R0, 0x1, RZ, 0xc0, !PT ;  /* 0x0000000100007812 */ /* 0x000fc800078ec0ff */
[----:B------:R-:W-:-:S04]  /*30790*/  IADD3 R0, PT, PT, R5, 0x487ffff, R0 ;  /* 0x0487ffff05007810 */ /* 0x000fc80007ffe000 */
[----:B------:R-:W-:-:S04]  /*307a0*/  SHF.R.U32.HI R0, RZ, 0x14, R0 ;  /* 0x00000014ff007819 */ /* 0x000fc80000011600 */
[----:B------:R-:W-:-:S07]  /*307b0*/  LOP3.LUT R4, R0, 0xff, RZ, 0xc0, !PT ;  /* 0x000000ff00047812 */ /* 0x000fce00078ec0ff */
.L_x_11402:
[----:B------:R-:W-:-:S04]  /*307c0*/  SHF.R.U32.HI R5, RZ, 0x18, R5 ;  /* 0x00000018ff057819 */ /* 0x000fc80000011605 */
[----:B------:R-:W-:-:S04]  /*307d0*/  LOP3.LUT R4, R4, 0x80, R5, 0xf8, !PT ;  /* 0x0000008004047812 */ /* 0x000fc800078ef805 */
[----:B------:R-:W-:-:S07]  /*307e0*/  PRMT R0, R4, 0x7610, R0 ;  /* 0x0000761004007816 */ /* 0x000fce0000000000 */
.L_x_11400:
[----:B------:R-:W-:Y:S05]  /*307f0*/  BSYNC.RECONVERGENT B0 ;  /* 0x0000000000007941 */ /* 0x000fea0003800200 */
.L_x_11399:
[----:B------:R0:W-:Y:S01]  /*30800*/  STG.E.U8 desc[UR36][R2.64], R0 ;  /* 0x0000000002007986 */ /* 0x0001e2000c101124 */
[----:B------:R-:W-:Y:S01]  /*30810*/  IMAD.MOV.U32 R38, RZ, RZ, R39 ;  /* 0x000000ffff267224 */ /* 0x000fe200078e0027 */
[----:B------:R-:W-:Y:S06]  /*30820*/  BRA `(.L_x_11380) ;  /* 0x0000000400447947 */ /* 0x000fec0003800000 */
.L_x_11397:
        /* <DEDUP_REMOVED lines=17> */
.L_x_11405:
[----:B------:R-:W-:-:S04]  /*30940*/  SHF.R.U32.HI R0, RZ, 0x15, R5 ;  /* 0x00000015ff007819 */ /* 0x000fc80000011605 */
[----:B------:R-:W-:-:S04]  /*30950*/  LOP3.LUT R0, R0, 0x1, RZ, 0xc0, !PT ;  /* 0x0000000100007812 */ /* 0x000fc800078ec0ff */
[----:B------:R-:W-:-:S04]  /*30960*/  IADD3 R0, PT, PT, R5, 0x88fffff, R0 ;  /* 0x088fffff05007810 */ /* 0x000fc80007ffe000 */
[----:B------:R-:W-:-:S04]  /*30970*/  SHF.R.U32.HI R0, RZ, 0x15, R0 ;  /* 0x00000015ff007819 */ /* 0x000fc80000011600 */
[----:B------:R-:W-:-:S07]  /*30980*/  LOP3.LUT R4, R0, 0xff, RZ, 0xc0, !PT ;  /* 0x000000ff00047812 */ /* 0x000fce00078ec0ff */
.L_x_11406:
[----:B------:R-:W-:-:S04]  /*30990*/  SHF.R.U32.HI R5, RZ, 0x18, R5 ;  /* 0x00000018ff057819 */ /* 0x000fc80000011605 */
[----:B------:R-:W-:-:S04]  /*309a0*/  LOP3.LUT R4, R4, 0x80, R5, 0xf8, !PT ;  /* 0x0000008004047812 */ /* 0x000fc800078ef805 */
[----:B------:R-:W-:-:S07]  /*309b0*/  PRMT R0, R4, 0x7610, R0 ;  /* 0x0000761004007816 */ /* 0x000fce0000000000 */
.L_x_11404:
[----:B------:R-:W-:Y:S05]  /*309c0*/  BSYNC.RECONVERGENT B0 ;  /* 0x0000000000007941 */ /* 0x000fea0003800200 */
.L_x_11403:
[----:B------:R0:W-:Y:S01]  /*309d0*/  STG.E.U8 desc[UR36][R2.64], R0 ;  /* 0x0000000002007986 */ /* 0x0001e2000c101124 */
[----:B------:R-:W-:Y:S01]  /*309e0*/  IMAD.MOV.U32 R38, RZ, RZ, R39 ;  /* 0x000000ffff267224 */ /* 0x000fe200078e0027 */
[----:B------:R-:W-:Y:S06]  /*309f0*/  BRA `(.L_x_11380) ;  /* 0x0000000000d07947 */ /* 0x000fec0003800000 */
.L_x_11396:
[----:B------:R-:W-:-:S13]  /*30a00*/  ISETP.NE.AND P0, PT, R0, 0x1c, PT ;  /* 0x0000001c0000780c */ /* 0x000fda0003f05270 */
[----:B------:R-:W-:Y:S05]  /*30a10*/  @!P0 BRA `(.L_x_11407) ;  /* 0x0000000000bc8947 */ /* 0x000fea0003800000 */
[----:B------:R-:W-:-:S13]  /*30a20*/  ISETP.NE.AND P0, PT, R0, 0x1d, PT ;  /* 0x0000001d0000780c */ /* 0x000fda0003f05270 */
[----:B------:R-:W-:Y:S05]  /*30a30*/  @!P0 BRA `(.L_x_11408) ;  /* 0x0000000000a48947 */ /* 0x000fea0003800000 */
[----:B------:R-:W-:-:S13]  /*30a40*/  ISETP.NE.AND P0, PT, R0, 0x2c, PT ;  /* 0x0000002c0000780c */ /* 0x000fda0003f05270 */
[----:B------:R-:W-:Y:S05]  /*30a50*/  @!P0 BRA `(.L_x_11409) ;  /* 0x0000000000488947 */ /* 0x000fea0003800000 */
.L_x_11379:
        /* <DEDUP_REMOVED lines=9> */
[----:B------:R-:W-:Y:S01]  /*30af0*/  IMAD.U32 R5, RZ, RZ, UR7 ;  /* 0x00000007ff057e24 */ /* 0x000fe2000f8e00ff */
[----:B---3--:R-:W-:Y:S01]  /*30b00*/  MOV R6, UR8 ;  /* 0x0000000800067c02 */ /* 0x008fe20008000f00 */
[----:B------:R-:W-:Y:S02]  /*30b10*/  IMAD.U32 R7, RZ, RZ, UR9 ;  /* 0x00000009ff077e24 */ /* 0x000fe4000f8e00ff */
[----:B----4-:R-:W-:Y:S02]  /*30b20*/  IMAD.U32 R10, RZ, RZ, UR4 ;  /* 0x00000004ff0a7e24 */ /* 0x010fe4000f8e00ff */
[----:B-1----:R-:W-:-:S07]  /*30b30*/  IMAD.U32 R11, RZ, RZ, UR5 ;  /* 0x00000005ff0b7e24 */ /* 0x002fce000f8e00ff */
[----:B------:R-:W-:-:S07]  /*30b40*/  LEPC R20, `(.L_x_11410) ;  /* 0x000000001014794e */ /* 0x000fce0000000000 */
[----:B--2---:R-:W-:Y:S05]  /*30b50*/  CALL.ABS.NOINC R2 ;  /* 0x0000000002007343 */ /* 0x004fea0003c00000 */
.L_x_11410:
[----:B------:R-:W-:Y:S01]  /*30b60*/  IMAD.MOV.U32 R38, RZ, RZ, R39 ;  /* 0x000000ffff267224 */ /* 0x000fe200078e0027 */
[----:B------:R-:W-:Y:S06]  /*30b70*/  BRA `(.L_x_11380) ;  /* 0x0000000000707947 */ /* 0x000fec0003800000 */
.L_x_11409:
[----:B------:R-:W-:Y:S01]  /*30b80*/  UMOV UR4, 0xf0000000 ;  /* 0xf000000000047882 */ /* 0x000fe20000000000 */
[----:B------:R-:W-:Y:S01]  /*30b90*/  UMOV UR5, 0x380fffff ;  /* 0x380fffff00057882 */ /* 0x000fe20000000000 */
[----:B------:R-:W0:Y:S01]  /*30ba0*/  F2F.F32.F64 R6, R8 ;  /* 0x0000000800067310 */ /* 0x000e220000301000 */
[----:B------:R-:W-:Y:S01]  /*30bb0*/  DSETP.GEU.AND P0, PT, |R8|, UR4, PT ;  /* 0x0000000408007e2a */ /* 0x000fe2000bf0e200 */
[----:B------:R-:W-:-:S13]  /*30bc0*/  MOV R38, R39 ;  /* 0x0000002700267202 */ /* 0x000fda0000000f00 */
        /* <DEDUP_REMOVED lines=16> */
.L_x_11408:
[----:B------:R-:W0:Y:S01]  /*30cd0*/  F2I.U64.F64.TRUNC R8, R8 ;  /* 0x0000000800087311 */ /* 0x000e22000030d800 */
[----:B------:R-:W-:Y:S01]  /*30ce0*/  IMAD.MOV.U32 R38, RZ, RZ, R39 ;  /* 0x000000ffff267224 */ /* 0x000fe200078e0027 */
[----:B0-----:R0:W-:Y:S01]  /*30cf0*/  STG.E.64 desc[UR36][R2.64], R8 ;  /* 0x0000000802007986 */ /* 0x0011e2000c101b24 */
[----:B------:R-:W-:Y:S05]  /*30d00*/  BRA `(.L_x_11380) ;  /* 0x00000000000c7947 */ /* 0x000fea0003800000 */
.L_x_11407:
[----:B------:R-:W0:Y:S01]  /*30d10*/  F2I.U32.F64.TRUNC R9, R8 ;  /* 0x0000000800097311 */ /* 0x000e22000030d000 */
[----:B------:R-:W-:Y:S01]  /*30d20*/  IMAD.MOV.U32 R38, RZ, RZ, R39 ;  /* 0x000000ffff267224 */ /* 0x000fe200078e0027 */
[----:B0-----:R0:W-:Y:S06]  /*30d30*/  STG.E desc[UR36][R2.64], R9 ;  /* 0x0000000902007986 */ /* 0x0011ec000c101924 */
.L_x_11380:
[----:B------:R-:W-:-:S13]  /*30d40*/  ISETP.GE.AND P0, PT, R38, R58, PT ;  /* 0x0000003a2600720c */ /* 0x000fda0003f06270 */
[----:B------:R-:W-:Y:S05]  /*30d50*/  @P0 BREAK.RELIABLE B6 ;  /* 0x0000000000060942 */ /* 0x000fea0003800100 */
        /* <DEDUP_REMOVED lines=22> */
.L_x_11415:
[----:B------:R-:W0:Y:S02]  /*30ec0*/  F2I.S64.F64.TRUNC R28, R28 ;  /* 0x0000001c001c7311 */ /* 0x000e24000030d900 */
[----:B0-----:R-:W-:-:S05]  /*30ed0*/  IMAD.MOV.U32 R5, RZ, RZ, R28 ;  /* 0x000000ffff057224 */ /* 0x001fca00078e001c */
[----:B------:R0:W-:Y:S01]  /*30ee0*/  STG.E.U8 desc[UR36][R2.64], R5 ;  /* 0x0000000502007986 */ /* 0x0001e2000c101124 */
[----:B------:R-:W-:Y:S05]  /*30ef0*/  BRA `(.L_x_11417) ;  /* 0x0000000c00f07947 */ /* 0x000fea0003800000 */
.L_x_11414:
        /* <DEDUP_REMOVED lines=9> */
.L_x_11419:
[----:B------:R-:W0:Y:S02]  /*30f90*/  F2I.F64.TRUNC R29, R28 ;  /* 0x0000001c001d7311 */ /* 0x000e24000030d100 */
[----:B0-----:R0:W-:Y:S01]  /*30fa0*/  STG.E desc[UR36][R2.64], R29 ;  /* 0x0000001d02007986 */ /* 0x0011e2000c101924 */
[----:B------:R-:W-:Y:S05]  /*30fb0*/  BRA `(.L_x_11417) ;  /* 0x0000000c00c07947 */ /* 0x000fea0003800000 */
.L_x_11418:
[----:B------:R-:W0:Y:S02]  /*30fc0*/  F2I.F64.TRUNC R29, R28 ;  /* 0x0000001c001d7311 */ /* 0x000e24000030d100 */
[----:B0-----:R0:W-:Y:S01]  /*30fd0*/  STG.E.U16 desc[UR36][R2.64], R29 ;  /* 0x0000001d02007986 */ /* 0x0011e2000c101524 */
[----:B------:R-:W-:Y:S05]  /*30fe0*/  BRA `(.L_x_11417) ;  /* 0x0000000c00b47947 */ /* 0x000fea0003800000 */
.L_x_11413:
        /* <DEDUP_REMOVED lines=13> */
.L_x_11421:
        /* <DEDUP_REMOVED lines=8> */
.L_x_11420:
        /* <DEDUP_REMOVED lines=16> */
.L_x_11423:
        /* <DEDUP_REMOVED lines=11> */
.L_x_11422:
[----:B------:R0:W-:Y:S01]  /*312f0*/  STG.E.64 desc[UR36][R2.64], R28 ;  /* 0x0000001c02007986 */ /* 0x0001e2000c101b24 */
[----:B------:R-:W-:Y:S05]  /*31300*/  BRA `(.L_x_11417) ;  /* 0x0000000800ec7947 */ /* 0x000fea0003800000 */
.L_x_11412:
        /* <DEDUP_REMOVED lines=13> */
.L_x_11427:
        /* <DEDUP_REMOVED lines=22> */
.L_x_11430:
[----:B------:R-:W-:-:S04]  /*31540*/  SHF.R.U32.HI R5, RZ, 0x18, R5 ;  /* 0x00000018ff057819 */ /* 0x000fc80000011605 */
[----:B------:R-:W-:-:S07]  /*31550*/  LOP3.LUT R0, R0, 0x80, R5, 0xf8, !PT ;  /* 0x0000008000007812 */ /* 0x000fce00078ef805 */
.L_x_11429:
[----:B------:R-:W-:Y:S05]  /*31560*/  BSYNC.RECONVERGENT B0 ;  /* 0x0000000000007941 */ /* 0x000fea0003800200 */
.L_x_11428:
[----:B------:R0:W-:Y:S01]  /*31570*/  STG.E.U8 desc[UR36][R2.64], R0 ;  /* 0x0000000002007986 */ /* 0x0001e2000c101124 */
[----:B------:R-:W-:Y:S05]  /*31580*/  BRA `(.L_x_11417) ;  /* 0x00000008004c7947 */ /* 0x000fea0003800000 */
.L_x_11426:
        /* <DEDUP_REMOVED lines=22> */
.L_x_11433:
[----:B------:R-:W-:-:S04]  /*316f0*/  SHF.R.U32.HI R5, RZ, 0x18, R5 ;  /* 0x00000018ff057819 */ /* 0x000fc80000011605 */
[----:B------:R-:W-:-:S07]  /*31700*/  LOP3.LUT R0, R0, 0x80, R5, 0xf8, !PT ;  /* 0x0000008000007812 */ /* 0x000fce00078ef805 */
.L_x_11432:
[----:B------:R-:W-:Y:S05]  /*31710*/  BSYNC.RECONVERGENT B0 ;  /* 0x0000000000007941 */ /* 0x000fea0003800200 */
.L_x_11431:
[----:B------:R0:W-:Y:S01]  /*31720*/  STG.E.U8 desc[UR36][R2.64], R0 ;  /* 0x0000000002007986 */ /* 0x0001e2000c101124 */
[----:B------:R-:W-:Y:S05]  /*31730*/  BRA `(.L_x_11417) ;  /* 0x0000000400e07947 */ /* 0x000fea0003800000 */
.L_x_11425:
        /* <DEDUP_REMOVED lines=26> */
.L_x_11435:
[----:B------:R-:W0:Y:S02]  /*318e0*/  F2I.U64.F64.TRUNC R28, R28 ;  /* 0x0000001c001c7311 */ /* 0x000e24000030d800 */
[----:B0-----:R0:W-:Y:S01]  /*318f0*/  STG.E.64 desc[UR36][R2.64], R28 ;  /* 0x0000001c02007986 */ /* 0x0011e2000c101b24 */
[----:B------:R-:W-:Y:S05]  /*31900*/  BRA `(.L_x_11417) ;  /* 0x00000004006c7947 */ /* 0x000fea0003800000 */
.L_x_11434:
[----:B------:R-:W0:Y:S02]  /*31910*/  F2I.U32.F64.TRUNC R29, R28 ;  /* 0x0000001c001d7311 */ /* 0x000e24000030d000 */
[----:B0-----:R0:W-:Y:S01]  /*31920*/  STG.E desc[UR36][R2.64], R29 ;  /* 0x0000001d02007986 */ /* 0x0011e2000c101924 */
[----:B------:R-:W-:Y:S05]  /*31930*/  BRA `(.L_x_11417) ;  /* 0x0000000400607947 */ /* 0x000fea0003800000 */
.L_x_11424:
[----:B------:R-:W-:-:S13]  /*31940*/  ISETP.GT.AND P0, PT, R0, 0xe, PT ;  /* 0x0000000e0000780c */ /* 0x000fda0003f04270 */
[----:B------:R-:W-:Y:S05]  /*31950*/  @P0 BRA `(.L_x_11436) ;  /* 0x00000000002c0947 */ /* 0x000fea0003800000 */
[----:B------:R-:W-:-:S13]  /*31960*/  ISETP.NE.AND P0, PT, R0, 0xa, PT ;  /* 0x0000000a0000780c */ /* 0x000fda0003f05270 */
[----:B------:R-:W-:Y:S05]  /*31970*/  @!P0 BRA `(.L_x_11437) ;  /* 0x00000000001c8947 */ /* 0x000fea0003800000 */
[----:B------:R-:W-:-:S13]  /*31980*/  ISETP.NE.AND P0, PT, R0, 0xb, PT ;  /* 0x0000000b0000780c */ /* 0x000fda0003f05270 */
[----:B------:R-:W-:Y:S05]  /*31990*/  @P0 BRA `(.L_x_11416) ;  /* 0x0000000000340947 */ /* 0x000fea0003800000 */
[----:B------:R-:W-:-:S06]  /*319a0*/  DSETP.NEU.AND P0, PT, R30, RZ, PT ;  /* 0x000000ff1e00722a */ /* 0x000fcc0003f0d000 */
[----:B------:R-:W-:-:S06]  /*319b0*/  DSETP.NEU.OR P0, PT, R28, RZ, P0 ;  /* 0x000000ff1c00722a */ /* 0x000fcc000070d400 */
[----:B------:R-:W-:-:S05]  /*319c0*/  SEL R5, RZ, 0x1, !P0 ;  /* 0x00000001ff057807 */ /* 0x000fca0004000000 */
[----:B------:R3:W-:Y:S01]  /*319d0*/  STG.E.U8 desc[UR36][R2.64], R5 ;  /* 0x0000000502007986 */ /* 0x0007e2000c101124 */
[----:B------:R-:W-:Y:S05]  /*319e0*/  BRA `(.L_x_11417) ;  /* 0x0000000400347947 */ /* 0x000fea0003800000 */
.L_x_11437:
[----:B------:R4:W-:Y:S01]  /*319f0*/  STG.E.128 desc[UR36][R2.64], R28 ;  /* 0x0000001c02007986 */ /* 0x0009e2000c101d24 */
[----:B------:R-:W-:Y:S05]  /*31a00*/  BRA `(.L_x_11417) ;  /* 0x00000004002c7947 */ /* 0x000fea0003800000 */
.L_x_11436:
[----:B------:R-:W-:-:S13]  /*31a10*/  ISETP.NE.AND P0, PT, R0, 0xf, PT ;  /* 0x0000000f0000780c */ /* 0x000fda0003f05270 */
[----:B------:R-:W-:Y:S05]  /*31a20*/  @!P0 BRA `(.L_x_11438) ;  /* 0x0000000400088947 */ /* 0x000fea0003800000 */
[----:B------:R-:W-:-:S13]  /*31a30*/  ISETP.NE.AND P0, PT, R0, 0x17, PT ;  /* 0x000000170000780c */ /* 0x000fda0003f05270 */
[----:B------:R-:W-:Y:S05]  /*31a40*/  @!P0 BRA `(.L_x_11439) ;  /* 0x0000000000a08947 */ /* 0x000fea0003800000 */
[----:B------:R-:W-:-:S13]  /*31a50*/  ISETP.NE.AND P0, PT, R0, 0x18, PT ;  /* 0x000000180000780c */ /* 0x000fda0003f05270 */
[----:B------:R-:W-:Y:S05]  /*31a60*/  @!P0 BRA `(.L_x_11440) ;  /* 0x0000000000448947 */ /* 0x000fea0003800000 */
.L_x_11416:
        /* <DEDUP_REMOVED lines=16> */
.L_x_11441:
[----:B------:R-:W-:Y:S05]  /*31b70*/  BRA `(.L_x_11417) ;  /* 0x0000000000d07947 */ /* 0x000fea0003800000 */
.L_x_11440:
        /* <DEDUP_REMOVED lines=17> */
.L_x_11443:
[----:B------:R-:W-:Y:S05]  /*31c90*/  BSYNC.RECONVERGENT B0 ;  /* 0x0000000000007941 */ /* 0x000fea0003800200 */
.L_x_11442:
[----:B------:R-:W-:-:S05]  /*31ca0*/  LOP3.LUT R5, R0, 0x80, R5, 0xf8, !PT ;  /* 0x0000008000057812 */ /* 0x000fca00078ef805 */
[----:B------:R2:W-:Y:S01]  /*31cb0*/  STG.E.U8 desc[UR36][R2.64], R5 ;  /* 0x0000000502007986 */ /* 0x0005e2000c101124 */
[----:B------:R-:W-:Y:S05]  /*31cc0*/  BRA `(.L_x_11417) ;  /* 0x00000000007c7947 */ /* 0x000fea0003800000 */
.L_x_11439:
        /* <DEDUP_REMOVED lines=16> */
.L_x_11445:
[----:B------:R-:W-:Y:S01]  /*31dd0*/  IMAD.MOV.U32 R0, RZ, RZ, 0x7f ;  /* 0x0000007fff007424 */ /* 0x000fe200078e00ff */
[----:B------:R-:W-:-:S04]  /*31de0*/  ISETP.GT.U32.AND P0, PT, R4, 0x7f800000, PT ;  /* 0x7f8000000400780c */ /* 0x000fc80003f04070 */
[----:B------:R-:W-:-:S09]  /*31df0*/  SEL R0, R0, 0x7c, P0 ;  /* 0x0000007c00007807 */ /* 0x000fd20000000000 */
.L_x_11446:
[----:B------:R-:W-:Y:S05]  /*31e00*/  BSYNC.RECONVERGENT B0 ;  /* 0x0000000000007941 */ /* 0x000fea0003800200 */
.L_x_11444:
[----:B------:R-:W-:-:S04]  /*31e10*/  SHF.R.U32.HI R5, RZ, 0x18, R5 ;  /* 0x00000018ff057819 */ /* 0x000fc80000011605 */
[----:B------:R-:W-:-:S05]  /*31e20*/  LOP3.LUT R5, R0, 0x80, R5, 0xf8, !PT ;  /* 0x0000008000057812 */ /* 0x000fca00078ef805 */
[----:B------:R1:W-:Y:S01]  /*31e30*/  STG.E.U8 desc[UR36][R2.64], R5 ;  /* 0x0000000502007986 */ /* 0x0003e2000c101124 */
[----:B------:R-:W-:Y:S05]  /*31e40*/  BRA `(.L_x_11417) ;  /* 0x00000000001c7947 */ /* 0x000fea0003800000 */
.L_x_11438:
[----:B------:R-:W-:Y:S01]  /*31e50*/  UMOV UR4, 0xf0000000 ;  /* 0xf000000000047882 */ /* 0x000fe20000000000 */
[----:B------:R-:W-:Y:S01]  /*31e60*/  UMOV UR5, 0x380fffff ;  /* 0x380fffff00057882 */ /* 0x000fe20000000000 */
[----:B------:R-:W0:Y:S01]  /*31e70*/  F2F.F32.F64 R0, R28 ;  /* 0x0000001c00007310 */ /* 0x000e220000301000 */
[----:B------:R-:W-:-:S14]  /*31e80*/  DSETP.GEU.AND P0, PT, |R28|, UR4, PT ;  /* 0x000000041c007e2a */ /* 0x000fdc000bf0e200 */
[----:B0-----:R-:W-:-:S05]  /*31e90*/  @!P0 FMUL R0, R0, 1.175494350822287508e-38 ;  /* 0x0080000000008820 */ /* 0x001fca0000400000 */
[----:B------:R-:W-:-:S05]  /*31ea0*/  F2FP.BF16.F32.PACK_AB R0, RZ, R0 ;  /* 0x00000000ff00723e */ /* 0x000fca00000010ff */
[----:B------:R0:W-:Y:S02]  /*31eb0*/  STG.E.U16 desc[UR36][R2.64], R0 ;  /* 0x0000000002007986 */ /* 0x0001e4000c101524 */
.L_x_11417:
[----:B------:R-:W-:-:S07]  /*31ec0*/  VIADD R38, R38, 0x80 ;  /* 0x0000008026267836 */ /* 0x000fce0000000000 */
.L_x_11374:
[----:B------:R-:W-:-:S13]  /*31ed0*/  ISETP.GE.AND P0, PT, R38, R58, PT ;  /* 0x0000003a2600720c */ /* 0x000fda0003f06270 */
[----:B------:R-:W-:Y:S05]  /*31ee0*/  @P0 BREAK.RELIABLE B6 ;  /* 0x0000000000060942 */ /* 0x000fea0003800100 */
[----:B------:R-:W-:Y:S05]  /*31ef0*/  @P0 BRA `(.L_x_11411) ;  /* 0x00000010005c0947 */ /* 0x000fea0003800000 */
[----:B------:R-:W-:Y:S05]  /*31f00*/  BSYNC.RELIABLE B6 ;  /* 0x0000000000067941 */ /* 0x000fea0003800100 */
.L_x_11373:
        /* <DEDUP_REMOVED lines=21> */
.L_x_11450:
[----:B------:R-:W0:Y:S02]  /*32060*/  F2I.S64.F64.TRUNC R16, R16 ;  /* 0x0000001000107311 */ /* 0x000e24000030d900 */
[----:B0-----:R-:W-:-:S05]  /*32070*/  IMAD.MOV.U32 R5, RZ, RZ, R16 ;  /* 0x000000ffff057224 */ /* 0x001fca00078e0010 */
[----:B------:R4:W-:Y:S01]  /*32080*/  STG.E.U8 desc[UR36][R2.64], R5 ;  /* 0x0000000502007986 */ /* 0x0009e2000c101124 */
[----:B------:R-:W-:Y:S05]  /*32090*/  BRA `(.L_x_11452) ;  /* 0x0000000c00f07947 */ /* 0x000fea0003800000 */
.L_x_11449:
        /* <DEDUP_REMOVED lines=9> */
.L_x_11454:
[----:B------:R-:W0:Y:S02]  /*32130*/  F2I.F64.TRUNC R17, R16 ;  /* 0x0000001000117311 */ /* 0x000e24000030d100 */
[----:B0-----:R2:W-:Y:S01]  /*32140*/  STG.E desc[UR36][R2.64], R17 ;  /* 0x0000001102007986 */ /* 0x0015e2000c101924 */
[----:B------:R-:W-:Y:S05]  /*32150*/  BRA `(.L_x_11452) ;  /* 0x0000000c00c07947 */ /* 0x000fea0003800000 */
.L_x_11453:
[----:B------:R-:W0:Y:S02]  /*32160*/  F2I.F64.TRUNC R17, R16 ;  /* 0x0000001000117311 */ /* 0x000e24000030d100 */
[----:B0-----:R0:W-:Y:S01]  /*32170*/  STG.E.U16 desc[UR36][R2.64], R17 ;  /* 0x0000001102007986 */ /* 0x0011e2000c101524 */
[----:B------:R-:W-:Y:S05]  /*32180*/  BRA `(.L_x_11452) ;  /* 0x0000000c00b47947 */ /* 0x000fea0003800000 */
.L_x_11448:
        /* <DEDUP_REMOVED lines=13> */
.L_x_11456:
        /* <DEDUP_REMOVED lines=8> */
.L_x_11455:
        /* <DEDUP_REMOVED lines=16> */
.L_x_11458:
        /* <DEDUP_REMOVED lines=11> */
.L_x_11457:
[----:B------:R0:W-:Y:S01]  /*32490*/  STG.E.64 desc[UR36][R2.64], R16 ;  /* 0x0000001002007986 */ /* 0x0001e2000c101b24 */
[----:B------:R-:W-:Y:S05]  /*324a0*/  BRA `(.L_x_11452) ;  /* 0x0000000800ec7947 */ /* 0x000fea0003800000 */
.L_x_11447:
        /* <DEDUP_REMOVED lines=13> */
.L_x_11462:
        /* <DEDUP_REMOVED lines=22> */
.L_x_11465:
[----:B------:R-:W-:-:S04]  /*326e0*/  SHF.R.U32.HI R5, RZ, 0x18, R5 ;  /* 0x00000018ff057819 */ /* 0x000fc80000011605 */
[----:B------:R-:W-:-:S07]  /*326f0*/  LOP3.LUT R0, R0, 0x80, R5, 0xf8, !PT ;  /* 0x0000008000007812 */ /* 0x000fce00078ef805 */
.L_x_11464:
[----:B------:R-:W-:Y:S05]  /*32700*/  BSYNC.RECONVERGENT B0 ;  /* 0x0000000000007941 */ /* 0x000fea0003800200 */
.L_x_11463:
[----:B------:R0:W-:Y:S01]  /*32710*/  STG.E.U8 desc[UR36][R2.64], R0 ;  /* 0x0000000002007986 */ /* 0x0001e2000c101124 */
[----:B------:R-:W-:Y:S05]  /*32720*/  BRA `(.L_x_11452) ;  /* 0x00000008004c7947 */ /* 0x000fea0003800000 */
.L_x_11461:
        /* <DEDUP_REMOVED lines=22> */
.L_x_11468:
[----:B------:R-:W-:-:S04]  /*32890*/  SHF.R.U32.HI R5, RZ, 0x18, R5 ;  /* 0x00000018ff057819 */ /* 0x000fc80000011605 */
[----:B------:R-:W-:-:S07]  /*328a0*/  LOP3.LUT R0, R0, 0x80, R5, 0xf8, !PT ;  /* 0x0000008000007812 */ /* 0x000fce00078ef805 */
.L_x_11467:
[----:B------:R-:W-:Y:S05]  /*328b0*/  BSYNC.RECONVERGENT B0 ;  /* 0x0000000000007941 */ /* 0x000fea0003800200 */
.L_x_11466:
[----:B------:R0:W-:Y:S01]  /*328c0*/  STG.E.U8 desc[UR36][R2.64], R0 ;  /* 0x0000000002007986 */ /* 0x0001e2000c101124 */
[----:B------:R-:W-:Y:S05]  /*328d0*/  BRA `(.L_x_11452) ;  /* 0x0000000400e07947 */ /* 0x000fea0003800000 */
.L_x_11460:
        /* <DEDUP_REMOVED lines=26> */
.L_x_11470:
[----:B------:R-:W0:Y:S02]  /*32a80*/  F2I.U64.F64.TRUNC R16, R16 ;  /* 0x0000001000107311 */ /* 0x000e24000030d800 */
[----:B0-----:R0:W-:Y:S01]  /*32a90*/  STG.E.64 desc[UR36][R2.64], R16 ;  /* 0x0000001002007986 */ /* 0x0011e2000c101b24 */
[----:B------:R-:W-:Y:S05]  /*32aa0*/  BRA `(.L_x_11452) ;  /* 0x00000004006c7947 */ /* 0x000fea0003800000 */
.L_x_11469:
[----:B------:R-:W0:Y:S02]  /*32ab0*/  F2I.U32.F64.TRUNC R17, R16 ;  /* 0x0000001000117311 */ /* 0x000e24000030d000 */
[----:B0-----:R0:W-:Y:S01]  /*32ac0*/  STG.E desc[UR36][R2.64], R17 ;  /* 0x0000001102007986 */ /* 0x0011e2000c101924 */
[----:B------:R-:W-:Y:S05]  /*32ad0*/  BRA `(.L_x_11452) ;  /* 0x0000000400607947 */ /* 0x000fea0003800000 */
.L_x_11459:
        /* <DEDUP_REMOVED lines=11> */
.L_x_11472:
[----:B------:R0:W-:Y:S01]  /*32b90*/  STG.E.128 desc[UR36][R2.64], R16 ;  /* 0x0000001002007986 */ /* 0x0001e2000c101d24 */
[----:B------:R-:W-:Y:S05]  /*32ba0*/  BRA `(.L_x_11452) ;  /* 0x00000004002c7947 */ /* 0x000fea0003800000 */
.L_x_11471:
[----:B------:R-:W-:-:S13]  /*32bb0*/  ISETP.NE.AND P0, PT, R0, 0xf, PT ;  /* 0x0000000f0000780c */ /* 0x000fda0003f05270 */
[----:B------:R-:W-:Y:S05]  /*32bc0*/  @!P0 BRA `(.L_x_11473) ;  /* 0x0000000400088947 */ /* 0x000fea0003800000 */
[----:B------:R-:W-:-:S13]  /*32bd0*/  ISETP.NE.AND P0, PT, R0, 0x17, PT ;  /* 0x000000170000780c */ /* 0x000fda0003f05270 */
[----:B------:R-:W-:Y:S05]  /*32be0*/  @!P0 BRA `(.L_x_11474) ;  /* 0x0000000000a08947 */ /* 0x000fea0003800000 */
[----:B------:R-:W-:-:S13]  /*32bf0*/  ISETP.NE.AND P0, PT, R0, 0x18, PT ;  /* 0x000000180000780c */ /* 0x000fda0003f05270 */
[----:B------:R-:W-:Y:S05]  /*32c00*/  @!P0 BRA `(.L_x_11475) ;  /* 0x0000000000448947 */ /* 0x000fea0003800000 */
.L_x_11451:
        /* <DEDUP_REMOVED lines=16> */
.L_x_11476:
[----:B------:R-:W-:Y:S05]  /*32d10*/  BRA `(.L_x_11452) ;  /* 0x0000000000d07947 */ /* 0x000fea0003800000 */
.L_x_11475:
        /* <DEDUP_REMOVED lines=17> */
.L_x_11478:
[----:B------:R-:W-:Y:S05]  /*32e30*/  BSYNC.RECONVERGENT B0 ;  /* 0x0000000000007941 */ /* 0x000fea0003800200 */
.L_x_11477:
[----:B------:R-:W-:-:S05]  /*32e40*/  LOP3.LUT R5, R0, 0x80, R5, 0xf8, !PT ;  /* 0x0000008000057812 */ /* 0x000fca00078ef805 */
[----:B------:R0:W-:Y:S01]  /*32e50*/  STG.E.U8 desc[UR36][R2.64], R5 ;  /* 0x0000000502007986 */ /* 0x0001e2000c101124 */
[----:B------:R-:W-:Y:S05]  /*32e60*/  BRA `(.L_x_11452) ;  /* 0x00000000007c7947 */ /* 0x000fea0003800000 */
.L_x_11474:
        /* <DEDUP_REMOVED lines=16> */
.L_x_11480:
[----:B------:R-:W-:Y:S01]  /*32f70*/  IMAD.MOV.U32 R0, RZ, RZ, 0x7f ;  /* 0x0000007fff007424 */ /* 0x000fe200078e00ff */
[----:B------:R-:W-:-:S04]  /*32f80*/  ISETP.GT.U32.AND P0, PT, R4, 0x7f800000, PT ;  /* 0x7f8000000400780c */ /* 0x000fc80003f04070 */
[----:B------:R-:W-:-:S09]  /*32f90*/  SEL R0, R0, 0x7c, P0 ;  /* 0x0000007c00007807 */ /* 0x000fd20000000000 */
.L_x_11481:
[----:B------:R-:W-:Y:S05]  /*32fa0*/  BSYNC.RECONVERGENT B0 ;  /* 0x0000000000007941 */ /* 0x000fea0003800200 */
.L_x_11479:
[----:B------:R-:W-:-:S04]  /*32fb0*/  SHF.R.U32.HI R5, RZ, 0x18, R5 ;  /* 0x00000018ff057819 */ /* 0x000fc80000011605 */
[----:B------:R-:W-:-:S05]  /*32fc0*/  LOP3.LUT R5, R0, 0x80, R5, 0xf8, !PT ;  /* 0x0000008000057812 */ /* 0x000fca00078ef805 */
[----:B------:R0:W-:Y:S01]  /*32fd0*/  STG.E.U8 desc[UR36][R2.64], R5 ;  /* 0x0000000502007986 */ /* 0x0001e2000c101124 */
[----:B------:R-:W-:Y:S05]  /*32fe0*/  BRA `(.L_x_11452) ;  /* 0x00000000001c7947 */ /* 0x000fea0003800000 */
.L_x_11473:
[----:B------:R-:W-:Y:S01]  /*32ff0*/  UMOV UR4, 0xf0000000 ;  /* 0xf000000000047882 */ /* 0x000fe20000000000 */
[----:B------:R-:W-:Y:S01]  /*33000*/  UMOV UR5, 0x380fffff ;  /* 0x380fffff00057882 */ /* 0x000fe20000000000 */
[----:B------:R-:W0:Y:S01]  /*33010*/  F2F.F32.F64 R0, R16 ;  /* 0x0000001000007310 */ /* 0x000e220000301000 */
[----:B------:R-:W-:-:S14]  /*33020*/  DSETP.GEU.AND P0, PT, |R16|, UR4, PT ;  /* 0x0000000410007e2a */ /* 0x000fdc000bf0e200 */
[----:B0-----:R-:W-:-:S05]  /*33030*/  @!P0 FMUL R0, R0, 1.175494350822287508e-38 ;  /* 0x0080000000008820 */ /* 0x001fca0000400000 */
[----:B------:R-:W-:-:S05]  /*33040*/  F2FP.BF16.F32.PACK_AB R0, RZ, R0 ;  /* 0x00000000ff00723e */ /* 0x000fca00000010ff */
[----:B------:R0:W-:Y:S02]  /*33050*/  STG.E.U16 desc[UR36][R2.64], R0 ;  /* 0x0000000002007986 */ /* 0x0001e4000c101524 */
.L_x_11452:
[----:B------:R-:W-:-:S07]  /*33060*/  VIADD R38, R38, 0x80 ;  /* 0x0000008026267836 */ /* 0x000fce0000000000 */
.L_x_11411:
[----:B------:R-:W-:Y:S05]  /*33070*/  BSYNC.RECONVERGENT B7 ;  /* 0x0000000000077941 */ /* 0x000fea0003800200 */
.L_x_11372:
[----:B------:R-:W-:-:S13]  /*33080*/  ISETP.GE.AND P0, PT, R38, R58, PT ;  /* 0x0000003a2600720c */ /* 0x000fda0003f06270 */
[----:B------:R-:W-:Y:S05]  /*33090*/  @P0 EXIT ;  /* 0x000000000000094d */ /* 0x000fea0003800000 */
[----:B01234-:R-:W0:Y:S01]  /*330a0*/  LDC.64 R2, c[0x0][0x388] ;  /* 0x0000e200ff027b82 */ /* 0x01fe220000000a00 */
        /* <DEDUP_REMOVED lines=17> */
[----:B0-----:R-:W-:Y:S01]  /*331c0*/  STG.E.U8 desc[UR36][R2.64], R25 ;  /* 0x0000001902007986 */ /* 0x001fe2000c101124 */
[----:B------:R-:W-:Y:S05]  /*331d0*/  EXIT ;  /* 0x000000000000794d */ /* 0x000fea0003800000 */
.L_x_11485:
[----:B------:R-:W0:Y:S02]  /*331e0*/  F2I.S64.F64.TRUNC R24, R24 ;  /* 0x0000001800187311 */ /* 0x000e24000030d900 */
[----:B0-----:R-:W-:-:S05]  /*331f0*/  IMAD.MOV.U32 R5, RZ, RZ, R24 ;  /* 0x000000ffff057224 */ /* 0x001fca00078e0018 */
[----:B------:R-:W-:Y:S01]  /*33200*/  STG.E.U8 desc[UR36][R2.64], R5 ;  /* 0x0000000502007986 */ /* 0x000fe2000c101124 */
[----:B------:R-:W-:Y:S05]  /*33210*/  EXIT ;  /* 0x000000000000794d */ /* 0x000fea0003800000 */
.L_x_11484:
[----:B------:R-:W-:-:S13]  /*33220*/  ISETP.NE.AND P0, PT, R0, 0x2, PT ;  /* 0x000000020000780c */ /* 0x000fda0003f05270 */
[----:B------:R-:W-:Y:S05]  /*33230*/  @!P0 BRA `(.L_x_11487) ;  /* 0x0000000000288947 */ /* 0x000fea0003800000 */
[----:B------:R-:W-:-:S13]  /*33240*/  ISETP.NE.AND P0, PT, R0, 0x3, PT ;  /* 0x000000030000780c */ /* 0x000fda0003f05270 */
[----:B------:R-:W-:Y:S05]  /*33250*/  @!P0 BRA `(.L_x_11488) ;  /* 0x0000000000148947 */ /* 0x000fea0003800000 */
[----:B------:R-:W-:-:S13]  /*33260*/  ISETP.NE.AND P0, PT, R0, 0x4, PT ;  /* 0x000000040000780c */ /* 0x000fda0003f05270 */
[----:B------:R-:W-:Y:S05]  /*33270*/  @P0 BRA `(.L_x_11486) ;  /* 0x0000000800c40947 */ /* 0x000fea0003800000 */
[----:B------:R-:W0:Y:S02]  /*33280*/  F2I.S64.F64.TRUNC R24, R24 ;  /* 0x0000001800187311 */ /* 0x000e24000030d900 */
[----:B0-----:R-:W-:Y:S01]  /*33290*/  STG.E.64 desc[UR36][R2.64], R24 ;  /* 0x0000001802007986 */ /* 0x001fe2000c101b24 */
[----:B------:R-:W-:Y:S05]  /*332a0*/  EXIT ;  /* 0x000000000000794d */ /* 0x000fea0003800000 */
.L_x_11488:
[----:B------:R-:W0:Y:S02]  /*332b0*/  F2I.F64.TRUNC R25, R24 ;  /* 0x0000001800197311 */ /* 0x000e24000030d100 */
[----:B0-----:R-:W-:Y:S01]  /*332c0*/  STG.E desc[UR36][R2.64], R25 ;  /* 0x0000001902007986 */ /* 0x001fe2000c101924 */
[----:B------:R-:W-:Y:S05]  /*332d0*/  EXIT ;  /* 0x000000000000794d */ /* 0x000fea0003800000 */
.L_x_11487:
[----:B------:R-:W0:Y:S02]  /*332e0*/  F2I.F64.TRUNC R25, R24 ;  /* 0x0000001800197311 */ /* 0x000e24000030d100 */
[----:B0-----:R-:W-:Y:S01]  /*332f0*/  STG.E.U16 desc[UR36][R2.64], R25 ;  /* 0x0000001902007986 */ /* 0x001fe2000c101524 */
[----:B------:R-:W-:Y:S05]  /*33300*/  EXIT ;  /* 0x000000000000794d */ /* 0x000fea0003800000 */
.L_x_11483:
        /* <DEDUP_REMOVED lines=11> */
[----:B------:R-:W-:Y:S01]  /*333c0*/  STG.E desc[UR36][R2.64], R5 ;  /* 0x0000000502007986 */ /* 0x000fe2000c101924 */
[----:B------:R-:W-:Y:S05]  /*333d0*/  EXIT ;  /* 0x000000000000794d */ /* 0x000fea0003800000 */
.L_x_11490:
        /* <DEDUP_REMOVED lines=8> */
.L_x_11489:
        /* <DEDUP_REMOVED lines=16> */
.L_x_11492:
        /* <DEDUP_REMOVED lines=11> */
.L_x_11491:
[----:B------:R-:W-:Y:S01]  /*33610*/  STG.E.64 desc[UR36][R2.64], R24 ;  /* 0x0000001802007986 */ /* 0x000fe2000c101b24 */
[----:B------:R-:W-:Y:S05]  /*33620*/  EXIT ;  /* 0x000000000000794d */ /* 0x000fea0003800000 */
.L_x_11482:
        /* <DEDUP_REMOVED lines=11> */
[----:B0-----:R-:W-:Y:S01]  /*336e0*/  STG.E.U16 desc[UR36][R2.64], R25 ;  /* 0x0000001902007986 */ /* 0x001fe2000c101524 */
[----:B------:R-:W-:Y:S05]  /*336f0*/  EXIT ;  /* 0x000000000000794d */ /* 0x000fea0003800000 */
.L_x_11496:
        /* <DEDUP_REMOVED lines=22> */
.L_x_11499:
[----:B------:R-:W-:-:S04]  /*33860*/  SHF.R.U32.HI R5, RZ, 0x18, R5 ;  /* 0x00000018ff057819 */ /* 0x000fc80000011605 */
[----:B------:R-:W-:-:S07]  /*33870*/  LOP3.LUT R0, R0, 0x80, R5, 0xf8, !PT ;  /* 0x0000008000007812 */ /* 0x000fce00078ef805 */
.L_x_11498:
[----:B------:R-:W-:Y:S05]  /*33880*/  BSYNC.RECONVERGENT B0 ;  /* 0x0000000000007941 */ /* 0x000fea0003800200 */
.L_x_11497:
[----:B------:R-:W-:Y:S01]  /*33890*/  STG.E.U8 desc[UR36][R2.64], R0 ;  /* 0x0000000002007986 */ /* 0x000fe2000c101124 */
[----:B------:R-:W-:Y:S05]  /*338a0*/  EXIT ;  /* 0x000000000000794d */ /* 0x000fea0003800000 */
.L_x_11495:
        /* <DEDUP_REMOVED lines=22> */
.L_x_11502:
[----:B------:R-:W-:-:S04]  /*33a10*/  SHF.R.U32.HI R5, RZ, 0x18, R5 ;  /* 0x00000018ff057819 */ /* 0x000fc80000011605 */
[----:B------:R-:W-:-:S07]  /*33a20*/  LOP3.LUT R0, R0, 0x80, R5, 0xf8, !PT ;  /* 0x0000008000007812 */ /* 0x000fce00078ef805 */
.L_x_11501:
[----:B------:R-:W-:Y:S05]  /*33a30*/  BSYNC.RECONVERGENT B0 ;  /* 0x0000000000007941 */ /* 0x000fea0003800200 */
.L_x_11500:
[----:B------:R-:W-:Y:S01]  /*33a40*/  STG.E.U8 desc[UR36][R2.64], R0 ;  /* 0x0000000002007986 */ /* 0x000fe2000c101124 */
[----:B------:R-:W-:Y:S05]  /*33a50*/  EXIT ;  /* 0x000000000000794d */ /* 0x000fea0003800000 */
.L_x_11494:
        /* <DEDUP_REMOVED lines=26> */
.L_x_11504:
[----:B------:R-:W0:Y:S02]  /*33c00*/  F2I.U64.F64.TRUNC R24, R24 ;  /* 0x0000001800187311 */ /* 0x000e24000030d800 */
[----:B0-----:R-:W-:Y:S01]  /*33c10*/  STG.E.64 desc[UR36][R2.64], R24 ;  /* 0x0000001802007986 */ /* 0x001fe2000c101b24 */
[----:B------:R-:W-:Y:S05]  /*33c20*/  EXIT ;  /* 0x000000000000794d */ /* 0x000fea0003800000 */
.L_x_11503:
[----:B------:R-:W0:Y:S02]  /*33c30*/  F2I.U32.F64.TRUNC R25, R24 ;  /* 0x0000001800197311 */ /* 0x000e24000030d000 */
[----:B0-----:R-:W-:Y:S01]  /*33c40*/  STG.E desc[UR36][R2.64], R25 ;  /* 0x0000001902007986 */ /* 0x001fe2000c101924 */
[----:B------:R-:W-:Y:S05]  /*33c50*/  EXIT ;  /* 0x000000000000794d */ /* 0x000fea0003800000 */
.L_x_11493:
        /* <DEDUP_REMOVED lines=9> */
[----:B------:R-:W-:Y:S01]  /*33cf0*/  STG.E.U8 desc[UR36][R2.64], R5 ;  /* 0x0000000502007986 */ /* 0x000fe2000c101124 */
[----:B------:R-:W-:Y:S05]  /*33d00*/  EXIT ;  /* 0x000000000000794d */ /* 0x000fea0003800000 */
.L_x_11506:
[----:B------:R-:W-:Y:S01]  /*33d10*/  STG.E.128 desc[UR36][R2.64], R24 ;  /* 0x0000001802007986 */ /* 0x000fe2000c101d24 */
[----:B------:R-:W-:Y:S05]  /*33d20*/  EXIT ;  /* 0x000000000000794d */ /* 0x000fea0003800000 */
.L_x_11505:
[----:B------:R-:W-:-:S13]  /*33d30*/  ISETP.NE.AND P0, PT, R0, 0xf, PT ;  /* 0x0000000f0000780c */ /* 0x000fda0003f05270 */
[----:B------:R-:W-:Y:S05]  /*33d40*/  @!P0 BRA `(.L_x_11507) ;  /* 0x0000000400088947 */ /* 0x000fea0003800000 */
[----:B------:R-:W-:-:S13]  /*33d50*/  ISETP.NE.AND P0, PT, R0, 0x17, PT ;  /* 0x000000170000780c */ /* 0x000fda0003f05270 */
[----:B------:R-:W-:Y:S05]  /*33d60*/  @!P0 BRA `(.L_x_11508) ;  /* 0x0000000000a08947 */ /* 0x000fea0003800000 */
[----:B------:R-:W-:-:S13]  /*33d70*/  ISETP.NE.AND P0, PT, R0, 0x18, PT ;  /* 0x000000180000780c */ /* 0x000fda0003f05270 */
[----:B------:R-:W-:Y:S05]  /*33d80*/  @!P0 BRA `(.L_x_11509) ;  /* 0x0000000000448947 */ /* 0x000fea0003800000 */
.L_x_11486:
        /* <DEDUP_REMOVED lines=16> */
.L_x_11510:
[----:B------:R-:W-:Y:S05]  /*33e90*/  EXIT ;  /* 0x000000000000794d */ /* 0x000fea0003800000 */
.L_x_11509:
        /* <DEDUP_REMOVED lines=17> */
.L_x_11512:
[----:B------:R-:W-:Y:S05]  /*33fb0*/  BSYNC.RECONVERGENT B0 ;  /* 0x0000000000007941 */ /* 0x000fea0003800200 */
.L_x_11511:
[----:B------:R-:W-:-:S05]  /*33fc0*/  LOP3.LUT R5, R0, 0x80, R5, 0xf8, !PT ;  /* 0x0000008000057812 */ /* 0x000fca00078ef805 */
[----:B------:R-:W-:Y:S01]  /*33fd0*/  STG.E.U8 desc[UR36][R2.64], R5 ;  /* 0x0000000502007986 */ /* 0x000fe2000c101124 */
[----:B------:R-:W-:Y:S05]  /*33fe0*/  EXIT ;  /* 0x000000000000794d */ /* 0x000fea0003800000 */
.L_x_11508:
        /* <DEDUP_REMOVED lines=16> */
.L_x_11514:
[----:B------:R-:W-:Y:S02]  /*340f0*/  ISETP.GT.U32.AND P0, PT, R4, 0x7f800000, PT ;  /* 0x7f8000000400780c */ /* 0x000fe40003f04070 */
[----:B------:R-:W-:-:S04]  /*34100*/  MOV R0, 0x7f ;  /* 0x0000007f00007802 */ /* 0x000fc80000000f00 */
[----:B------:R-:W-:-:S07]  /*34110*/  SEL R0, R0, 0x7c, P0 ;  /* 0x0000007c00007807 */ /* 0x000fce0000000000 */
.L_x_11515:
[----:B------:R-:W-:Y:S05]  /*34120*/  BSYNC.RECONVERGENT B0 ;  /* 0x0000000000007941 */ /* 0x000fea0003800200 */
.L_x_11513:
[----:B------:R-:W-:-:S04]  /*34130*/  SHF.R.U32.HI R5, RZ, 0x18, R5 ;  /* 0x00000018ff057819 */ /* 0x000fc80000011605 */
[----:B------:R-:W-:-:S05]  /*34140*/  LOP3.LUT R5, R0, 0x80, R5, 0xf8, !PT ;  /* 0x0000008000057812 */ /* 0x000fca00078ef805 */
[----:B------:R-:W-:Y:S01]  /*34150*/  STG.E.U8 desc[UR36][R2.64], R5 ;  /* 0x0000000502007986 */ /* 0x000fe2000c101124 */
[----:B------:R-:W-:Y:S05]  /*34160*/  EXIT ;  /* 0x000000000000794d */ /* 0x000fea0003800000 */
.L_x_11507:
        /* <DEDUP_REMOVED lines=8> */
        .weak           $__internal_16_$__cuda_sm20_div_rn_f64_full
        .type           $__internal_16_$__cuda_sm20_div_rn_f64_full,@function
        .size           $__internal_16_$__cuda_sm20_div_rn_f64_full,($__internal_17_$__cuda_sm20_dsqrt_rn_f64_mediumpath_v1 - $__internal_16_$__cuda_sm20_div_rn_f64_full)
$__internal_16_$__cuda_sm20_div_rn_f64_full:
[C---:B------:R-:W-:Y:S01]  /*341f0*/  FSETP.GEU.AND P2, PT, |R3|.reuse, 1.469367938527859385e-39, PT ;  /* 0x001000000300780b */ /* 0x040fe20003f4e200 */
[--C-:B------:R-:W-:Y:S01]  /*34200*/  IMAD.MOV.U32 R14, RZ, RZ, R2.reuse ;  /* 0x000000ffff0e7224 */ /* 0x100fe200078e0002 */
[----:B------:R-:W-:Y:S01]  /*34210*/  LOP3.LUT R6, R3, 0x800fffff, RZ, 0xc0, !PT ;  /* 0x800fffff03067812 */ /* 0x000fe200078ec0ff */
[----:B------:R-:W-:Y:S01]  /*34220*/  IMAD.MOV.U32 R15, RZ, RZ, R3 ;  /* 0x000000ffff0f7224 */ /* 0x000fe200078e0003 */
[C---:B------:R-:W-:Y:S01]  /*34230*/  FSETP.GEU.AND P0, PT, |R5|.reuse, 1.469367938527859385e-39, PT ;  /* 0x001000000500780b */ /* 0x040fe20003f0e200 */
[----:B------:R-:W-:Y:S01]  /*34240*/  IMAD.MOV.U32 R12, RZ, RZ, 0x1 ;  /* 0x00000001ff0c7424 */ /* 0x000fe200078e00ff */
[----:B------:R-:W-:Y:S01]  /*34250*/  LOP3.LUT R7, R6, 0x3ff00000, RZ, 0xfc, !PT ;  /* 0x3ff0000006077812 */ /* 0x000fe200078efcff */
[----:B------:R-:W-:Y:S01]  /*34260*/  IMAD.MOV.U32 R6, RZ, RZ, R2 ;  /* 0x000000ffff067224 */ /* 0x000fe200078e0002 */
[----:B------:R-:W-:Y:S01]  /*34270*/  LOP3.LUT R53, R5, 0x7ff00000, RZ, 0xc0, !PT ;  /* 0x7ff0000005357812 */ /* 0x000fe200078ec0ff */
[----:B------:R-:W-:Y:S01]  /*34280*/  IMAD.MOV.U32 R54, RZ, RZ, 0x1ca00000 ;  /* 0x1ca00000ff367424 */ /* 0x000fe200078e00ff */
[----:B------:R-:W-:Y:S01]  /*34290*/  LOP3.LUT R52, R3, 0x7ff00000, RZ, 0xc0, !PT ;  /* 0x7ff0000003347812 */ /* 0x000fe200078ec0ff */
[----:B------:R-:W-:Y:S02]  /*342a0*/  BSSY.RECONVERGENT B0, `(.L_x_11516) ;  /* 0x0000054000007945 */ /* 0x000fe40003800200 */
[----:B------:R-:W-:Y:S01]  /*342b0*/  @!P2 DMUL R6, R14, 8.98846567431157953865e+307 ;  /* 0x7fe000000e06a828 */ /* 0x000fe20000000000 */
[----:B------:R-:W-:-:S03]  /*342c0*/  ISETP.GE.U32.AND P4, PT, R53, R52, PT ;  /* 0x000000343500720c */ /* 0x000fc60003f86070 */
[----:B------:R-:W-:Y:S02]  /*342d0*/  @!P0 LOP3.LUT R2, R15, 0x7ff00000, RZ, 0xc0, !PT ;  /* 0x7ff000000f028812 */ /* 0x000fe400078ec0ff */
[----:B------:R-:W0:Y:S02]  /*342e0*/  MUFU.RCP64H R13, R7 ;  /* 0x00000007000d7308 */ /* 0x000e240000001800 */
        /* <DEDUP_REMOVED lines=12> */
[----:B------:R-:W-:-:S04]  /*343b0*/  @!P0 DFMA R12, R12, 2, -R2 ;  /* 0x400000000c0c882b */ /* 0x000fc80000000802 */
[----:B------:R-:W-:-:S08]  /*343c0*/  DFMA R2, R48, R50, R48 ;  /* 0x000000323002722b */ /* 0x000fd00000000030 */
[----:B------:R-:W-:-:S08]  /*343d0*/  DMUL R48, R2, R12 ;  /* 0x0000000c02307228 */ /* 0x000fd00000000000 */
[----:B------:R-:W-:-:S08]  /*343e0*/  DFMA R50, R48, -R6, R12 ;  /* 0x800000063032722b */ /* 0x000fd0000000000c */
[----:B------:R-:W-:Y:S01]  /*343f0*/  DFMA R48, R2, R50, R48 ;  /* 0x000000320230722b */ /* 0x000fe20000000030 */
[----:B------:R-:W-:Y:S01]  /*34400*/  IMAD.MOV.U32 R50, RZ, RZ, R53 ;  /* 0x000000ffff327224 */ /* 0x000fe200078e0035 */
[----:B------:R-:W-:Y:S01]  /*34410*/  @!P0 LOP3.LUT R50, R13, 0x7ff00000, RZ, 0xc0, !PT ;  /* 0x7ff000000d328812 */ /* 0x000fe200078ec0ff */
[----:B------:R-:W-:Y:S01]  /*34420*/  IMAD.MOV.U32 R51, RZ, RZ, R52 ;  /* 0x000000ffff337224 */ /* 0x000fe200078e0034 */
[----:B------:R-:W-:-:S03]  /*34430*/  @!P2 LOP3.LUT R51, R7, 0x7ff00000, RZ, 0xc0, !PT ;  /* 0x7ff000000733a812 */ /* 0x000fc600078ec0ff */
[----:B------:R-:W-:Y:S02]  /*34440*/  VIADD R3, R50, 0xffffffff ;  /* 0xffffffff32037836 */ /* 0x000fe40000000000 */
[----:B------:R-:W-:-:S03]  /*34450*/  VIADD R2, R51, 0xffffffff ;  /* 0xffffffff33027836 */ /* 0x000fc60000000000 */
[----:B------:R-:W-:-:S04]  /*34460*/  ISETP.GT.U32.AND P0, PT, R3, 0x7feffffe, PT ;  /* 0x7feffffe0300780c */ /* 0x000fc80003f04070 */
[----:B------:R-:W-:-:S13]  /*34470*/  ISETP.GT.U32.OR P0, PT, R2, 0x7feffffe, P0 ;  /* 0x7feffffe0200780c */ /* 0x000fda0000704470 */
[----:B------:R-:W-:Y:S05]  /*34480*/  @P0 BRA `(.L_x_11517) ;  /* 0x0000000000740947 */ /* 0x000fea0003800000 */
[----:B------:R-:W-:Y:S01]  /*34490*/  LOP3.LUT R2, R15, 0x7ff00000, RZ, 0xc0, !PT ;  /* 0x7ff000000f027812 */ /* 0x000fe200078ec0ff */
[----:B------:R-:W-:-:S03]  /*344a0*/  IMAD.MOV.U32 R4, RZ, RZ, RZ ;  /* 0x000000ffff047224 */ /* 0x000fc600078e00ff */
[CC--:B------:R-:W-:Y:S02]  /*344b0*/  VIADDMNMX R3, R53.reuse, -R2.reuse, 0xb9600000, !PT ;  /* 0xb960000035037446 */ /* 0x0c0fe40007800902 */
[----:B------:R-:W-:Y:S02]  /*344c0*/  ISETP.GE.U32.AND P0, PT, R53, R2, PT ;  /* 0x000000023500720c */ /* 0x000fe40003f06070 */
[----:B------:R-:W-:Y:S02]  /*344d0*/  VIMNMX R2, PT, PT, R3, 0x46a00000, PT ;  /* 0x46a0000003027848 */ /* 0x000fe40003fe0100 */
[----:B------:R-:W-:-:S04]  /*344e0*/  SEL R50, R54, 0x63400000, !P0 ;  /* 0x6340000036327807 */ /* 0x000fc80004000000 */
[----:B------:R-:W-:-:S05]  /*344f0*/  IADD3 R50, PT, PT, -R50, R2, RZ ;  /* 0x0000000232327210 */ /* 0x000fca0007ffe1ff */
[----:B------:R-:W-:-:S06]  /*34500*/  VIADD R5, R50, 0x7fe00000 ;  /* 0x7fe0000032057836 */ /* 0x000fcc0000000000 */
[----:B------:R-:W-:-:S10]  /*34510*/  DMUL R2, R48, R4 ;  /* 0x0000000430027228 */ /* 0x000fd40000000000 */
[----:B------:R-:W-:-:S13]  /*34520*/  FSETP.GTU.AND P0, PT, |R3|, 1.469367938527859385e-39, PT ;  /* 0x001000000300780b */ /* 0x000fda0003f0c200 */
[----:B------:R-:W-:Y:S05]  /*34530*/  @P0 BRA `(.L_x_11518) ;  /* 0x0000000000a80947 */ /* 0x000fea0003800000 */
[----:B------:R-:W-:-:S06]  /*34540*/  DFMA R6, R48, -R6, R12 ;  /* 0x800000063006722b */ /* 0x000fcc000000000c */
[----:B------:R-:W-:-:S04]  /*34550*/  IMAD.MOV.U32 R6, RZ, RZ, RZ ;  /* 0x000000ffff067224 */ /* 0x000fc800078e00ff */
[C---:B------:R-:W-:Y:S02]  /*34560*/  FSETP.NEU.AND P0, PT, R7.reuse, RZ, PT ;  /* 0x000000ff0700720b */ /* 0x040fe40003f0d000 */
[----:B------:R-:W-:-:S04]  /*34570*/  LOP3.LUT R14, R7, 0x80000000, R15, 0x48, !PT ;  /* 0x80000000070e7812 */ /* 0x000fc800078e480f */
[----:B------:R-:W-:-:S07]  /*34580*/  LOP3.LUT R7, R14, R5, RZ, 0xfc, !PT ;  /* 0x000000050e077212 */ /* 0x000fce00078efcff */
[----:B------:R-:W-:Y:S05]  /*34590*/  @!P0 BRA `(.L_x_11518) ;  /* 0x0000000000908947 */ /* 0x000fea0003800000 */
[----:B------:R-:W-:Y:S01]  /*345a0*/  IMAD.MOV R5, RZ, RZ, -R50 ;  /* 0x000000ffff057224 */ /* 0x000fe200078e0a32 */
[----:B------:R-:W-:Y:S01]  /*345b0*/  DMUL.RP R6, R48, R6 ;  /* 0x0000000630067228 */ /* 0x000fe20000008000 */
[----:B------:R-:W-:Y:S01]  /*345c0*/  IMAD.MOV.U32 R4, RZ, RZ, RZ ;  /* 0x000000ffff047224 */ /* 0x000fe200078e00ff */
[----:B------:R-:W-:-:S05]  /*345d0*/  IADD3 R50, PT, PT, -R50, -0x43300000, RZ ;  /* 0xbcd0000032327810 */ /* 0x000fca0007ffe1ff */
[----:B------:R-:W-:-:S03]  /*345e0*/  DFMA R4, R2, -R4, R48 ;  /* 0x800000040204722b */ /* 0x000fc60000000030 */
[----:B------:R-:W-:-:S07]  /*345f0*/  LOP3.LUT R14, R7, R14, RZ, 0x3c, !PT ;  /* 0x0000000e070e7212 */ /* 0x000fce00078e3cff */
[----:B------:R-:W-:-:S04]  /*34600*/  FSETP.NEU.AND P0, PT, |R5|, R50, PT ;  /* 0x000000320500720b */ /* 0x000fc80003f0d200 */
[----:B------:R-:W-:Y:S02]  /*34610*/  FSEL R6, R6, R2, !P0 ;  /* 0x0000000206067208 */ /* 0x000fe40004000000 */
[----:B------:R-:W-:-:S05]  /*34620*/  FSEL R2, R14, R3, !P0 ;  /* 0x000000030e027208 */ /* 0x000fca0004000000 */
[----:B------:R-:W-:Y:S02]  /*34630*/  IMAD.MOV.U32 R3, RZ, RZ, R2 ;  /* 0x000000ffff037224 */ /* 0x000fe400078e0002 */
[----:B------:R-:W-:Y:S01]  /*34640*/  IMAD.MOV.U32 R2, RZ, RZ, R6 ;  /* 0x000000ffff027224 */ /* 0x000fe200078e0006 */
[----:B------:R-:W-:Y:S06]  /*34650*/  BRA `(.L_x_11518) ;  /* 0x0000000000607947 */ /* 0x000fec0003800000 */
.L_x_11517:
        /* <DEDUP_REMOVED lines=12> */
[----:B------:R-:W-:Y:S02]  /*34720*/  @!P0 IMAD.MOV.U32 R3, RZ, RZ, R2 ;  /* 0x000000ffff038224 */ /* 0x000fe400078e0002 */
[----:B------:R-:W-:Y:S01]  /*34730*/  @!P0 IMAD.MOV.U32 R2, RZ, RZ, RZ ;  /* 0x000000ffff028224 */ /* 0x000fe200078e00ff */
[----:B------:R-:W-:Y:S01]  /*34740*/  @P0 MOV R2, RZ ;  /* 0x000000ff00020202 */ /* 0x000fe20000000f00 */
[----:B------:R-:W-:Y:S01]  /*34750*/  @P0 IMAD.MOV.U32 R3, RZ, RZ, R4 ;  /* 0x000000ffff030224 */ /* 0x000fe200078e0004 */
[----:B------:R-:W-:Y:S06]  /*34760*/  BRA `(.L_x_11518) ;  /* 0x00000000001c7947 */ /* 0x000fec0003800000 */
.L_x_11520:
[----:B------:R-:W-:-:S05]  /*34770*/  LOP3.LUT R2, R15, 0x80000, RZ, 0xfc, !PT ;  /* 0x000800000f027812 */ /* 0x000fca00078efcff */
[----:B------:R-:W-:Y:S02]  /*34780*/  IMAD.MOV.U32 R3, RZ, RZ, R2 ;  /* 0x000000ffff037224 */ /* 0x000fe400078e0002 */
[----:B------:R-:W-:Y:S01]  /*34790*/  IMAD.MOV.U32 R2, RZ, RZ, R14 ;  /* 0x000000ffff027224 */ /* 0x000fe200078e000e */
[----:B------:R-:W-:Y:S06]  /*347a0*/  BRA `(.L_x_11518) ;  /* 0x00000000000c7947 */ /* 0x000fec0003800000 */
.L_x_11519:
[----:B------:R-:W-:-:S05]  /*347b0*/  LOP3.LUT R2, R5, 0x80000, RZ, 0xfc, !PT ;  /* 0x0008000005027812 */ /* 0x000fca00078efcff */
[----:B------:R-:W-:Y:S02]  /*347c0*/  IMAD.MOV.U32 R3, RZ, RZ, R2 ;  /* 0x000000ffff037224 */ /* 0x000fe400078e0002 */
[----:B------:R-:W-:-:S07]  /*347d0*/  IMAD.MOV.U32 R2, RZ, RZ, R4 ;  /* 0x000000ffff027224 */ /* 0x000fce00078e0004 */
.L_x_11518:
[----:B------:R-:W-:Y:S05]  /*347e0*/  BSYNC.RECONVERGENT B0 ;  /* 0x0000000000007941 */ /* 0x000fea0003800200 */
.L_x_11516:
[----:B------:R-:W-:Y:S02]  /*347f0*/  IMAD.MOV.U32 R4, RZ, RZ, R0 ;  /* 0x000000ffff047224 */ /* 0x000fe400078e0000 */
[----:B------:R-:W-:-:S04]  /*34800*/  IMAD.MOV.U32 R5, RZ, RZ, 0x0 ;  /* 0x00000000ff057424 */ /* 0x000fc800078e00ff */
[----:B------:R-:W-:Y:S05]  /*34810*/  RET.REL.NODEC R4 `(_ZN2at6native27unrolled_elementwise_kernelIZZZNS0_16asin_kernel_cudaERNS_18TensorIteratorBaseEENKUlvE_clEvENKUlvE_clEvEUlN3c107complexIdEEE_St5arrayIPcLm2EELi4E23TrivialOffsetCalculatorILi1EjESE_NS0_6memory12LoadWithCastILi1EEENSF_13StoreWithCastILi1EEEEEviT_T0_T2_T3_T4_T5_) ;  /* 0xfffffcb404f87950 */ /* 0x000fea0003c3ffff */
        .weak           $__internal_17_$__cuda_sm20_dsqrt_rn_f64_mediumpath_v1
        .type           $__internal_17_$__cuda_sm20_dsqrt_rn_f64_mediumpath_v1,@function
        .size           $__internal_17_$__cuda_sm20_dsqrt_rn_f64_mediumpath_v1,(.L_x_18284 - $__internal_17_$__cuda_sm20_dsqrt_rn_f64_mediumpath_v1)
$__internal_17_$__cuda_sm20_dsqrt_rn_f64_mediumpath_v1:
[----:B------:R-:W-:Y:S01]  /*34820*/  ISETP.GE.U32.AND P0, PT, R5, -0x3400000, PT ;  /* 0xfcc000000500780c */ /* 0x000fe20003f06070 */
[----:B------:R-:W-:Y:S01]  /*34830*/  BSSY.RECONVERGENT B0, `(.L_x_11521) ;  /* 0x000002f000007945 */ /* 0x000fe20003800200 */
[----:B------:R-:W-:Y:S01]  /*34840*/  LOP3.LUT R3, R3, R2, RZ, 0x3c, !PT ;  /* 0x0000000203037212 */ /* 0x000fe200078e3cff */
[----:B------:R-:W-:Y:S01]  /*34850*/  IMAD.MOV.U32 R5, RZ, RZ, R4 ;  /* 0x000000ffff057224 */ /* 0x000fe200078e0004 */
[----:B------:R-:W-:Y:S01]  /*34860*/  LOP3.LUT R13, R13, R12, RZ, 0x3c, !PT ;  /* 0x0000000c0d0d7212 */ /* 0x000fe200078e3cff */
[----:B------:R-:W-:Y:S01]  /*34870*/  IMAD.MOV.U32 R4, RZ, RZ, R14 ;  /* 0x000000ffff047224 */ /* 0x000fe200078e000e */
[----:B------:R-:W-:Y:S02]  /*34880*/  LOP3.LUT R7, R7, R6, RZ, 0x3c, !PT ;  /* 0x0000000607077212 */ /* 0x000fe400078e3cff */
[----:B------:R-:W-:Y:S02]  /*34890*/  LOP3.LUT R2, R3, R2, RZ, 0x3c, !PT ;  /* 0x0000000203027212 */ /* 0x000fe400078e3cff */
[----:B------:R-:W-:-:S02]  /*348a0*/  LOP3.LUT R12, R13, R12, RZ, 0x3c, !PT ;  /* 0x0000000c0d0c7212 */ /* 0x000fc400078e3cff */
[----:B------:R-:W-:Y:S02]  /*348b0*/  LOP3.LUT R6, R7, R6, RZ, 0x3c, !PT ;  /* 0x0000000607067212 */ /* 0x000fe400078e3cff */
[----:B------:R-:W-:Y:S02]  /*348c0*/  LOP3.LUT R3, R3, R2, RZ, 0x3c, !PT ;  /* 0x0000000203037212 */ /* 0x000fe400078e3cff */
[----:B------:R-:W-:Y:S02]  /*348d0*/  LOP3.LUT R13, R13, R12, RZ, 0x3c, !PT ;  /* 0x0000000c0d0d7212 */ /* 0x000fe400078e3cff */
[----:B------:R-:W-:Y:S01]  /*348e0*/  LOP3.LUT R7, R7, R6, RZ, 0x3c, !PT ;  /* 0x0000000607077212 */ /* 0x000fe200078e3cff */
[----:B------:R-:W-:Y:S06]  /*348f0*/  @!P0 BRA `(.L_x_11522) ;  /* 0x0000000000208947 */ /* 0x000fec0003800000 */
[----:B------:R-:W-:-:S10]  /*34900*/  DFMA.RM R6, R12, R4, R6 ;  /* 0x000000040c06722b */ /* 0x000fd40000004006 */
[----:B------:R-:W-:-:S05]  /*34910*/  IADD3 R4, P0, PT, R6, 0x1, RZ ;  /* 0x0000000106047810 */ /* 0x000fca0007f1e0ff */
[----:B------:R-:W-:-:S06]  /*34920*/  IMAD.X R5, RZ, RZ, R7, P0 ;  /* 0x000000ffff057224 */ /* 0x000fcc00000e0607 */
[----:B------:R-:W-:-:S08]  /*34930*/  DFMA.RP R2, -R6, R4, R2 ;  /* 0x000000040602722b */ /* 0x000fd00000008102 */
[----:B------:R-:W-:-:S06]  /*34940*/  DSETP.GT.AND P0, PT, R2, RZ, PT ;  /* 0x000000ff0200722a */ /* 0x000fcc0003f04000 */
[----:B------:R-:W-:Y:S02]  /*34950*/  FSEL R4, R4, R6, P0 ;  /* 0x0000000604047208 */ /* 0x000fe40000000000 */
[----:B------:R-:W-:Y:S01]  /*34960*/  FSEL R5, R5, R7, P0 ;  /* 0x0000000705057208 */ /* 0x000fe20000000000 */
[----:B------:R-:W-:Y:S06]  /*34970*/  BRA `(.L_x_11523) ;  /* 0x0000000000687947 */ /* 0x000fec0003800000 */
.L_x_11522:
[----:B------:R-:W-:-:S14]  /*34980*/  DSETP.NE.AND P0, PT, R2, RZ, PT ;  /* 0x000000ff0200722a */ /* 0x000fdc0003f05000 */
[----:B------:R-:W-:Y:S05]  /*34990*/  @!P0 BRA `(.L_x_11524) ;  /* 0x00000000005c8947 */ /* 0x000fea0003800000 */
[----:B------:R-:W-:-:S13]  /*349a0*/  ISETP.GE.AND P0, PT, R3, RZ, PT ;  /* 0x000000ff0300720c */ /* 0x000fda0003f06270 */
[----:B------:R-:W-:Y:S01]  /*349b0*/  @!P0 IMAD.MOV.U32 R4, RZ, RZ, 0x0 ;  /* 0x00000000ff048424 */ /* 0x000fe200078e00ff */
[----:B------:R-:W-:Y:S01]  /*349c0*/  @!P0 MOV R5, 0xfff80000 ;  /* 0xfff8000000058802 */ /* 0x000fe20000000f00 */
[----:B------:R-:W-:Y:S06]  /*349d0*/  @!P0 BRA `(.L_x_11523) ;  /* 0x0000000000508947 */ /* 0x000fec0003800000 */
[----:B------:R-:W-:-:S13]  /*349e0*/  ISETP.GT.AND P0, PT, R3, 0x7fefffff, PT ;  /* 0x7fefffff0300780c */ /* 0x000fda0003f04270 */
[----:B------:R-:W-:Y:S05]  /*349f0*/  @P0 BRA `(.L_x_11524) ;  /* 0x0000000000440947 */ /* 0x000fea0003800000 */
[----:B------:R-:W-:Y:S01]  /*34a00*/  DMUL R6, R2, 8.11296384146066816958e+31 ;  /* 0x4690000002067828 */ /* 0x000fe20000000000 */
[----:B------:R-:W-:Y:S02]  /*34a10*/  IMAD.MOV.U32 R12, RZ, RZ, 0x0 ;  /* 0x00000000ff0c7424 */ /* 0x000fe400078e00ff */
[----:B------:R-:W-:Y:S02]  /*34a20*/  IMAD.MOV.U32 R2, RZ, RZ, RZ ;  /* 0x000000ffff027224 */ /* 0x000fe400078e00ff */
[----:B------:R-:W-:Y:S01]  /*34a30*/  IMAD.MOV.U32 R13, RZ, RZ, 0x3fd80000 ;  /* 0x3fd80000ff0d7424 */ /* 0x000fe200078e00ff */
[----:B------:R-:W0:Y:S03]  /*34a40*/  MUFU.RSQ64H R3, R7 ;  /* 0x0000000700037308 */ /* 0x000e260000001c00 */
        /* <DEDUP_REMOVED lines=9> */
[----:B------:R-:W-:Y:S02]  /*34ae0*/  VIADD R5, R3, 0xfcb00000 ;  /* 0xfcb0000003057836 */ /* 0x000fe40000000000 */
[----:B------:R-:W-:Y:S01]  /*34af0*/  IMAD.MOV.U32 R4, RZ, RZ, R2 ;  /* 0x000000ffff047224 */ /* 0x000fe200078e0002 */
[----:B------:R-:W-:Y:S06]  /*34b00*/  BRA `(.L_x_11523) ;  /* 0x0000000000047947 */ /* 0x000fec0003800000 */
.L_x_11524:
[----:B------:R-:W-:-:S11]  /*34b10*/  DADD R4, R2, R2 ;  /* 0x0000000002047229 */ /* 0x000fd60000000002 */
.L_x_11523:
[----:B------:R-:W-:Y:S05]  /*34b20*/  BSYNC.RECONVERGENT B0 ;  /* 0x0000000000007941 */ /* 0x000fea0003800200 */
.L_x_11521:
[----:B------:R-:W-:Y:S02]  /*34b30*/  IMAD.MOV.U32 R3, RZ, RZ, R4 ;  /* 0x000000ffff037224 */ /* 0x000fe400078e0004 */
[----:B------:R-:W-:Y:S02]  /*34b40*/  IMAD.MOV.U32 R2, RZ, RZ, R5 ;  /* 0x000000ffff027224 */ /* 0x000fe400078e0005 */
[----:B------:R-:W-:Y:S02]  /*34b50*/  IMAD.MOV.U32 R4, RZ, RZ, R0 ;  /* 0x000000ffff047224 */ /* 0x000fe400078e0000 */
[----:B------:R-:W-:-:S04]  /*34b60*/  IMAD.MOV.U32 R5, RZ, RZ, 0x0 ;  /* 0x00000000ff057424 */ /* 0x000fc800078e00ff */
[----:B------:R-:W-:Y:S05]  /*34b70*/  RET.REL.NODEC R4 `(_ZN2at6native27unrolled_elementwise_kernelIZZZNS0_16asin_kernel_cudaERNS_18TensorIteratorBaseEENKUlvE_clEvENKUlvE_clEvEUlN3c107complexIdEEE_St5arrayIPcLm2EELi4E23TrivialOffsetCalculatorILi1EjESE_NS0_6memory12LoadWithCastILi1EEENSF_13StoreWithCastILi1EEEEEviT_T0_T2_T3_T4_T5_) ;  /* 0xfffffcb404207950 */ /* 0x000fea0003c3ffff */
.L_x_11525:
        /* <DEDUP_REMOVED lines=16> */
.L_x_18284:


//--------------------- .text._ZN2at6native18elementwise_kernelILi128ELi2EZNS0_22gpu_kernel_impl_nocastIZZZNS0_16asin_kernel_cudaERNS_18TensorIteratorBaseEENKUlvE_clEvENKUlvE_clEvEUlN3c107complexIdEEE_EEvS4_RKT_EUliE_EEviT1_ --------------------------
	.section	.text._ZN2at6native18elementwise_kernelILi128ELi2EZNS0_22gpu_kernel_impl_nocastIZZZNS0_16asin_kernel_cudaERNS_18TensorIteratorBaseEENKUlvE_clEvENKUlvE_clEvEUlN3c107complexIdEEE_EEvS4_RKT_EUliE_EEviT1_,"ax",@progbits
	.align	128
        .global         _ZN2at6native18elementwise_kernelILi128ELi2EZNS0_22gpu_kernel_impl_nocastIZZZNS0_16asin_kernel_cudaERNS_18TensorIteratorBaseEENKUlvE_clEvENKUlvE_clEvEUlN3c107complexIdEEE_EEvS4_RKT_EUliE_EEviT1_
        .type           _ZN2at6native18elementwise_kernelILi128ELi2EZNS0_22gpu_kernel_impl_nocastIZZZNS0_16asin_kernel_cudaERNS_18TensorIteratorBaseEENKUlvE_clEvENKUlvE_clEvEUlN3c107complexIdEEE_EEvS4_RKT_EUliE_EEviT1_,@function
        .size           _ZN2at6native18elementwise_kernelILi128ELi2EZNS0_22gpu_kernel_impl_nocastIZZZNS0_16asin_kernel_cudaERNS_18TensorIteratorBaseEENKUlvE_clEvENKUlvE_clEvEUlN3c107complexIdEEE_EEvS4_RKT_EUliE_EEviT1_,(.L_x_18286 - _ZN2at6native18elementwise_kernelILi128ELi2EZNS0_22gpu_kernel_impl_nocastIZZZNS0_16asin_kernel_cudaERNS_18TensorIteratorBaseEENKUlvE_clEvENKUlvE_clEvEUlN3c107complexIdEEE_EEvS4_RKT_EUliE_EEviT1_)
        .other          _ZN2at6native18elementwise_kernelILi128ELi2EZNS0_22gpu_kernel_impl_nocastIZZZNS0_16asin_kernel_cudaERNS_18TensorIteratorBaseEENKUlvE_clEvENKUlvE_clEvEUlN3c107complexIdEEE_EEvS4_RKT_EUliE_EEviT1_,@"STO_CUDA_ENTRY STV_DEFAULT"
_ZN2at6native18elementwise_kernelILi128ELi2EZNS0_22gpu_kernel_impl_nocastIZZZNS0_16asin_kernel_cudaERNS_18TensorIteratorBaseEENKUlvE_clEvENKUlvE_clEvEUlN3c107complexIdEEE_EEvS4_RKT_EUliE_EEviT1_:
.text._ZN2at6native18elementwise_kernelILi128ELi2EZNS0_22gpu_kernel_impl_nocastIZZZNS0_16asin_kernel_cudaERNS_18TensorIteratorBaseEENKUlvE_clEvENKUlvE_clEvEUlN3c107complexIdEEE_EEvS4_RKT_EUliE_EEviT1_:
        /* <DEDUP_REMOVED lines=8> */
[----:B0-----:R-:W-:Y:S01]  /*0080*/  LOP3.LUT R7, R7, UR4, RZ, 0xfc, !PT ;  /* 0x0000000407077c12 */ /* 0x001fe2000f8efcff */
[----:B----4-:R-:W-:-:S03]  /*0090*/  VIADD R6, R0, 0xffffffff ;  /* 0xffffffff00067836 */ /* 0x010fc60000000000 */
[----:B--2---:R-:W-:Y:S02]  /*00a0*/  ISETP.GE.AND P0, PT, R7, UR5, PT ;  /* 0x0000000507007c0c */ /* 0x004fe4000bf06270 */
[----:B------:R-:W-:-:S05]  /*00b0*/  VIMNMX.U32 R4, PT, PT, R6, 0x18, PT ;  /* 0x0000001806047848 */ /* 0x000fca0003fe0000 */
[----:B------:R-:W-:-:S06]  /*00c0*/  VIADD R4, R4, 0x1 ;  /* 0x0000000104047836 */ /* 0x000fcc0000000000 */
[----:B---3--:R-:W-:Y:S05]  /*00d0*/  @P0 BRA `(.L_x_11527) ;  /* 0x000000bc00180947 */ /* 0x008fea0003800000 */
[----:B------:R-:W-:Y:S01]  /*00e0*/  ISETP.NE.AND P0, PT, R0, RZ, PT ;  /* 0x000000ff0000720c */ /* 0x000fe20003f05270 */
[----:B------:R-:W-:Y:S02]  /*00f0*/  IMAD.MOV.U32 R0, RZ, RZ, RZ ;  /* 0x000000ffff007224 */ /* 0x000fe400078e00ff */
[----:B------:R-:W-:-:S10]  /*0100*/  IMAD.MOV.U32 R5, RZ, RZ, RZ ;  /* 0x000000ffff057224 */ /* 0x000fd400078e00ff */
[----:B------:R-:W-:Y:S05]  /*0110*/  @!P0 BRA `(.L_x_11528) ;  /* 0x0000001000a88947 */ /* 0x000fea0003800000 */
[----:B------:R-:W0:Y:S01]  /*0120*/  LDCU.64 UR4, c[0x0][0x390] ;  /* 0x00007200ff0477ac */ /* 0x000e220008000a00 */
[----:B------:R-:W-:Y:S01]  /*0130*/  MOV R3, R7 ;  /* 0x0000000700037202 */ /* 0x000fe20000000f00 */
[----:B------:R-:W-:Y:S01]  /*0140*/  IMAD.MOV.U32 R2, RZ, RZ, RZ ;  /* 0x000000ffff027224 */ /* 0x000fe200078e00ff */
[----:B------:R-:W-:Y:S01]  /*0150*/  ISETP.NE.AND P0, PT, R6, RZ, PT ;  /* 0x000000ff0600720c */ /* 0x000fe20003f05270 */
[----:B------:R-:W1:Y:S01]  /*0160*/  LDCU UR6, c[0x0][0x38c] ;  /* 0x00007180ff0677ac */ /* 0x000e620008000800 */
        /* <DEDUP_REMOVED lines=9> */
[----:B------:R-:W-:Y:S01]  /*0200*/  IMAD.MOV.U32 R2, RZ, RZ, RZ ;  /* 0x000000ffff027224 */ /* 0x000fe200078e00ff */
        /* <DEDUP_REMOVED lines=264> */
[----:B------:R-:W-:Y:S01]  /*1290*/  IMAD.MOV.U32 R2, RZ, RZ, RZ ;  /* 0x000000ffff027224 */ /* 0x000fe200078e00ff */
[----:B------:R-:W1:Y:S10]  /*12a0*/  LDCU UR4, c[0x0][0x4a8] ;  /* 0x00009500ff0477ac */ /* 0x000e740008000800 */
[----:B------:R-:W2:Y:S01]  /*12b0*/  @P0 LDC.64 R12, c[0x0][0x4b0] ;  /* 0x00012c00ff0c0b82 */ /* 0x000ea20000000a00 */
[----:B0-----:R-:W-:-:S07]  /*12c0*/  IMAD.HI.U32 R8, R3, UR7, R2 ;  /* 0x0000000703087c27 */ /* 0x001fce000f8e0002 */
[----:B------:R-:W0:Y:S01]  /*12d0*/  @P0 LDC R15, c[0x0][0x4ac] ;  /* 0x00012b00ff0f0b82 */ /* 0x000e220000000800 */
[----:B-1----:R-:W-:Y:S01]  /*12e0*/  SHF.R.U32.HI R9, RZ, UR4, R8 ;  /* 0x00000004ff097c19 */ /* 0x002fe20008011608 */
[----:B------:R-:W1:Y:S01]  /*12f0*/  LDCU.64 UR4, c[0x0][0x570] ;  /* 0x0000ae00ff0477ac */ /* 0x000e620008000a00 */
[----:B------:R-:W-:Y:S02]  /*1300*/  @P0 IMAD.MOV.U32 R8, RZ, RZ, RZ ;  /* 0x000000ffff080224 */ /* 0x000fe400078e00ff */
[----:B------:R-:W-:-:S03]  /*1310*/  IADD3 R11, PT, PT, -R9, RZ, RZ ;  /* 0x000000ff090b7210 */ /* 0x000fc60007ffe1ff */
[----:B------:R-:W3:Y:S01]  /*1320*/  @P0 LDC.64 R16, c[0x0][0x578] ;  /* 0x00015e00ff100b82 */ /* 0x000ee20000000a00 */
[----:B--2---:R-:W-:-:S05]  /*1330*/  @P0 IMAD.HI.U32 R2, R9, R12, R8 ;  /* 0x0000000c09020227 */ /* 0x004fca00078e0008 */
[----:B------:R-:W-:Y:S01]  /*1340*/  @P0 SHF.R.U32.HI R8, RZ, R13, R2 ;  /* 0x0000000dff080219 */ /* 0x000fe20000011602 */
[----:B------:R-:W-:-:S04]  /*1350*/  IMAD R2, R11, UR6, R3 ;  /* 0x000000060b027c24 */ /* 0x000fc8000f8e0203 */
[----:B------:R-:W-:Y:S02]  /*1360*/  @P0 IMAD.MOV R8, RZ, RZ, -R8 ;  /* 0x000000ffff080224 */ /* 0x000fe400078e0a08 */
[----:B-1----:R-:W-:Y:S02]  /*1370*/  IMAD R5, R2, UR4, R5 ;  /* 0x0000000402057c24 */ /* 0x002fe4000f8e0205 */
[----:B0-----:R-:W-:Y:S02]  /*1380*/  @P0 IMAD R8, R8, R15, R9 ;  /* 0x0000000f08080224 */ /* 0x001fe400078e0209 */
[----:B------:R-:W-:Y:S02]  /*1390*/  IMAD R0, R2, UR5, R0 ;  /* 0x0000000502007c24 */ /* 0x000fe4000f8e0200 */
[C---:B---3--:R-:W-:Y:S02]  /*13a0*/  @P0 IMAD R5, R8.reuse, R16, R5 ;  /* 0x0000001008050224 */ /* 0x048fe400078e0205 */
[----:B------:R-:W-:-:S07]  /*13b0*/  @P0 IMAD R0, R8, R17, R0 ;  /* 0x0000001108000224 */ /* 0x000fce00078e0200 */
.L_x_11528:
[----:B------:R-:W0:Y:S02]  /*13c0*/  LDCU.64 UR4, c[0x0][0x588] ;  /* 0x0000b100ff0477ac */ /* 0x000e240008000a00 */
[----:B0-----:R-:W-:-:S05]  /*13d0*/  IADD3 R2, P0, PT, R0, UR4, RZ ;  /* 0x0000000400027c10 */ /* 0x001fca000ff1e0ff */
[----:B------:R-:W-:-:S05]  /*13e0*/  IMAD.X R3, RZ, RZ, UR5, P0 ;  /* 0x00000005ff037e24 */ /* 0x000fca00080e06ff */
[----:B------:R-:W2:Y:S01]  /*13f0*/  LDG.E.128 R12, desc[UR8][R2.64] ;  /* 0x00000008020c7981 */ /* 0x000ea2000c1e1d00 */
[----:B------:R-:W-:Y:S01]  /*1400*/  BSSY.RECONVERGENT B1, `(.L_x_11529) ;  /* 0x0000a8e000017945 */ /* 0x000fe20003800200 */
[----:B--2---:R-:W-:Y:S02]  /*1410*/  DSETP.NAN.AND P0, PT, R12, R12, PT ;  /* 0x0000000c0c00722a */ /* 0x004fe40003f08000 */
[----:B------:R-:W-:Y:S02]  /*1420*/  DSETP.NUM.AND P1, PT, R14, R14, PT ;  /* 0x0000000e0e00722a */ /* 0x000fe40003f27000 */
        /* <DEDUP_REMOVED lines=21> */
.L_x_11530:
        /* <DEDUP_REMOVED lines=45> */
[----:B------:R-:W-:Y:S05]  /*1850*/  CALL.REL.NOINC `($__internal_18_$__cuda_sm20_div_rn_f64_full) ;  /* 0x0000016000787944 */ /* 0x000fea0003c00000 */
[----:B------:R-:W-:Y:S02]  /*1860*/  IMAD.MOV.U32 R20, RZ, RZ, R2 ;  /* 0x000000ffff147224 */ /* 0x000fe400078e0002 */
[----:B------:R-:W-:-:S07]  /*1870*/  IMAD.MOV.U32 R21, RZ, RZ, R3 ;  /* 0x000000ffff157224 */ /* 0x000fce00078e0003 */
.L_x_11537:
[----:B------:R-:W-:Y:S05]  /*1880*/  BSYNC.RECONVERGENT B4 ;  /* 0x0000000000047941 */ /* 0x000fea0003800200 */
.L_x_11536:
        /* <DEDUP_REMOVED lines=22> */
[----:B------:R-:W-:Y:S05]  /*19f0*/  CALL.REL.NOINC `($__internal_18_$__cuda_sm20_div_rn_f64_full) ;  /* 0x0000016000107944 */ /* 0x000fea0003c00000 */
.L_x_11539:
[----:B------:R-:W-:Y:S05]  /*1a00*/  BSYNC.RECONVERGENT B4 ;  /* 0x0000000000047941 */ /* 0x000fea0003800200 */
.L_x_11538:
        /* <DEDUP_REMOVED lines=52> */
[----:B------:R-:W-:Y:S02]  /*1d50*/  ISETP.GT.U32.AND P0, PT, R0, 0x7feffffe, PT ;  /* 0x7feffffe0000780c */ /* 0x000fe40003f04070 */
[----:B------:R-:W-:Y:S01]  /*1d60*/  MOV R0, 0xfffffc01 ;  /* 0xfffffc0100007802 */ /* 0x000fe20000000f00 */
[----:B------:R-:W-:-:S10]  /*1d70*/  @!P2 IMAD.MOV.U32 R0, RZ, RZ, -0x435 ;  /* 0xfffffbcbff00a424 */ /* 0x000fd400078e00ff */
[----:B------:R-:W-:Y:S05]  /*1d80*/  @P0 BRA `(.L_x_11541) ;  /* 0x0000000400040947 */ /* 0x000fea0003800000 */
        /* <DEDUP_REMOVED lines=65> */
.L_x_11541:
[----:B------:R-:W-:Y:S01]  /*21a0*/  IMAD.MOV.U32 R2, RZ, RZ, 0x0 ;  /* 0x00000000ff027424 */ /* 0x000fe200078e00ff */
[----:B------:R-:W-:Y:S02]  /*21b0*/  MOV R3, 0x7ff00000 ;  /* 0x7ff0000000037802 */ /* 0x000fe40000000f00 */
[----:B------:R-:W-:-:S04]  /*21c0*/  LOP3.LUT P0, RZ, R9, 0x7fffffff, RZ, 0xc0, !PT ;  /* 0x7fffffff09ff7812 */ /* 0x000fc8000780c0ff */
[----:B------:R-:W-:-:S10]  /*21d0*/  DFMA R2, R8, R2, +INF ;  /* 0x7ff000000802742b */ /* 0x000fd40000000002 */
[----:B------:R-:W-:Y:S02]  /*21e0*/  FSEL R8, R2, RZ, P0 ;  /* 0x000000ff02087208 */ /* 0x000fe40000000000 */
[----:B------:R-:W-:-:S07]  /*21f0*/  FSEL R9, R3, -QNAN , P0 ;  /* 0xfff0000003097808 */ /* 0x000fce0000000000 */
.L_x_11542:
[----:B------:R-:W-:Y:S05]  /*2200*/  BSYNC.RECONVERGENT B0 ;  /* 0x0000000000007941 */ /* 0x000fea0003800200 */
.L_x_11540:
        /* <DEDUP_REMOVED lines=22> */
[----:B------:R-:W-:Y:S05]  /*2370*/  CALL.REL.NOINC `($__internal_18_$__cuda_sm20_div_rn_f64_full) ;  /* 0x0000015400b07944 */ /* 0x000fea0003c00000 */
.L_x_11544:
[----:B------:R-:W-:Y:S05]  /*2380*/  BSYNC.RECONVERGENT B4 ;  /* 0x0000000000047941 */ /* 0x000fea0003800200 */
.L_x_11543:
        /* <DEDUP_REMOVED lines=76> */
.L_x_11535:
        /* <DEDUP_REMOVED lines=31> */
[----:B------:R-:W-:Y:S02]  /*2a40*/  @P2 LOP3.LUT R21, R22, 0x80000, RZ, 0xfc, !PT ;  /* 0x0008000016152812 */ /* 0x000fe400078efcff */
[----:B------:R-:W-:Y:S02]  /*2a50*/  MOV R22, RZ ;  /* 0x000000ff00167202 */ /* 0x000fe40000000f00 */
[----:B------:R-:W0:Y:S01]  /*2a60*/  MUFU.RSQ64H R23, R21 ;  /* 0x0000001500177308 */ /* 0x000e220000001c00 */
[----:B------:R-:W-:-:S03]  /*2a70*/  ISETP.GE.U32.AND P2, PT, R3, 0x7ff00000, PT ;  /* 0x7ff000000300780c */ /* 0x000fc60003f46070 */
        /* <DEDUP_REMOVED lines=35> */
[----:B------:R-:W-:Y:S01]  /*2cb0*/  @P0 IADD3 R11, PT, PT, R9, -0x100000, RZ ;  /* 0xfff00000090b0810 */ /* 0x000fe20007ffe0ff */
[----:B------:R-:W-:-:S04]  /*2cc0*/  @P0 VIADD R0, R0, 0x1 ;  /* 0x0000000100000836 */ /* 0x000fc80000000000 */
[----:B------:R-:W-:Y:S01]  /*2cd0*/  @P0 IMAD.MOV.U32 R9, RZ, RZ, R11 ;  /* 0x000000ffff090224 */ /* 0x000fe200078e000b */
[----:B------:R-:W-:-:S05]  /*2ce0*/  LOP3.LUT R32, R0, 0x80000000, RZ, 0x3c, !PT ;  /* 0x8000000000207812 */ /* 0x000fca00078e3cff */
        /* <DEDUP_REMOVED lines=48> */
.L_x_11548:
[----:B------:R-:W-:Y:S01]  /*2ff0*/  IMAD.MOV.U32 R2, RZ, RZ, 0x0 ;  /* 0x00000000ff027424 */ /* 0x000fe200078e00ff */
[----:B------:R-:W-:Y:S01]  /*3000*/  LOP3.LUT P0, RZ, R9, 0x7fffffff, RZ, 0xc0, !PT ;  /* 0x7fffffff09ff7812 */ /* 0x000fe2000780c0ff */
[----:B------:R-:W-:-:S06]  /*3010*/  IMAD.MOV.U32 R3, RZ, RZ, 0x7ff00000 ;  /* 0x7ff00000ff037424 */ /* 0x000fcc00078e00ff */
[----:B------:R-:W-:-:S10]  /*3020*/  DFMA R2, R8, R2, +INF ;  /* 0x7ff000000802742b */ /* 0x000fd40000000002 */
[----:B------:R-:W-:Y:S02]  /*3030*/  FSEL R20, R2, RZ, P0 ;  /* 0x000000ff02147208 */ /* 0x000fe40000000000 */
[----:B------:R-:W-:-:S07]  /*3040*/  FSEL R21, R3, -QNAN , P0 ;  /* 0xfff0000003157808 */ /* 0x000fce0000000000 */
.L_x_11549:
[----:B------:R-:W-:Y:S05]  /*3050*/  BSYNC.RECONVERGENT B0 ;  /* 0x0000000000007941 */ /* 0x000fea0003800200 */
.L_x_11547:
        /* <DEDUP_REMOVED lines=20> */
[----:B------:R-:W-:Y:S05]  /*31a0*/  CALL.REL.NOINC `($__internal_18_$__cuda_sm20_div_rn_f64_full) ;  /* 0x0000014800247944 */ /* 0x000fea0003c00000 */
.L_x_11551:
[----:B------:R-:W-:Y:S05]  /*31b0*/  BSYNC.RECONVERGENT B4 ;  /* 0x0000000000047941 */ /* 0x000fea0003800200 */
.L_x_11550:
        /* <DEDUP_REMOVED lines=76> */
.L_x_11546:
[----:B------:R-:W-:Y:S01]  /*3680*/  DMUL R2, R16, R16 ;  /* 0x0000001010027228 */ /* 0x000fe20000000000 */
[----:B------:R-:W-:Y:S07]  /*3690*/  BSSY.RECONVERGENT B0, `(.L_x_11552) ;  /* 0x0000054000007945 */ /* 0x000fee0003800200 */
[----:B------:R-:W-:-:S10]  /*36a0*/  DFMA R22, R18, R18, R2 ;  /* 0x000000121216722b */ /* 0x000fd40000000002 */
        /* <DEDUP_REMOVED lines=16> */
[----:B------:R-:W-:Y:S01]  /*37b0*/  UMOV UR4, 0x3ae80f1e ;  /* 0x3ae80f1e00047882 */ /* 0x000fe20000000000 */
[----:B------:R-:W-:Y:S01]  /*37c0*/  MOV R2, R22 ;  /* 0x0000001600027202 */ /* 0x000fe20000000f00 */
        /* <DEDUP_REMOVED lines=58> */
.L_x_11553:
[----:B------:R-:W-:Y:S01]  /*3b70*/  IMAD.MOV.U32 R8, RZ, RZ, 0x0 ;  /* 0x00000000ff087424 */ /* 0x000fe200078e00ff */
[----:B------:R-:W-:Y:S01]  /*3b80*/  LOP3.LUT P0, RZ, R3, 0x7fffffff, RZ, 0xc0, !PT ;  /* 0x7fffffff03ff7812 */ /* 0x000fe2000780c0ff */
[----:B------:R-:W-:-:S06]  /*3b90*/  IMAD.MOV.U32 R9, RZ, RZ, 0x7ff00000 ;  /* 0x7ff00000ff097424 */ /* 0x000fcc00078e00ff */
[----:B------:R-:W-:-:S10]  /*3ba0*/  DFMA R8, R2, R8, +INF ;  /* 0x7ff000000208742b */ /* 0x000fd40000000008 */
[----:B------:R-:W-:Y:S02]  /*3bb0*/  FSEL R20, R8, RZ, P0 ;  /* 0x000000ff08147208 */ /* 0x000fe40000000000 */
[----:B------:R-:W-:-:S07]  /*3bc0*/  FSEL R21, R9, -QNAN , P0 ;  /* 0xfff0000009157808 */ /* 0x000fce0000000000 */
.L_x_11554:
[----:B------:R-:W-:Y:S05]  /*3bd0*/  BSYNC.RECONVERGENT B0 ;  /* 0x0000000000007941 */ /* 0x000fea0003800200 */
.L_x_11552:
[----:B------:R-:W0:Y:S01]  /*3be0*/  MUFU.RCP64H R3, R19 ;  /* 0x0000001300037308 */ /* 0x000e220000001800 */
[----:B------:R-:W-:Y:S01]  /*3bf0*/  MOV R2, 0x1 ;  /* 0x0000000100027802 */ /* 0x000fe20000000f00 */
[----:B------:R-:W-:Y:S01]  /*3c00*/  BSSY.RECONVERGENT B4, `(.L_x_11555) ;  /* 0x0000014000047945 */ /* 0x000fe20003800200 */
[----:B------:R-:W-:Y:S01]  /*3c10*/  FSETP.GEU.AND P2, PT, |R17|, 6.5827683646048100446e-37, PT ;  /* 0x036000001100780b */ /* 0x000fe20003f4e200 */
        /* <DEDUP_REMOVED lines=18> */
.L_x_11556:
[----:B------:R-:W-:Y:S05]  /*3d40*/  BSYNC.RECONVERGENT B4 ;  /* 0x0000000000047941 */ /* 0x000fea0003800200 */
.L_x_11555:
        /* <DEDUP_REMOVED lines=76> */
.L_x_11534:
        /* <DEDUP_REMOVED lines=33> */
[----:B------:R-:W-:Y:S05]  /*4420*/  CALL.REL.NOINC `($__internal_18_$__cuda_sm20_div_rn_f64_full) ;  /* 0x0000013400847944 */ /* 0x000fea0003c00000 */
[----:B------:R-:W-:Y:S01]  /*4430*/  IMAD.MOV.U32 R20, RZ, RZ, R2 ;  /* 0x000000ffff147224 */ /* 0x000fe200078e0002 */
[----:B------:R-:W-:-:S07]  /*4440*/  MOV R21, R3 ;  /* 0x0000000300157202 */ /* 0x000fce0000000f00 */
.L_x_11559:
[----:B------:R-:W-:Y:S05]  /*4450*/  BSYNC.RECONVERGENT B4 ;  /* 0x0000000000047941 */ /* 0x000fea0003800200 */
.L_x_11558:
        /* <DEDUP_REMOVED lines=18> */
[----:B------:R-:W-:Y:S01]  /*4580*/  MOV R3, R13 ;  /* 0x0000000d00037202 */ /* 0x000fe20000000f00 */
[----:B------:R-:W-:Y:S01]  /*4590*/  IMAD.MOV.U32 R34, RZ, RZ, -0x74eba897 ;  /* 0x8b145769ff227424 */ /* 0x000fe200078e00ff */
[----:B------:R-:W-:Y:S01]  /*45a0*/  MOV R0, 0x45d0 ;  /* 0x000045d000007802 */ /* 0x000fe20000000f00 */
[----:B------:R-:W-:-:S07]  /*45b0*/  IMAD.MOV.U32 R35, RZ, RZ, -0x3ffa40f6 ;  /* 0xc005bf0aff237424 */ /* 0x000fce00078e00ff */
[----:B------:R-:W-:Y:S05]  /*45c0*/  CALL.REL.NOINC `($__internal_18_$__cuda_sm20_div_rn_f64_full) ;  /* 0x00000134001c7944 */ /* 0x000fea0003c00000 */
.L_x_11561:
[----:B------:R-:W-:Y:S05]  /*45d0*/  BSYNC.RECONVERGENT B4 ;  /* 0x0000000000047941 */ /* 0x000fea0003800200 */
.L_x_11560:
        /* <DEDUP_REMOVED lines=9> */
[----:B------:R-:W-:-:S03]  /*4670*/  IMAD.U32 R22, RZ, RZ, UR6 ;  /* 0x00000006ff167e24 */ /* 0x000fc6000f8e00ff */
        /* <DEDUP_REMOVED lines=10> */
[----:B------:R-:W-:-:S03]  /*4720*/  IMAD.MOV.U32 R26, RZ, RZ, RZ ;  /* 0x000000ffff1a7224 */ /* 0x000fc600078e00ff */
        /* <DEDUP_REMOVED lines=10> */
[----:B------:R-:W-:Y:S02]  /*47d0*/  @P1 LOP3.LUT R21, R22, 0x80000, RZ, 0xfc, !PT ;  /* 0x0008000016151812 */ /* 0x000fe400078efcff */
[----:B------:R-:W-:Y:S02]  /*47e0*/  ISETP.GE.U32.AND P1, PT, R3, 0x7ff00000, PT ;  /* 0x7ff000000300780c */ /* 0x000fe40003f26070 */
[----:B------:R-:W0:Y:S02]  /*47f0*/  MUFU.RSQ64H R27, R21 ;  /* 0x00000015001b7308 */ /* 0x000e240000001c00 */
        /* <DEDUP_REMOVED lines=87> */
.L_x_11563:
[----:B------:R-:W-:Y:S01]  /*4d70*/  IMAD.MOV.U32 R2, RZ, RZ, 0x0 ;  /* 0x00000000ff027424 */ /* 0x000fe200078e00ff */
[----:B------:R-:W-:Y:S01]  /*4d80*/  LOP3.LUT P0, RZ, R9, 0x7fffffff, RZ, 0xc0, !PT ;  /* 0x7fffffff09ff7812 */ /* 0x000fe2000780c0ff */
[----:B------:R-:W-:-:S06]  /*4d90*/  IMAD.MOV.U32 R3, RZ, RZ, 0x7ff00000 ;  /* 0x7ff00000ff037424 */ /* 0x000fcc00078e00ff */
[----:B------:R-:W-:-:S10]  /*4da0*/  DFMA R2, R8, R2, +INF ;  /* 0x7ff000000802742b */ /* 0x000fd40000000002 */
[----:B------:R-:W-:Y:S02]  /*4db0*/  FSEL R20, R2, RZ, P0 ;  /* 0x000000ff02147208 */ /* 0x000fe40000000000 */
[----:B------:R-:W-:-:S07]  /*4dc0*/  FSEL R21, R3, -QNAN , P0 ;  /* 0xfff0000003157808 */ /* 0x000fce0000000000 */
.L_x_11564:
[----:B------:R-:W-:Y:S05]  /*4dd0*/  BSYNC.RECONVERGENT B0 ;  /* 0x0000000000007941 */ /* 0x000fea0003800200 */
.L_x_11562:
        /* <DEDUP_REMOVED lines=22> */
.L_x_11566:
[----:B------:R-:W-:Y:S05]  /*4f40*/  BSYNC.RECONVERGENT B4 ;  /* 0x0000000000047941 */ /* 0x000fea0003800200 */
.L_x_11565:
        /* <DEDUP_REMOVED lines=92> */
.L_x_11557:
        /* <DEDUP_REMOVED lines=12> */
[----:B------:R-:W-:Y:S01]  /*55d0*/  IMAD.MOV.U32 R26, RZ, RZ, RZ ;  /* 0x000000ffff1a7224 */ /* 0x000fe200078e00ff */
[-C--:B------:R-:W-:Y:S01]  /*55e0*/  ISETP.LT.U32.AND.EX P0, PT, R31, R29.reuse, PT, P0 ;  /* 0x0000001d1f00720c */ /* 0x080fe20003f01100 */
[----:B------:R-:W-:Y:S01]  /*55f0*/  IMAD.MOV.U32 R34, RZ, RZ, 0x0 ;  /* 0x00000000ff227424 */ /* 0x000fe200078e00ff */
[----:B------:R-:W-:Y:S01]  /*5600*/  LOP3.LUT R0, R9, 0xffc00000, RZ, 0xc0, !PT ;  /* 0xffc0000009007812 */ /* 0x000fe200078ec0ff */
[----:B------:R-:W-:Y:S01]  /*5610*/  IMAD.MOV.U32 R35, RZ, RZ, 0x3fd80000 ;  /* 0x3fd80000ff237424 */ /* 0x000fe200078e00ff */
[----:B------:R-:W-:Y:S01]  /*5620*/  SEL R2, R30, R28, P0 ;  /* 0x0000001c1e027207 */ /* 0x000fe20000000000 */
[----:B------:R-:W-:Y:S01]  /*5630*/  BSSY.RECONVERGENT B0, `(.L_x_11568) ;  /* 0x000006e000007945 */ /* 0x000fe20003800200 */
[----:B------:R-:W-:-:S02]  /*5640*/  SEL R3, R31, R29, P0 ;  /* 0x0000001d1f037207 */ /* 0x000fc40000000000 */
[----:B------:R-:W-:Y:S02]  /*5650*/  LOP3.LUT R11, R0, 0x7fd00000, RZ, 0x3c, !PT ;  /* 0x7fd00000000b7812 */ /* 0x000fe400078e3cff */
[----:B------:R-:W-:-:S04]  /*5660*/  SEL R8, R28, R30, P2 ;  /* 0x0000001e1c087207 */ /* 0x000fc80001000000 */
        /* <DEDUP_REMOVED lines=100> */
.L_x_11569:
[----:B------:R-:W-:Y:S01]  /*5cb0*/  IMAD.MOV.U32 R2, RZ, RZ, 0x0 ;  /* 0x00000000ff027424 */ /* 0x000fe200078e00ff */
[----:B------:R-:W-:Y:S01]  /*5cc0*/  LOP3.LUT P0, RZ, R9, 0x7fffffff, RZ, 0xc0, !PT ;  /* 0x7fffffff09ff7812 */ /* 0x000fe2000780c0ff */
[----:B------:R-:W-:-:S06]  /*5cd0*/  IMAD.MOV.U32 R3, RZ, RZ, 0x7ff00000 ;  /* 0x7ff00000ff037424 */ /* 0x000fcc00078e00ff */
[----:B------:R-:W-:-:S10]  /*5ce0*/  DFMA R2, R8, R2, +INF ;  /* 0x7ff000000802742b */ /* 0x000fd40000000002 */
[----:B------:R-:W-:Y:S02]  /*5cf0*/  FSEL R20, R2, RZ, P0 ;  /* 0x000000ff02147208 */ /* 0x000fe40000000000 */
[----:B------:R-:W-:-:S07]  /*5d00*/  FSEL R21, R3, -QNAN , P0 ;  /* 0xfff0000003157808 */ /* 0x000fce0000000000 */
.L_x_11570:
[----:B------:R-:W-:Y:S05]  /*5d10*/  BSYNC.RECONVERGENT B0 ;  /* 0x0000000000007941 */ /* 0x000fea0003800200 */
.L_x_11568:
        /* <DEDUP_REMOVED lines=21> */
.L_x_11572:
[----:B------:R-:W-:Y:S05]  /*5e70*/  BSYNC.RECONVERGENT B4 ;  /* 0x0000000000047941 */ /* 0x000fea0003800200 */
.L_x_11571:
        /* <DEDUP_REMOVED lines=74> */
[----:B------:R-:W-:Y:S02]  /*6320*/  @P1 FSEL R2, R8, R10, !P0 ;  /* 0x0000000a08021208 */ /* 0x000fe40004000000 */
[----:B------:R-:W-:Y:S02]  /*6330*/  @P3 MOV R8, 0x4002d97c ;  /* 0x4002d97c00083802 */ /* 0x000fe40000000f00 */
[----:B------:R-:W-:Y:S01]  /*6340*/  @P1 FSEL R3, R9, R11, !P0 ;  /* 0x0000000b09031208 */ /* 0x000fe20004000000 */
[C-C-:B------:R-:W-:Y:S01]  /*6350*/  @P3 DSETP.NEU.AND P1, PT, R28.reuse, R30.reuse, PT ;  /* 0x0000001e1c00322a */ /* 0x140fe20003f2d000 */
[----:B------:R-:W-:Y:S01]  /*6360*/  @P3 FSEL R19, R8, 1.8213495016098022461, !P0 ;  /* 0x3fe921fb08133808 */ /* 0x000fe20004000000 */
[----:B------:R-:W-:Y:S01]  /*6370*/  DADD R10, R28, R30 ;  /* 0x000000001c0a7229 */ /* 0x000fe2000000001e */
[----:B------:R-:W-:Y:S02]  /*6380*/  @!P3 FSEL R9, RZ, 2.1426990032196044922, P0 ;  /* 0x400921fbff09b808 */ /* 0x000fe40000000000 */
[----:B------:R-:W-:-:S02]  /*6390*/  @!P3 FSEL R8, RZ, 3.37028055040000000000e+12, P0 ;  /* 0x54442d18ff08b808 */ /* 0x000fc40000000000 */
[----:B------:R-:W-:Y:S02]  /*63a0*/  @P3 FSEL R3, R19, R3, !P1 ;  /* 0x0000000313033208 */ /* 0x000fe40004800000 */
        /* <DEDUP_REMOVED lines=8> */
.L_x_11567:
        /* <DEDUP_REMOVED lines=79> */
.L_x_11574:
[----:B------:R-:W-:Y:S01]  /*6920*/  IMAD.MOV.U32 R8, RZ, RZ, 0x0 ;  /* 0x00000000ff087424 */ /* 0x000fe200078e00ff */
[----:B------:R-:W-:Y:S01]  /*6930*/  LOP3.LUT P0, RZ, R3, 0x7fffffff, RZ, 0xc0, !PT ;  /* 0x7fffffff03ff7812 */ /* 0x000fe2000780c0ff */
[----:B------:R-:W-:-:S06]  /*6940*/  IMAD.MOV.U32 R9, RZ, RZ, 0x7ff00000 ;  /* 0x7ff00000ff097424 */ /* 0x000fcc00078e00ff */
[----:B------:R-:W-:-:S10]  /*6950*/  DFMA R8, R2, R8, +INF ;  /* 0x7ff000000208742b */ /* 0x000fd40000000008 */
[----:B------:R-:W-:Y:S02]  /*6960*/  FSEL R20, R8, RZ, P0 ;  /* 0x000000ff08147208 */ /* 0x000fe40000000000 */
[----:B------:R-:W-:-:S07]  /*6970*/  FSEL R21, R9, -QNAN , P0 ;  /* 0xfff0000009157808 */ /* 0x000fce0000000000 */
.L_x_11575:
[----:B------:R-:W-:Y:S05]  /*6980*/  BSYNC.RECONVERGENT B0 ;  /* 0x0000000000007941 */ /* 0x000fea0003800200 */
.L_x_11573:
        /* <DEDUP_REMOVED lines=21> */
.L_x_11577:
[----:B------:R-:W-:Y:S05]  /*6ae0*/  BSYNC.RECONVERGENT B4 ;  /* 0x0000000000047941 */ /* 0x000fea0003800200 */
.L_x_11576:
        /* <DEDUP_REMOVED lines=12> */
[----:B------:R-:W-:Y:S01]  /*6bb0*/  @!P1 MOV R17, 0x3ff921fb ;  /* 0x3ff921fb00119802 */ /* 0x000fe20000000f00 */
[----:B------:R-:W-:-:S02]  /*6bc0*/  DMUL R20, R20, 0.5 ;  /* 0x3fe0000014147828 */ /* 0x000fc40000000000 */
        /* <DEDUP_REMOVED lines=77> */
.L_x_11545:
[----:B------:R-:W-:Y:S05]  /*70a0*/  BSYNC.RECONVERGENT B3 ;  /* 0x0000000000037941 */ /* 0x000fea0003800200 */
.L_x_11533:
[----:B------:R-:W-:Y:S01]  /*70b0*/  UMOV UR4, 0xfefa39ef ;  /* 0xfefa39ef00047882 */ /* 0x000fe20000000000 */
[----:B------:R-:W-:Y:S01]  /*70c0*/  UMOV UR5, 0x3fe62e42 ;  /* 0x3fe62e4200057882 */ /* 0x000fe20000000000 */
[----:B------:R-:W-:Y:S01]  /*70d0*/  LOP3.LUT R13, R3, 0x80000000, R13, 0xb8, !PT ;  /* 0x80000000030d7812 */ /* 0x000fe200078eb80d */
[----:B------:R-:W-:Y:S01]  /*70e0*/  DADD R20, R20, UR4 ;  /* 0x0000000414147e29 */ /* 0x000fe20008000000 */
[----:B------:R-:W-:-:S09]  /*70f0*/  MOV R12, R2 ;  /* 0x00000002000c7202 */ /* 0x000fd20000000f00 */
[----:B------:R-:W-:Y:S01]  /*7100*/  LOP3.LUT R15, R21, 0x80000000, R15, 0xb8, !PT ;  /* 0x80000000150f7812 */ /* 0x000fe200078eb80f */
[----:B------:R-:W-:Y:S01]  /*7110*/  IMAD.MOV.U32 R14, RZ, RZ, R20 ;  /* 0x000000ffff0e7224 */ /* 0x000fe200078e0014 */
[----:B------:R-:W-:Y:S06]  /*7120*/  BRA `(.L_x_11531) ;  /* 0x0000004800ec7947 */ /* 0x000fec0003800000 */
.L_x_11532:
        /* <DEDUP_REMOVED lines=8> */
[C---:B------:R-:W-:Y:S01]  /*71b0*/  DADD R26, R30.reuse, 1 ;  /* 0x3ff000001e1a7429 */ /* 0x040fe20000000000 */
[----:B------:R-:W-:Y:S01]  /*71c0*/  IMAD.MOV.U32 R2, RZ, RZ, RZ ;  /* 0x000000ffff027224 */ /* 0x000fe200078e00ff */
[----:B------:R-:W-:Y:S01]  /*71d0*/  DADD R24, R30, -1 ;  /* 0xbff000001e187429 */ /* 0x000fe20000000000 */
[----:B------:R-:W-:Y:S01]  /*71e0*/  UMOV UR4, 0xffffffff ;  /* 0xffffffff00047882 */ /* 0x000fe20000000000 */
[----:B------:R-:W-:Y:S01]  /*71f0*/  UMOV UR5, 0x7fefffff ;  /* 0x7fefffff00057882 */ /* 0x000fe20000000000 */
[----:B------:R-:W-:Y:S01]  /*7200*/  UMOV UR7, UR4 ;  /* 0x0000000400077c82 */ /* 0x000fe20008000000 */
[----:B------:R-:W-:Y:S01]  /*7210*/  UMOV UR6, UR5 ;  /* 0x0000000500067c82 */ /* 0x000fe20008000000 */
[----:B------:R-:W-:Y:S01]  /*7220*/  IMAD.MOV.U32 R40, RZ, RZ, RZ ;  /* 0x000000ffff287224 */ /* 0x000fe200078e00ff */
[----:B------:R-:W-:Y:S02]  /*7230*/  BSSY.RECONVERGENT B3, `(.L_x_11578) ;  /* 0x00002a3000037945 */ /* 0x000fe40003800200 */
[----:B------:R-:W-:Y:S01]  /*7240*/  DADD R16, -RZ, |R24| ;  /* 0x00000000ff107229 */ /* 0x000fe20000000518 */
[----:B------:R-:W-:-:S02]  /*7250*/  ISETP.GT.U32.AND P1, PT, R28, R26, PT ;  /* 0x0000001a1c00720c */ /* 0x000fc40003f24070 */
[----:B------:R-:W-:Y:S02]  /*7260*/  ISETP.LT.U32.AND P0, PT, R26, R28, PT ;  /* 0x0000001c1a00720c */ /* 0x000fe40003f01070 */
[----:B------:R-:W-:Y:S02]  /*7270*/  ISETP.GT.U32.AND.EX P1, PT, R29, R27, PT, P1 ;  /* 0x0000001b1d00720c */ /* 0x000fe40003f24110 */
[----:B------:R-:W-:Y:S02]  /*7280*/  ISETP.LT.U32.AND.EX P0, PT, R27, R29, PT, P0 ;  /* 0x0000001d1b00720c */ /* 0x000fe40003f01100 */
[----:B------:R-:W-:Y:S02]  /*7290*/  SEL R11, R29, R27, P1 ;  /* 0x0000001b1d0b7207 */ /* 0x000fe40000800000 */
[----:B------:R-:W-:Y:S02]  /*72a0*/  ISETP.GT.U32.AND P3, PT, R28, R16, PT ;  /* 0x000000101c00720c */ /* 0x000fe40003f64070 */
[----:B------:R-:W-:-:S02]  /*72b0*/  LOP3.LUT R44, R11, 0xffc00000, RZ, 0xc0, !PT ;  /* 0xffc000000b2c7812 */ /* 0x000fc400078ec0ff */
[----:B------:R-:W-:Y:S02]  /*72c0*/  ISETP.GT.U32.AND.EX P3, PT, R29, R17, PT, P3 ;  /* 0x000000111d00720c */ /* 0x000fe40003f64130 */
[-C--:B------:R-:W-:Y:S02]  /*72d0*/  SEL R22, R26, R28.reuse, P0 ;  /* 0x0000001c1a167207 */ /* 0x080fe40000000000 */
[----:B------:R-:W-:Y:S02]  /*72e0*/  SEL R23, R27, R29, P0 ;  /* 0x0000001d1b177207 */ /* 0x000fe40000000000 */
[----:B------:R-:W-:Y:S02]  /*72f0*/  LOP3.LUT R3, R44, 0x7fd00000, RZ, 0x3c, !PT ;  /* 0x7fd000002c037812 */ /* 0x000fe400078e3cff */
[----:B------:R-:W-:Y:S02]  /*7300*/  ISETP.LT.U32.AND P2, PT, R16, R28, PT ;  /* 0x0000001c1000720c */ /* 0x000fe40003f41070 */
[----:B------:R-:W-:-:S02]  /*7310*/  SEL R9, R29, R17, P3 ;  /* 0x000000111d097207 */ /* 0x000fc40001800000 */
[----:B------:R-:W-:Y:S01]  /*7320*/  SEL R10, R28, R26, P1 ;  /* 0x0000001a1c0a7207 */ /* 0x000fe20000800000 */
[C---:B------:R-:W-:Y:S01]  /*7330*/  DMUL R18, R2.reuse, R22 ;  /* 0x0000001602127228 */ /* 0x040fe20000000000 */
[-C--:B------:R-:W-:Y:S02]  /*7340*/  ISETP.LT.U32.AND.EX P0, PT, R17, R29.reuse, PT, P2 ;  /* 0x0000001d1100720c */ /* 0x080fe40003f01120 */
[----:B------:R-:W-:Y:S02]  /*7350*/  LOP3.LUT R0, R9, 0xffc00000, RZ, 0xc0, !PT ;  /* 0xffc0000009007812 */ /* 0x000fe400078ec0ff */
[----:B------:R-:W-:Y:S01]  /*7360*/  DMUL R32, R2, R10 ;  /* 0x0000000a02207228 */ /* 0x000fe20000000000 */
[----:B------:R-:W-:Y:S02]  /*7370*/  SEL R20, R16, R28, P0 ;  /* 0x0000001c10147207 */ /* 0x000fe40000000000 */
[----:B------:R-:W-:Y:S01]  /*7380*/  SEL R21, R17, R29, P0 ;  /* 0x0000001d11157207 */ /* 0x000fe20000000000 */
[----:B------:R-:W-:Y:S01]  /*7390*/  DMUL R34, R18, R18 ;  /* 0x0000001212227228 */ /* 0x000fe20000000000 */
[----:B------:R-:W-:-:S02]  /*73a0*/  LOP3.LUT R3, R0, 0x7fd00000, RZ, 0x3c, !PT ;  /* 0x7fd0000000037812 */ /* 0x000fc400078e3cff */
[----:B------:R-:W-:Y:S01]  /*73b0*/  SEL R8, R28, R16, P3 ;  /* 0x000000101c087207 */ /* 0x000fe20001800000 */
[----:B------:R-:W-:Y:S01]  /*73c0*/  IMAD.U32 R16, RZ, RZ, UR6 ;  /* 0x00000006ff107e24 */ /* 0x000fe2000f8e00ff */
[----:B------:R-:W-:Y:S01]  /*73d0*/  LOP3.LUT R45, R44, 0x100000, RZ, 0xfc, !PT ;  /* 0x001000002c2d7812 */ /* 0x000fe200078efcff */
[----:B------:R-:W-:Y:S01]  /*73e0*/  IMAD.MOV.U32 R44, RZ, RZ, RZ ;  /* 0x000000ffff2c7224 */ /* 0x000fe200078e00ff */
[C---:B------:R-:W-:Y:S02]  /*73f0*/  DMUL R18, R2.reuse, R20 ;  /* 0x0000001402127228 */ /* 0x040fe40000000000 */
[----:B------:R-:W-:Y:S02]  /*7400*/  DMUL R2, R2, R8 ;  /* 0x0000000802027228 */ /* 0x000fe40000000000 */
[----:B------:R-:W-:Y:S01]  /*7410*/  DFMA R32, R32, R32, R34 ;  /* 0x000000202020722b */ /* 0x000fe20000000022 */
[----:B------:R-:W-:-:S03]  /*7420*/  IMAD.U32 R34, RZ, RZ, UR5 ;  /* 0x00000005ff227e24 */ /* 0x000fc6000f8e00ff */
[----:B------:R-:W-:-:S04]  /*7430*/  DMUL R18, R18, R18 ;  /* 0x0000001212127228 */ /* 0x000fc80000000000 */
[----:B------:R-:W-:-:S04]  /*7440*/  DSETP.MIN.AND P0, P1, R32, UR4, PT ;  /* 0x0000000420007e2a */ /* 0x000fc8000b900000 */
[----:B------:R-:W-:Y:S01]  /*7450*/  DFMA R18, R2, R2, R18 ;  /* 0x000000020212722b */ /* 0x000fe20000000012 */
[----:B------:R-:W-:-:S05]  /*7460*/  IMAD.MOV.U32 R2, RZ, RZ, R33 ;  /* 0x000000ffff027224 */ /* 0x000fca00078e0021 */
[----:B------:R-:W-:Y:S02]  /*7470*/  FSEL R3, R2, UR6, P0 ;  /* 0x0000000602037c08 */ /* 0x000fe40008000000 */
[----:B------:R-:W-:Y:S01]  /*7480*/  DSETP.MIN.AND P2, P3, R18, UR4, PT ;  /* 0x0000000412007e2a */ /* 0x000fe2000bb40000 */
[----:B------:R-:W-:Y:S01]  /*7490*/  MOV R2, R32 ;  /* 0x0000002000027202 */ /* 0x000fe20000000f00 */
[----:B------:R-:W-:Y:S01]  /*74a0*/  IMAD.MOV.U32 R17, RZ, RZ, R19 ;  /* 0x000000ffff117224 */ /* 0x000fe200078e0013 */
[----:B------:R-:W-:Y:S01]  /*74b0*/  @P1 LOP3.LUT R3, R16, 0x80000, RZ, 0xfc, !PT ;  /* 0x0008000010031812 */ /* 0x000fe200078efcff */
[----:B------:R-:W-:Y:S01]  /*74c0*/  IMAD.MOV.U32 R16, RZ, RZ, R18 ;  /* 0x000000ffff107224 */ /* 0x000fe200078e0012 */
[----:B------:R-:W-:Y:S01]  /*74d0*/  UMOV UR6, UR4 ;  /* 0x0000000400067c82 */ /* 0x000fe20008000000 */
[----:B------:R-:W-:Y:S01]  /*74e0*/  ISETP.GE.U32.AND P1, PT, R23, 0x7ff00000, PT ;  /* 0x7ff000001700780c */ /* 0x000fe20003f26070 */
[----:B------:R-:W0:Y:S01]  /*74f0*/  MUFU.RSQ64H R41, R3 ;  /* 0x0000000300297308 */ /* 0x000e220000001c00 */
[----:B------:R-:W-:-:S02]  /*7500*/  FSEL R47, R17, UR5, P2 ;  /* 0x00000005112f7c08 */ /* 0x000fc40009000000 */
[----:B------:R-:W-:Y:S01]  /*7510*/  SEL R46, R16, UR7, P2 ;  /* 0x00000007102e7c07 */ /* 0x000fe20009000000 */
[----:B------:R-:W-:Y:S01]  /*7520*/  DSETP.NEU.AND P2, PT, R20, RZ, PT ;  /* 0x000000ff1400722a */ /* 0x000fe20003f4d000 */
[----:B------:R-:W-:Y:S02]  /*7530*/  MOV R16, RZ ;  /* 0x000000ff00107202 */ /* 0x000fe40000000f00 */
[----:B------:R-:W-:Y:S02]  /*7540*/  @P3 LOP3.LUT R47, R34, 0x80000, RZ, 0xfc, !PT ;  /* 0x00080000222f3812 */ /* 0x000fe400078efcff */
[----:B------:R-:W-:Y:S01]  /*7550*/  SEL R2, R2, UR6, P0 ;  /* 0x0000000602027c07 */ /* 0x000fe20008000000 */
[----:B------:R-:W-:Y:S01]  /*7560*/  DSETP.NEU.AND P0, PT, R22, RZ, PT ;  /* 0x000000ff1600722a */ /* 0x000fe20003f0d000 */
[----:B------:R-:W1:Y:S01]  /*7570*/  MUFU.RSQ64H R17, R47 ;  /* 0x0000002f00117308 */ /* 0x000e620000001c00 */
[----:B------:R-:W-:Y:S01]  /*7580*/  ISETP.GE.U32.AND P3, PT, R21, 0x7ff00000, PT ;  /* 0x7ff000001500780c */ /* 0x000fe20003f66070 */
[----:B0-----:R-:W-:-:S08]  /*7590*/  DMUL R36, R40, R40 ;  /* 0x0000002828247228 */ /* 0x001fd00000000000 */
[----:B------:R-:W-:Y:S01]  /*75a0*/  DFMA R36, R2, -R36, 1 ;  /* 0x3ff000000224742b */ /* 0x000fe20000000824 */
[----:B------:R-:W-:Y:S01]  /*75b0*/  IMAD.MOV.U32 R2, RZ, RZ, 0x0 ;  /* 0x00000000ff027424 */ /* 0x000fe200078e00ff */
[----:B-1----:R-:W-:Y:S01]  /*75c0*/  DMUL R42, R16, R16 ;  /* 0x00000010102a7228 */ /* 0x002fe20000000000 */
[----:B------:R-:W-:-:S05]  /*75d0*/  IMAD.MOV.U32 R3, RZ, RZ, 0x3fd80000 ;  /* 0x3fd80000ff037424 */ /* 0x000fca00078e00ff */
[----:B------:R-:W-:Y:S02]  /*75e0*/  DMUL R38, R40, R36 ;  /* 0x0000002428267228 */ /* 0x000fe40000000000 */
[----:B------:R-:W-:Y:S02]  /*75f0*/  DFMA R36, R36, R2, 0.5 ;  /* 0x3fe000002424742b */ /* 0x000fe40000000002 */
[----:B------:R-:W-:-:S06]  /*7600*/  DFMA R42, R46, -R42, 1 ;  /* 0x3ff000002e2a742b */ /* 0x000fcc000000082a */
[----:B------:R-:W-:Y:S02]  /*7610*/  DFMA R36, R36, R38, R40 ;  /* 0x000000262424722b */ /* 0x000fe40000000028 */
[----:B------:R-:W-:Y:S02]  /*7620*/  DFMA R34, R42, R2, 0.5 ;  /* 0x3fe000002a22742b */ /* 0x000fe40000000002 */
[----:B------:R-:W-:-:S04]  /*7630*/  DMUL R42, R16, R42 ;  /* 0x0000002a102a7228 */ /* 0x000fc80000000000 */
[----:B------:R-:W-:-:S04]  /*7640*/  DMUL R36, R32, R36 ;  /* 0x0000002420247228 */ /* 0x000fc80000000000 */
[----:B------:R-:W-:Y:S01]  /*7650*/  DFMA R34, R34, R42, R16 ;  /* 0x0000002a2222722b */ /* 0x000fe20000000010 */
[----:B------:R-:W-:-:S03]  /*7660*/  LOP3.LUT R17, R0, 0x100000, RZ, 0xfc, !PT ;  /* 0x0010000000117812 */ /* 0x000fc600078efcff */
[----:B------:R-:W-:-:S04]  /*7670*/  DMUL R36, R36, R44 ;  /* 0x0000002c24247228 */ /* 0x000fc80000000000 */
[----:B------:R-:W-:-:S06]  /*7680*/  DMUL R34, R18, R34 ;  /* 0x0000002212227228 */ /* 0x000fcc0000000000 */
[----:B------:R-:W-:Y:S02]  /*7690*/  @!P1 FSEL R22, R10, R36, !P0 ;  /* 0x000000240a169208 */ /* 0x000fe40004000000 */
[----:B------:R-:W-:Y:S01]  /*76a0*/  DMUL R34, R34, R16 ;  /* 0x0000001022227228 */ /* 0x000fe20000000000 */
[----:B------:R-:W-:-:S09]  /*76b0*/  @!P1 FSEL R23, R11, R37, !P0 ;  /* 0x000000250b179208 */ /* 0x000fd20004000000 */
[----:B------:R-:W-:Y:S02]  /*76c0*/  @!P3 FSEL R20, R8, R34, !P2 ;  /* 0x000000220814b208 */ /* 0x000fe40005000000 */
[----:B------:R-:W-:-:S06]  /*76d0*/  @!P3 FSEL R21, R9, R35, !P2 ;  /* 0x000000230915b208 */ /* 0x000fcc0005000000 */
        /* <DEDUP_REMOVED lines=32> */
[----:B------:R-:W-:-:S07]  /*78e0*/  IMAD.MOV.U32 R33, RZ, RZ, R29 ;  /* 0x000000ffff217224 */ /* 0x000fce00078e001d */
[----:B------:R-:W-:Y:S05]  /*78f0*/  CALL.REL.NOINC `($__internal_19_$__cuda_sm20_dsqrt_rn_f64_mediumpath_v1) ;  /* 0x0000010400e07944 */ /* 0x000fea0003c00000 */
.L_x_11582:
[----:B------:R-:W-:Y:S05]  /*7900*/  BSYNC.RECONVERGENT B4 ;  /* 0x0000000000047941 */ /* 0x000fea0003800200 */
.L_x_11581:
[----:B------:R-:W-:Y:S01]  /*7910*/  IMAD.MOV.U32 R16, RZ, RZ, R2 ;  /* 0x000000ffff107224 */ /* 0x000fe200078e0002 */
[----:B------:R-:W-:Y:S01]  /*7920*/  MOV R17, R3 ;  /* 0x0000000300117202 */ /* 0x000fe20000000f00 */
[----:B------:R-:W-:Y:S06]  /*7930*/  BRA `(.L_x_11583) ;  /* 0x0000002000c87947 */ /* 0x000fec0003800000 */
.L_x_11580:
        /* <DEDUP_REMOVED lines=28> */
[----:B------:R-:W-:Y:S05]  /*7b00*/  CALL.REL.NOINC `($__internal_18_$__cuda_sm20_div_rn_f64_full) ;  /* 0x000000fc00cc7944 */ /* 0x000fea0003c00000 */
.L_x_11588:
[----:B------:R-:W-:Y:S05]  /*7b10*/  BSYNC.RECONVERGENT B5 ;  /* 0x0000000000057941 */ /* 0x000fea0003800200 */
.L_x_11587:
[----:B------:R-:W-:Y:S02]  /*7b20*/  IMAD.MOV.U32 R16, RZ, RZ, R2 ;  /* 0x000000ffff107224 */ /* 0x000fe400078e0002 */
[----:B------:R-:W-:-:S07]  /*7b30*/  IMAD.MOV.U32 R17, RZ, RZ, R3 ;  /* 0x000000ffff117224 */ /* 0x000fce00078e0003 */
.L_x_11586:
[----:B------:R-:W-:Y:S05]  /*7b40*/  BSYNC.RECONVERGENT B4 ;  /* 0x0000000000047941 */ /* 0x000fea0003800200 */
.L_x_11585:
        /* <DEDUP_REMOVED lines=29> */
[----:B------:R-:W-:Y:S05]  /*7d20*/  CALL.REL.NOINC `($__internal_18_$__cuda_sm20_div_rn_f64_full) ;  /* 0x000000fc00447944 */ /* 0x000fea0003c00000 */
.L_x_11591:
[----:B------:R-:W-:Y:S05]  /*7d30*/  BSYNC.RECONVERGENT B5 ;  /* 0x0000000000057941 */ /* 0x000fea0003800200 */
.L_x_11590:
[----:B------:R-:W-:Y:S05]  /*7d40*/  BSYNC.RECONVERGENT B4 ;  /* 0x0000000000047941 */ /* 0x000fea0003800200 */
.L_x_11589:
[----:B------:R-:W-:Y:S01]  /*7d50*/  DMUL R2, R2, 0.5 ;  /* 0x3fe0000002027828 */ /* 0x000fe20000000000 */
[----:B------:R-:W-:Y:S01]  /*7d60*/  IMAD.MOV.U32 R8, RZ, RZ, 0x0 ;  /* 0x00000000ff087424 */ /* 0x000fe200078e00ff */
[----:B------:R-:W-:Y:S01]  /*7d70*/  DADD R34, R18, 1 ;  /* 0x3ff0000012227429 */ /* 0x000fe20000000000 */
[----:B------:R-:W-:Y:S01]  /*7d80*/  MOV R9, 0x3fd80000 ;  /* 0x3fd8000000097802 */ /* 0x000fe20000000f00 */
        /* <DEDUP_REMOVED lines=22> */
[----:B------:R-:W-:Y:S05]  /*7ef0*/  CALL.REL.NOINC `($__internal_19_$__cuda_sm20_dsqrt_rn_f64_mediumpath_v1) ;  /* 0x0000010000607944 */ /* 0x000fea0003c00000 */
[----:B------:R-:W-:Y:S02]  /*7f00*/  IMAD.MOV.U32 R8, RZ, RZ, R2 ;  /* 0x000000ffff087224 */ /* 0x000fe400078e0002 */
[----:B------:R-:W-:-:S07]  /*7f10*/  IMAD.MOV.U32 R9, RZ, RZ, R3 ;  /* 0x000000ffff097224 */ /* 0x000fce00078e0003 */
.L_x_11593:
[----:B------:R-:W-:Y:S05]  /*7f20*/  BSYNC.RECONVERGENT B4 ;  /* 0x0000000000047941 */ /* 0x000fea0003800200 */
.L_x_11592:
        /* <DEDUP_REMOVED lines=24> */
[----:B------:R-:W-:Y:S05]  /*80b0*/  CALL.REL.NOINC `($__internal_18_$__cuda_sm20_div_rn_f64_full) ;  /* 0x000000f800607944 */ /* 0x000fea0003c00000 */
.L_x_11596:
[----:B------:R-:W-:Y:S05]  /*80c0*/  BSYNC.RECONVERGENT B4 ;  /* 0x0000000000047941 */ /* 0x000fea0003800200 */
.L_x_11595:
        /* <DEDUP_REMOVED lines=30> */
.L_x_11594:
        /* <DEDUP_REMOVED lines=77> */
.L_x_11597:
[----:B------:R-:W-:Y:S01]  /*8780*/  IMAD.MOV.U32 R2, RZ, RZ, 0x0 ;  /* 0x00000000ff027424 */ /* 0x000fe200078e00ff */
[----:B------:R-:W-:Y:S02]  /*8790*/  MOV R3, 0x7ff00000 ;  /* 0x7ff0000000037802 */ /* 0x000fe40000000f00 */
[----:B------:R-:W-:-:S04]  /*87a0*/  LOP3.LUT P0, RZ, R9, 0x7fffffff, RZ, 0xc0, !PT ;  /* 0x7fffffff09ff7812 */ /* 0x000fc8000780c0ff */
[----:B------:R-:W-:-:S10]  /*87b0*/  DFMA R2, R8, R2, +INF ;  /* 0x7ff000000802742b */ /* 0x000fd40000000002 */
[----:B------:R-:W-:Y:S02]  /*87c0*/  FSEL R16, R2, RZ, P0 ;  /* 0x000000ff02107208 */ /* 0x000fe40000000000 */
[----:B------:R-:W-:Y:S01]  /*87d0*/  FSEL R17, R3, -QNAN , P0 ;  /* 0xfff0000003117808 */ /* 0x000fe20000000000 */
[----:B------:R-:W-:Y:S06]  /*87e0*/  BRA `(.L_x_11583) ;  /* 0x00000014001c7947 */ /* 0x000fec0003800000 */
.L_x_11584:
        /* <DEDUP_REMOVED lines=22> */
[----:B------:R-:W-:Y:S01]  /*8950*/  MOV R3, R17 ;  /* 0x0000001100037202 */ /* 0x000fe20000000f00 */
[----:B------:R-:W-:Y:S01]  /*8960*/  IMAD.MOV.U32 R8, RZ, RZ, R36 ;  /* 0x000000ffff087224 */ /* 0x000fe200078e0024 */
[----:B------:R-:W-:Y:S01]  /*8970*/  MOV R10, 0x89b0 ;  /* 0x000089b0000a7802 */ /* 0x000fe20000000f00 */
[----:B------:R-:W-:Y:S02]  /*8980*/  IMAD.MOV.U32 R9, RZ, RZ, R37 ;  /* 0x000000ffff097224 */ /* 0x000fe400078e0025 */
[----:B------:R-:W-:-:S07]  /*8990*/  IMAD.MOV.U32 R2, RZ, RZ, R16 ;  /* 0x000000ffff027224 */ /* 0x000fce00078e0010 */
[----:B------:R-:W-:Y:S05]  /*89a0*/  CALL.REL.NOINC `($__internal_19_$__cuda_sm20_dsqrt_rn_f64_mediumpath_v1) ;  /* 0x000000f400b47944 */ /* 0x000fea0003c00000 */
[----:B------:R-:W-:Y:S02]  /*89b0*/  IMAD.MOV.U32 R34, RZ, RZ, R2 ;  /* 0x000000ffff227224 */ /* 0x000fe400078e0002 */
[----:B------:R-:W-:-:S07]  /*89c0*/  IMAD.MOV.U32 R35, RZ, RZ, R3 ;  /* 0x000000ffff237224 */ /* 0x000fce00078e0003 */
.L_x_11600:
[----:B------:R-:W-:Y:S05]  /*89d0*/  BSYNC.RECONVERGENT B4 ;  /* 0x0000000000047941 */ /* 0x000fea0003800200 */
.L_x_11599:
        /* <DEDUP_REMOVED lines=19> */
.L_x_11602:
[----:B------:R-:W-:Y:S05]  /*8b10*/  BSYNC.RECONVERGENT B4 ;  /* 0x0000000000047941 */ /* 0x000fea0003800200 */
.L_x_11601:
[----:B------:R-:W-:Y:S02]  /*8b20*/  IMAD.MOV.U32 R16, RZ, RZ, R2 ;  /* 0x000000ffff107224 */ /* 0x000fe400078e0002 */
[----:B------:R-:W-:Y:S01]  /*8b30*/  IMAD.MOV.U32 R17, RZ, RZ, R3 ;  /* 0x000000ffff117224 */ /* 0x000fe200078e0003 */
[----:B------:R-:W-:Y:S06]  /*8b40*/  BRA `(.L_x_11583) ;  /* 0x0000001000447947 */ /* 0x000fec0003800000 */
.L_x_11598:
        /* <DEDUP_REMOVED lines=23> */
[----:B------:R-:W-:Y:S05]  /*8cc0*/  CALL.REL.NOINC `($__internal_19_$__cuda_sm20_dsqrt_rn_f64_mediumpath_v1) ;  /* 0x000000f000ec7944 */ /* 0x000fea0003c00000 */
.L_x_11604:
[----:B------:R-:W-:Y:S05]  /*8cd0*/  BSYNC.RECONVERGENT B4 ;  /* 0x0000000000047941 */ /* 0x000fea0003800200 */
.L_x_11603:
        /* <DEDUP_REMOVED lines=25> */
.L_x_11607:
[----:B------:R-:W-:Y:S05]  /*8e70*/  BSYNC.RECONVERGENT B4 ;  /* 0x0000000000047941 */ /* 0x000fea0003800200 */
.L_x_11606:
        /* <DEDUP_REMOVED lines=30> */
.L_x_11605:
        /* <DEDUP_REMOVED lines=25> */
[----:B------:R-:W-:Y:S02]  /*91f0*/  @P0 IADD3 R11, PT, PT, R9, -0x100000, RZ ;  /* 0xfff00000090b0810 */ /* 0x000fe40007ffe0ff */
[----:B------:R-:W-:-:S03]  /*9200*/  @P0 IADD3 R0, PT, PT, R0, 0x1, RZ ;  /* 0x0000000100000810 */ /* 0x000fc60007ffe0ff */
        /* <DEDUP_REMOVED lines=50> */
.L_x_11608:
[----:B------:R-:W-:Y:S01]  /*9530*/  IMAD.MOV.U32 R2, RZ, RZ, 0x0 ;  /* 0x00000000ff027424 */ /* 0x000fe200078e00ff */
[----:B------:R-:W-:Y:S01]  /*9540*/  LOP3.LUT P0, RZ, R9, 0x7fffffff, RZ, 0xc0, !PT ;  /* 0x7fffffff09ff7812 */ /* 0x000fe2000780c0ff */
[----:B------:R-:W-:-:S06]  /*9550*/  IMAD.MOV.U32 R3, RZ, RZ, 0x7ff00000 ;  /* 0x7ff00000ff037424 */ /* 0x000fcc00078e00ff */
[----:B------:R-:W-:-:S10]  /*9560*/  DFMA R2, R8, R2, +INF ;  /* 0x7ff000000802742b */ /* 0x000fd40000000002 */
[----:B------:R-:W-:Y:S02]  /*9570*/  FSEL R16, R2, RZ, P0 ;  /* 0x000000ff02107208 */ /* 0x000fe40000000000 */
[----:B------:R-:W-:Y:S01]  /*9580*/  FSEL R17, R3, -QNAN , P0 ;  /* 0xfff0000003117808 */ /* 0x000fe20000000000 */
[----:B------:R-:W-:Y:S06]  /*9590*/  BRA `(.L_x_11583) ;  /* 0x0000000400b07947 */ /* 0x000fec0003800000 */
.L_x_11579:
        /* <DEDUP_REMOVED lines=24> */
.L_x_11610:
[----:B------:R-:W-:Y:S05]  /*9720*/  BSYNC.RECONVERGENT B4 ;  /* 0x0000000000047941 */ /* 0x000fea0003800200 */
.L_x_11609:
[----:B------:R-:W-:-:S10]  /*9730*/  DADD R2, R18, R2 ;  /* 0x0000000012027229 */ /* 0x000fd40000000002 */
        /* <DEDUP_REMOVED lines=76> */
.L_x_11611:
[----:B------:R-:W-:Y:S01]  /*9c00*/  IMAD.MOV.U32 R2, RZ, RZ, 0x0 ;  /* 0x00000000ff027424 */ /* 0x000fe200078e00ff */
[----:B------:R-:W-:Y:S01]  /*9c10*/  LOP3.LUT P0, RZ, R9, 0x7fffffff, RZ, 0xc0, !PT ;  /* 0x7fffffff09ff7812 */ /* 0x000fe2000780c0ff */
[----:B------:R-:W-:-:S06]  /*9c20*/  IMAD.MOV.U32 R3, RZ, RZ, 0x7ff00000 ;  /* 0x7ff00000ff037424 */ /* 0x000fcc00078e00ff */
[----:B------:R-:W-:-:S10]  /*9c30*/  DFMA R2, R8, R2, +INF ;  /* 0x7ff000000802742b */ /* 0x000fd40000000002 */
[----:B------:R-:W-:Y:S02]  /*9c40*/  FSEL R16, R2, RZ, P0 ;  /* 0x000000ff02107208 */ /* 0x000fe40000000000 */
[----:B------:R-:W-:-:S07]  /*9c50*/  FSEL R17, R3, -QNAN , P0 ;  /* 0xfff0000003117808 */ /* 0x000fce0000000000 */
.L_x_11583:
[----:B------:R-:W-:Y:S05]  /*9c60*/  BSYNC.RECONVERGENT B3 ;  /* 0x0000000000037941 */ /* 0x000fea0003800200 */
.L_x_11578:
[C---:B------:R-:W-:Y:S01]  /*9c70*/  DSETP.GEU.AND P0, PT, R30.reuse, 5.9666725849601653946e-154, PT ;  /* 0x202000001e00742a */ /* 0x040fe20003f0e000 */
[----:B------:R-:W-:Y:S04]  /*9c80*/  BSSY.RECONVERGENT B4, `(.L_x_11612) ;  /* 0x0000201000047945 */ /* 0x000fe80003800200 */
[----:B------:R-:W-:Y:S09]  /*9c90*/  BSSY.RELIABLE B3, `(.L_x_11613) ;  /* 0x0000116000037945 */ /* 0x000ff20003800100 */
[----:B------:R-:W-:-:S02]  /*9ca0*/  @!P0 DMUL R30, R30, 9.00719925474099200000e+15 ;  /* 0x434000001e1e8828 */ /* 0x000fc40000000000 */
[----:B------:R-:W-:Y:S01]  /*9cb0*/  @!P0 DMUL R36, R18, 9.00719925474099200000e+15 ;  /* 0x4340000012248828 */ /* 0x000fe20000000000 */
[----:B------:R-:W-:Y:S10]  /*9cc0*/  @!P0 BRA `(.L_x_11614) ;  /* 0x0000001000488947 */ /* 0x000ff40003800000 */
        /* <DEDUP_REMOVED lines=21> */
.L_x_11616:
[----:B------:R-:W-:Y:S05]  /*9e20*/  BSYNC.RECONVERGENT B5 ;  /* 0x0000000000057941 */ /* 0x000fea0003800200 */
.L_x_11615:
        /* <DEDUP_REMOVED lines=32> */
[----:B------:R-:W-:Y:S05]  /*a030*/  CALL.REL.NOINC `($__internal_19_$__cuda_sm20_dsqrt_rn_f64_mediumpath_v1) ;  /* 0x000000e000107944 */ /* 0x000fea0003c00000 */
[----:B------:R-:W-:Y:S01]  /*a040*/  MOV R36, R2 ;  /* 0x0000000200247202 */ /* 0x000fe20000000f00 */
[----:B------:R-:W-:-:S07]  /*a050*/  IMAD.MOV.U32 R37, RZ, RZ, R3 ;  /* 0x000000ffff257224 */ /* 0x000fce00078e0003 */
.L_x_11620:
[----:B------:R-:W-:Y:S05]  /*a060*/  BSYNC.RECONVERGENT B6 ;  /* 0x0000000000067941 */ /* 0x000fea0003800200 */
.L_x_11619:
        /* <DEDUP_REMOVED lines=27> */
.L_x_11622:
[----:B------:R-:W-:Y:S05]  /*a220*/  BSYNC.RECONVERGENT B6 ;  /* 0x0000000000067941 */ /* 0x000fea0003800200 */
.L_x_11621:
[----:B------:R-:W-:Y:S01]  /*a230*/  DMUL R36, R2, R36 ;  /* 0x0000002402247228 */ /* 0x000fe20000000000 */
[----:B------:R-:W-:Y:S02]  /*a240*/  IMAD.MOV.U32 R30, RZ, RZ, 0x0 ;  /* 0x00000000ff1e7424 */ /* 0x000fe400078e00ff */
[----:B------:R-:W-:Y:S01]  /*a250*/  IMAD.MOV.U32 R31, RZ, RZ, 0x3ff00000 ;  /* 0x3ff00000ff1f7424 */ /* 0x000fe200078e00ff */
[----:B------:R-:W-:Y:S07]  /*a260*/  BRA `(.L_x_11623) ;  /* 0x0000000800dc7947 */ /* 0x000fee0003800000 */
.L_x_11618:
        /* <DEDUP_REMOVED lines=29> */
.L_x_11628:
[----:B------:R-:W-:Y:S05]  /*a440*/  BSYNC.RECONVERGENT B7 ;  /* 0x0000000000077941 */ /* 0x000fea0003800200 */
.L_x_11627:
[----:B------:R-:W-:Y:S01]  /*a450*/  MOV R36, R2 ;  /* 0x0000000200247202 */ /* 0x000fe20000000f00 */
[----:B------:R-:W-:-:S07]  /*a460*/  IMAD.MOV.U32 R37, RZ, RZ, R3 ;  /* 0x000000ffff257224 */ /* 0x000fce00078e0003 */
.L_x_11626:
[----:B------:R-:W-:Y:S05]  /*a470*/  BSYNC.RECONVERGENT B6 ;  /* 0x0000000000067941 */ /* 0x000fea0003800200 */
.L_x_11625:
        /* <DEDUP_REMOVED lines=27> */
.L_x_11632:
[----:B------:R-:W-:Y:S05]  /*a630*/  BSYNC.RECONVERGENT B7 ;  /* 0x0000000000077941 */ /* 0x000fea0003800200 */
.L_x_11631:
[----:B------:R-:W-:Y:S01]  /*a640*/  MOV R28, R2 ;  /* 0x00000002001c7202 */ /* 0x000fe20000000f00 */
[----:B------:R-:W-:-:S07]  /*a650*/  IMAD.MOV.U32 R29, RZ, RZ, R3 ;  /* 0x000000ffff1d7224 */ /* 0x000fce00078e0003 */
.L_x_11630:
[----:B------:R-:W-:Y:S05]  /*a660*/  BSYNC.RECONVERGENT B6 ;  /* 0x0000000000067941 */ /* 0x000fea0003800200 */
.L_x_11629:
        /* <DEDUP_REMOVED lines=29> */
.L_x_11634:
[----:B------:R-:W-:Y:S05]  /*a840*/  BSYNC.RECONVERGENT B6 ;  /* 0x0000000000067941 */ /* 0x000fea0003800200 */
.L_x_11633:
[----:B------:R-:W-:Y:S02]  /*a850*/  IMAD.MOV.U32 R36, RZ, RZ, R2 ;  /* 0x000000ffff247224 */ /* 0x000fe400078e0002 */
[----:B------:R-:W-:Y:S01]  /*a860*/  IMAD.MOV.U32 R37, RZ, RZ, R3 ;  /* 0x000000ffff257224 */ /* 0x000fe200078e0003 */
[----:B------:R-:W-:Y:S06]  /*a870*/  BRA `(.L_x_11623) ;  /* 0x0000000400587947 */ /* 0x000fec0003800000 */
.L_x_11624:
        /* <DEDUP_REMOVED lines=31> */
.L_x_11637:
[----:B------:R-:W-:Y:S05]  /*aa70*/  BSYNC.RECONVERGENT B6 ;  /* 0x0000000000067941 */ /* 0x000fea0003800200 */
.L_x_11636:
        /* <DEDUP_REMOVED lines=19> */
.L_x_11639:
[----:B------:R-:W-:Y:S05]  /*abb0*/  BSYNC.RECONVERGENT B6 ;  /* 0x0000000000067941 */ /* 0x000fea0003800200 */
.L_x_11638:
[----:B------:R-:W-:Y:S01]  /*abc0*/  DMUL R30, R30, 8.11296384146066816958e+31 ;  /* 0x469000001e1e7828 */ /* 0x000fe20000000000 */
[----:B------:R-:W-:Y:S01]  /*abd0*/  MOV R36, R2 ;  /* 0x0000000200247202 */ /* 0x000fe20000000f00 */
[----:B------:R-:W-:Y:S01]  /*abe0*/  IMAD.MOV.U32 R37, RZ, RZ, R3 ;  /* 0x000000ffff257224 */ /* 0x000fe200078e0003 */
[----:B------:R-:W-:Y:S08]  /*abf0*/  BRA `(.L_x_11623) ;  /* 0x0000000000787947 */ /* 0x000ff00003800000 */
.L_x_11635:
        /* <DEDUP_REMOVED lines=27> */
.L_x_11641:
[----:B------:R-:W-:Y:S05]  /*adb0*/  BSYNC.RECONVERGENT B6 ;  /* 0x0000000000067941 */ /* 0x000fea0003800200 */
.L_x_11640:
[----:B------:R-:W-:Y:S02]  /*adc0*/  IMAD.MOV.U32 R36, RZ, RZ, R2 ;  /* 0x000000ffff247224 */ /* 0x000fe400078e0002 */
[----:B------:R-:W-:-:S07]  /*add0*/  IMAD.MOV.U32 R37, RZ, RZ, R3 ;  /* 0x000000ffff257224 */ /* 0x000fce00078e0003 */
.L_x_11623:
[----:B------:R-:W-:Y:S05]  /*ade0*/  BSYNC.RECONVERGENT B5 ;  /* 0x0000000000057941 */ /* 0x000fea0003800200 */
.L_x_11614:
[----:B------:R-:W-:Y:S05]  /*adf0*/  BSYNC.RELIABLE B3 ;  /* 0x0000000000037941 */ /* 0x000fea0003800100 */
.L_x_11613:
[--C-:B------:R-:W-:Y:S01]  /*ae00*/  DADD R10, -RZ, |R36|.reuse ;  /* 0x00000000ff0a7229 */ /* 0x100fe20000000524 */
[----:B------:R-:W-:Y:S01]  /*ae10*/  MOV R2, 0x1 ;  /* 0x0000000100027802 */ /* 0x000fe20000000f00 */
        /* <DEDUP_REMOVED lines=25> */
.L_x_11643:
[----:B------:R-:W-:Y:S05]  /*afb0*/  BSYNC.RECONVERGENT B3 ;  /* 0x0000000000037941 */ /* 0x000fea0003800200 */
.L_x_11642:
        /* <DEDUP_REMOVED lines=91> */
.L_x_11617:
[----:B------:R-:W-:-:S13]  /*b570*/  FSETP.GEU.FTZ.AND P0, PT, |R3|, 1.7687499523162841797, PT ;  /* 0x3fe266660300780b */ /* 0x000fda0003f1e200 */
[----:B------:R-:W-:Y:S05]  /*b580*/  @P0 BRA `(.L_x_11645) ;  /* 0x0000000000a80947 */ /* 0x000fea0003800000 */
        /* <DEDUP_REMOVED lines=42> */
.L_x_11645:
        /* <DEDUP_REMOVED lines=70> */
.L_x_11644:
[----:B------:R-:W-:Y:S05]  /*bc90*/  BSYNC.RECONVERGENT B4 ;  /* 0x0000000000047941 */ /* 0x000fea0003800200 */
.L_x_11612:
[----:B------:R-:W-:Y:S01]  /*bca0*/  LOP3.LUT R15, R17, 0x80000000, R15, 0xb8, !PT ;  /* 0x80000000110f7812 */ /* 0x000fe200078eb80f */
[----:B------:R-:W-:Y:S01]  /*bcb0*/  IMAD.MOV.U32 R12, RZ, RZ, R2 ;  /* 0x000000ffff0c7224 */ /* 0x000fe200078e0002 */
[----:B------:R-:W-:Y:S02]  /*bcc0*/  LOP3.LUT R13, R3, 0x80000000, R13, 0xb8, !PT ;  /* 0x80000000030d7812 */ /* 0x000fe400078eb80d */
[----:B------:R-:W-:-:S07]  /*bcd0*/  MOV R14, R16 ;  /* 0x00000010000e7202 */ /* 0x000fce0000000f00 */
.L_x_11531:
[----:B------:R-:W-:Y:S05]  /*bce0*/  BSYNC.RECONVERGENT B1 ;  /* 0x0000000000017941 */ /* 0x000fea0003800200 */
.L_x_11529:
[----:B------:R-:W0:Y:S01]  /*bcf0*/  LDCU.64 UR4, c[0x0][0x580] ;  /* 0x0000b000ff0477ac */ /* 0x000e220008000a00 */
[----:B------:R-:W-:Y:S01]  /*bd00*/  VIADD R7, R7, 0x80 ;  /* 0x0000008007077836 */ /* 0x000fe20000000000 */
[----:B0-----:R-:W-:-:S05]  /*bd10*/  IADD3 R2, P0, PT, R5, UR4, RZ ;  /* 0x0000000405027c10 */ /* 0x001fca000ff1e0ff */
[----:B------:R-:W-:-:S05]  /*bd20*/  IMAD.X R3, RZ, RZ, UR5, P0 ;  /* 0x00000005ff037e24 */ /* 0x000fca00080e06ff */
[----:B------:R0:W-:Y:S03]  /*bd30*/  STG.E.128 desc[UR8][R2.64], R12 ;  /* 0x0000000c02007986 */ /* 0x0001e6000c101d08 */
.L_x_11527:
[----:B------:R-:W-:Y:S05]  /*bd40*/  BSYNC.RECONVERGENT B2 ;  /* 0x0000000000027941 */ /* 0x000fea0003800200 */
.L_x_11526:
[----:B------:R-:W-:Y:S05]  /*bd50*/  WARPSYNC.ALL ;  /* 0x0000000000007948 */ /* 0x000fea0003800000 */
[----:B------:R-:W1:Y:S02]  /*bd60*/  LDCU UR4, c[0x0][0x380] ;  /* 0x00007000ff0477ac */ /* 0x000e640008000800 */
[----:B-1----:R-:W-:-:S13]  /*bd70*/  ISETP.GE.AND P0, PT, R7, UR4, PT ;  /* 0x0000000407007c0c */ /* 0x002fda000bf06270 */
[----:B------:R-:W-:Y:S05]  /*bd80*/  @P0 EXIT ;  /* 0x000000000000094d */ /* 0x000fea0003800000 */
[----:B------:R-:W1:Y:S01]  /*bd90*/  LDCU UR4, c[0x0][0x388] ;  /* 0x00007100ff0477ac */ /* 0x000e620008000800 */
[----:B0-----:R-:W-:Y:S02]  /*bda0*/  HFMA2 R13, -RZ, RZ, 0, 0 ;  /* 0x00000000ff0d7431 */ /* 0x001fe400000001ff */
[----:B------:R-:W-:Y:S01]  /*bdb0*/  IMAD.MOV.U32 R0, RZ, RZ, RZ ;  /* 0x000000ffff007224 */ /* 0x000fe200078e00ff */
[----:B-1----:R-:W-:-:S09]  /*bdc0*/  UISETP.NE.AND UP0, UPT, UR4, URZ, UPT ;  /* 0x000000ff0400728c */ /* 0x002fd2000bf05270 */
[----:B------:R-:W-:Y:S05]  /*bdd0*/  BRA.U !UP0, `(.L_x_11646) ;  /* 0x0000001108a87547 */ /* 0x000fea000b800000 */
[----:B------:R-:W0:Y:S01]  /*bde0*/  LDCU.64 UR4, c[0x0][0x390] ;  /* 0x00007200ff0477ac */ /* 0x000e220008000a00 */
[----:B------:R-:W-:Y:S01]  /*bdf0*/  IMAD.MOV.U32 R2, RZ, RZ, RZ ;  /* 0x000000ffff027224 */ /* 0x000fe200078e00ff */
[----:B------:R-:W-:Y:S01]  /*be00*/  ISETP.NE.AND P0, PT, R6, RZ, PT ;  /* 0x000000ff0600720c */ /* 0x000fe20003f05270 */
[----:B------:R-:W-:Y:S01]  /*be10*/  IMAD.MOV.U32 R3, RZ, RZ, R7 ;  /* 0x000000ffff037224 */ /* 0x000fe200078e0007 */
        /* <DEDUP_REMOVED lines=289> */
[C---:B-1----:R-:W-:Y:S02]  /*d030*/  IMAD R13, R2.reuse, UR4, R13 ;  /* 0x00000004020d7c24 */ /* 0x042fe4000f8e020d */
[----:B0-----:R-:W-:Y:S02]  /*d040*/  @P0 IMAD R4, R11, R4, R5 ;  /* 0x000000040b040224 */ /* 0x001fe400078e0205 */
[----:B------:R-:W-:Y:S02]  /*d050*/  IMAD R0, R2, UR5, R0 ;  /* 0x0000000502007c24 */ /* 0x000fe4000f8e0200 */
[C---:B---3--:R-:W-:Y:S02]  /*d060*/  @P0 IMAD R13, R4.reuse, R14, R13 ;  /* 0x0000000e040d0224 */ /* 0x048fe400078e020d */
[----:B------:R-:W-:-:S07]  /*d070*/  @P0 IMAD R0, R4, R15, R0 ;  /* 0x0000000f04000224 */ /* 0x000fce00078e0200 */
.L_x_11646:
[----:B------:R-:W0:Y:S02]  /*d080*/  LDCU.128 UR4, c[0x0][0x580] ;  /* 0x0000b000ff0477ac */ /* 0x000e240008000c00 */
[----:B0-----:R-:W-:-:S05]  /*d090*/  IADD3 R2, P0, PT, R0, UR6, RZ ;  /* 0x0000000600027c10 */ /* 0x001fca000ff1e0ff */
[----:B------:R-:W-:-:S05]  /*d0a0*/  IMAD.X R3, RZ, RZ, UR7, P0 ;  /* 0x00000007ff037e24 */ /* 0x000fca00080e06ff */
[----:B------:R-:W2:Y:S01]  /*d0b0*/  LDG.E.128 R4, desc[UR8][R2.64] ;  /* 0x0000000802047981 */ /* 0x000ea2000c1e1d00 */
[----:B------:R-:W-:Y:S01]  /*d0c0*/  IADD3 R12, P1, PT, R13, UR4, RZ ;  /* 0x000000040d0c7c10 */ /* 0x000fe2000ff3e0ff */
[----:B------:R-:W-:Y:S04]  /*d0d0*/  BSSY.RECONVERGENT B1, `(.L_x_11647) ;  /* 0x0000a93000017945 */ /* 0x000fe80003800200 */
[----:B------:R-:W-:Y:S01]  /*d0e0*/  IMAD.X R13, RZ, RZ, UR5, P1 ;  /* 0x00000005ff0d7e24 */ /* 0x000fe200088e06ff */
[----:B--2---:R-:W-:Y:S02]  /*d0f0*/  DSETP.NAN.AND P0, PT, R4, R4, PT ;  /* 0x000000040400722a */ /* 0x004fe40003f08000 */
[----:B------:R-:W-:Y:S02]  /*d100*/  DSETP.NUM.AND P2, PT, R6, R6, PT ;  /* 0x000000060600722a */ /* 0x000fe40003f47000 */
[----:B------:R-:W-:-:S02]  /*d110*/  DADD R18, -RZ, |R4| ;  /* 0x00000000ff127229 */ /* 0x000fc40000000504 */
[----:B------:R-:W-:-:S10]  /*d120*/  DADD R20, -RZ, |R6| ;  /* 0x00000000ff147229 */ /* 0x000fd40000000506 */
[----:B------:R-:W-:Y:S05]  /*d130*/  @!P0 BRA P2, `(.L_x_11648) ;  /* 0x0000000000488947 */ /* 0x000fea0001000000 */
[----:B------:R-:W-:-:S14]  /*d140*/  DSETP.NEU.AND P0, PT, R20, +INF , PT ;  /* 0x7ff000001400742a */ /* 0x000fdc0003f0d000 */
[----:B------:R-:W-:Y:S01]  /*d150*/  @!P0 DADD R4, R4, R4 ;  /* 0x0000000004048229 */ /* 0x000fe20000000004 */
[----:B------:R-:W-:Y:S10]  /*d160*/  @!P0 BRA `(.L_x_11649) ;  /* 0x000000a800248947 */ /* 0x000ff40003800000 */
[----:B------:R-:W-:-:S14]  /*d170*/  DSETP.NEU.AND P0, PT, R18, +INF , PT ;  /* 0x7ff000001200742a */ /* 0x000fdc0003f0d000 */
[----:B------:R-:W-:Y:S01]  /*d180*/  @!P0 DADD R2, R6, R6 ;  /* 0x0000000006028229 */ /* 0x000fe20000000006 */
[----:B------:R-:W-:Y:S01]  /*d190*/  @!P0 IMAD.MOV.U32 R6, RZ, RZ, R4 ;  /* 0x000000ffff068224 */ /* 0x000fe200078e0004 */
[----:B------:R-:W-:-:S08]  /*d1a0*/  @!P0 MOV R7, R5 ;  /* 0x0000000500078202 */ /* 0x000fd00000000f00 */
        /* <DEDUP_REMOVED lines=11> */
.L_x_11648:
        /* <DEDUP_REMOVED lines=20> */
[----:B------:R-:W-:Y:S01]  /*d3a0*/  MOV R2, RZ ;  /* 0x000000ff00027202 */ /* 0x000fe20000000f00 */
[----:B------:R-:W-:Y:S01]  /*d3b0*/  DADD R22, R18, -1 ;  /* 0xbff0000012167429 */ /* 0x000fe20000000000 */
[----:B------:R-:W-:Y:S01]  /*d3c0*/  IMAD.MOV.U32 R28, RZ, RZ, RZ ;  /* 0x000000ffff1c7224 */ /* 0x000fe200078e00ff */
[----:B------:R-:W-:Y:S01]  /*d3d0*/  UMOV UR4, 0xffffffff ;  /* 0xffffffff00047882 */ /* 0x000fe20000000000 */
[----:B------:R-:W-:Y:S01]  /*d3e0*/  UMOV UR5, 0x7fefffff ;  /* 0x7fefffff00057882 */ /* 0x000fe20000000000 */
[----:B------:R-:W-:Y:S01]  /*d3f0*/  UMOV UR7, UR4 ;  /* 0x0000000400077c82 */ /* 0x000fe20008000000 */
[----:B------:R-:W-:Y:S01]  /*d400*/  UMOV UR6, UR5 ;  /* 0x0000000500067c82 */ /* 0x000fe20008000000 */
[----:B------:R-:W-:Y:S01]  /*d410*/  MOV R38, RZ ;  /* 0x000000ff00267202 */ /* 0x000fe20000000f00 */
[----:B------:R-:W-:Y:S01]  /*d420*/  BSSY.RECONVERGENT B2, `(.L_x_11651) ;  /* 0x00002a3000027945 */ /* 0x000fe20003800200 */
[----:B------:R-:W-:Y:S01]  /*d430*/  DADD R32, -RZ, |R22| ;  /* 0x00000000ff207229 */ /* 0x000fe20000000516 */
[----:B------:R-:W-:-:S02]  /*d440*/  ISETP.GT.U32.AND P1, PT, R20, R26, PT ;  /* 0x0000001a1400720c */ /* 0x000fc40003f24070 */
[----:B------:R-:W-:Y:S02]  /*d450*/  ISETP.LT.U32.AND P0, PT, R26, R20, PT ;  /* 0x000000141a00720c */ /* 0x000fe40003f01070 */
[----:B------:R-:W-:Y:S02]  /*d460*/  ISETP.GT.U32.AND.EX P1, PT, R21, R27, PT, P1 ;  /* 0x0000001b1500720c */ /* 0x000fe40003f24110 */
[----:B------:R-:W-:Y:S02]  /*d470*/  ISETP.LT.U32.AND.EX P0, PT, R27, R21, PT, P0 ;  /* 0x000000151b00720c */ /* 0x000fe40003f01100 */
[----:B------:R-:W-:Y:S02]  /*d480*/  SEL R15, R21, R27, P1 ;  /* 0x0000001b150f7207 */ /* 0x000fe40000800000 */
[----:B------:R-:W-:Y:S02]  /*d490*/  ISETP.GT.U32.AND P3, PT, R20, R32, PT ;  /* 0x000000201400720c */ /* 0x000fe40003f64070 */
[----:B------:R-:W-:-:S02]  /*d4a0*/  ISETP.LT.U32.AND P2, PT, R32, R20, PT ;  /* 0x000000142000720c */ /* 0x000fc40003f41070 */
[----:B------:R-:W-:Y:S02]  /*d4b0*/  LOP3.LUT R44, R15, 0xffc00000, RZ, 0xc0, !PT ;  /* 0xffc000000f2c7812 */ /* 0x000fe400078ec0ff */
[----:B------:R-:W-:Y:S02]  /*d4c0*/  ISETP.GT.U32.AND.EX P3, PT, R21, R33, PT, P3 ;  /* 0x000000211500720c */ /* 0x000fe40003f64130 */
[----:B------:R-:W-:Y:S02]  /*d4d0*/  SEL R10, R26, R20, P0 ;  /* 0x000000141a0a7207 */ /* 0x000fe40000000000 */
[-C--:B------:R-:W-:Y:S02]  /*d4e0*/  SEL R11, R27, R21.reuse, P0 ;  /* 0x000000151b0b7207 */ /* 0x080fe40000000000 */
[----:B------:R-:W-:Y:S02]  /*d4f0*/  LOP3.LUT R3, R44, 0x7fd00000, RZ, 0x3c, !PT ;  /* 0x7fd000002c037812 */ /* 0x000fe400078e3cff */
[----:B------:R-:W-:-:S02]  /*d500*/  ISETP.LT.U32.AND.EX P0, PT, R33, R21, PT, P2 ;  /* 0x000000152100720c */ /* 0x000fc40003f01120 */
[----:B------:R-:W-:Y:S02]  /*d510*/  SEL R9, R21, R33, P3 ;  /* 0x0000002115097207 */ /* 0x000fe40001800000 */
[----:B------:R-:W-:Y:S01]  /*d520*/  SEL R43, R32, R20, P0 ;  /* 0x00000014202b7207 */ /* 0x000fe20000000000 */
[----:B------:R-:W-:Y:S01]  /*d530*/  DMUL R16, R2, R10 ;  /* 0x0000000a02107228 */ /* 0x000fe20000000000 */
[----:B------:R-:W-:Y:S02]  /*d540*/  SEL R0, R33, R21, P0 ;  /* 0x0000001521007207 */ /* 0x000fe40000000000 */
[----:B------:R-:W-:Y:S01]  /*d550*/  LOP3.LUT R42, R9, 0xffc00000, RZ, 0xc0, !PT ;  /* 0xffc00000092a7812 */ /* 0x000fe200078ec0ff */
[----:B------:R-:W-:Y:S01]  /*d560*/  IMAD.MOV.U32 R24, RZ, RZ, R43 ;  /* 0x000000ffff187224 */ /* 0x000fe200078e002b */
[----:B------:R-:W-:Y:S01]  /*d570*/  SEL R14, R20, R26, P1 ;  /* 0x0000001a140e7207 */ /* 0x000fe20000800000 */
[----:B------:R-:W-:Y:S01]  /*d580*/  IMAD.MOV.U32 R25, RZ, RZ, R0 ;  /* 0x000000ffff197224 */ /* 0x000fe200078e0000 */
[----:B------:R-:W-:Y:S01]  /*d590*/  LOP3.LUT R29, R42, 0x7fd00000, RZ, 0x3c, !PT ;  /* 0x7fd000002a1d7812 */ /* 0x000fe200078e3cff */
[----:B------:R-:W-:Y:S01]  /*d5a0*/  DMUL R30, R16, R16 ;  /* 0x00000010101e7228 */ /* 0x000fe20000000000 */
[----:B------:R-:W-:Y:S01]  /*d5b0*/  SEL R8, R20, R32, P3 ;  /* 0x0000002014087207 */ /* 0x000fe20001800000 */
[----:B------:R-:W-:Y:S01]  /*d5c0*/  IMAD.U32 R32, RZ, RZ, UR5 ;  /* 0x00000005ff207e24 */ /* 0x000fe2000f8e00ff */
[----:B------:R-:W-:Y:S01]  /*d5d0*/  DMUL R2, R2, R14 ;  /* 0x0000000e02027228 */ /* 0x000fe20000000000 */
[----:B------:R-:W-:Y:S01]  /*d5e0*/  LOP3.LUT R45, R44, 0x100000, RZ, 0xfc, !PT ;  /* 0x001000002c2d7812 */ /* 0x000fe200078efcff */
[C---:B------:R-:W-:Y:S01]  /*d5f0*/  DMUL R16, R28.reuse, R24 ;  /* 0x000000181c107228 */ /* 0x040fe20000000000 */
[----:B------:R-:W-:Y:S01]  /*d600*/  IMAD.MOV.U32 R44, RZ, RZ, RZ ;  /* 0x000000ffff2c7224 */ /* 0x000fe200078e00ff */
[----:B------:R-:W-:-:S04]  /*d610*/  DMUL R28, R28, R8 ;  /* 0x000000081c1c7228 */ /* 0x000fc80000000000 */
[----:B------:R-:W-:Y:S02]  /*d620*/  DFMA R30, R2, R2, R30 ;  /* 0x00000002021e722b */ /* 0x000fe4000000001e */
[----:B------:R-:W-:-:S06]  /*d630*/  DMUL R16, R16, R16 ;  /* 0x0000001010107228 */ /* 0x000fcc0000000000 */
[----:B------:R-:W-:Y:S02]  /*d640*/  DSETP.MIN.AND P0, P1, R30, UR4, PT ;  /* 0x000000041e007e2a */ /* 0x000fe4000b900000 */
[----:B------:R-:W-:Y:S01]  /*d650*/  DFMA R28, R28, R28, R16 ;  /* 0x0000001c1c1c722b */ /* 0x000fe20000000010 */
[----:B------:R-:W-:Y:S01]  /*d660*/  MOV R2, R31 ;  /* 0x0000001f00027202 */ /* 0x000fe20000000f00 */
[----:B------:R-:W-:-:S03]  /*d670*/  IMAD.U32 R16, RZ, RZ, UR6 ;  /* 0x00000006ff107e24 */ /* 0x000fc6000f8e00ff */
[----:B------:R-:W-:Y:S01]  /*d680*/  FSEL R3, R2, UR6, P0 ;  /* 0x0000000602037c08 */ /* 0x000fe20008000000 */
[----:B------:R-:W-:Y:S01]  /*d690*/  IMAD.MOV.U32 R2, RZ, RZ, R30 ;  /* 0x000000ffff027224 */ /* 0x000fe200078e001e */
[----:B------:R-:W-:Y:S01]  /*d6a0*/  UMOV UR6, UR4 ;  /* 0x0000000400067c82 */ /* 0x000fe20008000000 */
[----:B------:R-:W-:Y:S02]  /*d6b0*/  DSETP.MIN.AND P2, P3, R28, UR4, PT ;  /* 0x000000041c007e2a */ /* 0x000fe4000bb40000 */
[----:B------:R-:W-:Y:S01]  /*d6c0*/  IMAD.MOV.U32 R17, RZ, RZ, R29 ;  /* 0x000000ffff117224 */ /* 0x000fe200078e001d */
[----:B------:R-:W-:Y:S01]  /*d6d0*/  SEL R2, R2, UR6, P0 ;  /* 0x0000000602027c07 */ /* 0x000fe20008000000 */
[----:B------:R-:W-:Y:S01]  /*d6e0*/  DSETP.NEU.AND P0, PT, R10, RZ, PT ;  /* 0x000000ff0a00722a */ /* 0x000fe20003f0d000 */
[----:B------:R-:W-:Y:S01]  /*d6f0*/  @P1 LOP3.LUT R3, R16, 0x80000, RZ, 0xfc, !PT ;  /* 0x0008000010031812 */ /* 0x000fe200078efcff */
[----:B------:R-:W-:Y:S01]  /*d700*/  IMAD.MOV.U32 R16, RZ, RZ, R28 ;  /* 0x000000ffff107224 */ /* 0x000fe200078e001c */
[----:B------:R-:W-:-:S02]  /*d710*/  FSEL R47, R17, UR5, P2 ;  /* 0x00000005112f7c08 */ /* 0x000fc40009000000 */
[----:B------:R-:W0:Y:S01]  /*d720*/  MUFU.RSQ64H R39, R3 ;  /* 0x0000000300277308 */ /* 0x000e220000001c00 */
[----:B------:R-:W-:Y:S02]  /*d730*/  ISETP.GE.U32.AND P1, PT, R11, 0x7ff00000, PT ;  /* 0x7ff000000b00780c */ /* 0x000fe40003f26070 */
[----:B------:R-:W-:Y:S01]  /*d740*/  SEL R46, R16, UR7, P2 ;  /* 0x00000007102e7c07 */ /* 0x000fe20009000000 */
[----:B------:R-:W-:Y:S01]  /*d750*/  IMAD.MOV.U32 R16, RZ, RZ, RZ ;  /* 0x000000ffff107224 */ /* 0x000fe200078e00ff */
[----:B------:R-:W-:Y:S01]  /*d760*/  @P3 LOP3.LUT R47, R32, 0x80000, RZ, 0xfc, !PT ;  /* 0x00080000202f3812 */ /* 0x000fe200078efcff */
[----:B------:R-:W-:Y:S01]  /*d770*/  DSETP.NEU.AND P2, PT, R24, RZ, PT ;  /* 0x000000ff1800722a */ /* 0x000fe20003f4d000 */
[----:B------:R-:W-:Y:S02]  /*d780*/  ISETP.GE.U32.AND P3, PT, R0, 0x7ff00000, PT ;  /* 0x7ff000000000780c */ /* 0x000fe40003f66070 */
[----:B------:R-:W1:Y:S01]  /*d790*/  MUFU.RSQ64H R17, R47 ;  /* 0x0000002f00117308 */ /* 0x000e620000001c00 */
[----:B0-----:R-:W-:-:S08]  /*d7a0*/  DMUL R34, R38, R38 ;  /* 0x0000002626227228 */ /* 0x001fd00000000000 */
[----:B------:R-:W-:Y:S02]  /*d7b0*/  DFMA R34, R2, -R34, 1 ;  /* 0x3ff000000222742b */ /* 0x000fe40000000822 */
[----:B-1----:R-:W-:Y:S01]  /*d7c0*/  DMUL R40, R16, R16 ;  /* 0x0000001010287228 */ /* 0x002fe20000000000 */
[----:B------:R-:W-:Y:S02]  /*d7d0*/  IMAD.MOV.U32 R2, RZ, RZ, 0x0 ;  /* 0x00000000ff027424 */ /* 0x000fe400078e00ff */
[----:B------:R-:W-:-:S03]  /*d7e0*/  IMAD.MOV.U32 R3, RZ, RZ, 0x3fd80000 ;  /* 0x3fd80000ff037424 */ /* 0x000fc600078e00ff */
[----:B------:R-:W-:Y:S02]  /*d7f0*/  DMUL R36, R38, R34 ;  /* 0x0000002226247228 */ /* 0x000fe40000000000 */
[----:B------:R-:W-:Y:S02]  /*d800*/  DFMA R40, R46, -R40, 1 ;  /* 0x3ff000002e28742b */ /* 0x000fe40000000828 */
[----:B------:R-:W-:-:S06]  /*d810*/  DFMA R34, R34, R2, 0.5 ;  /* 0x3fe000002222742b */ /* 0x000fcc0000000002 */
[----:B------:R-:W-:Y:S02]  /*d820*/  DFMA R32, R40, R2, 0.5 ;  /* 0x3fe000002820742b */ /* 0x000fe40000000002 */
[----:B------:R-:W-:Y:S02]  /*d830*/  DMUL R40, R16, R40 ;  /* 0x0000002810287228 */ /* 0x000fe40000000000 */
[----:B------:R-:W-:-:S06]  /*d840*/  DFMA R34, R34, R36, R38 ;  /* 0x000000242222722b */ /* 0x000fcc0000000026 */
[----:B------:R-:W-:Y:S02]  /*d850*/  DFMA R32, R32, R40, R16 ;  /* 0x000000282020722b */ /* 0x000fe40000000010 */
[----:B------:R-:W-:Y:S01]  /*d860*/  DMUL R34, R30, R34 ;  /* 0x000000221e227228 */ /* 0x000fe20000000000 */
[----:B------:R-:W-:-:S05]  /*d870*/  LOP3.LUT R17, R42, 0x100000, RZ, 0xfc, !PT ;  /* 0x001000002a117812 */ /* 0x000fca00078efcff */
[----:B------:R-:W-:Y:S02]  /*d880*/  DMUL R32, R28, R32 ;  /* 0x000000201c207228 */ /* 0x000fe40000000000 */
[----:B------:R-:W-:-:S06]  /*d890*/  DMUL R34, R34, R44 ;  /* 0x0000002c22227228 */ /* 0x000fcc0000000000 */
[----:B------:R-:W-:-:S04]  /*d8a0*/  DMUL R32, R32, R16 ;  /* 0x0000001020207228 */ /* 0x000fc80000000000 */
[----:B------:R-:W-:Y:S02]  /*d8b0*/  @!P1 FSEL R11, R15, R35, !P0 ;  /* 0x000000230f0b9208 */ /* 0x000fe40004000000 */
[----:B------:R-:W-:-:S03]  /*d8c0*/  @!P1 FSEL R10, R14, R34, !P0 ;  /* 0x000000220e0a9208 */ /* 0x000fc60004000000 */
[----:B------:R-:W-:Y:S01]  /*d8d0*/  IMAD.MOV.U32 R25, RZ, RZ, R11 ;  /* 0x000000ffff197224 */ /* 0x000fe200078e000b */
[----:B------:R-:W-:Y:S02]  /*d8e0*/  @!P3 FSEL R43, R8, R32, !P2 ;  /* 0x00000020082bb208 */ /* 0x000fe40005000000 */
        /* <DEDUP_REMOVED lines=35> */
.L_x_11654:
[----:B------:R-:W-:Y:S05]  /*db20*/  BSYNC.RECONVERGENT B3 ;  /* 0x0000000000037941 */ /* 0x000fea0003800200 */
.L_x_11653:
[----:B------:R-:W-:-:S10]  /*db30*/  DADD R2, R14, R2 ;  /* 0x000000000e027229 */ /* 0x000fd40000000002 */
[----:B------:R-:W-:Y:S01]  /*db40*/  ISETP.GT.AND P0, PT, R3, 0xfffff, PT ;  /* 0x000fffff0300780c */ /* 0x000fe20003f04270 */
[----:B------:R-:W-:Y:S02]  /*db50*/  IMAD.MOV.U32 R8, RZ, RZ, R2 ;  /* 0x000000ffff087224 */ /* 0x000fe400078e0002 */
[----:B------:R-:W-:-:S10]  /*db60*/  IMAD.MOV.U32 R9, RZ, RZ, R3 ;  /* 0x000000ffff097224 */ /* 0x000fd400078e0003 */
[----:B------:R-:W-:-:S10]  /*db70*/  @!P0 DMUL R8, R8, 1.80143985094819840000e+16 ;  /* 0x4350000008088828 */ /* 0x000fd40000000000 */
[----:B------:R-:W-:Y:S02]  /*db80*/  @!P0 MOV R3, R9 ;  /* 0x0000000900038202 */ /* 0x000fe40000000f00 */
[----:B------:R-:W-:-:S03]  /*db90*/  @!P0 MOV R2, R8 ;  /* 0x0000000800028202 */ /* 0x000fc60000000f00 */
        /* <DEDUP_REMOVED lines=76> */
.L_x_11652:
        /* <DEDUP_REMOVED lines=32> */
.L_x_11661:
[----:B------:R-:W-:Y:S05]  /*e260*/  BSYNC.RECONVERGENT B4 ;  /* 0x0000000000047941 */ /* 0x000fea0003800200 */
.L_x_11660:
[----:B------:R-:W-:Y:S01]  /*e270*/  MOV R28, R2 ;  /* 0x00000002001c7202 */ /* 0x000fe20000000f00 */
[----:B------:R-:W-:-:S07]  /*e280*/  IMAD.MOV.U32 R29, RZ, RZ, R3 ;  /* 0x000000ffff1d7224 */ /* 0x000fce00078e0003 */
.L_x_11659:
[----:B------:R-:W-:Y:S05]  /*e290*/  BSYNC.RECONVERGENT B3 ;  /* 0x0000000000037941 */ /* 0x000fea0003800200 */
.L_x_11658:
        /* <DEDUP_REMOVED lines=29> */
.L_x_11666:
[----:B------:R-:W-:Y:S05]  /*e470*/  BSYNC.RECONVERGENT B4 ;  /* 0x0000000000047941 */ /* 0x000fea0003800200 */
.L_x_11665:
[----:B------:R-:W-:Y:S05]  /*e480*/  BRA `(.L_x_11664) ;  /* 0x0000000000047947 */ /* 0x000fea0003800000 */
.L_x_11663:
[----:B------:R-:W-:-:S11]  /*e490*/  DADD R2, R16, -R8 ;  /* 0x0000000010027229 */ /* 0x000fd60000000808 */
.L_x_11664:
[----:B------:R-:W-:Y:S05]  /*e4a0*/  BSYNC.RECONVERGENT B3 ;  /* 0x0000000000037941 */ /* 0x000fea0003800200 */
.L_x_11662:
        /* <DEDUP_REMOVED lines=29> */
.L_x_11668:
[----:B------:R-:W-:Y:S05]  /*e680*/  BSYNC.RECONVERGENT B3 ;  /* 0x0000000000037941 */ /* 0x000fea0003800200 */
.L_x_11667:
        /* <DEDUP_REMOVED lines=87> */
.L_x_11669:
[----:B------:R-:W-:Y:S01]  /*ec00*/  DADD R34, R30, 2 ;  /* 0x400000001e227429 */ /* 0x000fe20000000000 */
[----:B------:R-:W-:Y:S01]  /*ec10*/  MOV R2, 0x1 ;  /* 0x0000000100027802 */ /* 0x000fe20000000f00 */
[----:B------:R-:W-:Y:S01]  /*ec20*/  BSSY.RECONVERGENT B3, `(.L_x_11670) ;  /* 0x0000012000037945 */ /* 0x000fe20003800200 */
[----:B------:R-:W-:-:S03]  /*ec30*/  FSETP.GEU.AND P1, PT, |R31|, 6.5827683646048100446e-37, PT ;  /* 0x036000001f00780b */ /* 0x000fc60003f2e200 */
        /* <DEDUP_REMOVED lines=16> */
.L_x_11671:
[----:B------:R-:W-:Y:S05]  /*ed40*/  BSYNC.RECONVERGENT B3 ;  /* 0x0000000000037941 */ /* 0x000fea0003800200 */
.L_x_11670:
        /* <DEDUP_REMOVED lines=30> */
.L_x_11657:
        /* <DEDUP_REMOVED lines=26> */
.L_x_11674:
[----:B------:R-:W-:Y:S05]  /*f0d0*/  BSYNC.RECONVERGENT B3 ;  /* 0x0000000000037941 */ /* 0x000fea0003800200 */
.L_x_11673:
[----:B------:R-:W-:-:S10]  /*f0e0*/  DADD R30, R22, R2 ;  /* 0x00000000161e7229 */ /* 0x000fd40000000002 */
[C---:B------:R-:W-:Y:S02]  /*f0f0*/  FSETP.GEU.FTZ.AND P1, PT, R31.reuse, 1.7916666269302368164, PT ;  /* 0x3fe555551f00780b */ /* 0x040fe40003f3e000 */
[----:B------:R-:W-:-:S13]  /*f100*/  FSETP.GT.FTZ.AND P0, PT, R31, -1.6999999284744262695, PT ;  /* 0xbfd999991f00780b */ /* 0x000fda0003f14000 */
[----:B------:R-:W-:Y:S05]  /*f110*/  @P0 BRA !P1, `(.L_x_11675) ;  /* 0x00000004004c0947 */ /* 0x000fea0004800000 */
        /* <DEDUP_REMOVED lines=8> */
[----:B------:R-:W-:Y:S02]  /*f1a0*/  ISETP.GE.U32.AND P1, PT, R0, 0x7fefffff, PT ;  /* 0x7fefffff0000780c */ /* 0x000fe40003f26070 */
[----:B------:R-:W-:Y:S01]  /*f1b0*/  MOV R0, 0xfffffc01 ;  /* 0xfffffc0100007802 */ /* 0x000fe20000000f00 */
        /* <DEDUP_REMOVED lines=73> */
.L_x_11675:
        /* <DEDUP_REMOVED lines=20> */
.L_x_11677:
[----:B------:R-:W-:Y:S05]  /*f790*/  BSYNC.RECONVERGENT B3 ;  /* 0x0000000000037941 */ /* 0x000fea0003800200 */
.L_x_11676:
[----:B------:R-:W-:Y:S01]  /*f7a0*/  DMUL R2, R30, -R2 ;  /* 0x800000021e027228 */ /* 0x000fe20000000000 */
[----:B------:R-:W-:Y:S01]  /*f7b0*/  IMAD.MOV.U32 R28, RZ, RZ, -0x314d23bc ;  /* 0xceb2dc44ff1c7424 */ /* 0x000fe200078e00ff */
[----:B------:R-:W-:Y:S01]  /*f7c0*/  MOV R29, 0x3ed087ff ;  /* 0x3ed087ff001d7802 */ /* 0x000fe20000000f00 */
        /* <DEDUP_REMOVED lines=27> */
.L_x_11672:
        /* <DEDUP_REMOVED lines=23> */
[----:B------:R-:W-:Y:S05]  /*faf0*/  CALL.REL.NOINC `($__internal_19_$__cuda_sm20_dsqrt_rn_f64_mediumpath_v1) ;  /* 0x0000008400607944 */ /* 0x000fea0003c00000 */
[----:B------:R-:W-:Y:S01]  /*fb00*/  IMAD.MOV.U32 R34, RZ, RZ, R2 ;  /* 0x000000ffff227224 */ /* 0x000fe200078e0002 */
[----:B------:R-:W-:-:S07]  /*fb10*/  MOV R35, R3 ;  /* 0x0000000300237202 */ /* 0x000fce0000000f00 */
.L_x_11679:
[----:B------:R-:W-:Y:S05]  /*fb20*/  BSYNC.RECONVERGENT B3 ;  /* 0x0000000000037941 */ /* 0x000fea0003800200 */
.L_x_11678:
        /* <DEDUP_REMOVED lines=19> */
.L_x_11681:
[----:B------:R-:W-:Y:S05]  /*fc60*/  BSYNC.RECONVERGENT B3 ;  /* 0x0000000000037941 */ /* 0x000fea0003800200 */
.L_x_11680:
[----:B------:R-:W-:Y:S01]  /*fc70*/  IMAD.MOV.U32 R30, RZ, RZ, R2 ;  /* 0x000000ffff1e7224 */ /* 0x000fe200078e0002 */
[----:B------:R-:W-:Y:S01]  /*fc80*/  MOV R31, R3 ;  /* 0x00000003001f7202 */ /* 0x000fe20000000f00 */
[----:B------:R-:W-:Y:S06]  /*fc90*/  BRA `(.L_x_11655) ;  /* 0x00000000006c7947 */ /* 0x000fec0003800000 */
.L_x_11656:
        /* <DEDUP_REMOVED lines=24> */
.L_x_11683:
[----:B------:R-:W-:Y:S05]  /*fe20*/  BSYNC.RECONVERGENT B3 ;  /* 0x0000000000037941 */ /* 0x000fea0003800200 */
.L_x_11682:
[----:B------:R-:W-:Y:S02]  /*fe30*/  IMAD.MOV.U32 R30, RZ, RZ, R2 ;  /* 0x000000ffff1e7224 */ /* 0x000fe400078e0002 */
[----:B------:R-:W-:-:S07]  /*fe40*/  IMAD.MOV.U32 R31, RZ, RZ, R3 ;  /* 0x000000ffff1f7224 */ /* 0x000fce00078e0003 */
.L_x_11655:
[----:B------:R-:W-:Y:S05]  /*fe50*/  BSYNC.RECONVERGENT B2 ;  /* 0x0000000000027941 */ /* 0x000fea0003800200 */
.L_x_11651:
        /* <DEDUP_REMOVED lines=25> */
.L_x_11688:
[----:B------:R-:W-:Y:S05]  /*fff0*/  BSYNC.RECONVERGENT B4 ;  /* 0x0000000000047941 */ /* 0x000fea0003800200 */
.L_x_11687:
        /* <DEDUP_REMOVED lines=77> */
.L_x_11690:
        /* <DEDUP_REMOVED lines=42> */
.L_x_11689:
        /* <DEDUP_REMOVED lines=33> */
.L_x_11698:
[----:B------:R-:W-:Y:S05]  /*10980*/  BSYNC.RECONVERGENT B6 ;  /* 0x0000000000067941 */ /* 0x000fea0003800200 */
.L_x_11697:
[----:B------:R-:W-:Y:S02]  /*10990*/  IMAD.MOV.U32 R28, RZ, RZ, R2 ;  /* 0x000000ffff1c7224 */ /* 0x000fe400078e0002 */
[----:B------:R-:W-:-:S07]  /*109a0*/  IMAD.MOV.U32 R29, RZ, RZ, R3 ;  /* 0x000000ffff1d7224 */ /* 0x000fce00078e0003 */
.L_x_11696:
[----:B------:R-:W-:Y:S05]  /*109b0*/  BSYNC.RECONVERGENT B5 ;  /* 0x0000000000057941 */ /* 0x000fea0003800200 */
.L_x_11695:
        /* <DEDUP_REMOVED lines=26> */
.L_x_11703:
[----:B------:R-:W-:Y:S05]  /*10b60*/  BSYNC.RECONVERGENT B6 ;  /* 0x0000000000067941 */ /* 0x000fea0003800200 */
.L_x_11702:
[----:B------:R-:W-:Y:S02]  /*10b70*/  IMAD.MOV.U32 R20, RZ, RZ, R2 ;  /* 0x000000ffff147224 */ /* 0x000fe400078e0002 */
[----:B------:R-:W-:Y:S01]  /*10b80*/  IMAD.MOV.U32 R21, RZ, RZ, R3 ;  /* 0x000000ffff157224 */ /* 0x000fe200078e0003 */
[----:B------:R-:W-:Y:S06]  /*10b90*/  BRA `(.L_x_11701) ;  /* 0x0000000000047947 */ /* 0x000fec0003800000 */
.L_x_11700:
[----:B------:R-:W-:-:S11]  /*10ba0*/  DADD R20, -R22, R16 ;  /* 0x0000000016147229 */ /* 0x000fd60000000110 */
.L_x_11701:
[----:B------:R-:W-:Y:S05]  /*10bb0*/  BSYNC.RECONVERGENT B5 ;  /* 0x0000000000057941 */ /* 0x000fea0003800200 */
.L_x_11699:
        /* <DEDUP_REMOVED lines=29> */
.L_x_11705:
[----:B------:R-:W-:Y:S05]  /*10d90*/  BSYNC.RECONVERGENT B5 ;  /* 0x0000000000057941 */ /* 0x000fea0003800200 */
.L_x_11704:
[----:B------:R-:W-:Y:S01]  /*10da0*/  MOV R16, R2 ;  /* 0x0000000200107202 */ /* 0x000fe20000000f00 */
[----:B------:R-:W-:Y:S01]  /*10db0*/  IMAD.MOV.U32 R17, RZ, RZ, R3 ;  /* 0x000000ffff117224 */ /* 0x000fe200078e0003 */
[----:B------:R-:W-:Y:S06]  /*10dc0*/  BRA `(.L_x_11706) ;  /* 0x0000000800447947 */ /* 0x000fec0003800000 */
.L_x_11694:
        /* <DEDUP_REMOVED lines=29> */
.L_x_11709:
[----:B------:R-:W-:Y:S05]  /*10fa0*/  BSYNC.RECONVERGENT B5 ;  /* 0x0000000000057941 */ /* 0x000fea0003800200 */
.L_x_11708:
[----:B------:R-:W-:Y:S02]  /*10fb0*/  IMAD.MOV.U32 R16, RZ, RZ, R2 ;  /* 0x000000ffff107224 */ /* 0x000fe400078e0002 */
[----:B------:R-:W-:Y:S01]  /*10fc0*/  IMAD.MOV.U32 R17, RZ, RZ, R3 ;  /* 0x000000ffff117224 */ /* 0x000fe200078e0003 */
[----:B------:R-:W-:Y:S06]  /*10fd0*/  BRA `(.L_x_11706) ;  /* 0x0000000400c07947 */ /* 0x000fec0003800000 */
.L_x_11707:
        /* <DEDUP_REMOVED lines=29> */
.L_x_11711:
[----:B------:R-:W-:Y:S05]  /*111b0*/  BSYNC.RECONVERGENT B5 ;  /* 0x0000000000057941 */ /* 0x000fea0003800200 */
.L_x_11710:
        /* <DEDUP_REMOVED lines=19> */
.L_x_11713:
[----:B------:R-:W-:Y:S05]  /*112f0*/  BSYNC.RECONVERGENT B5 ;  /* 0x0000000000057941 */ /* 0x000fea0003800200 */
.L_x_11712:
[----:B------:R-:W-:Y:S01]  /*11300*/  DMUL R18, R18, 8.11296384146066816958e+31 ;  /* 0x4690000012127828 */ /* 0x000fe20000000000 */
[----:B------:R-:W-:Y:S01]  /*11310*/  MOV R16, R2 ;  /* 0x0000000200107202 */ /* 0x000fe20000000f00 */
[----:B------:R-:W-:Y:S01]  /*11320*/  IMAD.MOV.U32 R17, RZ, RZ, R3 ;  /* 0x000000ffff117224 */ /* 0x000fe200078e0003 */
[----:B------:R-:W-:Y:S08]  /*11330*/  BRA `(.L_x_11706) ;  /* 0x0000000000e87947 */ /* 0x000ff00003800000 */
.L_x_11693:
        /* <DEDUP_REMOVED lines=26> */
.L_x_11715:
[----:B------:R-:W-:Y:S05]  /*114e0*/  BSYNC.RECONVERGENT B5 ;  /* 0x0000000000057941 */ /* 0x000fea0003800200 */
.L_x_11714:
[----:B------:R-:W-:Y:S01]  /*114f0*/  DADD R34, R14, 1 ;  /* 0x3ff000000e227429 */ /* 0x000fe20000000000 */
[----:B------:R-:W-:Y:S01]  /*11500*/  MOV R8, 0x0 ;  /* 0x0000000000087802 */ /* 0x000fe20000000f00 */
[----:B------:R-:W-:Y:S01]  /*11510*/  IMAD.MOV.U32 R9, RZ, RZ, 0x3fd80000 ;  /* 0x3fd80000ff097424 */ /* 0x000fe200078e00ff */
[----:B------:R-:W-:Y:S05]  /*11520*/  BSSY.RECONVERGENT B5, `(.L_x_11716) ;  /* 0x0000018000057945 */ /* 0x000fea0003800200 */
        /* <DEDUP_REMOVED lines=23> */
.L_x_11717:
[----:B------:R-:W-:Y:S05]  /*116a0*/  BSYNC.RECONVERGENT B5 ;  /* 0x0000000000057941 */ /* 0x000fea0003800200 */
.L_x_11716:
[----:B------:R-:W-:Y:S01]  /*116b0*/  DMUL R16, R2, R16 ;  /* 0x0000001002107228 */ /* 0x000fe20000000000 */
[----:B------:R-:W-:Y:S01]  /*116c0*/  MOV R18, 0x0 ;  /* 0x0000000000127802 */ /* 0x000fe20000000f00 */
[----:B------:R-:W-:-:S09]  /*116d0*/  IMAD.MOV.U32 R19, RZ, RZ, 0x3ff00000 ;  /* 0x3ff00000ff137424 */ /* 0x000fd200078e00ff */
.L_x_11706:
[----:B------:R-:W-:Y:S05]  /*116e0*/  BSYNC.RECONVERGENT B4 ;  /* 0x0000000000047941 */ /* 0x000fea0003800200 */
.L_x_11692:
[----:B------:R-:W-:Y:S05]  /*116f0*/  BRA `(.L_x_11718) ;  /* 0x0000000000087947 */ /* 0x000fea0003800000 */
.L_x_11686:
[----:B------:R-:W-:Y:S02]  /*11700*/  DMUL R16, R14, 9.00719925474099200000e+15 ;  /* 0x434000000e107828 */ /* 0x000fe40000000000 */
[----:B------:R-:W-:-:S11]  /*11710*/  DMUL R18, R18, 9.00719925474099200000e+15 ;  /* 0x4340000012127828 */ /* 0x000fd60000000000 */
.L_x_11718:
[----:B------:R-:W-:Y:S05]  /*11720*/  BSYNC.RELIABLE B2 ;  /* 0x0000000000027941 */ /* 0x000fea0003800100 */
.L_x_11685:
        /* <DEDUP_REMOVED lines=27> */
.L_x_11720:
[----:B------:R-:W-:Y:S05]  /*118e0*/  BSYNC.RECONVERGENT B2 ;  /* 0x0000000000027941 */ /* 0x000fea0003800200 */
.L_x_11719:
        /* <DEDUP_REMOVED lines=64> */
[----:B------:R-:W-:Y:S01]  /*11cf0*/  @!P1 IMAD.MOV.U32 R2, RZ, RZ, 0x54442d18 ;  /* 0x54442d18ff029424 */ /* 0x000fe200078e00ff */
[----:B------:R-:W-:-:S06]  /*11d00*/  @!P1 MOV R3, 0x400921fb ;  /* 0x400921fb00039802 */ /* 0x000fcc0000000f00 */
        /* <DEDUP_REMOVED lines=18> */
.L_x_11722:
[----:B------:R-:W-:Y:S02]  /*11e30*/  FSEL R2, RZ, 3.37028055040000000000e+12, P0 ;  /* 0x54442d18ff027808 */ /* 0x000fe40000000000 */
[----:B------:R-:W-:-:S07]  /*11e40*/  FSEL R3, RZ, 2.1426990032196044922, P0 ;  /* 0x400921fbff037808 */ /* 0x000fce0000000000 */
.L_x_11723:
[----:B------:R-:W-:Y:S05]  /*11e50*/  BSYNC.RECONVERGENT B0 ;  /* 0x0000000000007941 */ /* 0x000fea0003800200 */
.L_x_11721:
[----:B------:R-:W-:Y:S02]  /*11e60*/  DADD R16, |R16|, R18 ;  /* 0x0000000010107229 */ /* 0x000fe40000000212 */
[----:B------:R-:W-:-:S06]  /*11e70*/  DADD R2, -RZ, |R2| ;  /* 0x00000000ff027229 */ /* 0x000fcc0000000502 */
[----:B------:R-:W-:-:S06]  /*11e80*/  DSETP.NAN.AND P0, PT, R16, R16, PT ;  /* 0x000000101000722a */ /* 0x000fcc0003f08000 */
[----:B------:R-:W-:Y:S02]  /*11e90*/  FSEL R8, R16, R2, P0 ;  /* 0x0000000210087208 */ /* 0x000fe40000000000 */
[----:B------:R-:W-:-:S07]  /*11ea0*/  FSEL R9, R17, R3, P0 ;  /* 0x0000000311097208 */ /* 0x000fce0000000000 */
.L_x_11691:
[----:B------:R-:W-:Y:S05]  /*11eb0*/  BSYNC.RECONVERGENT B3 ;  /* 0x0000000000037941 */ /* 0x000fea0003800200 */
.L_x_11684:
[----:B------:R-:W-:Y:S01]  /*11ec0*/  LOP3.LUT R7, R31, 0x80000000, R7, 0xb8, !PT ;  /* 0x800000001f077812 */ /* 0x000fe200078eb807 */
[----:B------:R-:W-:Y:S01]  /*11ed0*/  IMAD.MOV.U32 R4, RZ, RZ, R8 ;  /* 0x000000ffff047224 */ /* 0x000fe200078e0008 */
[----:B------:R-:W-:Y:S02]  /*11ee0*/  LOP3.LUT R5, R9, 0x80000000, R5, 0xb8, !PT ;  /* 0x8000000009057812 */ /* 0x000fe400078eb805 */
[----:B------:R-:W-:Y:S01]  /*11ef0*/  MOV R6, R30 ;  /* 0x0000001e00067202 */ /* 0x000fe20000000f00 */
[----:B------:R-:W-:Y:S06]  /*11f00*/  BRA `(.L_x_11649) ;  /* 0x0000005800bc7947 */ /* 0x000fec0003800000 */
.L_x_11650:
        /* <DEDUP_REMOVED lines=27> */
[----:B------:R-:W-:Y:S02]  /*120c0*/  IMAD.MOV.U32 R10, RZ, RZ, R8 ;  /* 0x000000ffff0a7224 */ /* 0x000fe400078e0008 */
[----:B------:R-:W-:-:S05]  /*120d0*/  IMAD.MOV.U32 R11, RZ, RZ, R9 ;  /* 0x000000ffff0b7224 */ /* 0x000fca00078e0009 */
[----:B------:R-:W-:Y:S02]  /*120e0*/  DFMA R2, -R24, R26, 1 ;  /* 0x3ff000001802742b */ /* 0x000fe4000000011a */
[----:B------:R-:W-:-:S06]  /*120f0*/  @!P0 DMUL R10, R10, 1.80143985094819840000e+16 ;  /* 0x435000000a0a8828 */ /* 0x000fcc0000000000 */
[----:B------:R-:W-:-:S04]  /*12100*/  DFMA R2, R26, R2, R26 ;  /* 0x000000021a02722b */ /* 0x000fc8000000001a */
[----:B------:R-:W-:Y:S02]  /*12110*/  @!P0 MOV R9, R11 ;  /* 0x0000000b00098202 */ /* 0x000fe40000000f00 */
[----:B------:R-:W-:Y:S02]  /*12120*/  @!P0 MOV R8, R10 ;  /* 0x0000000a00088202 */ /* 0x000fe40000000f00 */
        /* <DEDUP_REMOVED lines=80> */
.L_x_11729:
[----:B------:R-:W-:Y:S05]  /*12630*/  BSYNC.RECONVERGENT B0 ;  /* 0x0000000000007941 */ /* 0x000fea0003800200 */
.L_x_11728:
[----:B------:R-:W-:Y:S04]  /*12640*/  BSSY.RECONVERGENT B3, `(.L_x_11730) ;  /* 0x0000008000037945 */ /* 0x000fe80003800200 */
[----:B------:R-:W-:Y:S05]  /*12650*/  @P4 BRA P5, `(.L_x_11731) ;  /* 0x0000000000184947 */ /* 0x000fea0002800000 */
[----:B------:R-:W-:Y:S01]  /*12660*/  MOV R2, R22 ;  /* 0x0000001600027202 */ /* 0x000fe20000000f00 */
[----:B------:R-:W-:Y:S01]  /*12670*/  IMAD.MOV.U32 R3, RZ, RZ, R23 ;  /* 0x000000ffff037224 */ /* 0x000fe200078e0017 */
[----:B------:R-:W-:Y:S01]  /*12680*/  MOV R0, 0x126c0 ;  /* 0x000126c000007802 */ /* 0x000fe20000000f00 */
[----:B------:R-:W-:Y:S02]  /*12690*/  IMAD.MOV.U32 R34, RZ, RZ, R24 ;  /* 0x000000ffff227224 */ /* 0x000fe400078e0018 */
[----:B------:R-:W-:-:S07]  /*126a0*/  IMAD.MOV.U32 R35, RZ, RZ, R25 ;  /* 0x000000ffff237224 */ /* 0x000fce00078e0019 */
[----:B------:R-:W-:Y:S05]  /*126b0*/  CALL.REL.NOINC `($__internal_18_$__cuda_sm20_div_rn_f64_full) ;  /* 0x0000005000e07944 */ /* 0x000fea0003c00000 */
.L_x_11731:
[----:B------:R-:W-:Y:S05]  /*126c0*/  BSYNC.RECONVERGENT B3 ;  /* 0x0000000000037941 */ /* 0x000fea0003800200 */
.L_x_11730:
        /* <DEDUP_REMOVED lines=84> */
.L_x_11733:
[----:B------:R-:W-:Y:S02]  /*12c10*/  FSEL R2, RZ, 3.37028055040000000000e+12, P0 ;  /* 0x54442d18ff027808 */ /* 0x000fe40000000000 */
[----:B------:R-:W-:-:S07]  /*12c20*/  FSEL R3, RZ, 2.1426990032196044922, P0 ;  /* 0x400921fbff037808 */ /* 0x000fce0000000000 */
.L_x_11734:
[----:B------:R-:W-:Y:S05]  /*12c30*/  BSYNC.RECONVERGENT B0 ;  /* 0x0000000000007941 */ /* 0x000fea0003800200 */
.L_x_11732:
[----:B------:R-:W-:Y:S01]  /*12c40*/  DADD R18, R20, R18 ;  /* 0x0000000014127229 */ /* 0x000fe20000000012 */
[----:B------:R-:W-:Y:S01]  /*12c50*/  LOP3.LUT R17, R3, 0x80000000, R17, 0xb8, !PT ;  /* 0x8000000003117812 */ /* 0x000fe200078eb811 */
[----:B------:R-:W-:-:S06]  /*12c60*/  DMUL R26, R26, 0.5 ;  /* 0x3fe000001a1a7828 */ /* 0x000fcc0000000000 */
[----:B------:R-:W-:-:S06]  /*12c70*/  DSETP.NAN.AND P0, PT, R18, R18, PT ;  /* 0x000000121200722a */ /* 0x000fcc0003f08000 */
[----:B------:R-:W-:Y:S02]  /*12c80*/  FSEL R2, R18, R2, P0 ;  /* 0x0000000212027208 */ /* 0x000fe40000000000 */
[----:B------:R-:W-:Y:S01]  /*12c90*/  FSEL R3, R19, R17, P0 ;  /* 0x0000001113037208 */ /* 0x000fe20000000000 */
[----:B------:R-:W-:Y:S06]  /*12ca0*/  BRA `(.L_x_11735) ;  /* 0x0000004c00347947 */ /* 0x000fec0003800000 */
.L_x_11727:
        /* <DEDUP_REMOVED lines=11> */
[----:B------:R-:W-:Y:S01]  /*12d60*/  IMAD.MOV.U32 R28, RZ, RZ, RZ ;  /* 0x000000ffff1c7224 */ /* 0x000fe200078e00ff */
[----:B------:R-:W-:Y:S01]  /*12d70*/  LOP3.LUT R0, R3, 0xffc00000, RZ, 0xc0, !PT ;  /* 0xffc0000003007812 */ /* 0x000fe200078ec0ff */
[----:B------:R-:W-:Y:S01]  /*12d80*/  IMAD.MOV.U32 R32, RZ, RZ, 0x0 ;  /* 0x00000000ff207424 */ /* 0x000fe200078e00ff */
[----:B------:R-:W-:Y:S01]  /*12d90*/  SEL R9, R19, R21, P0 ;  /* 0x0000001513097207 */ /* 0x000fe20000000000 */
[----:B------:R-:W-:Y:S01]  /*12da0*/  IMAD.MOV.U32 R33, RZ, RZ, 0x3fd80000 ;  /* 0x3fd80000ff217424 */ /* 0x000fe200078e00ff */
[----:B------:R-:W-:Y:S01]  /*12db0*/  LOP3.LUT R11, R0, 0x7fd00000, RZ, 0x3c, !PT ;  /* 0x7fd00000000b7812 */ /* 0x000fe200078e3cff */
[----:B------:R-:W-:Y:S01]  /*12dc0*/  MUFU.RCP64H R35, R25 ;  /* 0x0000001900237308 */ /* 0x000fe20000001800 */
[----:B------:R-:W-:Y:S01]  /*12dd0*/  SEL R2, R20, R18, P2 ;  /* 0x0000001214027207 */ /* 0x000fe20001000000 */
[----:B------:R-:W-:Y:S01]  /*12de0*/  IMAD.MOV.U32 R34, RZ, RZ, 0x1 ;  /* 0x00000001ff227424 */ /* 0x000fe200078e00ff */
[----:B------:R-:W-:Y:S01]  /*12df0*/  ISETP.GE.U32.AND P3, PT, R9, 0x7ff00000, PT ;  /* 0x7ff000000900780c */ /* 0x000fe20003f66070 */
[----:B------:R-:W-:Y:S01]  /*12e00*/  BSSY.RECONVERGENT B0, `(.L_x_11736) ;  /* 0x0000074000007945 */ /* 0x000fe20003800200 */
[C---:B------:R-:W-:Y:S01]  /*12e10*/  DMUL R26, R10.reuse, R8 ;  /* 0x000000080a1a7228 */ /* 0x040fe20000000000 */
[----:B------:R-:W-:Y:S01]  /*12e20*/  FSETP.GEU.AND P5, PT, |R23|, 6.5827683646048100446e-37, PT ;  /* 0x036000001700780b */ /* 0x000fe20003fae200 */
        /* <DEDUP_REMOVED lines=9> */
[----:B------:R-:W-:-:S03]  /*12ec0*/  DSETP.NEU.AND P2, PT, R8, RZ, PT ;  /* 0x000000ff0800722a */ /* 0x000fc60003f4d000 */
[----:B------:R-:W0:Y:S02]  /*12ed0*/  MUFU.RSQ64H R29, R27 ;  /* 0x0000001b001d7308 */ /* 0x000e240000001c00 */
        /* <DEDUP_REMOVED lines=11> */
[----:B------:R-:W-:-:S10]  /*12f90*/  DMUL R30, R30, R10 ;  /* 0x0000000a1e1e7228 */ /* 0x000fd40000000000 */
[----:B------:R-:W-:Y:S02]  /*12fa0*/  @!P3 FSEL R9, R3, R31, !P2 ;  /* 0x0000001f0309b208 */ /* 0x000fe40005000000 */
[----:B------:R-:W-:Y:S01]  /*12fb0*/  @!P3 FSEL R8, R2, R30, !P2 ;  /* 0x0000001e0208b208 */ /* 0x000fe20005000000 */
[----:B------:R-:W-:Y:S01]  /*12fc0*/  DFMA R2, -R24, R26, 1 ;  /* 0x3ff000001802742b */ /* 0x000fe2000000011a */
[----:B------:R-:W-:Y:S01]  /*12fd0*/  ISETP.GT.AND P0, PT, R9, 0xfffff, PT ;  /* 0x000fffff0900780c */ /* 0x000fe20003f04270 */
[----:B------:R-:W-:Y:S02]  /*12fe0*/  IMAD.MOV.U32 R11, RZ, RZ, R9 ;  /* 0x000000ffff0b7224 */ /* 0x000fe400078e0009 */
[----:B------:R-:W-:-:S04]  /*12ff0*/  IMAD.MOV.U32 R10, RZ, RZ, R8 ;  /* 0x000000ffff0a7224 */ /* 0x000fc800078e0008 */
[----:B------:R-:W-:-:S06]  /*13000*/  DFMA R2, R26, R2, R26 ;  /* 0x000000021a02722b */ /* 0x000fcc000000001a */
[----:B------:R-:W-:Y:S02]  /*13010*/  @!P0 DMUL R10, R10, 1.80143985094819840000e+16 ;  /* 0x435000000a0a8828 */ /* 0x000fe40000000000 */
[----:B------:R-:W-:-:S08]  /*13020*/  DMUL R26, R22, R2 ;  /* 0x00000002161a7228 */ /* 0x000fd00000000000 */
[----:B------:R-:W-:Y:S01]  /*13030*/  @!P0 IMAD.MOV.U32 R9, RZ, RZ, R11 ;  /* 0x000000ffff098224 */ /* 0x000fe200078e000b */
[----:B------:R-:W-:Y:S01]  /*13040*/  DFMA R28, -R24, R26, R22 ;  /* 0x0000001a181c722b */ /* 0x000fe20000000116 */
[----:B------:R-:W-:Y:S02]  /*13050*/  @!P0 IMAD.MOV.U32 R8, RZ, RZ, R10 ;  /* 0x000000ffff088224 */ /* 0x000fe400078e000a */
[----:B------:R-:W-:-:S05]  /*13060*/  VIADD R0, R9, 0xffffffff ;  /* 0xffffffff09007836 */ /* 0x000fca0000000000 */
[----:B------:R-:W-:Y:S01]  /*13070*/  ISETP.GE.U32.AND P2, PT, R0, 0x7fefffff, PT ;  /* 0x7fefffff0000780c */ /* 0x000fe20003f46070 */
[----:B------:R-:W-:-:S10]  /*13080*/  DFMA R2, R2, R28, R26 ;  /* 0x0000001c0202722b */ /* 0x000fd4000000001a */
[----:B------:R-:W-:Y:S02]  /*13090*/  FFMA R0, RZ, R25, R3 ;  /* 0x00000019ff007223 */ /* 0x000fe40000000003 */
[----:B------:R-:W-:Y:S01]  /*130a0*/  @P2 MOV R26, 0x0 ;  /* 0x00000000001a2802 */ /* 0x000fe20000000f00 */
[----:B------:R-:W-:Y:S01]  /*130b0*/  @P2 IMAD.MOV.U32 R27, RZ, RZ, 0x7ff00000 ;  /* 0x7ff00000ff1b2424 */ /* 0x000fe200078e00ff */
[----:B------:R-:W-:Y:S02]  /*130c0*/  @P2 LOP3.LUT P3, RZ, R11, 0x7fffffff, RZ, 0xc0, !PT ;  /* 0x7fffffff0bff2812 */ /* 0x000fe4000786c0ff */
[----:B------:R-:W-:Y:S01]  /*130d0*/  FSETP.GT.AND P4, PT, |R0|, 1.469367938527859385e-39, PT ;  /* 0x001000000000780b */ /* 0x000fe20003f84200 */
[----:B------:R-:W-:Y:S02]  /*130e0*/  IMAD.MOV.U32 R0, RZ, RZ, -0x3ff ;  /* 0xfffffc01ff007424 */ /* 0x000fe400078e00ff */
[----:B------:R-:W-:Y:S01]  /*130f0*/  @P2 DFMA R26, R10, R26, +INF ;  /* 0x7ff000000a1a242b */ /* 0x000fe2000000001a */
[----:B------:R-:W-:-:S09]  /*13100*/  @!P0 IMAD.MOV.U32 R0, RZ, RZ, -0x435 ;  /* 0xfffffbcbff008424 */ /* 0x000fd200078e00ff */
        /* <DEDUP_REMOVED lines=67> */
.L_x_11737:
[----:B------:R-:W-:Y:S05]  /*13540*/  BSYNC.RECONVERGENT B0 ;  /* 0x0000000000007941 */ /* 0x000fea0003800200 */
.L_x_11736:
[----:B------:R-:W-:Y:S04]  /*13550*/  BSSY.RECONVERGENT B3, `(.L_x_11738) ;  /* 0x0000008000037945 */ /* 0x000fe80003800200 */
[----:B------:R-:W-:Y:S05]  /*13560*/  @P4 BRA P5, `(.L_x_11739) ;  /* 0x0000000000184947 */ /* 0x000fea0002800000 */
[----:B------:R-:W-:Y:S01]  /*13570*/  IMAD.MOV.U32 R2, RZ, RZ, R22 ;  /* 0x000000ffff027224 */ /* 0x000fe200078e0016 */
[----:B------:R-:W-:Y:S01]  /*13580*/  MOV R34, R24 ;  /* 0x0000001800227202 */ /* 0x000fe20000000f00 */
[----:B------:R-:W-:Y:S01]  /*13590*/  IMAD.MOV.U32 R3, RZ, RZ, R23 ;  /* 0x000000ffff037224 */ /* 0x000fe200078e0017 */
[----:B------:R-:W-:Y:S01]  /*135a0*/  MOV R0, 0x135d0 ;  /* 0x000135d000007802 */ /* 0x000fe20000000f00 */
[----:B------:R-:W-:-:S07]  /*135b0*/  IMAD.MOV.U32 R35, RZ, RZ, R25 ;  /* 0x000000ffff237224 */ /* 0x000fce00078e0019 */
[----:B------:R-:W-:Y:S05]  /*135c0*/  CALL.REL.NOINC `($__internal_18_$__cuda_sm20_div_rn_f64_full) ;  /* 0x00000044001c7944 */ /* 0x000fea0003c00000 */
.L_x_11739:
[----:B------:R-:W-:Y:S05]  /*135d0*/  BSYNC.RECONVERGENT B3 ;  /* 0x0000000000037941 */ /* 0x000fea0003800200 */
.L_x_11738:
        /* <DEDUP_REMOVED lines=84> */
.L_x_11741:
[----:B------:R-:W-:Y:S02]  /*13b20*/  FSEL R2, RZ, 3.37028055040000000000e+12, P0 ;  /* 0x54442d18ff027808 */ /* 0x000fe40000000000 */
[----:B------:R-:W-:-:S07]  /*13b30*/  FSEL R3, RZ, 2.1426990032196044922, P0 ;  /* 0x400921fbff037808 */ /* 0x000fce0000000000 */
.L_x_11742:
[----:B------:R-:W-:Y:S05]  /*13b40*/  BSYNC.RECONVERGENT B0 ;  /* 0x0000000000007941 */ /* 0x000fea0003800200 */
.L_x_11740:
[----:B------:R-:W-:Y:S01]  /*13b50*/  DADD R18, R20, R18 ;  /* 0x0000000014127229 */ /* 0x000fe20000000012 */
[----:B------:R-:W-:-:S07]  /*13b60*/  LOP3.LUT R17, R3, 0x80000000, R17, 0xb8, !PT ;  /* 0x8000000003117812 */ /* 0x000fce00078eb811 */
[----:B------:R-:W-:-:S06]  /*13b70*/  DSETP.NAN.AND P0, PT, R18, R18, PT ;  /* 0x000000121200722a */ /* 0x000fcc0003f08000 */
[----:B------:R-:W-:Y:S02]  /*13b80*/  FSEL R2, R18, R2, P0 ;  /* 0x0000000212027208 */ /* 0x000fe40000000000 */
[----:B------:R-:W-:Y:S01]  /*13b90*/  FSEL R3, R19, R17, P0 ;  /* 0x0000001113037208 */ /* 0x000fe20000000000 */
[----:B------:R-:W-:Y:S06]  /*13ba0*/  BRA `(.L_x_11735) ;  /* 0x0000003c00747947 */ /* 0x000fec0003800000 */
.L_x_11726:
        /* <DEDUP_REMOVED lines=22> */
[----:B------:R-:W-:Y:S05]  /*13d10*/  CALL.REL.NOINC `($__internal_18_$__cuda_sm20_div_rn_f64_full) ;  /* 0x0000003c00487944 */ /* 0x000fea0003c00000 */
[----:B------:R-:W-:Y:S02]  /*13d20*/  IMAD.MOV.U32 R26, RZ, RZ, R2 ;  /* 0x000000ffff1a7224 */ /* 0x000fe400078e0002 */
[----:B------:R-:W-:-:S07]  /*13d30*/  IMAD.MOV.U32 R27, RZ, RZ, R3 ;  /* 0x000000ffff1b7224 */ /* 0x000fce00078e0003 */
.L_x_11744:
[----:B------:R-:W-:Y:S05]  /*13d40*/  BSYNC.RECONVERGENT B3 ;  /* 0x0000000000037941 */ /* 0x000fea0003800200 */
.L_x_11743:
        /* <DEDUP_REMOVED lines=23> */
.L_x_11746:
[----:B------:R-:W-:Y:S05]  /*13ec0*/  BSYNC.RECONVERGENT B3 ;  /* 0x0000000000037941 */ /* 0x000fea0003800200 */
.L_x_11745:
        /* <DEDUP_REMOVED lines=9> */
[----:B------:R-:W-:Y:S01]  /*13f60*/  IMAD.U32 R16, RZ, RZ, UR6 ;  /* 0x00000006ff107e24 */ /* 0x000fe2000f8e00ff */
[----:B------:R-:W-:Y:S01]  /*13f70*/  BSSY.RECONVERGENT B0, `(.L_x_11747) ;  /* 0x0000082000007945 */ /* 0x000fe20003800200 */
[----:B------:R-:W-:Y:S01]  /*13f80*/  IMAD.MOV.U32 R34, RZ, RZ, 0x1 ;  /* 0x00000001ff227424 */ /* 0x000fe200078e00ff */
        /* <DEDUP_REMOVED lines=10> */
[----:B------:R-:W-:Y:S01]  /*14030*/  HFMA2 R28, -RZ, RZ, 0, 0 ;  /* 0x00000000ff1c7431 */ /* 0x000fe200000001ff */
[----:B------:R-:W-:Y:S02]  /*14040*/  ISETP.GE.U32.AND P2, PT, R9, 0x7ff00000, PT ;  /* 0x7ff000000900780c */ /* 0x000fe40003f46070 */
[C---:B------:R-:W-:Y:S01]  /*14050*/  DMUL R26, R10.reuse, R8 ;  /* 0x000000080a1a7228 */ /* 0x040fe20000000000 */
[----:B------:R-:W-:Y:S01]  /*14060*/  FSETP.GEU.AND P5, PT, |R23|, 6.5827683646048100446e-37, PT ;  /* 0x036000001700780b */ /* 0x000fe20003fae200 */
        /* <DEDUP_REMOVED lines=22> */
[----:B------:R-:W-:-:S10]  /*141d0*/  DMUL R30, R30, R10 ;  /* 0x0000000a1e1e7228 */ /* 0x000fd40000000000 */
[----:B------:R-:W-:Y:S02]  /*141e0*/  @!P2 FSEL R9, R3, R31, !P1 ;  /* 0x0000001f0309a208 */ /* 0x000fe40004800000 */
[----:B------:R-:W-:Y:S01]  /*141f0*/  @!P2 FSEL R8, R2, R30, !P1 ;  /* 0x0000001e0208a208 */ /* 0x000fe20004800000 */
[----:B------:R-:W-:Y:S01]  /*14200*/  DFMA R2, -R24, R26, 1 ;  /* 0x3ff000001802742b */ /* 0x000fe2000000011a */
[----:B------:R-:W-:Y:S01]  /*14210*/  ISETP.GT.AND P0, PT, R9, 0xfffff, PT ;  /* 0x000fffff0900780c */ /* 0x000fe20003f04270 */
[----:B------:R-:W-:Y:S01]  /*14220*/  IMAD.MOV.U32 R11, RZ, RZ, R9 ;  /* 0x000000ffff0b7224 */ /* 0x000fe200078e0009 */
[----:B------:R-:W-:Y:S01]  /*14230*/  MOV R10, R8 ;  /* 0x00000008000a7202 */ /* 0x000fe20000000f00 */
[----:B------:R-:W-:-:S04]  /*14240*/  DSETP.GEU.AND P1, PT, R20, R18, PT ;  /* 0x000000121400722a */ /* 0x000fc80003f2e000 */
        /* <DEDUP_REMOVED lines=10> */
[----:B------:R-:W-:Y:S01]  /*142f0*/  @P2 IMAD.MOV.U32 R26, RZ, RZ, 0x0 ;  /* 0x00000000ff1a2424 */ /* 0x000fe200078e00ff */
[----:B------:R-:W-:Y:S02]  /*14300*/  @P2 MOV R27, 0x7ff00000 ;  /* 0x7ff00000001b2802 */ /* 0x000fe40000000f00 */
[----:B------:R-:W-:Y:S02]  /*14310*/  @P2 LOP3.LUT P3, RZ, R11, 0x7fffffff, RZ, 0xc0, !PT ;  /* 0x7fffffff0bff2812 */ /* 0x000fe4000786c0ff */
[----:B------:R-:W-:Y:S01]  /*14320*/  FSETP.GT.AND P4, PT, |R0|, 1.469367938527859385e-39, PT ;  /* 0x001000000000780b */ /* 0x000fe20003f84200 */
[----:B------:R-:W-:Y:S01]  /*14330*/  IMAD.MOV.U32 R0, RZ, RZ, -0x3ff ;  /* 0xfffffc01ff007424 */ /* 0x000fe200078e00ff */
[----:B------:R-:W-:Y:S01]  /*14340*/  @P2 DFMA R26, R10, R26, +INF ;  /* 0x7ff000000a1a242b */ /* 0x000fe2000000001a */
[----:B------:R-:W-:-:S09]  /*14350*/  @!P0 IMAD.MOV.U32 R0, RZ, RZ, -0x435 ;  /* 0xfffffbcbff008424 */ /* 0x000fd200078e00ff */
        /* <DEDUP_REMOVED lines=67> */
.L_x_11748:
[----:B------:R-:W-:Y:S05]  /*14790*/  BSYNC.RECONVERGENT B0 ;  /* 0x0000000000007941 */ /* 0x000fea0003800200 */
.L_x_11747:
        /* <DEDUP_REMOVED lines=8> */
.L_x_11750:
[----:B------:R-:W-:Y:S05]  /*14820*/  BSYNC.RECONVERGENT B3 ;  /* 0x0000000000037941 */ /* 0x000fea0003800200 */
.L_x_11749:
        /* <DEDUP_REMOVED lines=84> */
.L_x_11752:
[----:B------:R-:W-:Y:S02]  /*14d70*/  FSEL R2, RZ, 3.37028055040000000000e+12, P0 ;  /* 0x54442d18ff027808 */ /* 0x000fe40000000000 */
[----:B------:R-:W-:-:S07]  /*14d80*/  FSEL R3, RZ, 2.1426990032196044922, P0 ;  /* 0x400921fbff037808 */ /* 0x000fce0000000000 */
.L_x_11753:
[----:B------:R-:W-:Y:S05]  /*14d90*/  BSYNC.RECONVERGENT B0 ;  /* 0x0000000000007941 */ /* 0x000fea0003800200 */
.L_x_11751:
[----:B------:R-:W-:Y:S01]  /*14da0*/  DADD R18, R20, R18 ;  /* 0x0000000014127229 */ /* 0x000fe20000000012 */
[----:B------:R-:W-:Y:S01]  /*14db0*/  LOP3.LUT R17, R3, 0x80000000, R17, 0xb8, !PT ;  /* 0x8000000003117812 */ /* 0x000fe200078eb811 */
[----:B------:R-:W-:-:S06]  /*14dc0*/  DADD R26, R26, 1 ;  /* 0x3ff000001a1a7429 */ /* 0x000fcc0000000000 */
[----:B------:R-:W-:-:S06]  /*14dd0*/  DSETP.NAN.AND P0, PT, R18, R18, PT ;  /* 0x000000121200722a */ /* 0x000fcc0003f08000 */
[----:B------:R-:W-:Y:S02]  /*14de0*/  FSEL R2, R18, R2, P0 ;  /* 0x0000000212027208 */ /* 0x000fe40000000000 */
[----:B------:R-:W-:Y:S01]  /*14df0*/  FSEL R3, R19, R17, P0 ;  /* 0x0000001113037208 */ /* 0x000fe20000000000 */
[----:B------:R-:W-:Y:S06]  /*14e00*/  BRA `(.L_x_11735) ;  /* 0x0000002800dc7947 */ /* 0x000fec0003800000 */
.L_x_11725:
        /* <DEDUP_REMOVED lines=20> */
[----:B------:R-:W-:Y:S01]  /*14f50*/  IMAD.MOV.U32 R24, RZ, RZ, R26 ;  /* 0x000000ffff187224 */ /* 0x000fe200078e001a */
        /* <DEDUP_REMOVED lines=36> */
[----:B------:R-:W-:Y:S02]  /*151a0*/  @P0 IADD3 R9, PT, PT, R25, -0x100000, RZ ;  /* 0xfff0000019090810 */ /* 0x000fe40007ffe0ff */
[----:B------:R-:W-:-:S03]  /*151b0*/  @P0 IADD3 R0, PT, PT, R0, 0x1, RZ ;  /* 0x0000000100000810 */ /* 0x000fc60007ffe0ff */
        /* <DEDUP_REMOVED lines=26> */
[----:B------:R-:W-:Y:S01]  /*15360*/  UMOV UR5, 0x3f3c71c7 ;  /* 0x3f3c71c700057882 */ /* 0x000fe20000000000 */
[----:B------:R-:W-:-:S03]  /*15370*/  DFMA R24, R30, UR6, R8 ;  /* 0x000000061e187c2b */ /* 0x000fc60008000008 */
        /* <DEDUP_REMOVED lines=22> */
.L_x_11757:
[----:B------:R-:W-:Y:S05]  /*154e0*/  BSYNC.RECONVERGENT B0 ;  /* 0x0000000000007941 */ /* 0x000fea0003800200 */
.L_x_11756:
        /* <DEDUP_REMOVED lines=8> */
[----:B------:R-:W-:Y:S05]  /*15570*/  CALL.REL.NOINC `($__internal_18_$__cuda_sm20_div_rn_f64_full) ;  /* 0x0000002400307944 */ /* 0x000fea0003c00000 */
.L_x_11759:
[----:B------:R-:W-:Y:S05]  /*15580*/  BSYNC.RECONVERGENT B3 ;  /* 0x0000000000037941 */ /* 0x000fea0003800200 */
.L_x_11758:
        /* <DEDUP_REMOVED lines=76> */
.L_x_11755:
        /* <DEDUP_REMOVED lines=17> */
[----:B------:R-:W-:Y:S02]  /*15b60*/  LOP3.LUT R11, R0, 0x7fd00000, RZ, 0x3c, !PT ;  /* 0x7fd00000000b7812 */ /* 0x000fe400078e3cff */
        /* <DEDUP_REMOVED lines=40> */
[----:B------:R-:W-:-:S03]  /*15df0*/  @!P0 IMAD.MOV.U32 R8, RZ, RZ, R10 ;  /* 0x000000ffff088224 */ /* 0x000fc600078e000a */
[----:B------:R-:W-:-:S04]  /*15e00*/  IADD3 R0, PT, PT, R9, -0x1, RZ ;  /* 0xffffffff09007810 */ /* 0x000fc80007ffe0ff */
[----:B------:R-:W-:Y:S01]  /*15e10*/  ISETP.GE.U32.AND P2, PT, R0, 0x7fefffff, PT ;  /* 0x7fefffff0000780c */ /* 0x000fe20003f46070 */
[----:B------:R-:W-:-:S10]  /*15e20*/  DFMA R2, R2, R24, R22 ;  /* 0x000000180202722b */ /* 0x000fd40000000016 */
[----:B------:R-:W-:Y:S02]  /*15e30*/  FFMA R0, RZ, R17, R3 ;  /* 0x00000011ff007223 */ /* 0x000fe40000000003 */
[----:B------:R-:W-:Y:S01]  /*15e40*/  @P2 IMAD.MOV.U32 R22, RZ, RZ, 0x0 ;  /* 0x00000000ff162424 */ /* 0x000fe200078e00ff */
[----:B------:R-:W-:Y:S01]  /*15e50*/  @P2 LOP3.LUT P3, RZ, R11, 0x7fffffff, RZ, 0xc0, !PT ;  /* 0x7fffffff0bff2812 */ /* 0x000fe2000786c0ff */
[----:B------:R-:W-:Y:S01]  /*15e60*/  @P2 IMAD.MOV.U32 R23, RZ, RZ, 0x7ff00000 ;  /* 0x7ff00000ff172424 */ /* 0x000fe200078e00ff */
[----:B------:R-:W-:Y:S01]  /*15e70*/  FSETP.GT.AND P4, PT, |R0|, 1.469367938527859385e-39, PT ;  /* 0x001000000000780b */ /* 0x000fe20003f84200 */
[----:B------:R-:W-:Y:S01]  /*15e80*/  IMAD.MOV.U32 R0, RZ, RZ, -0x3ff ;  /* 0xfffffc01ff007424 */ /* 0x000fe200078e00ff */
[----:B------:R-:W-:-:S03]  /*15e90*/  @!P0 MOV R0, 0xfffffbcb ;  /* 0xfffffbcb00008802 */ /* 0x000fc60000000f00 */
        /* <DEDUP_REMOVED lines=68> */
.L_x_11761:
[----:B------:R-:W-:Y:S05]  /*162e0*/  BSYNC.RECONVERGENT B0 ;  /* 0x0000000000007941 */ /* 0x000fea0003800200 */
.L_x_11760:
        /* <DEDUP_REMOVED lines=8> */
.L_x_11763:
[----:B------:R-:W-:Y:S05]  /*16370*/  BSYNC.RECONVERGENT B3 ;  /* 0x0000000000037941 */ /* 0x000fea0003800200 */
.L_x_11762:
        /* <DEDUP_REMOVED lines=76> */
.L_x_11754:
        /* <DEDUP_REMOVED lines=22> */
[----:B------:R-:W-:Y:S05]  /*169a0*/  CALL.REL.NOINC `($__internal_18_$__cuda_sm20_div_rn_f64_full) ;  /* 0x0000001000247944 */ /* 0x000fea0003c00000 */
[----:B------:R-:W-:Y:S02]  /*169b0*/  IMAD.MOV.U32 R22, RZ, RZ, R2 ;  /* 0x000000ffff167224 */ /* 0x000fe400078e0002 */
[----:B------:R-:W-:-:S07]  /*169c0*/  IMAD.MOV.U32 R23, RZ, RZ, R3 ;  /* 0x000000ffff177224 */ /* 0x000fce00078e0003 */
.L_x_11765:
[----:B------:R-:W-:Y:S05]  /*169d0*/  BSYNC.RECONVERGENT B3 ;  /* 0x0000000000037941 */ /* 0x000fea0003800200 */
.L_x_11764:
        /* <DEDUP_REMOVED lines=23> */
.L_x_11767:
[----:B------:R-:W-:Y:S05]  /*16b50*/  BSYNC.RECONVERGENT B3 ;  /* 0x0000000000037941 */ /* 0x000fea0003800200 */
.L_x_11766:
        /* <DEDUP_REMOVED lines=22> */
[----:B------:R-:W-:Y:S01]  /*16cc0*/  IMAD.U32 R24, RZ, RZ, UR6 ;  /* 0x00000006ff187e24 */ /* 0x000fe2000f8e00ff */
[----:B------:R-:W-:Y:S02]  /*16cd0*/  ISETP.GE.U32.AND P2, PT, R9, 0x7ff00000, PT ;  /* 0x7ff000000900780c */ /* 0x000fe40003f46070 */
        /* <DEDUP_REMOVED lines=10> */
[----:B------:R-:W-:Y:S01]  /*16d80*/  HFMA2 R24, -RZ, RZ, 0, 0 ;  /* 0x00000000ff187431 */ /* 0x000fe200000001ff */
        /* <DEDUP_REMOVED lines=105> */
.L_x_11769:
[----:B------:R-:W-:Y:S05]  /*17420*/  BSYNC.RECONVERGENT B0 ;  /* 0x0000000000007941 */ /* 0x000fea0003800200 */
.L_x_11768:
        /* <DEDUP_REMOVED lines=8> */
[----:B------:R-:W-:Y:S05]  /*174b0*/  CALL.REL.NOINC `($__internal_18_$__cuda_sm20_div_rn_f64_full) ;  /* 0x0000000400607944 */ /* 0x000fea0003c00000 */
.L_x_11771:
[----:B------:R-:W-:Y:S05]  /*174c0*/  BSYNC.RECONVERGENT B3 ;  /* 0x0000000000037941 */ /* 0x000fea0003800200 */
.L_x_11770:
        /* <DEDUP_REMOVED lines=75> */
.L_x_11735:
[----:B------:R-:W-:Y:S05]  /*17980*/  BSYNC.RECONVERGENT B2 ;  /* 0x0000000000027941 */ /* 0x000fea0003800200 */
.L_x_11724:
[----:B------:R-:W-:Y:S01]  /*17990*/  UMOV UR4, 0xfefa39ef ;  /* 0xfefa39ef00047882 */ /* 0x000fe20000000000 */
[----:B------:R-:W-:Y:S01]  /*179a0*/  UMOV UR5, 0x3fe62e42 ;  /* 0x3fe62e4200057882 */ /* 0x000fe20000000000 */
[----:B------:R-:W-:Y:S01]  /*179b0*/  LOP3.LUT R5, R3, 0x80000000, R5, 0xb8, !PT ;  /* 0x8000000003057812 */ /* 0x000fe200078eb805 */
[----:B------:R-:W-:Y:S01]  /*179c0*/  DADD R26, R26, UR4 ;  /* 0x000000041a1a7e29 */ /* 0x000fe20008000000 */
[----:B------:R-:W-:-:S09]  /*179d0*/  IMAD.MOV.U32 R4, RZ, RZ, R2 ;  /* 0x000000ffff047224 */ /* 0x000fd200078e0002 */
[----:B------:R-:W-:Y:S01]  /*179e0*/  LOP3.LUT R7, R27, 0x80000000, R7, 0xb8, !PT ;  /* 0x800000001b077812 */ /* 0x000fe200078eb807 */
[----:B------:R-:W-:-:S07]  /*179f0*/  IMAD.MOV.U32 R6, RZ, RZ, R26 ;  /* 0x000000ffff067224 */ /* 0x000fce00078e001a */
.L_x_11649:
[----:B------:R-:W-:Y:S05]  /*17a00*/  BSYNC.RECONVERGENT B1 ;  /* 0x0000000000017941 */ /* 0x000fea0003800200 */
.L_x_11647:
[----:B------:R-:W-:Y:S05]  /*17a10*/  WARPSYNC.ALL ;  /* 0x0000000000007948 */ /* 0x000fea0003800000 */
[----:B------:R-:W-:Y:S01]  /*17a20*/  STG.E.128 desc[UR8][R12.64], R4 ;  /* 0x000000040c007986 */ /* 0x000fe2000c101d08 */
[----:B------:R-:W-:Y:S05]  /*17a30*/  EXIT ;  /* 0x000000000000794d */ /* 0x000fea0003800000 */
        .weak           $__internal_18_$__cuda_sm20_div_rn_f64_full
        .type           $__internal_18_$__cuda_sm20_div_rn_f64_full,@function
        .size           $__internal_18_$__cuda_sm20_div_rn_f64_full,($__internal_19_$__cuda_sm20_dsqrt_rn_f64_mediumpath_v1 - $__internal_18_$__cuda_sm20_div_rn_f64_full)
$__internal_18_$__cuda_sm20_div_rn_f64_full:
[C---:B------:R-:W-:Y:S01]  /*17a40*/  FSETP.GEU.AND P2, PT, |R35|.reuse, 1.469367938527859385e-39, PT ;  /* 0x001000002300780b */ /* 0x040fe20003f4e200 */
[----:B------:R-:W-:Y:S01]  /*17a50*/  IMAD.MOV.U32 R39, RZ, RZ, R3 ;  /* 0x000000ffff277224 */ /* 0x000fe200078e0003 */
[C---:B------:R-:W-:Y:S01]  /*17a60*/  LOP3.LUT R32, R35.reuse, 0x800fffff, RZ, 0xc0, !PT ;  /* 0x800fffff23207812 */ /* 0x040fe200078ec0ff */
[----:B------:R-:W-:Y:S01]  /*17a70*/  IMAD.MOV.U32 R44, RZ, RZ, 0x1 ;  /* 0x00000001ff2c7424 */ /* 0x000fe200078e00ff */
[----:B------:R-:W-:Y:S01]  /*17a80*/  LOP3.LUT R9, R35, 0x7ff00000, RZ, 0xc0, !PT ;  /* 0x7ff0000023097812 */ /* 0x000fe200078ec0ff */
[----:B------:R-:W-:Y:S01]  /*17a90*/  IMAD.MOV.U32 R38, RZ, RZ, R2 ;  /* 0x000000ffff267224 */ /* 0x000fe200078e0002 */
[----:B------:R-:W-:Y:S01]  /*17aa0*/  LOP3.LUT R33, R32, 0x3ff00000, RZ, 0xfc, !PT ;  /* 0x3ff0000020217812 */ /* 0x000fe200078efcff */
[----:B------:R-:W-:Y:S01]  /*17ab0*/  BSSY.RECONVERGENT B0, `(.L_x_11772) ;  /* 0x0000057000007945 */ /* 0x000fe20003800200 */
[----:B------:R-:W-:Y:S02]  /*17ac0*/  MOV R32, R34 ;  /* 0x0000002200207202 */ /* 0x000fe40000000f00 */
[----:B------:R-:W-:-:S02]  /*17ad0*/  FSETP.GEU.AND P0, PT, |R39|, 1.469367938527859385e-39, PT ;  /* 0x001000002700780b */ /* 0x000fc40003f0e200 */
[----:B------:R-:W-:Y:S01]  /*17ae0*/  LOP3.LUT R2, R39, 0x7ff00000, RZ, 0xc0, !PT ;  /* 0x7ff0000027027812 */ /* 0x000fe200078ec0ff */
[----:B------:R-:W-:Y:S01]  /*17af0*/  @!P2 DMUL R32, R34, 8.98846567431157953865e+307 ;  /* 0x7fe000002220a828 */ /* 0x000fe20000000000 */
[----:B------:R-:W-:Y:S02]  /*17b00*/  MOV R40, R38 ;  /* 0x0000002600287202 */ /* 0x000fe40000000f00 */
[----:B------:R-:W-:-:S03]  /*17b10*/  ISETP.GE.U32.AND P4, PT, R2, R9, PT ;  /* 0x000000090200720c */ /* 0x000fc60003f86070 */
[----:B------:R-:W0:Y:S04]  /*17b20*/  MUFU.RCP64H R45, R33 ;  /* 0x00000021002d7308 */ /* 0x000e280000001800 */
[----:B------:R-:W-:Y:S01]  /*17b30*/  @!P0 LOP3.LUT R3, R35, 0x7ff00000, RZ, 0xc0, !PT ;  /* 0x7ff0000023038812 */ /* 0x000fe200078ec0ff */
[----:B------:R-:W-:Y:S01]  /*17b40*/  @!P0 IMAD.MOV.U32 R42, RZ, RZ, RZ ;  /* 0x000000ffff2a8224 */ /* 0x000fe200078e00ff */
[----:B------:R-:W-:Y:S02]  /*17b50*/  @!P2 LOP3.LUT R9, R33, 0x7ff00000, RZ, 0xc0, !PT ;  /* 0x7ff000002109a812 */ /* 0x000fe400078ec0ff */
[----:B------:R-:W-:Y:S01]  /*17b60*/  @!P0 ISETP.GE.U32.AND P3, PT, R2, R3, PT ;  /* 0x000000030200820c */ /* 0x000fe20003f66070 */
[----:B------:R-:W-:-:S05]  /*17b70*/  IMAD.MOV.U32 R3, RZ, RZ, 0x1ca00000 ;  /* 0x1ca00000ff037424 */ /* 0x000fca00078e00ff */
[----:B------:R-:W-:Y:S01]  /*17b80*/  @!P0 SEL R8, R3, 0x63400000, !P3 ;  /* 0x6340000003088807 */ /* 0x000fe20005800000 */
[----:B0-----:R-:W-:-:S03]  /*17b90*/  DFMA R10, R44, -R32, 1 ;  /* 0x3ff000002c0a742b */ /* 0x001fc60000000820 */
[----:B------:R-:W-:-:S04]  /*17ba0*/  @!P0 LOP3.LUT R8, R8, 0x80000000, R39, 0xf8, !PT ;  /* 0x8000000008088812 */ /* 0x000fc800078ef827 */
[----:B------:R-:W-:Y:S01]  /*17bb0*/  @!P0 LOP3.LUT R43, R8, 0x100000, RZ, 0xfc, !PT ;  /* 0x00100000082b8812 */ /* 0x000fe200078efcff */
[----:B------:R-:W-:Y:S01]  /*17bc0*/  IMAD.MOV.U32 R8, RZ, RZ, R2 ;  /* 0x000000ffff087224 */ /* 0x000fe200078e0002 */
[----:B------:R-:W-:-:S08]  /*17bd0*/  DFMA R10, R10, R10, R10 ;  /* 0x0000000a0a0a722b */ /* 0x000fd0000000000a */
[----:B------:R-:W-:Y:S01]  /*17be0*/  DFMA R44, R44, R10, R44 ;  /* 0x0000000a2c2c722b */ /* 0x000fe2000000002c */
[----:B------:R-:W-:-:S04]  /*17bf0*/  SEL R10, R3, 0x63400000, !P4 ;  /* 0x63400000030a7807 */ /* 0x000fc80006000000 */
[----:B------:R-:W-:-:S03]  /*17c00*/  LOP3.LUT R41, R10, 0x800fffff, R39, 0xf8, !PT ;  /* 0x800fffff0a297812 */ /* 0x000fc600078ef827 */
[----:B------:R-:W-:-:S03]  /*17c10*/  DFMA R10, R44, -R32, 1 ;  /* 0x3ff000002c0a742b */ /* 0x000fc60000000820 */
[----:B------:R-:W-:-:S05]  /*17c20*/  @!P0 DFMA R40, R40, 2, -R42 ;  /* 0x400000002828882b */ /* 0x000fca000000082a */
[----:B------:R-:W-:Y:S01]  /*17c30*/  DFMA R44, R44, R10, R44 ;  /* 0x0000000a2c2c722b */ /* 0x000fe2000000002c */
[----:B------:R-:W-:-:S04]  /*17c40*/  VIADD R11, R9, 0xffffffff ;  /* 0xffffffff090b7836 */ /* 0x000fc80000000000 */
[----:B------:R-:W-:-:S03]  /*17c50*/  @!P0 LOP3.LUT R8, R41, 0x7ff00000, RZ, 0xc0, !PT ;  /* 0x7ff0000029088812 */ /* 0x000fc600078ec0ff */
[----:B------:R-:W-:Y:S02]  /*17c60*/  DMUL R42, R44, R40 ;  /* 0x000000282c2a7228 */ /* 0x000fe40000000000 */
[----:B------:R-:W-:-:S05]  /*17c70*/  VIADD R10, R8, 0xffffffff ;  /* 0xffffffff080a7836 */ /* 0x000fca0000000000 */
[----:B------:R-:W-:Y:S01]  /*17c80*/  ISETP.GT.U32.AND P0, PT, R10, 0x7feffffe, PT ;  /* 0x7feffffe0a00780c */ /* 0x000fe20003f04070 */
[----:B------:R-:W-:-:S03]  /*17c90*/  DFMA R46, R42, -R32, R40 ;  /* 0x800000202a2e722b */ /* 0x000fc60000000028 */
[----:B------:R-:W-:-:S05]  /*17ca0*/  ISETP.GT.U32.OR P0, PT, R11, 0x7feffffe, P0 ;  /* 0x7feffffe0b00780c */ /* 0x000fca0000704470 */
[----:B------:R-:W-:-:S08]  /*17cb0*/  DFMA R10, R44, R46, R42 ;  /* 0x0000002e2c0a722b */ /* 0x000fd0000000002a */
[----:B------:R-:W-:Y:S05]  /*17cc0*/  @P0 BRA `(.L_x_11773) ;  /* 0x0000000000740947 */ /* 0x000fea0003800000 */
[----:B------:R-:W-:-:S04]  /*17cd0*/  LOP3.LUT R9, R35, 0x7ff00000, RZ, 0xc0, !PT ;  /* 0x7ff0000023097812 */ /* 0x000fc800078ec0ff */
[CC--:B------:R-:W-:Y:S02]  /*17ce0*/  VIADDMNMX R8, R2.reuse, -R9.reuse, 0xb9600000, !PT ;  /* 0xb960000002087446 */ /* 0x0c0fe40007800909 */
[----:B------:R-:W-:Y:S02]  /*17cf0*/  ISETP.GE.U32.AND P0, PT, R2, R9, PT ;  /* 0x000000090200720c */ /* 0x000fe40003f06070 */
[----:B------:R-:W-:Y:S02]  /*17d00*/  VIMNMX R8, PT, PT, R8, 0x46a00000, PT ;  /* 0x46a0000008087848 */ /* 0x000fe40003fe0100 */
[----:B------:R-:W-:-:S04]  /*17d10*/  SEL R3, R3, 0x63400000, !P0 ;  /* 0x6340000003037807 */ /* 0x000fc80004000000 */
[----:B------:R-:W-:Y:S01]  /*17d20*/  IADD3 R3, PT, PT, -R3, R8, RZ ;  /* 0x0000000803037210 */ /* 0x000fe20007ffe1ff */
[----:B------:R-:W-:-:S04]  /*17d30*/  IMAD.MOV.U32 R8, RZ, RZ, RZ ;  /* 0x000000ffff087224 */ /* 0x000fc800078e00ff */
        /* <DEDUP_REMOVED lines=11> */
[----:B------:R-:W-:Y:S02]  /*17df0*/  MOV R8, RZ ;  /* 0x000000ff00087202 */ /* 0x000fe40000000f00 */
[----:B------:R-:W-:-:S04]  /*17e00*/  IADD3 R3, PT, PT, -R3, -0x43300000, RZ ;  /* 0xbcd0000003037810 */ /* 0x000fc80007ffe1ff */
[----:B------:R-:W-:Y:S02]  /*17e10*/  DFMA R8, R42, -R8, R10 ;  /* 0x800000082a08722b */ /* 0x000fe4000000000a */
[----:B------:R-:W-:-:S08]  /*17e20*/  DMUL.RP R10, R10, R32 ;  /* 0x000000200a0a7228 */ /* 0x000fd00000008000 */
[----:B------:R-:W-:Y:S02]  /*17e30*/  FSETP.NEU.AND P0, PT, |R9|, R3, PT ;  /* 0x000000030900720b */ /* 0x000fe40003f0d200 */
[----:B------:R-:W-:Y:S02]  /*17e40*/  LOP3.LUT R34, R11, R34, RZ, 0x3c, !PT ;  /* 0x000000220b227212 */ /* 0x000fe400078e3cff */
[----:B------:R-:W-:Y:S02]  /*17e50*/  FSEL R2, R10, R42, !P0 ;  /* 0x0000002a0a027208 */ /* 0x000fe40004000000 */
[----:B------:R-:W-:-:S03]  /*17e60*/  FSEL R3, R34, R43, !P0 ;  /* 0x0000002b22037208 */ /* 0x000fc60004000000 */
[----:B------:R-:W-:Y:S02]  /*17e70*/  IMAD.MOV.U32 R42, RZ, RZ, R2 ;  /* 0x000000ffff2a7224 */ /* 0x000fe400078e0002 */
[----:B------:R-:W-:Y:S01]  /*17e80*/  IMAD.MOV.U32 R43, RZ, RZ, R3 ;  /* 0x000000ffff2b7224 */ /* 0x000fe200078e0003 */
[----:B------:R-:W-:Y:S06]  /*17e90*/  BRA `(.L_x_11774) ;  /* 0x0000000000607947 */ /* 0x000fec0003800000 */
.L_x_11773:
        /* <DEDUP_REMOVED lines=12> */
[----:B------:R-:W-:Y:S01]  /*17f60*/  @!P0 IMAD.MOV.U32 R43, RZ, RZ, R35 ;  /* 0x000000ffff2b8224 */ /* 0x000fe200078e0023 */
[----:B------:R-:W-:Y:S01]  /*17f70*/  @!P0 MOV R42, RZ ;  /* 0x000000ff002a8202 */ /* 0x000fe20000000f00 */
[----:B------:R-:W-:Y:S02]  /*17f80*/  @P0 IMAD.MOV.U32 R42, RZ, RZ, RZ ;  /* 0x000000ffff2a0224 */ /* 0x000fe400078e00ff */
[----:B------:R-:W-:Y:S01]  /*17f90*/  @P0 IMAD.MOV.U32 R43, RZ, RZ, R2 ;  /* 0x000000ffff2b0224 */ /* 0x000fe200078e0002 */
[----:B------:R-:W-:Y:S06]  /*17fa0*/  BRA `(.L_x_11774) ;  /* 0x00000000001c7947 */ /* 0x000fec0003800000 */
.L_x_11776:
[----:B------:R-:W-:Y:S01]  /*17fb0*/  LOP3.LUT R3, R35, 0x80000, RZ, 0xfc, !PT ;  /* 0x0008000023037812 */ /* 0x000fe200078efcff */
[----:B------:R-:W-:-:S03]  /*17fc0*/  IMAD.MOV.U32 R42, RZ, RZ, R34 ;  /* 0x000000ffff2a7224 */ /* 0x000fc600078e0022 */
[----:B------:R-:W-:Y:S01]  /*17fd0*/  MOV R43, R3 ;  /* 0x00000003002b7202 */ /* 0x000fe20000000f00 */
[----:B------:R-:W-:Y:S06]  /*17fe0*/  BRA `(.L_x_11774) ;  /* 0x00000000000c7947 */ /* 0x000fec0003800000 */
.L_x_11775:
[----:B------:R-:W-:Y:S01]  /*17ff0*/  LOP3.LUT R3, R39, 0x80000, RZ, 0xfc, !PT ;  /* 0x0008000027037812 */ /* 0x000fe200078efcff */
[----:B------:R-:W-:-:S04]  /*18000*/  IMAD.MOV.U32 R42, RZ, RZ, R38 ;  /* 0x000000ffff2a7224 */ /* 0x000fc800078e0026 */
[----:B------:R-:W-:-:S07]  /*18010*/  IMAD.MOV.U32 R43, RZ, RZ, R3 ;  /* 0x000000ffff2b7224 */ /* 0x000fce00078e0003 */
.L_x_11774:
[----:B------:R-:W-:Y:S05]  /*18020*/  BSYNC.RECONVERGENT B0 ;  /* 0x0000000000007941 */ /* 0x000fea0003800200 */
.L_x_11772:
[----:B------:R-:W-:Y:S01]  /*18030*/  MOV R8, R0 ;  /* 0x0000000000087202 */ /* 0x000fe20000000f00 */
[----:B------:R-:W-:Y:S02]  /*18040*/  IMAD.MOV.U32 R9, RZ, RZ, 0x0 ;  /* 0x00000000ff097424 */ /* 0x000fe400078e00ff */
[----:B------:R-:W-:Y:S02]  /*18050*/  IMAD.MOV.U32 R2, RZ, RZ, R42 ;  /* 0x000000ffff027224 */ /* 0x000fe400078e002a */
[----:B------:R-:W-:Y:S01]  /*18060*/  IMAD.MOV.U32 R3, RZ, RZ, R43 ;  /* 0x000000ffff037224 */ /* 0x000fe200078e002b */
[----:B------:R-:W-:Y:S06]  /*18070*/  RET.REL.NODEC R8 `(_ZN2at6native18elementwise_kernelILi128ELi2EZNS0_22gpu_kernel_impl_nocastIZZZNS0_16asin_kernel_cudaERNS_18TensorIteratorBaseEENKUlvE_clEvENKUlvE_clEvEUlN3c107complexIdEEE_EEvS4_RKT_EUliE_EEviT1_) ;  /* 0xfffffe7c08e07950 */ /* 0x000fec0003c3ffff */
        .weak           $__internal_19_$__cuda_sm20_dsqrt_rn_f64_mediumpath_v1
        .type           $__internal_19_$__cuda_sm20_dsqrt_rn_f64_mediumpath_v1,@function
        .size           $__internal_19_$__cuda_sm20_dsqrt_rn_f64_mediumpath_v1,(.L_x_18286 - $__internal_19_$__cuda_sm20_dsqrt_rn_f64_mediumpath_v1)
$__internal_19_$__cuda_sm20_dsqrt_rn_f64_mediumpath_v1:
[----:B------:R-:W-:Y:S01]  /*18080*/  ISETP.GE.U32.AND P0, PT, R32, -0x3400000, PT ;  /* 0xfcc000002000780c */ /* 0x000fe20003f06070 */
[----:B------:R-:W-:Y:S01]  /*18090*/  BSSY.RECONVERGENT B0, `(.L_x_11777) ;  /* 0x0000026000007945 */ /* 0x000fe20003800200 */
[----:B------:R-:W-:Y:S02]  /*180a0*/  IMAD.MOV.U32 R32, RZ, RZ, R34 ;  /* 0x000000ffff207224 */ /* 0x000fe400078e0022 */
[----:B------:R-:W-:Y:S02]  /*180b0*/  IMAD.MOV.U32 R34, RZ, RZ, R0 ;  /* 0x000000ffff227224 */ /* 0x000fe400078e0000 */
[----:B------:R-:W-:-:S07]  /*180c0*/  IMAD.MOV.U32 R35, RZ, RZ, R11 ;  /* 0x000000ffff237224 */ /* 0x000fce00078e000b */
        /* <DEDUP_REMOVED lines=9> */
.L_x_11778:
        /* <DEDUP_REMOVED lines=9> */
[----:B------:R-:W-:Y:S01]  /*181f0*/  IMAD.MOV.U32 R2, RZ, RZ, 0x0 ;  /* 0x00000000ff027424 */ /* 0x000fe200078e00ff */
[----:B------:R-:W-:Y:S01]  /*18200*/  MOV R3, 0x3fd80000 ;  /* 0x3fd8000000037802 */ /* 0x000fe20000000f00 */
[----:B------:R-:W-:-:S03]  /*18210*/  IMAD.MOV.U32 R32, RZ, RZ, RZ ;  /* 0x000000ffff207224 */ /* 0x000fc600078e00ff */
        /* <DEDUP_REMOVED lines=12> */
.L_x_11780:
[----:B------:R-:W-:-:S11]  /*182e0*/  DADD R2, R32, R32 ;  /* 0x0000000020027229 */ /* 0x000fd60000000020 */
.L_x_11779:
[----:B------:R-:W-:Y:S05]  /*182f0*/  BSYNC.RECONVERGENT B0 ;  /* 0x0000000000007941 */ /* 0x000fea0003800200 */
.L_x_11777:
[----:B------:R-:W-:-:S04]  /*18300*/  IMAD.MOV.U32 R11, RZ, RZ, 0x0 ;  /* 0x00000000ff0b7424 */ /* 0x000fc800078e00ff */
[----:B------:R-:W-:Y:S05]  /*18310*/  RET.REL.NODEC R10 `(_ZN2at6native18elementwise_kernelILi128ELi2EZNS0_22gpu_kernel_impl_nocastIZZZNS0_16asin_kernel_cudaERNS_18TensorIteratorBaseEENKUlvE_clEvENKUlvE_clEvEUlN3c107complexIdEEE_EEvS4_RKT_EUliE_EEviT1_) ;  /* 0xfffffe7c0a387950 */ /* 0x000fea0003c3ffff */
.L_x_11781:
        /* <DEDUP_REMOVED lines=14> */
.L_x_18286:


//--------------------- .text._ZN2at6native27unrolled_elementwise_kernelIZZZNS0_16asin_kernel_cudaERNS_18TensorIteratorBaseEENKUlvE_clEvENKUlvE_clEvEUlN3c107complexIdEEE_St5arrayIPcLm2EELi4E23TrivialOffsetCalculatorILi1EjESE_NS0_6memory15LoadWithoutCastENSF_16StoreWithoutCastEEEviT_T0_T2_T3_T4_T5_ --------------------------
	.section	.text._ZN2at6native27unrolled_elementwise_kernelIZZZNS0_16asin_kernel_cudaERNS_18TensorIteratorBaseEENKUlvE_clEvENKUlvE_clEvEUlN3c107complexIdEEE_St5arrayIPcLm2EELi4E23TrivialOffsetCalculatorILi1EjESE_NS0_6memory15LoadWithoutCastENSF_16StoreWithoutCastEEEviT_T0_T2_T3_T4_T5_,"ax",@progbits
	.align	128
        .global         _ZN2at6native27unrolled_elementwise_kernelIZZZNS0_16asin_kernel_cudaERNS_18TensorIteratorBaseEENKUlvE_clEvENKUlvE_clEvEUlN3c107complexIdEEE_St5arrayIPcLm2EELi4E23TrivialOffsetCalculatorILi1EjESE_NS0_6memory15LoadWithoutCastENSF_16StoreWithoutCastEEEviT_T0_T2_T3_T4_T5_
        .type           _ZN2at6native27unrolled_elementwise_kernelIZZZNS0_16asin_kernel_cudaERNS_18TensorIteratorBaseEENKUlvE_clEvENKUlvE_clEvEUlN3c107complexIdEEE_St5arrayIPcLm2EELi4E23TrivialOffsetCalculatorILi1EjESE_NS0_6memory15LoadWithoutCastENSF_16StoreWithoutCastEEEviT_T0_T2_T3_T4_T5_,@function
        .size           _ZN2at6native27unrolled_elementwise_kernelIZZZNS0_16asin_kernel_cudaERNS_18TensorIteratorBaseEENKUlvE_clEvENKUlvE_clEvEUlN3c107complexIdEEE_St5arrayIPcLm2EELi4E23TrivialOffsetCalculatorILi1EjESE_NS0_6memory15LoadWithoutCastENSF_16StoreWithoutCastEEEviT_T0_T2_T3_T4_T5_,(.L_x_18288 - _ZN2at6native27unrolled_elementwise_kernelIZZZNS0_16asin_kernel_cudaERNS_18TensorIteratorBaseEENKUlvE_clEvENKUlvE_clEvEUlN3c107complexIdEEE_St5arrayIPcLm2EELi4E23TrivialOffsetCalculatorILi1EjESE_NS0_6memory15LoadWithoutCastENSF_16StoreWithoutCastEEEviT_T0_T2_T3_T4_T5_)
        .other          _ZN2at6native27unrolled_elementwise_kernelIZZZNS0_16asin_kernel_cudaERNS_18TensorIteratorBaseEENKUlvE_clEvENKUlvE_clEvEUlN3c107complexIdEEE_St5arrayIPcLm2EELi4E23TrivialOffsetCalculatorILi1EjESE_NS0_6memory15LoadWithoutCastENSF_16StoreWithoutCastEEEviT_T0_T2_T3_T4_T5_,@"STO_CUDA_ENTRY STV_DEFAULT"
_ZN2at6native27unrolled_elementwise_kernelIZZZNS0_16asin_kernel_cudaERNS_18TensorIteratorBaseEENKUlvE_clEvENKUlvE_clEvEUlN3c107complexIdEEE_St5arrayIPcLm2EELi4E23TrivialOffsetCalculatorILi1EjESE_NS0_6memory15LoadWithoutCastENSF_16StoreWithoutCastEEEviT_T0_T2_T3_T4_T5_:
.text._ZN2at6native27unrolled_elementwise_kernelIZZZNS0_16asin_kernel_cudaERNS_18TensorIteratorBaseEENKUlvE_clEvENKUlvE_clEvEUlN3c107complexIdEEE_St5arrayIPcLm2EELi4E23TrivialOffsetCalculatorILi1EjESE_NS0_6memory15LoadWithoutCastENSF_16StoreWithoutCastEEEviT_T0_T2_T3_T4_T5_:
[----:B------:R-:W-:Y:S01]  /*0000*/  LDC R1, c[0x0][0x37c] ;  /* 0x0000df00ff017b82 */ /* 0x000fe20000000800 */
[----:B------:R-:W0:Y:S07]  /*0010*/  S2R R10, SR_CTAID.X ;  /* 0x00000000000a7919 */ /* 0x000e2e0000002500 */
[----:B------:R-:W0:Y:S01]  /*0020*/  LDC R3, c[0x0][0x380] ;  /* 0x0000e000ff037b82 */ /* 0x000e220000000800 */
[----:B------:R-:W1:Y:S01]  /*0030*/  LDCU.64 UR8, c[0x0][0x358] ;  /* 0x00006b00ff0877ac */ /* 0x000e620008000a00 */
[----:B------:R-:W-:Y:S01]  /*0040*/  CS2R R26, SRZ ;  /* 0x00000000001a7805 */ /* 0x000fe2000001ff00 */
[----:B------:R-:W2:Y:S01]  /*0050*/  S2R R31, SR_TID.X ;  /* 0x00000000001f7919 */ /* 0x000ea20000002100 */
[----:B------:R-:W-:-:S02]  /*0060*/  CS2R R24, SRZ ;  /* 0x0000000000187805 */ /* 0x000fc4000001ff00 */
[----:B------:R-:W-:Y:S02]  /*0070*/  CS2R R18, SRZ ;  /* 0x0000000000127805 */ /* 0x000fe4000001ff00 */
[----:B------:R-:W-:Y:S01]  /*0080*/  CS2R R16, SRZ ;  /* 0x0000000000107805 */ /* 0x000fe2000001ff00 */
[----:B0-----:R-:W-:Y:S02]  /*0090*/  IMAD R0, R10, -0x200, R3 ;  /* 0xfffffe000a007824 */ /* 0x001fe400078e0203 */
[----:B--2---:R-:W-:-:S03]  /*00a0*/  IMAD.MOV.U32 R11, RZ, RZ, R31 ;  /* 0x000000ffff0b7224 */ /* 0x004fc600078e001f */
[----:B------:R-:W-:-:S13]  /*00b0*/  ISETP.GE.AND P0, PT, R31, R0, PT ;  /* 0x000000001f00720c */ /* 0x000fda0003f06270 */
[----:B------:R-:W-:Y:S01]  /*00c0*/  @!P0 VIADD R11, R31, 0x80 ;  /* 0x000000801f0b8836 */ /* 0x000fe20000000000 */
[----:B------:R-:W0:Y:S01]  /*00d0*/  @!P0 LDC.64 R2, c[0x0][0x390] ;  /* 0x0000e400ff028b82 */ /* 0x000e220000000a00 */
[----:B------:R-:W-:-:S03]  /*00e0*/  @!P0 LEA R13, R10, R31, 0x9 ;  /* 0x0000001f0a0d8211 */ /* 0x000fc600078e48ff */
[----:B------:R-:W-:-:S13]  /*00f0*/  ISETP.GE.AND P1, PT, R11, R0, PT ;  /* 0x000000000b00720c */ /* 0x000fda0003f26270 */
[----:B------:R-:W-:Y:S01]  /*0100*/  @!P1 IMAD R15, R10, 0x200, R11 ;  /* 0x000002000a0f9824 */ /* 0x000fe200078e020b */
[----:B------:R-:W2:Y:S01]  /*0110*/  @!P1 LDC.64 R4, c[0x0][0x390] ;  /* 0x0000e400ff049b82 */ /* 0x000ea20000000a00 */
[----:B------:R-:W-:-:S05]  /*0120*/  @!P1 VIADD R11, R11, 0x80 ;  /* 0x000000800b0b9836 */ /* 0x000fca0000000000 */
[----:B------:R-:W-:Y:S01]  /*0130*/  ISETP.GE.AND P3, PT, R11, R0, PT ;  /* 0x000000000b00720c */ /* 0x000fe20003f66270 */
[----:B0-----:R-:W-:Y:S01]  /*0140*/  @!P0 IMAD.WIDE.U32 R2, R13, 0x10, R2 ;  /* 0x000000100d028825 */ /* 0x001fe200078e0002 */
[----:B------:R-:W-:-:S04]  /*0150*/  CS2R R12, SRZ ;  /* 0x00000000000c7805 */ /* 0x000fc8000001ff00 */
[----:B-1----:R0:W5:Y:S07]  /*0160*/  @!P0 LDG.E.128 R24, desc[UR8][R2.64] ;  /* 0x0000000802188981 */ /* 0x00216e000c1e1d00 */
[----:B------:R-:W-:Y:S01]  /*0170*/  @!P3 IMAD R29, R10, 0x200, R11 ;  /* 0x000002000a1db824 */ /* 0x000fe200078e020b */
[----:B------:R-:W1:Y:S01]  /*0180*/  @!P3 LDC.64 R6, c[0x0][0x390] ;  /* 0x0000e400ff06bb82 */ /* 0x000e620000000a00 */
[----:B------:R-:W-:Y:S02]  /*0190*/  @!P3 VIADD R11, R11, 0x80 ;  /* 0x000000800b0bb836 */ /* 0x000fe40000000000 */
[----:B--2---:R-:W-:Y:S01]  /*01a0*/  @!P1 IMAD.WIDE.U32 R4, R15, 0x10, R4 ;  /* 0x000000100f049825 */ /* 0x004fe200078e0004 */
[----:B------:R-:W-:-:S02]  /*01b0*/  CS2R R14, SRZ ;  /* 0x00000000000e7805 */ /* 0x000fc4000001ff00 */
[----:B------:R-:W-:-:S04]  /*01c0*/  ISETP.GE.AND P2, PT, R11, R0, PT ;  /* 0x000000000b00720c */ /* 0x000fc80003f46270 */
[----:B------:R0:W5:Y:S09]  /*01d0*/  @!P1 LDG.E.128 R12, desc[UR8][R4.64] ;  /* 0x00000008040c9981 */ /* 0x000172000c1e1d00 */
[----:B------:R-:W2:Y:S01]  /*01e0*/  @!P2 LDC.64 R8, c[0x0][0x390] ;  /* 0x0000e400ff08ab82 */ /* 0x000ea20000000a00 */
[----:B------:R-:W-:-:S02]  /*01f0*/  @!P2 IMAD R11, R10, 0x200, R11 ;  /* 0x000002000a0ba824 */ /* 0x000fc400078e020b */
[----:B-1----:R-:W-:-:S04]  /*0200*/  @!P3 IMAD.WIDE.U32 R28, R29, 0x10, R6 ;  /* 0x000000101d1cb825 */ /* 0x002fc800078e0006 */
[----:B--2---:R-:W-:Y:S01]  /*0210*/  @!P2 IMAD.WIDE.U32 R6, R11, 0x10, R8 ;  /* 0x000000100b06a825 */ /* 0x004fe200078e0008 */
[----:B------:R-:W-:Y:S02]  /*0220*/  CS2R R10, SRZ ;  /* 0x00000000000a7805 */ /* 0x000fe4000001ff00 */
[----:B------:R-:W-:Y:S02]  /*0230*/  CS2R R8, SRZ ;  /* 0x0000000000087805 */ /* 0x000fe4000001ff00 */
[----:B------:R0:W5:Y:S04]  /*0240*/  @!P2 LDG.E.128 R16, desc[UR8][R6.64] ;  /* 0x000000080610a981 */ /* 0x000168000c1e1d00 */
[----:B------:R0:W5:Y:S01]  /*0250*/  @!P3 LDG.E.128 R8, desc[UR8][R28.64] ;  /* 0x000000081c08b981 */ /* 0x000162000c1e1d00 */
[----:B------:R-:W-:Y:S01]  /*0260*/  BSSY.RECONVERGENT B1, `(.L_x_11782) ;  /* 0x0000ad0000017945 */ /* 0x000fe20003800200 */
[----:B------:R-:W-:-:S02]  /*0270*/  CS2R R22, SRZ ;  /* 0x0000000000167805 */ /* 0x000fc4000001ff00 */
[----:B------:R-:W-:Y:S01]  /*0280*/  CS2R R20, SRZ ;  /* 0x0000000000147805 */ /* 0x000fe2000001ff00 */
[----:B------:R-:W-:Y:S06]  /*0290*/  @P0 BRA `(.L_x_11783) ;  /* 0x000000ac00300947 */ /* 0x000fec0003800000 */
[----:B-----5:R-:W-:Y:S02]  /*02a0*/  DSETP.NAN.AND P0, PT, R24, R24, PT ;  /* 0x000000181800722a */ /* 0x020fe40003f08000 */
        /* <DEDUP_REMOVED lines=11> */
[----:B------:R-:W-:Y:S02]  /*0360*/  @!P0 IMAD.MOV.U32 R22, RZ, RZ, R24 ;  /* 0x000000ffff168224 */ /* 0x000fe400078e0018 */
[----:B------:R-:W-:Y:S01]  /*0370*/  @!P0 IMAD.MOV.U32 R23, RZ, RZ, R25 ;  /* 0x000000ffff178224 */ /* 0x000fe200078e0019 */
[----:B------:R-:W-:Y:S07]  /*0380*/  @!P0 BRA `(.L_x_11783) ;  /* 0x000000a800f48947 */ /* 0x000fee0003800000 */
[----:B------:R-:W-:-:S14]  /*0390*/  DSETP.NEU.AND P0, PT, R24, RZ, PT ;  /* 0x000000ff1800722a */ /* 0x000fdc0003f0d000 */
[----:B0-----:R-:W-:Y:S01]  /*03a0*/  @P0 DADD R2, RZ, R26 ;  /* 0x00000000ff020229 */ /* 0x001fe2000000001a */
[----:B------:R-:W-:Y:S01]  /*03b0*/  @!P0 IMAD.MOV.U32 R20, RZ, RZ, R24 ;  /* 0x000000ffff148224 */ /* 0x000fe200078e0018 */
[----:B------:R-:W-:Y:S01]  /*03c0*/  @P0 DADD R4, RZ, R24 ;  /* 0x00000000ff040229 */ /* 0x000fe20000000018 */
[----:B------:R-:W-:Y:S01]  /*03d0*/  @!P0 MOV R21, R25 ;  /* 0x0000001900158202 */ /* 0x000fe20000000f00 */
[----:B------:R-:W-:-:S06]  /*03e0*/  @!P0 DADD R22, R26, R26 ;  /* 0x000000001a168229 */ /* 0x000fcc000000001a */
[----:B------:R-:W-:-:S10]  /*03f0*/  @P0 DADD R22, R2, R4 ;  /* 0x0000000002160229 */ /* 0x000fd40000000004 */
[----:B------:R-:W-:Y:S02]  /*0400*/  @P0 IMAD.MOV.U32 R20, RZ, RZ, R22 ;  /* 0x000000ffff140224 */ /* 0x000fe400078e0016 */
[----:B------:R-:W-:Y:S01]  /*0410*/  @P0 IMAD.MOV.U32 R21, RZ, RZ, R23 ;  /* 0x000000ffff150224 */ /* 0x000fe200078e0017 */
[----:B------:R-:W-:Y:S06]  /*0420*/  BRA `(.L_x_11783) ;  /* 0x000000a800cc7947 */ /* 0x000fec0003800000 */
.L_x_11784:
[----:B------:R-:W-:Y:S01]  /*0430*/  DSETP.MAX.AND P0, P1, R34, R32, PT ;  /* 0x000000202200722a */ /* 0x000fe2000390f000 */
[----:B------:R-:W-:Y:S02]  /*0440*/  IMAD.MOV.U32 R0, RZ, RZ, R35 ;  /* 0x000000ffff007224 */ /* 0x000fe400078e0023 */
[----:B0-----:R-:W-:Y:S02]  /*0450*/  IMAD.MOV.U32 R5, RZ, RZ, R33 ;  /* 0x000000ffff057224 */ /* 0x001fe400078e0021 */
[----:B------:R-:W-:-:S03]  /*0460*/  IMAD.MOV.U32 R3, RZ, RZ, R32 ;  /* 0x000000ffff037224 */ /* 0x000fc600078e0020 */
[----:B------:R-:W-:Y:S01]  /*0470*/  FSEL R7, R0, R5, P0 ;  /* 0x0000000500077208 */ /* 0x000fe20000000000 */
[----:B------:R-:W-:-:S05]  /*0480*/  IMAD.MOV.U32 R0, RZ, RZ, R34 ;  /* 0x000000ffff007224 */ /* 0x000fca00078e0022 */
[----:B------:R-:W-:Y:S02]  /*0490*/  @P1 LOP3.LUT R7, R5, 0x80000, RZ, 0xfc, !PT ;  /* 0x0008000005071812 */ /* 0x000fe400078efcff */
[----:B------:R-:W-:Y:S02]  /*04a0*/  SEL R2, R0, R3, P0 ;  /* 0x0000000300027207 */ /* 0x000fe40000000000 */
[----:B------:R-:W-:-:S06]  /*04b0*/  MOV R3, R7 ;  /* 0x0000000700037202 */ /* 0x000fcc0000000f00 */
        /* <DEDUP_REMOVED lines=36> */
[----:B------:R-:W-:Y:S05]  /*0700*/  CALL.REL.NOINC `($__internal_20_$__cuda_sm20_div_rn_f64_full) ;  /* 0x000002b000647944 */ /* 0x000fea0003c00000 */
[----:B------:R-:W-:Y:S02]  /*0710*/  IMAD.MOV.U32 R36, RZ, RZ, R4 ;  /* 0x000000ffff247224 */ /* 0x000fe400078e0004 */
[----:B------:R-:W-:-:S07]  /*0720*/  IMAD.MOV.U32 R37, RZ, RZ, R5 ;  /* 0x000000ffff257224 */ /* 0x000fce00078e0005 */
.L_x_11790:
[----:B------:R-:W-:Y:S05]  /*0730*/  BSYNC.RECONVERGENT B3 ;  /* 0x0000000000037941 */ /* 0x000fea0003800200 */
.L_x_11789:
        /* <DEDUP_REMOVED lines=22> */
[----:B------:R-:W-:Y:S05]  /*08a0*/  CALL.REL.NOINC `($__internal_20_$__cuda_sm20_div_rn_f64_full) ;  /* 0x000002ac00fc7944 */ /* 0x000fea0003c00000 */
.L_x_11792:
[----:B------:R-:W-:Y:S05]  /*08b0*/  BSYNC.RECONVERGENT B3 ;  /* 0x0000000000037941 */ /* 0x000fea0003800200 */
.L_x_11791:
        /* <DEDUP_REMOVED lines=20> */
[----:B------:R-:W-:-:S03]  /*0a00*/  HFMA2 R36, -RZ, RZ, 0, 0 ;  /* 0x00000000ff247431 */ /* 0x000fc600000001ff */
        /* <DEDUP_REMOVED lines=100> */
.L_x_11794:
[----:B------:R-:W-:Y:S01]  /*1050*/  IMAD.MOV.U32 R2, RZ, RZ, 0x0 ;  /* 0x00000000ff027424 */ /* 0x000fe200078e00ff */
[----:B------:R-:W-:Y:S01]  /*1060*/  LOP3.LUT P0, RZ, R5, 0x7fffffff, RZ, 0xc0, !PT ;  /* 0x7fffffff05ff7812 */ /* 0x000fe2000780c0ff */
[----:B------:R-:W-:-:S06]  /*1070*/  IMAD.MOV.U32 R3, RZ, RZ, 0x7ff00000 ;  /* 0x7ff00000ff037424 */ /* 0x000fcc00078e00ff */
[----:B------:R-:W-:-:S10]  /*1080*/  DFMA R2, R4, R2, +INF ;  /* 0x7ff000000402742b */ /* 0x000fd40000000002 */
[----:B------:R-:W-:Y:S02]  /*1090*/  FSEL R36, R2, RZ, P0 ;  /* 0x000000ff02247208 */ /* 0x000fe40000000000 */
[----:B------:R-:W-:-:S07]  /*10a0*/  FSEL R37, R3, -QNAN , P0 ;  /* 0xfff0000003257808 */ /* 0x000fce0000000000 */
.L_x_11795:
[----:B------:R-:W-:Y:S05]  /*10b0*/  BSYNC.RECONVERGENT B0 ;  /* 0x0000000000007941 */ /* 0x000fea0003800200 */
.L_x_11793:
[----:B------:R-:W0:Y:S01]  /*10c0*/  MUFU.RCP64H R3, R23 ;  /* 0x0000001700037308 */ /* 0x000e220000001800 */
[----:B------:R-:W-:Y:S01]  /*10d0*/  MOV R2, 0x1 ;  /* 0x0000000100027802 */ /* 0x000fe20000000f00 */
[----:B------:R-:W-:Y:S01]  /*10e0*/  BSSY.RECONVERGENT B3, `(.L_x_11796) ;  /* 0x0000014000037945 */ /* 0x000fe20003800200 */
[----:B------:R-:W-:Y:S01]  /*10f0*/  FSETP.GEU.AND P2, PT, |R21|, 6.5827683646048100446e-37, PT ;  /* 0x036000001500780b */ /* 0x000fe20003f4e200 */
[----:B------:R-:W-:-:S03]  /*1100*/  DADD R36, R36, 1 ;  /* 0x3ff0000024247429 */ /* 0x000fc60000000000 */
        /* <DEDUP_REMOVED lines=16> */
[----:B------:R-:W-:Y:S05]  /*1210*/  CALL.REL.NOINC `($__internal_20_$__cuda_sm20_div_rn_f64_full) ;  /* 0x000002a400a07944 */ /* 0x000fea0003c00000 */
.L_x_11797:
[----:B------:R-:W-:Y:S05]  /*1220*/  BSYNC.RECONVERGENT B3 ;  /* 0x0000000000037941 */ /* 0x000fea0003800200 */
.L_x_11796:
        /* <DEDUP_REMOVED lines=76> */
.L_x_11788:
[----:B------:R-:W-:Y:S02]  /*16f0*/  DSETP.GEU.AND P0, PT, R20, 1.4916681462400413487e-154, PT ;  /* 0x200000001400742a */ /* 0x000fe40003f0e000 */
[----:B------:R-:W-:-:S14]  /*1700*/  DSETP.LEU.AND P2, PT, R22, 5.9666725849601653946e-154, PT ;  /* 0x202000001600742a */ /* 0x000fdc0003f4b000 */
[----:B------:R-:W-:Y:S05]  /*1710*/  @P0 BRA P2, `(.L_x_11799) ;  /* 0x0000000c00800947 */ /* 0x000fea0001000000 */
[----:B------:R-:W-:Y:S01]  /*1720*/  ISETP.GT.U32.AND P2, PT, R34, R32, PT ;  /* 0x000000202200720c */ /* 0x000fe20003f44070 */
[----:B------:R-:W-:Y:S01]  /*1730*/  UMOV UR4, 0xffffffff ;  /* 0xffffffff00047882 */ /* 0x000fe20000000000 */
[CC--:B------:R-:W-:Y:S01]  /*1740*/  ISETP.LT.U32.AND P0, PT, R32.reuse, R34.reuse, PT ;  /* 0x000000222000720c */ /* 0x0c0fe20003f01070 */
[----:B------:R-:W-:Y:S01]  /*1750*/  UMOV UR5, 0x7fefffff ;  /* 0x7fefffff00057882 */ /* 0x000fe20000000000 */
[----:B------:R-:W-:Y:S01]  /*1760*/  ISETP.GT.U32.AND.EX P2, PT, R35, R33, PT, P2 ;  /* 0x000000212300720c */ /* 0x000fe20003f44120 */
[----:B------:R-:W-:Y:S01]  /*1770*/  UMOV UR6, UR5 ;  /* 0x0000000500067c82 */ /* 0x000fe20008000000 */
[----:B------:R-:W-:Y:S01]  /*1780*/  ISETP.LT.U32.AND.EX P0, PT, R33, R35, PT, P0 ;  /* 0x000000232100720c */ /* 0x000fe20003f01100 */
[----:B------:R-:W-:Y:S01]  /*1790*/  IMAD.U32 R30, RZ, RZ, UR6 ;  /* 0x00000006ff1e7e24 */ /* 0x000fe2000f8e00ff */
[----:B------:R-:W-:Y:S01]  /*17a0*/  SEL R5, R35, R33, P2 ;  /* 0x0000002123057207 */ /* 0x000fe20001000000 */
[----:B------:R-:W-:Y:S01]  /*17b0*/  IMAD.MOV.U32 R36, RZ, RZ, RZ ;  /* 0x000000ffff247224 */ /* 0x000fe200078e00ff */
[----:B------:R-:W-:Y:S01]  /*17c0*/  SEL R2, R32, R34, P0 ;  /* 0x0000002220027207 */ /* 0x000fe20000000000 */
[----:B------:R-:W-:Y:S01]  /*17d0*/  IMAD.MOV.U32 R40, RZ, RZ, 0x0 ;  /* 0x00000000ff287424 */ /* 0x000fe200078e00ff */
[----:B------:R-:W-:Y:S01]  /*17e0*/  LOP3.LUT R0, R5, 0xffc00000, RZ, 0xc0, !PT ;  /* 0xffc0000005007812 */ /* 0x000fe200078ec0ff */
[----:B------:R-:W-:Y:S01]  /*17f0*/  IMAD.MOV.U32 R41, RZ, RZ, 0x3fd80000 ;  /* 0x3fd80000ff297424 */ /* 0x000fe200078e00ff */
[----:B------:R-:W-:Y:S01]  /*1800*/  SEL R3, R33, R35, P0 ;  /* 0x0000002321037207 */ /* 0x000fe20000000000 */
[----:B------:R-:W-:Y:S01]  /*1810*/  BSSY.RECONVERGENT B0, `(.L_x_11800) ;  /* 0x000006e000007945 */ /* 0x000fe20003800200 */
[----:B------:R-:W-:-:S02]  /*1820*/  LOP3.LUT R7, R0, 0x7fd00000, RZ, 0x3c, !PT ;  /* 0x7fd0000000077812 */ /* 0x000fc400078e3cff */
[----:B------:R-:W-:Y:S02]  /*1830*/  MOV R6, RZ ;  /* 0x000000ff00067202 */ /* 0x000fe40000000f00 */
        /* <DEDUP_REMOVED lines=49> */
[----:B------:R-:W-:Y:S01]  /*1b50*/  @P0 VIADD R7, R5, 0xfff00000 ;  /* 0xfff0000005070836 */ /* 0x000fe20000000000 */
        /* <DEDUP_REMOVED lines=51> */
.L_x_11801:
[----:B------:R-:W-:Y:S01]  /*1e90*/  IMAD.MOV.U32 R2, RZ, RZ, 0x0 ;  /* 0x00000000ff027424 */ /* 0x000fe200078e00ff */
[----:B------:R-:W-:Y:S01]  /*1ea0*/  LOP3.LUT P0, RZ, R5, 0x7fffffff, RZ, 0xc0, !PT ;  /* 0x7fffffff05ff7812 */ /* 0x000fe2000780c0ff */
[----:B------:R-:W-:-:S06]  /*1eb0*/  IMAD.MOV.U32 R3, RZ, RZ, 0x7ff00000 ;  /* 0x7ff00000ff037424 */ /* 0x000fcc00078e00ff */
[----:B------:R-:W-:-:S10]  /*1ec0*/  DFMA R2, R4, R2, +INF ;  /* 0x7ff000000402742b */ /* 0x000fd40000000002 */
[----:B------:R-:W-:Y:S02]  /*1ed0*/  FSEL R36, R2, RZ, P0 ;  /* 0x000000ff02247208 */ /* 0x000fe40000000000 */
[----:B------:R-:W-:-:S07]  /*1ee0*/  FSEL R37, R3, -QNAN , P0 ;  /* 0xfff0000003257808 */ /* 0x000fce0000000000 */
.L_x_11802:
[----:B------:R-:W-:Y:S05]  /*1ef0*/  BSYNC.RECONVERGENT B0 ;  /* 0x0000000000007941 */ /* 0x000fea0003800200 */
.L_x_11800:
        /* <DEDUP_REMOVED lines=20> */
[----:B------:R-:W-:Y:S05]  /*2040*/  CALL.REL.NOINC `($__internal_20_$__cuda_sm20_div_rn_f64_full) ;  /* 0x0000029800147944 */ /* 0x000fea0003c00000 */
.L_x_11804:
[----:B------:R-:W-:Y:S05]  /*2050*/  BSYNC.RECONVERGENT B3 ;  /* 0x0000000000037941 */ /* 0x000fea0003800200 */
.L_x_11803:
        /* <DEDUP_REMOVED lines=76> */
.L_x_11799:
        /* <DEDUP_REMOVED lines=79> */
.L_x_11806:
[----:B------:R-:W-:Y:S01]  /*2a10*/  IMAD.MOV.U32 R2, RZ, RZ, 0x0 ;  /* 0x00000000ff027424 */ /* 0x000fe200078e00ff */
[----:B------:R-:W-:Y:S01]  /*2a20*/  LOP3.LUT P0, RZ, R5, 0x7fffffff, RZ, 0xc0, !PT ;  /* 0x7fffffff05ff7812 */ /* 0x000fe2000780c0ff */
[----:B------:R-:W-:-:S06]  /*2a30*/  IMAD.MOV.U32 R3, RZ, RZ, 0x7ff00000 ;  /* 0x7ff00000ff037424 */ /* 0x000fcc00078e00ff */
[----:B------:R-:W-:-:S10]  /*2a40*/  DFMA R2, R4, R2, +INF ;  /* 0x7ff000000402742b */ /* 0x000fd40000000002 */
[----:B------:R-:W-:Y:S02]  /*2a50*/  FSEL R36, R2, RZ, P0 ;  /* 0x000000ff02247208 */ /* 0x000fe40000000000 */
[----:B------:R-:W-:-:S07]  /*2a60*/  FSEL R37, R3, -QNAN , P0 ;  /* 0xfff0000003257808 */ /* 0x000fce0000000000 */
.L_x_11807:
[----:B------:R-:W-:Y:S05]  /*2a70*/  BSYNC.RECONVERGENT B0 ;  /* 0x0000000000007941 */ /* 0x000fea0003800200 */
.L_x_11805:
        /* <DEDUP_REMOVED lines=22> */
.L_x_11809:
[----:B------:R-:W-:Y:S05]  /*2be0*/  BSYNC.RECONVERGENT B3 ;  /* 0x0000000000037941 */ /* 0x000fea0003800200 */
.L_x_11808:
        /* <DEDUP_REMOVED lines=76> */
.L_x_11787:
        /* <DEDUP_REMOVED lines=9> */
[----:B------:R-:W-:Y:S01]  /*3140*/  DSETP.GT.AND P0, PT, R22, UR4, PT ;  /* 0x0000000416007e2a */ /* 0x000fe2000bf04000 */
[----:B------:R-:W-:-:S13]  /*3150*/  MOV R20, R3 ;  /* 0x0000000300147202 */ /* 0x000fda0000000f00 */
        /* <DEDUP_REMOVED lines=26> */
.L_x_11812:
[----:B------:R-:W-:Y:S05]  /*3300*/  BSYNC.RECONVERGENT B3 ;  /* 0x0000000000037941 */ /* 0x000fea0003800200 */
.L_x_11811:
        /* <DEDUP_REMOVED lines=22> */
[----:B------:R-:W-:Y:S05]  /*3470*/  CALL.REL.NOINC `($__internal_20_$__cuda_sm20_div_rn_f64_full) ;  /* 0x0000028400087944 */ /* 0x000fea0003c00000 */
.L_x_11814:
[----:B------:R-:W-:Y:S05]  /*3480*/  BSYNC.RECONVERGENT B3 ;  /* 0x0000000000037941 */ /* 0x000fea0003800200 */
.L_x_11813:
        /* <DEDUP_REMOVED lines=121> */
.L_x_11816:
[----:B------:R-:W-:Y:S01]  /*3c20*/  IMAD.MOV.U32 R2, RZ, RZ, 0x0 ;  /* 0x00000000ff027424 */ /* 0x000fe200078e00ff */
[----:B------:R-:W-:Y:S01]  /*3c30*/  LOP3.LUT P0, RZ, R5, 0x7fffffff, RZ, 0xc0, !PT ;  /* 0x7fffffff05ff7812 */ /* 0x000fe2000780c0ff */
[----:B------:R-:W-:-:S06]  /*3c40*/  IMAD.MOV.U32 R3, RZ, RZ, 0x7ff00000 ;  /* 0x7ff00000ff037424 */ /* 0x000fcc00078e00ff */
[----:B------:R-:W-:-:S10]  /*3c50*/  DFMA R2, R4, R2, +INF ;  /* 0x7ff000000402742b */ /* 0x000fd40000000002 */
[----:B------:R-:W-:Y:S02]  /*3c60*/  FSEL R36, R2, RZ, P0 ;  /* 0x000000ff02247208 */ /* 0x000fe40000000000 */
[----:B------:R-:W-:-:S07]  /*3c70*/  FSEL R37, R3, -QNAN , P0 ;  /* 0xfff0000003257808 */ /* 0x000fce0000000000 */
.L_x_11817:
[----:B------:R-:W-:Y:S05]  /*3c80*/  BSYNC.RECONVERGENT B0 ;  /* 0x0000000000007941 */ /* 0x000fea0003800200 */
.L_x_11815:
[----:B------:R-:W-:Y:S01]  /*3c90*/  DSETP.GEU.AND P1, PT, R34, R32, PT ;  /* 0x000000202200722a */ /* 0x000fe20003f2e000 */
[----:B------:R-:W-:Y:S01]  /*3ca0*/  MOV R2, 0x1 ;  /* 0x0000000100027802 */ /* 0x000fe20000000f00 */
[----:B------:R-:W-:Y:S04]  /*3cb0*/  BSSY.RECONVERGENT B3, `(.L_x_11818) ;  /* 0x0000018000037945 */ /* 0x000fe80003800200 */
[----:B------:R-:W-:Y:S02]  /*3cc0*/  FSEL R23, R33, R35, !P1 ;  /* 0x0000002321177208 */ /* 0x000fe40004800000 */
[----:B------:R-:W-:Y:S02]  /*3cd0*/  FSEL R22, R32, R34, !P1 ;  /* 0x0000002220167208 */ /* 0x000fe40004800000 */
[----:B------:R-:W0:Y:S01]  /*3ce0*/  MUFU.RCP64H R3, R23 ;  /* 0x0000001700037308 */ /* 0x000e220000001800 */
[----:B------:R-:W-:-:S02]  /*3cf0*/  FSEL R29, R35, R33, !P1 ;  /* 0x00000021231d7208 */ /* 0x000fc40004800000 */
[----:B------:R-:W-:Y:S02]  /*3d00*/  FSEL R28, R34, R32, !P1 ;  /* 0x00000020221c7208 */ /* 0x000fe40004800000 */
        /* <DEDUP_REMOVED lines=18> */
.L_x_11819:
[----:B------:R-:W-:Y:S05]  /*3e30*/  BSYNC.RECONVERGENT B3 ;  /* 0x0000000000037941 */ /* 0x000fea0003800200 */
.L_x_11818:
        /* <DEDUP_REMOVED lines=69> */
[----:B------:R-:W-:-:S08]  /*4290*/  @P1 DADD R4, -R6, R4 ;  /* 0x0000000006041229 */ /* 0x000fd00000000104 */
[----:B------:R-:W-:Y:S02]  /*42a0*/  @!P1 FSEL R2, R6, R2, !P0 ;  /* 0x0000000206029208 */ /* 0x000fe40004000000 */
[----:B------:R-:W-:Y:S02]  /*42b0*/  @!P1 FSEL R3, R7, R3, !P0 ;  /* 0x0000000307039208 */ /* 0x000fe40004000000 */
[----:B------:R-:W-:-:S04]  /*42c0*/  @P1 PLOP3.LUT P0, PT, P2, PT, PT, 0x80, 0x8 ;  /* 0x000000000008181c */ /* 0x000fc8000170f070 */
[----:B------:R-:W-:Y:S01]  /*42d0*/  @!P1 DADD R2, R2, R22 ;  /* 0x0000000002029229 */ /* 0x000fe20000000016 */
[----:B------:R-:W-:Y:S01]  /*42e0*/  @P3 FSEL R21, R21, 3.37028055040000000000e+12, !P0 ;  /* 0x54442d1815153808 */ /* 0x000fe20004000000 */
[----:B------:R-:W-:-:S04]  /*42f0*/  @P3 IMAD.MOV.U32 R23, RZ, RZ, 0x4002d97c ;  /* 0x4002d97cff173424 */ /* 0x000fc800078e00ff */
[----:B------:R-:W-:Y:S02]  /*4300*/  @P1 FSEL R2, R4, R6, !P0 ;  /* 0x0000000604021208 */ /* 0x000fe40004000000 */
[----:B------:R-:W-:Y:S01]  /*4310*/  @P1 FSEL R3, R5, R7, !P0 ;  /* 0x0000000705031208 */ /* 0x000fe20004000000 */
[C-C-:B------:R-:W-:Y:S01]  /*4320*/  @P3 DSETP.NEU.AND P1, PT, R34.reuse, R32.reuse, PT ;  /* 0x000000202200322a */ /* 0x140fe20003f2d000 */
[----:B------:R-:W-:Y:S01]  /*4330*/  @P3 FSEL R23, R23, 1.8213495016098022461, !P0 ;  /* 0x3fe921fb17173808 */ /* 0x000fe20004000000 */
[----:B------:R-:W-:Y:S01]  /*4340*/  DADD R6, R34, R32 ;  /* 0x0000000022067229 */ /* 0x000fe20000000020 */
[----:B------:R-:W-:Y:S02]  /*4350*/  @!P3 FSEL R5, RZ, 2.1426990032196044922, P0 ;  /* 0x400921fbff05b808 */ /* 0x000fe40000000000 */
[----:B------:R-:W-:Y:S02]  /*4360*/  @!P3 FSEL R4, RZ, 3.37028055040000000000e+12, P0 ;  /* 0x54442d18ff04b808 */ /* 0x000fe40000000000 */
[----:B------:R-:W-:-:S02]  /*4370*/  @P3 FSEL R3, R23, R3, !P1 ;  /* 0x0000000317033208 */ /* 0x000fc40004800000 */
[----:B------:R-:W-:Y:S01]  /*4380*/  @P3 FSEL R0, R21, R2, !P1 ;  /* 0x0000000215003208 */ /* 0x000fe20004800000 */
[----:B------:R-:W-:Y:S01]  /*4390*/  DSETP.NAN.AND P0, PT, R6, R6, PT ;  /* 0x000000060600722a */ /* 0x000fe20003f08000 */
[----:B------:R-:W-:-:S03]  /*43a0*/  @P3 MOV R5, R3 ;  /* 0x0000000300053202 */ /* 0x000fc60000000f00 */
[----:B------:R-:W-:Y:S01]  /*43b0*/  @P3 IMAD.MOV.U32 R4, RZ, RZ, R0 ;  /* 0x000000ffff043224 */ /* 0x000fe200078e0000 */
[----:B------:R-:W-:-:S04]  /*43c0*/  LOP3.LUT R3, R5, 0x80000000, R20, 0xb8, !PT ;  /* 0x8000000005037812 */ /* 0x000fc800078eb814 */
[----:B------:R-:W-:Y:S02]  /*43d0*/  FSEL R20, R6, R4, P0 ;  /* 0x0000000406147208 */ /* 0x000fe40000000000 */
[----:B------:R-:W-:Y:S01]  /*43e0*/  FSEL R21, R7, R3, P0 ;  /* 0x0000000307157208 */ /* 0x000fe20000000000 */
[----:B------:R-:W-:Y:S06]  /*43f0*/  BRA `(.L_x_11798) ;  /* 0x0000001800ec7947 */ /* 0x000fec0003800000 */
.L_x_11810:
[----:B------:R-:W-:Y:S02]  /*4400*/  DSETP.LEU.AND P2, PT, R22, 5.9666725849601653946e-154, PT ;  /* 0x202000001600742a */ /* 0x000fe40003f4b000 */
[----:B------:R-:W-:-:S14]  /*4410*/  DSETP.GEU.AND P0, PT, R6, 1.4916681462400413487e-154, PT ;  /* 0x200000000600742a */ /* 0x000fdc0003f0e000 */
        /* <DEDUP_REMOVED lines=8> */
[----:B------:R-:W-:Y:S01]  /*44a0*/  IMAD.MOV.U32 R42, RZ, RZ, 0x0 ;  /* 0x00000000ff2a7424 */ /* 0x000fe200078e00ff */
[----:B------:R-:W-:Y:S01]  /*44b0*/  SEL R5, R35, R33, P2 ;  /* 0x0000002123057207 */ /* 0x000fe20001000000 */
[----:B------:R-:W-:Y:S01]  /*44c0*/  BSSY.RECONVERGENT B0, `(.L_x_11821) ;  /* 0x0000074000007945 */ /* 0x000fe20003800200 */
[----:B------:R-:W-:-:S02]  /*44d0*/  ISETP.LT.U32.AND.EX P0, PT, R33, R35, PT, P0 ;  /* 0x000000232100720c */ /* 0x000fc40003f01100 */
[----:B------:R-:W-:Y:S02]  /*44e0*/  LOP3.LUT R0, R5, 0xffc00000, RZ, 0xc0, !PT ;  /* 0xffc0000005007812 */ /* 0x000fe400078ec0ff */
[----:B------:R-:W-:Y:S02]  /*44f0*/  SEL R2, R32, R34, P0 ;  /* 0x0000002220027207 */ /* 0x000fe40000000000 */
[----:B------:R-:W-:Y:S02]  /*4500*/  SEL R3, R33, R35, P0 ;  /* 0x0000002321037207 */ /* 0x000fe40000000000 */
[----:B------:R-:W-:Y:S02]  /*4510*/  LOP3.LUT R29, R0, 0x7fd00000, RZ, 0x3c, !PT ;  /* 0x7fd00000001d7812 */ /* 0x000fe400078e3cff */
[----:B------:R-:W-:Y:S02]  /*4520*/  SEL R4, R34, R32, P2 ;  /* 0x0000002022047207 */ /* 0x000fe40001000000 */
[----:B------:R-:W-:-:S02]  /*4530*/  MOV R43, 0x3fd80000 ;  /* 0x3fd80000002b7802 */ /* 0x000fc40000000f00 */
[C---:B------:R-:W-:Y:S02]  /*4540*/  DMUL R36, R28.reuse, R2 ;  /* 0x000000021c247228 */ /* 0x040fe40000000000 */
        /* <DEDUP_REMOVED lines=101> */
.L_x_11822:
[----:B------:R-:W-:Y:S01]  /*4ba0*/  IMAD.MOV.U32 R2, RZ, RZ, 0x0 ;  /* 0x00000000ff027424 */ /* 0x000fe200078e00ff */
[----:B------:R-:W-:Y:S01]  /*4bb0*/  LOP3.LUT P0, RZ, R5, 0x7fffffff, RZ, 0xc0, !PT ;  /* 0x7fffffff05ff7812 */ /* 0x000fe2000780c0ff */
[----:B------:R-:W-:-:S06]  /*4bc0*/  IMAD.MOV.U32 R3, RZ, RZ, 0x7ff00000 ;  /* 0x7ff00000ff037424 */ /* 0x000fcc00078e00ff */
[----:B------:R-:W-:-:S10]  /*4bd0*/  DFMA R2, R4, R2, +INF ;  /* 0x7ff000000402742b */ /* 0x000fd40000000002 */
[----:B------:R-:W-:Y:S02]  /*4be0*/  FSEL R36, R2, RZ, P0 ;  /* 0x000000ff02247208 */ /* 0x000fe40000000000 */
[----:B------:R-:W-:-:S07]  /*4bf0*/  FSEL R37, R3, -QNAN , P0 ;  /* 0xfff0000003257808 */ /* 0x000fce0000000000 */
.L_x_11823:
[----:B------:R-:W-:Y:S05]  /*4c00*/  BSYNC.RECONVERGENT B0 ;  /* 0x0000000000007941 */ /* 0x000fea0003800200 */
.L_x_11821:
[----:B------:R-:W0:Y:S01]  /*4c10*/  MUFU.RCP64H R3, R23 ;  /* 0x0000001700037308 */ /* 0x000e220000001800 */
[----:B------:R-:W-:Y:S01]  /*4c20*/  IMAD.MOV.U32 R2, RZ, RZ, 0x1 ;  /* 0x00000001ff027424 */ /* 0x000fe200078e00ff */
[----:B------:R-:W-:Y:S01]  /*4c30*/  MOV R29, R7 ;  /* 0x00000007001d7202 */ /* 0x000fe20000000f00 */
[----:B------:R-:W-:Y:S01]  /*4c40*/  IMAD.MOV.U32 R28, RZ, RZ, R6 ;  /* 0x000000ffff1c7224 */ /* 0x000fe200078e0006 */
[----:B------:R-:W-:Y:S01]  /*4c50*/  FSETP.GEU.AND P2, PT, |R7|, 6.5827683646048100446e-37, PT ;  /* 0x036000000700780b */ /* 0x000fe20003f4e200 */
[----:B------:R-:W-:Y:S02]  /*4c60*/  BSSY.RECONVERGENT B3, `(.L_x_11824) ;  /* 0x0000010000037945 */ /* 0x000fe40003800200 */
        /* <DEDUP_REMOVED lines=14> */
[----:B------:R-:W-:Y:S05]  /*4d50*/  CALL.REL.NOINC `($__internal_20_$__cuda_sm20_div_rn_f64_full) ;  /* 0x0000026800d07944 */ /* 0x000fea0003c00000 */
.L_x_11825:
[----:B------:R-:W-:Y:S05]  /*4d60*/  BSYNC.RECONVERGENT B3 ;  /* 0x0000000000037941 */ /* 0x000fea0003800200 */
.L_x_11824:
[----:B------:R-:W-:Y:S01]  /*4d70*/  DMUL R2, R4, R4 ;  /* 0x0000000404027228 */ /* 0x000fe20000000000 */
[----:B------:R-:W-:Y:S01]  /*4d80*/  IMAD.MOV.U32 R6, RZ, RZ, -0x2449a4b7 ;  /* 0xdbb65b49ff067424 */ /* 0x000fe200078e00ff */
[----:B------:R-:W-:Y:S01]  /*4d90*/  UMOV UR4, 0x2a25ff7e ;  /* 0x2a25ff7e00047882 */ /* 0x000fe20000000000 */
[----:B------:R-:W-:Y:S01]  /*4da0*/  IMAD.MOV.U32 R7, RZ, RZ, 0x3f2d3b63 ;  /* 0x3f2d3b63ff077424 */ /* 0x000fe200078e00ff */
[----:B------:R-:W-:Y:S01]  /*4db0*/  UMOV UR5, 0x3ef53e1d ;  /* 0x3ef53e1d00057882 */ /* 0x000fe20000000000 */
[----:B------:R-:W-:Y:S01]  /*4dc0*/  ISETP.GE.AND P2, PT, R21, RZ, PT ;  /* 0x000000ff1500720c */ /* 0x000fe20003f46270 */
[----:B------:R-:W-:Y:S01]  /*4dd0*/  DSETP.NEU.AND P3, PT, R22, RZ, PT ;  /* 0x000000ff1600722a */ /* 0x000fe20003f6d000 */
[----:B------:R-:W-:Y:S02]  /*4de0*/  @!P1 MOV R22, 0x54442d18 ;  /* 0x54442d1800169802 */ /* 0x000fe40000000f00 */
        /* <DEDUP_REMOVED lines=83> */
.L_x_11820:
[----:B------:R-:W-:Y:S01]  /*5320*/  IMAD.MOV.U32 R2, RZ, RZ, R6 ;  /* 0x000000ffff027224 */ /* 0x000fe200078e0006 */
[----:B------:R-:W-:Y:S01]  /*5330*/  MOV R3, R7 ;  /* 0x0000000700037202 */ /* 0x000fe20000000f00 */
[----:B------:R-:W-:Y:S05]  /*5340*/  BSSY.RECONVERGENT B0, `(.L_x_11826) ;  /* 0x0000055000007945 */ /* 0x000fea0003800200 */
[----:B------:R-:W-:-:S08]  /*5350*/  DMUL R2, R2, R2 ;  /* 0x0000000202027228 */ /* 0x000fd00000000000 */
[----:B------:R-:W-:-:S10]  /*5360*/  DFMA R2, R22, R22, R2 ;  /* 0x000000161602722b */ /* 0x000fd40000000002 */
        /* <DEDUP_REMOVED lines=76> */
.L_x_11827:
[----:B------:R-:W-:Y:S01]  /*5830*/  IMAD.MOV.U32 R2, RZ, RZ, 0x0 ;  /* 0x00000000ff027424 */ /* 0x000fe200078e00ff */
[----:B------:R-:W-:Y:S01]  /*5840*/  LOP3.LUT P0, RZ, R5, 0x7fffffff, RZ, 0xc0, !PT ;  /* 0x7fffffff05ff7812 */ /* 0x000fe2000780c0ff */
[----:B------:R-:W-:-:S06]  /*5850*/  IMAD.MOV.U32 R3, RZ, RZ, 0x7ff00000 ;  /* 0x7ff00000ff037424 */ /* 0x000fcc00078e00ff */
[----:B------:R-:W-:-:S10]  /*5860*/  DFMA R2, R4, R2, +INF ;  /* 0x7ff000000402742b */ /* 0x000fd40000000002 */
[----:B------:R-:W-:Y:S02]  /*5870*/  FSEL R36, R2, RZ, P0 ;  /* 0x000000ff02247208 */ /* 0x000fe40000000000 */
[----:B------:R-:W-:-:S07]  /*5880*/  FSEL R37, R3, -QNAN , P0 ;  /* 0xfff0000003257808 */ /* 0x000fce0000000000 */
.L_x_11828:
[----:B------:R-:W-:Y:S05]  /*5890*/  BSYNC.RECONVERGENT B0 ;  /* 0x0000000000007941 */ /* 0x000fea0003800200 */
.L_x_11826:
[----:B------:R-:W0:Y:S01]  /*58a0*/  MUFU.RCP64H R3, R23 ;  /* 0x0000001700037308 */ /* 0x000e220000001800 */
[----:B------:R-:W-:Y:S01]  /*58b0*/  IMAD.MOV.U32 R2, RZ, RZ, 0x1 ;  /* 0x00000001ff027424 */ /* 0x000fe200078e00ff */
[----:B------:R-:W-:Y:S01]  /*58c0*/  FSETP.GEU.AND P2, PT, |R7|, 6.5827683646048100446e-37, PT ;  /* 0x036000000700780b */ /* 0x000fe20003f4e200 */
[----:B------:R-:W-:Y:S01]  /*58d0*/  IMAD.MOV.U32 R28, RZ, RZ, R6 ;  /* 0x000000ffff1c7224 */ /* 0x000fe200078e0006 */
[----:B------:R-:W-:Y:S01]  /*58e0*/  BSSY.RECONVERGENT B3, `(.L_x_11829) ;  /* 0x0000011000037945 */ /* 0x000fe20003800200 */
[----:B------:R-:W-:Y:S02]  /*58f0*/  IMAD.MOV.U32 R29, RZ, RZ, R7 ;  /* 0x000000ffff1d7224 */ /* 0x000fe400078e0007 */
        /* <DEDUP_REMOVED lines=14> */
[----:B------:R-:W-:Y:S05]  /*59e0*/  CALL.REL.NOINC `($__internal_20_$__cuda_sm20_div_rn_f64_full) ;  /* 0x0000025c00ac7944 */ /* 0x000fea0003c00000 */
.L_x_11830:
[----:B------:R-:W-:Y:S05]  /*59f0*/  BSYNC.RECONVERGENT B3 ;  /* 0x0000000000037941 */ /* 0x000fea0003800200 */
.L_x_11829:
        /* <DEDUP_REMOVED lines=12> */
[----:B------:R-:W-:Y:S01]  /*5ac0*/  DMUL R36, R36, 0.5 ;  /* 0x3fe0000024247828 */ /* 0x000fe20000000000 */
[----:B------:R-:W-:-:S03]  /*5ad0*/  @!P1 MOV R23, 0x3ff921fb ;  /* 0x3ff921fb00179802 */ /* 0x000fc60000000f00 */
        /* <DEDUP_REMOVED lines=77> */
.L_x_11798:
[----:B------:R-:W-:Y:S05]  /*5fb0*/  BSYNC.RECONVERGENT B2 ;  /* 0x0000000000027941 */ /* 0x000fea0003800200 */
.L_x_11786:
[----:B------:R-:W-:Y:S01]  /*5fc0*/  UMOV UR4, 0xfefa39ef ;  /* 0xfefa39ef00047882 */ /* 0x000fe20000000000 */
[----:B------:R-:W-:Y:S01]  /*5fd0*/  UMOV UR5, 0x3fe62e42 ;  /* 0x3fe62e4200057882 */ /* 0x000fe20000000000 */
[----:B------:R-:W-:Y:S01]  /*5fe0*/  LOP3.LUT R21, R21, 0x80000000, R25, 0xb8, !PT ;  /* 0x8000000015157812 */ /* 0x000fe200078eb819 */
[----:B------:R-:W-:-:S10]  /*5ff0*/  DADD R36, R36, UR4 ;  /* 0x0000000424247e29 */ /* 0x000fd40008000000 */
[----:B------:R-:W-:Y:S01]  /*6000*/  LOP3.LUT R23, R37, 0x80000000, R27, 0xb8, !PT ;  /* 0x8000000025177812 */ /* 0x000fe200078eb81b */
[----:B------:R-:W-:Y:S01]  /*6010*/  IMAD.MOV.U32 R22, RZ, RZ, R36 ;  /* 0x000000ffff167224 */ /* 0x000fe200078e0024 */
[----:B------:R-:W-:Y:S06]  /*6020*/  BRA `(.L_x_11783) ;  /* 0x0000004c00cc7947 */ /* 0x000fec0003800000 */
.L_x_11785:
[----:B------:R-:W-:Y:S01]  /*6030*/  DSETP.NEU.AND P0, PT, R24, RZ, PT ;  /* 0x000000ff1800722a */ /* 0x000fe20003f0d000 */
[----:B------:R-:W-:Y:S01]  /*6040*/  IMAD.MOV.U32 R22, RZ, RZ, R26 ;  /* 0x000000ffff167224 */ /* 0x000fe200078e001a */
[----:B------:R-:W-:Y:S01]  /*6050*/  DSETP.EQ.AND P1, PT, R26, RZ, PT ;  /* 0x000000ff1a00722a */ /* 0x000fe20003f22000 */
[----:B------:R-:W-:Y:S01]  /*6060*/  MOV R23, R27 ;  /* 0x0000001b00177202 */ /* 0x000fe20000000f00 */
[----:B------:R-:W-:Y:S02]  /*6070*/  IMAD.MOV.U32 R20, RZ, RZ, R24 ;  /* 0x000000ffff147224 */ /* 0x000fe400078e0018 */
[----:B------:R-:W-:-:S10]  /*6080*/  IMAD.MOV.U32 R21, RZ, RZ, R25 ;  /* 0x000000ffff157224 */ /* 0x000fd400078e0019 */
        /* <DEDUP_REMOVED lines=12> */
[----:B------:R-:W-:Y:S01]  /*6150*/  UMOV UR4, 0xffffffff ;  /* 0xffffffff00047882 */ /* 0x000fe20000000000 */
[----:B------:R-:W-:Y:S01]  /*6160*/  UMOV UR5, 0x7fefffff ;  /* 0x7fefffff00057882 */ /* 0x000fe20000000000 */
[----:B------:R-:W-:Y:S01]  /*6170*/  DADD R36, R32, -1 ;  /* 0xbff0000020247429 */ /* 0x000fe20000000000 */
[----:B------:R-:W-:Y:S01]  /*6180*/  UMOV UR6, UR5 ;  /* 0x0000000500067c82 */ /* 0x000fe20008000000 */
[----:B------:R-:W-:Y:S01]  /*6190*/  IMAD.MOV.U32 R40, RZ, RZ, RZ ;  /* 0x000000ffff287224 */ /* 0x000fe200078e00ff */
[----:B------:R-:W-:Y:S01]  /*61a0*/  MOV R46, RZ ;  /* 0x000000ff002e7202 */ /* 0x000fe20000000f00 */
[----:B------:R-:W-:Y:S02]  /*61b0*/  BSSY.RECONVERGENT B2, `(.L_x_11831) ;  /* 0x00002be000027945 */ /* 0x000fe40003800200 */
[----:B------:R-:W-:-:S02]  /*61c0*/  ISETP.GT.U32.AND P1, PT, R34, R2, PT ;  /* 0x000000022200720c */ /* 0x000fc40003f24070 */
[----:B------:R-:W-:Y:S01]  /*61d0*/  ISETP.LT.U32.AND P0, PT, R2, R34, PT ;  /* 0x000000220200720c */ /* 0x000fe20003f01070 */
[----:B------:R-:W-:Y:S01]  /*61e0*/  DADD R22, -RZ, |R36| ;  /* 0x00000000ff167229 */ /* 0x000fe20000000524 */
        /* <DEDUP_REMOVED lines=8> */
[----:B------:R-:W-:Y:S02]  /*6270*/  MOV R20, R38 ;  /* 0x0000002600147202 */ /* 0x000fe40000000f00 */
[----:B------:R-:W-:-:S04]  /*6280*/  SEL R28, R34, R2, P1 ;  /* 0x00000002221c7207 */ /* 0x000fc80000800000 */
        /* <DEDUP_REMOVED lines=8> */
[----:B------:R-:W-:Y:S01]  /*6310*/  IMAD.MOV.U32 R0, RZ, RZ, R48 ;  /* 0x000000ffff007224 */ /* 0x000fe200078e0030 */
[----:B------:R-:W-:-:S04]  /*6320*/  UMOV UR6, UR4 ;  /* 0x0000000400067c82 */ /* 0x000fc80008000000 */
[----:B------:R-:W-:Y:S01]  /*6330*/  SEL R6, R0, UR6, P0 ;  /* 0x0000000600067c07 */ /* 0x000fe20008000000 */
[----:B------:R-:W-:Y:S01]  /*6340*/  UMOV UR6, UR5 ;  /* 0x0000000500067c82 */ /* 0x000fe20008000000 */
[----:B------:R-:W-:Y:S02]  /*6350*/  @P1 LOP3.LUT R7, R4, 0x80000, RZ, 0xfc, !PT ;  /* 0x0008000004071812 */ /* 0x000fe400078efcff */
[----:B------:R-:W-:Y:S02]  /*6360*/  ISETP.GT.U32.AND P1, PT, R34, R22, PT ;  /* 0x000000162200720c */ /* 0x000fe40003f24070 */
[----:B------:R-:W0:Y:S01]  /*6370*/  MUFU.RSQ64H R41, R7 ;  /* 0x0000000700297308 */ /* 0x000e220000001c00 */
[----:B------:R-:W-:Y:S02]  /*6380*/  ISETP.LT.U32.AND P0, PT, R22, R34, PT ;  /* 0x000000221600720c */ /* 0x000fe40003f01070 */
[----:B------:R-:W-:Y:S02]  /*6390*/  ISETP.GT.U32.AND.EX P1, PT, R35, R23, PT, P1 ;  /* 0x000000172300720c */ /* 0x000fe40003f24110 */
[----:B------:R-:W-:Y:S01]  /*63a0*/  ISETP.LT.U32.AND.EX P0, PT, R23, R35, PT, P0 ;  /* 0x000000231700720c */ /* 0x000fe20003f01100 */
[----:B0-----:R-:W-:-:S08]  /*63b0*/  DMUL R4, R40, R40 ;  /* 0x0000002828047228 */ /* 0x001fd00000000000 */
[----:B------:R-:W-:Y:S01]  /*63c0*/  DFMA R44, R6, -R4, 1 ;  /* 0x3ff00000062c742b */ /* 0x000fe20000000804 */
[----:B------:R-:W-:Y:S01]  /*63d0*/  MOV R4, 0x0 ;  /* 0x0000000000047802 */ /* 0x000fe20000000f00 */
[----:B------:R-:W-:Y:S01]  /*63e0*/  IMAD.MOV.U32 R5, RZ, RZ, 0x3fd80000 ;  /* 0x3fd80000ff057424 */ /* 0x000fe200078e00ff */
[----:B------:R-:W-:Y:S02]  /*63f0*/  SEL R7, R35, R23, P1 ;  /* 0x0000001723077207 */ /* 0x000fe40000800000 */
[----:B------:R-:W-:-:S03]  /*6400*/  SEL R6, R34, R22, P1 ;  /* 0x0000001622067207 */ /* 0x000fc60000800000 */
[----:B------:R-:W-:Y:S01]  /*6410*/  DMUL R42, R40, R44 ;  /* 0x0000002c282a7228 */ /* 0x000fe20000000000 */
[----:B------:R-:W-:Y:S01]  /*6420*/  LOP3.LUT R0, R7, 0xffc00000, RZ, 0xc0, !PT ;  /* 0xffc0000007007812 */ /* 0x000fe200078ec0ff */
[----:B------:R-:W-:Y:S01]  /*6430*/  DFMA R44, R44, R4, 0.5 ;  /* 0x3fe000002c2c742b */ /* 0x000fe20000000004 */
[----:B------:R-:W-:Y:S02]  /*6440*/  SEL R22, R22, R34, P0 ;  /* 0x0000002216167207 */ /* 0x000fe40000000000 */
[----:B------:R-:W-:-:S04]  /*6450*/  SEL R23, R23, R35, P0 ;  /* 0x0000002317177207 */ /* 0x000fc80000000000 */
[----:B------:R-:W-:Y:S01]  /*6460*/  ISETP.GE.U32.AND P3, PT, R23, 0x7ff00000, PT ;  /* 0x7ff000001700780c */ /* 0x000fe20003f66070 */
[----:B------:R-:W-:Y:S01]  /*6470*/  DFMA R40, R44, R42, R40 ;  /* 0x0000002a2c28722b */ /* 0x000fe20000000028 */
[----:B------:R-:W-:Y:S01]  /*6480*/  LOP3.LUT R43, R0, 0x7fd00000, RZ, 0x3c, !PT ;  /* 0x7fd00000002b7812 */ /* 0x000fe200078e3cff */
[----:B------:R-:W-:Y:S01]  /*6490*/  IMAD.MOV.U32 R42, RZ, RZ, RZ ;  /* 0x000000ffff2a7224 */ /* 0x000fe200078e00ff */
[----:B------:R-:W-:-:S05]  /*64a0*/  DSETP.NEU.AND P2, PT, R22, RZ, PT ;  /* 0x000000ff1600722a */ /* 0x000fca0003f4d000 */
[----:B------:R-:W-:Y:S02]  /*64b0*/  DMUL R40, R48, R40 ;  /* 0x0000002830287228 */ /* 0x000fe40000000000 */
[C---:B------:R-:W-:Y:S01]  /*64c0*/  DMUL R44, R42.reuse, R6 ;  /* 0x000000062a2c7228 */ /* 0x040fe20000000000 */
[----:B------:R-:W-:Y:S01]  /*64d0*/  LOP3.LUT R49, R30, 0x100000, RZ, 0xfc, !PT ;  /* 0x001000001e317812 */ /* 0x000fe200078efcff */
[----:B------:R-:W-:Y:S01]  /*64e0*/  DMUL R42, R42, R22 ;  /* 0x000000162a2a7228 */ /* 0x000fe20000000000 */
[----:B------:R-:W-:-:S06]  /*64f0*/  IMAD.MOV.U32 R48, RZ, RZ, RZ ;  /* 0x000000ffff307224 */ /* 0x000fcc00078e00ff */
[----:B------:R-:W-:Y:S02]  /*6500*/  DMUL R40, R40, R48 ;  /* 0x0000003028287228 */ /* 0x000fe40000000000 */
[----:B------:R-:W-:-:S08]  /*6510*/  DMUL R42, R42, R42 ;  /* 0x0000002a2a2a7228 */ /* 0x000fd00000000000 */
[----:B------:R-:W-:-:S08]  /*6520*/  DFMA R42, R44, R44, R42 ;  /* 0x0000002c2c2a722b */ /* 0x000fd0000000002a */
[----:B------:R-:W-:Y:S02]  /*6530*/  DSETP.MIN.AND P0, P1, R42, UR4, PT ;  /* 0x000000042a007e2a */ /* 0x000fe4000b900000 */
[----:B------:R-:W-:-:S05]  /*6540*/  IMAD.MOV.U32 R44, RZ, RZ, R43 ;  /* 0x000000ffff2c7224 */ /* 0x000fca00078e002b */
[----:B------:R-:W-:Y:S01]  /*6550*/  FSEL R45, R44, UR6, P0 ;  /* 0x000000062c2d7c08 */ /* 0x000fe20008000000 */
[----:B------:R-:W-:-:S06]  /*6560*/  IMAD.U32 R44, RZ, RZ, UR6 ;  /* 0x00000006ff2c7e24 */ /* 0x000fcc000f8e00ff */
[----:B------:R-:W-:Y:S01]  /*6570*/  @P1 LOP3.LUT R45, R44, 0x80000, RZ, 0xfc, !PT ;  /* 0x000800002c2d1812 */ /* 0x000fe200078efcff */
[----:B------:R-:W-:Y:S01]  /*6580*/  IMAD.MOV.U32 R44, RZ, RZ, R42 ;  /* 0x000000ffff2c7224 */ /* 0x000fe200078e002a */
[----:B------:R-:W-:Y:S02]  /*6590*/  ISETP.GE.U32.AND P1, PT, R39, 0x7ff00000, PT ;  /* 0x7ff000002700780c */ /* 0x000fe40003f26070 */
[----:B------:R-:W0:Y:S02]  /*65a0*/  MUFU.RSQ64H R47, R45 ;  /* 0x0000002d002f7308 */ /* 0x000e240000001c00 */
[----:B------:R-:W-:Y:S01]  /*65b0*/  SEL R44, R44, UR4, P0 ;  /* 0x000000042c2c7c07 */ /* 0x000fe20008000000 */
[----:B------:R-:W-:-:S08]  /*65c0*/  DSETP.NEU.AND P0, PT, R20, RZ, PT ;  /* 0x000000ff1400722a */ /* 0x000fd00003f0d000 */
[----:B------:R-:W-:Y:S02]  /*65d0*/  @!P1 FSEL R38, R28, R40, !P0 ;  /* 0x000000281c269208 */ /* 0x000fe40004000000 */
[----:B------:R-:W-:Y:S01]  /*65e0*/  @!P1 FSEL R39, R29, R41, !P0 ;  /* 0x000000291d279208 */ /* 0x000fe20004000000 */
        /* <DEDUP_REMOVED lines=46> */
[----:B------:R-:W-:Y:S05]  /*68d0*/  CALL.REL.NOINC `($__internal_21_$__cuda_sm20_dsqrt_rn_f64_mediumpath_v1) ;  /* 0x0000025400887944 */ /* 0x000fea0003c00000 */
[----:B------:R-:W-:Y:S01]  /*68e0*/  MOV R4, R2 ;  /* 0x0000000200047202 */ /* 0x000fe20000000f00 */
[----:B------:R-:W-:-:S07]  /*68f0*/  IMAD.MOV.U32 R5, RZ, RZ, R0 ;  /* 0x000000ffff057224 */ /* 0x000fce00078e0000 */
.L_x_11835:
[----:B------:R-:W-:Y:S05]  /*6900*/  BSYNC.RECONVERGENT B3 ;  /* 0x0000000000037941 */ /* 0x000fea0003800200 */
.L_x_11834:
[----:B------:R-:W-:Y:S02]  /*6910*/  IMAD.MOV.U32 R40, RZ, RZ, R4 ;  /* 0x000000ffff287224 */ /* 0x000fe400078e0004 */
[----:B------:R-:W-:Y:S01]  /*6920*/  IMAD.MOV.U32 R41, RZ, RZ, R5 ;  /* 0x000000ffff297224 */ /* 0x000fe200078e0005 */
[----:B------:R-:W-:Y:S06]  /*6930*/  BRA `(.L_x_11836) ;  /* 0x0000002400147947 */ /* 0x000fec0003800000 */
.L_x_11833:
        /* <DEDUP_REMOVED lines=31> */
.L_x_11841:
[----:B------:R-:W-:Y:S05]  /*6b30*/  BSYNC.RECONVERGENT B4 ;  /* 0x0000000000047941 */ /* 0x000fea0003800200 */
.L_x_11840:
[----:B------:R-:W-:Y:S02]  /*6b40*/  IMAD.MOV.U32 R40, RZ, RZ, R4 ;  /* 0x000000ffff287224 */ /* 0x000fe400078e0004 */
[----:B------:R-:W-:-:S07]  /*6b50*/  IMAD.MOV.U32 R41, RZ, RZ, R5 ;  /* 0x000000ffff297224 */ /* 0x000fce00078e0005 */
.L_x_11839:
[----:B------:R-:W-:Y:S05]  /*6b60*/  BSYNC.RECONVERGENT B3 ;  /* 0x0000000000037941 */ /* 0x000fea0003800200 */
.L_x_11838:
[----:B------:R-:W-:Y:S01]  /*6b70*/  DADD R2, -R32, 1 ;  /* 0x3ff0000020027429 */ /* 0x000fe20000000100 */
[----:B------:R-:W-:Y:S07]  /*6b80*/  BSSY.RECONVERGENT B3, `(.L_x_11842) ;  /* 0x0000020000037945 */ /* 0x000fee0003800200 */
[----:B------:R-:W-:-:S14]  /*6b90*/  DSETP.GEU.AND P0, PT, R2, RZ, PT ;  /* 0x000000ff0200722a */ /* 0x000fdc0003f0e000 */
[----:B------:R-:W-:Y:S01]  /*6ba0*/  @!P0 DADD R4, R22, -R2 ;  /* 0x0000000016048229 */ /* 0x000fe20000000802 */
[----:B------:R-:W-:Y:S10]  /*6bb0*/  @!P0 BRA `(.L_x_11843) ;  /* 0x0000000000708947 */ /* 0x000ff40003800000 */
[----:B------:R-:W-:Y:S01]  /*6bc0*/  DSETP.NEU.AND P0, PT, R2, RZ, PT ;  /* 0x000000ff0200722a */ /* 0x000fe20003f0d000 */
[----:B------:R-:W-:Y:S01]  /*6bd0*/  IMAD.MOV.U32 R4, RZ, RZ, R34 ;  /* 0x000000ffff047224 */ /* 0x000fe200078e0022 */
[----:B------:R-:W-:-:S12]  /*6be0*/  MOV R5, R35 ;  /* 0x0000002300057202 */ /* 0x000fd80000000f00 */
        /* <DEDUP_REMOVED lines=24> */
.L_x_11844:
[----:B------:R-:W-:Y:S05]  /*6d70*/  BSYNC.RECONVERGENT B4 ;  /* 0x0000000000047941 */ /* 0x000fea0003800200 */
.L_x_11843:
[----:B------:R-:W-:Y:S05]  /*6d80*/  BSYNC.RECONVERGENT B3 ;  /* 0x0000000000037941 */ /* 0x000fea0003800200 */
.L_x_11842:
[----:B------:R-:W-:Y:S01]  /*6d90*/  DMUL R2, R4, 0.5 ;  /* 0x3fe0000004027828 */ /* 0x000fe20000000000 */
[----:B------:R-:W-:Y:S01]  /*6da0*/  MOV R28, 0x0 ;  /* 0x00000000001c7802 */ /* 0x000fe20000000f00 */
        /* <DEDUP_REMOVED lines=27> */
[----:B------:R-:W-:Y:S05]  /*6f60*/  CALL.REL.NOINC `($__internal_21_$__cuda_sm20_dsqrt_rn_f64_mediumpath_v1) ;  /* 0x0000024c00e47944 */ /* 0x000fea0003c00000 */
[----:B------:R-:W-:Y:S02]  /*6f70*/  IMAD.MOV.U32 R28, RZ, RZ, R2 ;  /* 0x000000ffff1c7224 */ /* 0x000fe400078e0002 */
[----:B------:R-:W-:-:S07]  /*6f80*/  IMAD.MOV.U32 R29, RZ, RZ, R0 ;  /* 0x000000ffff1d7224 */ /* 0x000fce00078e0000 */
.L_x_11846:
[----:B------:R-:W-:Y:S05]  /*6f90*/  BSYNC.RECONVERGENT B3 ;  /* 0x0000000000037941 */ /* 0x000fea0003800200 */
.L_x_11845:
        /* <DEDUP_REMOVED lines=27> */
.L_x_11849:
[----:B------:R-:W-:Y:S05]  /*7150*/  BSYNC.RECONVERGENT B3 ;  /* 0x0000000000037941 */ /* 0x000fea0003800200 */
.L_x_11848:
        /* <DEDUP_REMOVED lines=30> */
.L_x_11847:
        /* <DEDUP_REMOVED lines=77> */
.L_x_11850:
[----:B------:R-:W-:Y:S01]  /*7810*/  MOV R2, 0x0 ;  /* 0x0000000000027802 */ /* 0x000fe20000000f00 */
[----:B------:R-:W-:Y:S01]  /*7820*/  IMAD.MOV.U32 R3, RZ, RZ, 0x7ff00000 ;  /* 0x7ff00000ff037424 */ /* 0x000fe200078e00ff */
[----:B------:R-:W-:-:S05]  /*7830*/  LOP3.LUT P0, RZ, R5, 0x7fffffff, RZ, 0xc0, !PT ;  /* 0x7fffffff05ff7812 */ /* 0x000fca000780c0ff */
[----:B------:R-:W-:-:S10]  /*7840*/  DFMA R2, R4, R2, +INF ;  /* 0x7ff000000402742b */ /* 0x000fd40000000002 */
[----:B------:R-:W-:Y:S02]  /*7850*/  FSEL R40, R2, RZ, P0 ;  /* 0x000000ff02287208 */ /* 0x000fe40000000000 */
[----:B------:R-:W-:Y:S01]  /*7860*/  FSEL R41, R3, -QNAN , P0 ;  /* 0xfff0000003297808 */ /* 0x000fe20000000000 */
[----:B------:R-:W-:Y:S06]  /*7870*/  BRA `(.L_x_11836) ;  /* 0x0000001400447947 */ /* 0x000fec0003800000 */
.L_x_11837:
        /* <DEDUP_REMOVED lines=30> */
.L_x_11853:
[----:B------:R-:W-:Y:S05]  /*7a60*/  BSYNC.RECONVERGENT B3 ;  /* 0x0000000000037941 */ /* 0x000fea0003800200 */
.L_x_11852:
        /* <DEDUP_REMOVED lines=21> */
.L_x_11855:
[----:B------:R-:W-:Y:S05]  /*7bc0*/  BSYNC.RECONVERGENT B3 ;  /* 0x0000000000037941 */ /* 0x000fea0003800200 */
.L_x_11854:
[----:B------:R-:W-:Y:S02]  /*7bd0*/  IMAD.MOV.U32 R40, RZ, RZ, R4 ;  /* 0x000000ffff287224 */ /* 0x000fe400078e0004 */
[----:B------:R-:W-:Y:S01]  /*7be0*/  IMAD.MOV.U32 R41, RZ, RZ, R5 ;  /* 0x000000ffff297224 */ /* 0x000fe200078e0005 */
[----:B------:R-:W-:Y:S06]  /*7bf0*/  BRA `(.L_x_11836) ;  /* 0x0000001000647947 */ /* 0x000fec0003800000 */
.L_x_11851:
        /* <DEDUP_REMOVED lines=23> */
[----:B------:R-:W-:-:S07]  /*7d70*/  IMAD.MOV.U32 R4, RZ, RZ, R40 ;  /* 0x000000ffff047224 */ /* 0x000fce00078e0028 */
[----:B------:R-:W-:Y:S05]  /*7d80*/  CALL.REL.NOINC `($__internal_21_$__cuda_sm20_dsqrt_rn_f64_mediumpath_v1) ;  /* 0x00000240005c7944 */ /* 0x000fea0003c00000 */
[----:B------:R-:W-:Y:S02]  /*7d90*/  IMAD.MOV.U32 R28, RZ, RZ, R2 ;  /* 0x000000ffff1c7224 */ /* 0x000fe400078e0002 */
[----:B------:R-:W-:-:S07]  /*7da0*/  IMAD.MOV.U32 R29, RZ, RZ, R0 ;  /* 0x000000ffff1d7224 */ /* 0x000fce00078e0000 */
.L_x_11857:
[----:B------:R-:W-:Y:S05]  /*7db0*/  BSYNC.RECONVERGENT B3 ;  /* 0x0000000000037941 */ /* 0x000fea0003800200 */
.L_x_11856:
        /* <DEDUP_REMOVED lines=26> */
[----:B------:R-:W-:Y:S05]  /*7f60*/  CALL.REL.NOINC `($__internal_20_$__cuda_sm20_div_rn_f64_full) ;  /* 0x00000238004c7944 */ /* 0x000fea0003c00000 */
.L_x_11860:
[----:B------:R-:W-:Y:S05]  /*7f70*/  BSYNC.RECONVERGENT B3 ;  /* 0x0000000000037941 */ /* 0x000fea0003800200 */
.L_x_11859:
        /* <DEDUP_REMOVED lines=30> */
.L_x_11858:
        /* <DEDUP_REMOVED lines=77> */
.L_x_11861:
[----:B------:R-:W-:Y:S01]  /*8630*/  IMAD.MOV.U32 R2, RZ, RZ, 0x0 ;  /* 0x00000000ff027424 */ /* 0x000fe200078e00ff */
[----:B------:R-:W-:Y:S02]  /*8640*/  MOV R3, 0x7ff00000 ;  /* 0x7ff0000000037802 */ /* 0x000fe40000000f00 */
[----:B------:R-:W-:-:S04]  /*8650*/  LOP3.LUT P0, RZ, R5, 0x7fffffff, RZ, 0xc0, !PT ;  /* 0x7fffffff05ff7812 */ /* 0x000fc8000780c0ff */
[----:B------:R-:W-:-:S10]  /*8660*/  DFMA R2, R4, R2, +INF ;  /* 0x7ff000000402742b */ /* 0x000fd40000000002 */
[----:B------:R-:W-:Y:S02]  /*8670*/  FSEL R40, R2, RZ, P0 ;  /* 0x000000ff02287208 */ /* 0x000fe40000000000 */
[----:B------:R-:W-:Y:S01]  /*8680*/  FSEL R41, R3, -QNAN , P0 ;  /* 0xfff0000003297808 */ /* 0x000fe20000000000 */
[----:B------:R-:W-:Y:S06]  /*8690*/  BRA `(.L_x_11836) ;  /* 0x0000000400bc7947 */ /* 0x000fec0003800000 */
.L_x_11832:
        /* <DEDUP_REMOVED lines=27> */
.L_x_11863:
[----:B------:R-:W-:Y:S05]  /*8850*/  BSYNC.RECONVERGENT B3 ;  /* 0x0000000000037941 */ /* 0x000fea0003800200 */
.L_x_11862:
        /* <DEDUP_REMOVED lines=77> */
.L_x_11864:
[----:B------:R-:W-:Y:S01]  /*8d30*/  MOV R2, 0x0 ;  /* 0x0000000000027802 */ /* 0x000fe20000000f00 */
[----:B------:R-:W-:Y:S01]  /*8d40*/  IMAD.MOV.U32 R3, RZ, RZ, 0x7ff00000 ;  /* 0x7ff00000ff037424 */ /* 0x000fe200078e00ff */
[----:B------:R-:W-:-:S05]  /*8d50*/  LOP3.LUT P0, RZ, R5, 0x7fffffff, RZ, 0xc0, !PT ;  /* 0x7fffffff05ff7812 */ /* 0x000fca000780c0ff */
[----:B------:R-:W-:-:S10]  /*8d60*/  DFMA R2, R4, R2, +INF ;  /* 0x7ff000000402742b */ /* 0x000fd40000000002 */
[----:B------:R-:W-:Y:S02]  /*8d70*/  FSEL R40, R2, RZ, P0 ;  /* 0x000000ff02287208 */ /* 0x000fe40000000000 */
[----:B------:R-:W-:-:S07]  /*8d80*/  FSEL R41, R3, -QNAN , P0 ;  /* 0xfff0000003297808 */ /* 0x000fce0000000000 */
.L_x_11836:
[----:B------:R-:W-:Y:S05]  /*8d90*/  BSYNC.RECONVERGENT B2 ;  /* 0x0000000000027941 */ /* 0x000fea0003800200 */
.L_x_11831:
        /* <DEDUP_REMOVED lines=27> */
.L_x_11869:
[----:B------:R-:W-:Y:S05]  /*8f50*/  BSYNC.RECONVERGENT B4 ;  /* 0x0000000000047941 */ /* 0x000fea0003800200 */
.L_x_11868:
        /* <DEDUP_REMOVED lines=37> */
.L_x_11873:
[----:B------:R-:W-:Y:S05]  /*91b0*/  BSYNC.RECONVERGENT B5 ;  /* 0x0000000000057941 */ /* 0x000fea0003800200 */
.L_x_11872:
        /* <DEDUP_REMOVED lines=28> */
[----:B------:R-:W-:Y:S05]  /*9380*/  CALL.REL.NOINC `($__internal_21_$__cuda_sm20_dsqrt_rn_f64_mediumpath_v1) ;  /* 0x0000022800dc7944 */ /* 0x000fea0003c00000 */
[----:B------:R-:W-:-:S07]  /*9390*/  IMAD.MOV.U32 R3, RZ, RZ, R0 ;  /* 0x000000ffff037224 */ /* 0x000fce00078e0000 */
.L_x_11875:
[----:B------:R-:W-:Y:S05]  /*93a0*/  BSYNC.RECONVERGENT B5 ;  /* 0x0000000000057941 */ /* 0x000fea0003800200 */
.L_x_11874:
[----:B------:R-:W-:Y:S01]  /*93b0*/  DMUL R42, R2, R42 ;  /* 0x0000002a022a7228 */ /* 0x000fe20000000000 */
[----:B------:R-:W-:Y:S01]  /*93c0*/  MOV R32, 0x0 ;  /* 0x0000000000207802 */ /* 0x000fe20000000f00 */
[----:B------:R-:W-:Y:S01]  /*93d0*/  IMAD.MOV.U32 R33, RZ, RZ, 0x3ff00000 ;  /* 0x3ff00000ff217424 */ /* 0x000fe200078e00ff */
[----:B------:R-:W-:Y:S08]  /*93e0*/  BRA `(.L_x_11876) ;  /* 0x0000000c001c7947 */ /* 0x000ff00003800000 */
.L_x_11871:
[----:B------:R-:W-:Y:S02]  /*93f0*/  DMUL R36, |R36|, 2.2204460492503130808e-16 ;  /* 0x3cb0000024247828 */ /* 0x000fe40000000200 */
[----:B------:R-:W-:-:S06]  /*9400*/  DADD R6, R32, 1 ;  /* 0x3ff0000020067429 */ /* 0x000fcc0000000000 */
        /* <DEDUP_REMOVED lines=31> */
.L_x_11881:
[----:B------:R-:W-:Y:S05]  /*9600*/  BSYNC.RECONVERGENT B6 ;  /* 0x0000000000067941 */ /* 0x000fea0003800200 */
.L_x_11880:
[----:B------:R-:W-:Y:S02]  /*9610*/  IMAD.MOV.U32 R42, RZ, RZ, R4 ;  /* 0x000000ffff2a7224 */ /* 0x000fe400078e0004 */
[----:B------:R-:W-:-:S07]  /*9620*/  IMAD.MOV.U32 R43, RZ, RZ, R5 ;  /* 0x000000ffff2b7224 */ /* 0x000fce00078e0005 */
.L_x_11879:
[----:B------:R-:W-:Y:S05]  /*9630*/  BSYNC.RECONVERGENT B5 ;  /* 0x0000000000057941 */ /* 0x000fea0003800200 */
.L_x_11878:
        /* <DEDUP_REMOVED lines=29> */
.L_x_11885:
[----:B------:R-:W-:Y:S05]  /*9810*/  BSYNC.RECONVERGENT B6 ;  /* 0x0000000000067941 */ /* 0x000fea0003800200 */
.L_x_11884:
[----:B------:R-:W-:Y:S02]  /*9820*/  IMAD.MOV.U32 R34, RZ, RZ, R4 ;  /* 0x000000ffff227224 */ /* 0x000fe400078e0004 */
[----:B------:R-:W-:-:S07]  /*9830*/  IMAD.MOV.U32 R35, RZ, RZ, R5 ;  /* 0x000000ffff237224 */ /* 0x000fce00078e0005 */
.L_x_11883:
[----:B------:R-:W-:Y:S05]  /*9840*/  BSYNC.RECONVERGENT B5 ;  /* 0x0000000000057941 */ /* 0x000fea0003800200 */
.L_x_11882:
        /* <DEDUP_REMOVED lines=32> */
.L_x_11887:
[----:B------:R-:W-:Y:S05]  /*9a50*/  BSYNC.RECONVERGENT B5 ;  /* 0x0000000000057941 */ /* 0x000fea0003800200 */
.L_x_11886:
[----:B------:R-:W-:Y:S02]  /*9a60*/  IMAD.MOV.U32 R42, RZ, RZ, R2 ;  /* 0x000000ffff2a7224 */ /* 0x000fe400078e0002 */
[----:B------:R-:W-:Y:S01]  /*9a70*/  IMAD.MOV.U32 R43, RZ, RZ, R3 ;  /* 0x000000ffff2b7224 */ /* 0x000fe200078e0003 */
[----:B------:R-:W-:Y:S06]  /*9a80*/  BRA `(.L_x_11876) ;  /* 0x0000000400747947 */ /* 0x000fec0003800000 */
.L_x_11877:
[----:B------:R-:W-:-:S14]  /*9a90*/  DSETP.GT.AND P0, PT, R32, 1, PT ;  /* 0x3ff000002000742a */ /* 0x000fdc0003f04000 */
[----:B------:R-:W-:Y:S05]  /*9aa0*/  @!P0 BRA `(.L_x_11888) ;  /* 0x0000000000e88947 */ /* 0x000fea0003800000 */
[----:B------:R-:W-:Y:S01]  /*9ab0*/  DMUL R6, R6, R36 ;  /* 0x0000002406067228 */ /* 0x000fe20000000000 */
[----:B------:R-:W-:Y:S01]  /*9ac0*/  MOV R20, 0x0 ;  /* 0x0000000000147802 */ /* 0x000fe20000000f00 */
[----:B------:R-:W-:Y:S01]  /*9ad0*/  IMAD.MOV.U32 R21, RZ, RZ, 0x3fd80000 ;  /* 0x3fd80000ff157424 */ /* 0x000fe200078e00ff */
[----:B------:R-:W-:Y:S03]  /*9ae0*/  BSSY.RECONVERGENT B5, `(.L_x_11889) ;  /* 0x000001c000057945 */ /* 0x000fe60003800200 */
[----:B------:R-:W0:Y:S04]  /*9af0*/  MUFU.RSQ64H R5, R7 ;  /* 0x0000000700057308 */ /* 0x000e280000001c00 */
[----:B------:R-:W-:-:S05]  /*9b00*/  VIADD R4, R7, 0xfcb00000 ;  /* 0xfcb0000007047836 */ /* 0x000fca0000000000 */
[----:B------:R-:W-:Y:S01]  /*9b10*/  ISETP.GE.U32.AND P0, PT, R4, 0x7ca00000, PT ;  /* 0x7ca000000400780c */ /* 0x000fe20003f06070 */
[----:B0-----:R-:W-:-:S08]  /*9b20*/  DMUL R2, R4, R4 ;  /* 0x0000000404027228 */ /* 0x001fd00000000000 */
[----:B------:R-:W-:-:S08]  /*9b30*/  DFMA R2, R6, -R2, 1 ;  /* 0x3ff000000602742b */ /* 0x000fd00000000802 */
[----:B------:R-:W-:Y:S02]  /*9b40*/  DFMA R20, R2, R20, 0.5 ;  /* 0x3fe000000214742b */ /* 0x000fe40000000014 */
[----:B------:R-:W-:-:S08]  /*9b50*/  DMUL R2, R4, R2 ;  /* 0x0000000204027228 */ /* 0x000fd00000000000 */
[----:B------:R-:W-:Y:S02]  /*9b60*/  DFMA R28, R20, R2, R4 ;  /* 0x00000002141c722b */ /* 0x000fe40000000004 */
[----:B------:R-:W-:-:S06]  /*9b70*/  DMUL R20, R34, 8.11296384146066816958e+31 ;  /* 0x4690000022147828 */ /* 0x000fcc0000000000 */
[----:B------:R-:W-:Y:S02]  /*9b80*/  DMUL R36, R6, R28 ;  /* 0x0000001c06247228 */ /* 0x000fe40000000000 */
[----:B------:R-:W-:Y:S01]  /*9b90*/  VIADD R23, R29, 0xfff00000 ;  /* 0xfff000001d177836 */ /* 0x000fe20000000000 */
[----:B------:R-:W-:Y:S01]  /*9ba0*/  DMUL R20, R32, R20 ;  /* 0x0000001420147228 */ /* 0x000fe20000000000 */
        /* <DEDUP_REMOVED lines=15> */
.L_x_11890:
[----:B------:R-:W-:Y:S05]  /*9ca0*/  BSYNC.RECONVERGENT B5 ;  /* 0x0000000000057941 */ /* 0x000fea0003800200 */
.L_x_11889:
        /* <DEDUP_REMOVED lines=21> */
.L_x_11892:
[----:B------:R-:W-:Y:S05]  /*9e00*/  BSYNC.RECONVERGENT B5 ;  /* 0x0000000000057941 */ /* 0x000fea0003800200 */
.L_x_11891:
[----:B------:R-:W-:Y:S01]  /*9e10*/  DMUL R32, R32, 8.11296384146066816958e+31 ;  /* 0x4690000020207828 */ /* 0x000fe20000000000 */
[----:B------:R-:W-:Y:S02]  /*9e20*/  IMAD.MOV.U32 R42, RZ, RZ, R4 ;  /* 0x000000ffff2a7224 */ /* 0x000fe400078e0004 */
[----:B------:R-:W-:Y:S01]  /*9e30*/  IMAD.MOV.U32 R43, RZ, RZ, R5 ;  /* 0x000000ffff2b7224 */ /* 0x000fe200078e0005 */
[----:B------:R-:W-:Y:S07]  /*9e40*/  BRA `(.L_x_11876) ;  /* 0x0000000000847947 */ /* 0x000fee0003800000 */
.L_x_11888:
[----:B------:R-:W-:Y:S01]  /*9e50*/  DADD R22, -R32, 1 ;  /* 0x3ff0000020167429 */ /* 0x000fe20000000100 */
[----:B------:R-:W-:Y:S07]  /*9e60*/  BSSY.RECONVERGENT B5, `(.L_x_11893) ;  /* 0x000001d000057945 */ /* 0x000fee0003800200 */
        /* <DEDUP_REMOVED lines=28> */
.L_x_11894:
[----:B------:R-:W-:Y:S05]  /*a030*/  BSYNC.RECONVERGENT B5 ;  /* 0x0000000000057941 */ /* 0x000fea0003800200 */
.L_x_11893:
[----:B------:R-:W-:Y:S01]  /*a040*/  IMAD.MOV.U32 R42, RZ, RZ, R2 ;  /* 0x000000ffff2a7224 */ /* 0x000fe200078e0002 */
[----:B------:R-:W-:-:S07]  /*a050*/  MOV R43, R3 ;  /* 0x00000003002b7202 */ /* 0x000fce0000000f00 */
.L_x_11876:
[----:B------:R-:W-:Y:S05]  /*a060*/  BSYNC.RECONVERGENT B4 ;  /* 0x0000000000047941 */ /* 0x000fea0003800200 */
.L_x_11867:
[----:B------:R-:W-:Y:S05]  /*a070*/  BSYNC.RELIABLE B2 ;  /* 0x0000000000027941 */ /* 0x000fea0003800100 */
.L_x_11866:
        /* <DEDUP_REMOVED lines=27> */
.L_x_11896:
[----:B------:R-:W-:Y:S05]  /*a230*/  BSYNC.RECONVERGENT B2 ;  /* 0x0000000000027941 */ /* 0x000fea0003800200 */
.L_x_11895:
[----:B------:R-:W-:Y:S01]  /*a240*/  DMUL R2, R4, R4 ;  /* 0x0000000404027228 */ /* 0x000fe20000000000 */
[----:B------:R-:W-:Y:S01]  /*a250*/  IMAD.MOV.U32 R6, RZ, RZ, -0x2449a4b7 ;  /* 0xdbb65b49ff067424 */ /* 0x000fe200078e00ff */
[----:B------:R-:W-:Y:S01]  /*a260*/  MOV R7, 0x3f2d3b63 ;  /* 0x3f2d3b6300077802 */ /* 0x000fe20000000f00 */
        /* <DEDUP_REMOVED lines=8> */
[----:B------:R-:W-:-:S02]  /*a2f0*/  @P1 IMAD.MOV.U32 R20, RZ, RZ, 0x54442d18 ;  /* 0x54442d18ff141424 */ /* 0x000fc400078e00ff */
[----:B------:R-:W-:Y:S02]  /*a300*/  @P1 IMAD.MOV.U32 R21, RZ, RZ, 0x3ff921fb ;  /* 0x3ff921fbff151424 */ /* 0x000fe400078e00ff */
        /* <DEDUP_REMOVED lines=72> */
[----:B------:R-:W-:Y:S01]  /*a790*/  @P3 MOV R4, R0 ;  /* 0x0000000000043202 */ /* 0x000fe20000000f00 */
[----:B------:R-:W-:-:S05]  /*a7a0*/  DSETP.NAN.AND P0, PT, R32, R32, PT ;  /* 0x000000202000722a */ /* 0x000fca0003f08000 */
[----:B------:R-:W-:-:S10]  /*a7b0*/  DADD R4, -RZ, |R4| ;  /* 0x00000000ff047229 */ /* 0x000fd40000000504 */
[----:B------:R-:W-:Y:S02]  /*a7c0*/  FSEL R4, R32, R4, P0 ;  /* 0x0000000420047208 */ /* 0x000fe40000000000 */
[----:B------:R-:W-:Y:S01]  /*a7d0*/  FSEL R5, R33, R5, P0 ;  /* 0x0000000521057208 */ /* 0x000fe20000000000 */
[----:B------:R-:W-:Y:S06]  /*a7e0*/  BRA `(.L_x_11897) ;  /* 0x0000000400c87947 */ /* 0x000fec0003800000 */
.L_x_11870:
        /* <DEDUP_REMOVED lines=44> */
.L_x_11898:
        /* <DEDUP_REMOVED lines=70> */
.L_x_11897:
[----:B------:R-:W-:Y:S05]  /*af10*/  BSYNC.RECONVERGENT B3 ;  /* 0x0000000000037941 */ /* 0x000fea0003800200 */
.L_x_11865:
[----:B------:R-:W-:Y:S01]  /*af20*/  LOP3.LUT R23, R41, 0x80000000, R27, 0xb8, !PT ;  /* 0x8000000029177812 */ /* 0x000fe200078eb81b */
[----:B------:R-:W-:Y:S01]  /*af30*/  IMAD.MOV.U32 R22, RZ, RZ, R40 ;  /* 0x000000ffff167224 */ /* 0x000fe200078e0028 */
[----:B------:R-:W-:Y:S01]  /*af40*/  LOP3.LUT R21, R5, 0x80000000, R25, 0xb8, !PT ;  /* 0x8000000005157812 */ /* 0x000fe200078eb819 */
[----:B------:R-:W-:-:S07]  /*af50*/  IMAD.MOV.U32 R20, RZ, RZ, R4 ;  /* 0x000000ffff147224 */ /* 0x000fce00078e0004 */
.L_x_11783:
[----:B------:R-:W-:Y:S05]  /*af60*/  BSYNC.RECONVERGENT B1 ;  /* 0x0000000000017941 */ /* 0x000fea0003800200 */
.L_x_11782:
[----:B------:R-:W-:Y:S05]  /*af70*/  WARPSYNC.ALL ;  /* 0x0000000000007948 */ /* 0x000fea0003800000 */
[----:B------:R-:W1:Y:S01]  /*af80*/  S2UR UR4, SR_CTAID.X ;  /* 0x00000000000479c3 */ /* 0x000e620000002500 */
[----:B------:R-:W1:Y:S01]  /*af90*/  LDCU UR5, c[0x0][0x380] ;  /* 0x00007000ff0577ac */ /* 0x000e620008000800 */
[----:B------:R-:W-:Y:S01]  /*afa0*/  IADD3 R0, PT, PT, R31, 0x80, RZ ;  /* 0x000000801f007810 */ /* 0x000fe20007ffe0ff */
[----:B------:R-:W-:Y:S01]  /*afb0*/  BSSY.RECONVERGENT B1, `(.L_x_11899) ;  /* 0x0000acd000017945 */ /* 0x000fe20003800200 */
[----:B-----5:R-:W-:Y:S02]  /*afc0*/  CS2R R26, SRZ ;  /* 0x00000000001a7805 */ /* 0x020fe4000001ff00 */
[----:B------:R-:W-:Y:S01]  /*afd0*/  CS2R R24, SRZ ;  /* 0x0000000000187805 */ /* 0x000fe2000001ff00 */
[----:B-1----:R-:W-:-:S06]  /*afe0*/  UIMAD UR4, UR4, -0x200, UR5 ;  /* 0xfffffe00040478a4 */ /* 0x002fcc000f8e0205 */
[----:B------:R-:W-:-:S13]  /*aff0*/  ISETP.GE.AND P0, PT, R0, UR4, PT ;  /* 0x0000000400007c0c */ /* 0x000fda000bf06270 */
        /* <DEDUP_REMOVED lines=17> */
[----:B------:R-:W-:Y:S02]  /*b110*/  @P0 DADD R24, RZ, R14 ;  /* 0x00000000ff180229 */ /* 0x000fe4000000000e */
[----:B0-----:R-:W-:-:S08]  /*b120*/  @P0 DADD R2, RZ, R12 ;  /* 0x00000000ff020229 */ /* 0x001fd0000000000c */
[----:B------:R-:W-:-:S10]  /*b130*/  @P0 DADD R24, R24, R2 ;  /* 0x0000000018180229 */ /* 0x000fd40000000002 */
[----:B------:R-:W-:Y:S01]  /*b140*/  @P0 IMAD.MOV.U32 R26, RZ, RZ, R24 ;  /* 0x000000ffff1a0224 */ /* 0x000fe200078e0018 */
[----:B------:R-:W-:Y:S01]  /*b150*/  @!P0 MOV R24, R12 ;  /* 0x0000000c00188202 */ /* 0x000fe20000000f00 */
[----:B------:R-:W-:Y:S01]  /*b160*/  @P0 IMAD.MOV.U32 R27, RZ, RZ, R25 ;  /* 0x000000ffff1b0224 */ /* 0x000fe200078e0019 */
[----:B------:R-:W-:Y:S01]  /*b170*/  @!P0 DADD R26, R14, R14 ;  /* 0x000000000e1a8229 */ /* 0x000fe2000000000e */
[----:B------:R-:W-:Y:S01]  /*b180*/  @!P0 IMAD.MOV.U32 R25, RZ, RZ, R13 ;  /* 0x000000ffff198224 */ /* 0x000fe200078e000d */
[----:B------:R-:W-:Y:S09]  /*b190*/  BRA `(.L_x_11900) ;  /* 0x000000a800b87947 */ /* 0x000ff20003800000 */
.L_x_11901:
[----:B------:R-:W-:Y:S01]  /*b1a0*/  DSETP.MAX.AND P0, P1, R34, R32, PT ;  /* 0x000000202200722a */ /* 0x000fe2000390f000 */
[----:B------:R-:W-:Y:S02]  /*b1b0*/  IMAD.MOV.U32 R0, RZ, RZ, R35 ;  /* 0x000000ffff007224 */ /* 0x000fe400078e0023 */
[----:B0-----:R-:W-:Y:S02]  /*b1c0*/  IMAD.MOV.U32 R5, RZ, RZ, R33 ;  /* 0x000000ffff057224 */ /* 0x001fe400078e0021 */
        /* <DEDUP_REMOVED lines=9> */
[----:B------:R-:W-:Y:S01]  /*b260*/  MOV R26, R14 ;  /* 0x0000000e001a7202 */ /* 0x000fe20000000f00 */
[----:B------:R-:W-:Y:S01]  /*b270*/  DSETP.EQ.AND P1, PT, R14, RZ, PT ;  /* 0x000000ff0e00722a */ /* 0x000fe20003f22000 */
[----:B------:R-:W-:Y:S02]  /*b280*/  IMAD.MOV.U32 R27, RZ, RZ, R15 ;  /* 0x000000ffff1b7224 */ /* 0x000fe400078e000f */
[----:B------:R-:W-:Y:S02]  /*b290*/  IMAD.MOV.U32 R24, RZ, RZ, R12 ;  /* 0x000000ffff187224 */ /* 0x000fe400078e000c */
[----:B------:R-:W-:-:S09]  /*b2a0*/  IMAD.MOV.U32 R25, RZ, RZ, R13 ;  /* 0x000000ffff197224 */ /* 0x000fd200078e000d */
[----:B------:R-:W-:Y:S05]  /*b2b0*/  @!P0 BRA P1, `(.L_x_11900) ;  /* 0x000000a800708947 */ /* 0x000fea0000800000 */
[----:B------:R-:W-:Y:S01]  /*b2c0*/  UMOV UR4, 0x1409212f ;  /* 0x1409212f00047882 */ /* 0x000fe20000000000 */
[----:B------:R-:W-:Y:S01]  /*b2d0*/  UMOV UR5, 0x3e43988e ;  /* 0x3e43988e00057882 */ /* 0x000fe20000000000 */
[----:B------:R-:W-:Y:S01]  /*b2e0*/  IMAD.MOV.U32 R26, RZ, RZ, R14 ;  /* 0x000000ffff1a7224 */ /* 0x000fe200078e000e */
[----:B------:R-:W-:Y:S01]  /*b2f0*/  DSETP.GEU.AND P0, PT, R32, UR4, PT ;  /* 0x0000000420007e2a */ /* 0x000fe2000bf0e000 */
[----:B------:R-:W-:Y:S01]  /*b300*/  IMAD.MOV.U32 R27, RZ, RZ, R15 ;  /* 0x000000ffff1b7224 */ /* 0x000fe200078e000f */
[----:B------:R-:W-:Y:S01]  /*b310*/  DSETP.LT.AND P1, PT, R34, UR4, PT ;  /* 0x0000000422007e2a */ /* 0x000fe2000bf21000 */
[----:B------:R-:W-:Y:S01]  /*b320*/  IMAD.MOV.U32 R24, RZ, RZ, R12 ;  /* 0x000000ffff187224 */ /* 0x000fe200078e000c */
[----:B------:R-:W-:-:S12]  /*b330*/  MOV R25, R13 ;  /* 0x0000000d00197202 */ /* 0x000fd80000000f00 */
[----:B------:R-:W-:Y:S05]  /*b340*/  @!P0 BRA P1, `(.L_x_11900) ;  /* 0x000000a8004c8947 */ /* 0x000fea0000800000 */
[C---:B------:R-:W-:Y:S01]  /*b350*/  DADD R2, R32.reuse, 1 ;  /* 0x3ff0000020027429 */ /* 0x040fe20000000000 */
[----:B------:R-:W-:Y:S01]  /*b360*/  IMAD.MOV.U32 R4, RZ, RZ, RZ ;  /* 0x000000ffff047224 */ /* 0x000fe200078e00ff */
[----:B------:R-:W-:Y:S01]  /*b370*/  UMOV UR4, 0xffffffff ;  /* 0xffffffff00047882 */ /* 0x000fe20000000000 */
[----:B------:R-:W-:Y:S01]  /*b380*/  UMOV UR5, 0x7fefffff ;  /* 0x7fefffff00057882 */ /* 0x000fe20000000000 */
[----:B------:R-:W-:Y:S01]  /*b390*/  DADD R36, R32, -1 ;  /* 0xbff0000020247429 */ /* 0x000fe20000000000 */
[----:B------:R-:W-:Y:S01]  /*b3a0*/  UMOV UR6, UR5 ;  /* 0x0000000500067c82 */ /* 0x000fe20008000000 */
[----:B------:R-:W-:Y:S01]  /*b3b0*/  MOV R40, RZ ;  /* 0x000000ff00287202 */ /* 0x000fe20000000f00 */
[----:B------:R-:W-:Y:S01]  /*b3c0*/  IMAD.MOV.U32 R46, RZ, RZ, RZ ;  /* 0x000000ffff2e7224 */ /* 0x000fe200078e00ff */
[----:B------:R-:W-:Y:S02]  /*b3d0*/  BSSY.RECONVERGENT B2, `(.L_x_11903) ;  /* 0x00002ba000027945 */ /* 0x000fe40003800200 */
[----:B------:R-:W-:-:S02]  /*b3e0*/  ISETP.GT.U32.AND P1, PT, R34, R2, PT ;  /* 0x000000022200720c */ /* 0x000fc40003f24070 */
[CC--:B------:R-:W-:Y:S01]  /*b3f0*/  ISETP.LT.U32.AND P0, PT, R2.reuse, R34.reuse, PT ;  /* 0x000000220200720c */ /* 0x0c0fe20003f01070 */
[----:B------:R-:W-:Y:S01]  /*b400*/  DADD R26, -RZ, |R36| ;  /* 0x00000000ff1a7229 */ /* 0x000fe20000000524 */
[----:B------:R-:W-:Y:S02]  /*b410*/  ISETP.GT.U32.AND.EX P1, PT, R35, R3, PT, P1 ;  /* 0x000000032300720c */ /* 0x000fe40003f24110 */
[----:B------:R-:W-:Y:S02]  /*b420*/  ISETP.LT.U32.AND.EX P0, PT, R3, R35, PT, P0 ;  /* 0x000000230300720c */ /* 0x000fe40003f01100 */
[----:B------:R-:W-:Y:S02]  /*b430*/  SEL R29, R35, R3, P1 ;  /* 0x00000003231d7207 */ /* 0x000fe40000800000 */
[----:B------:R-:W-:Y:S02]  /*b440*/  SEL R38, R2, R34, P0 ;  /* 0x0000002202267207 */ /* 0x000fe40000000000 */
[----:B------:R-:W-:-:S02]  /*b450*/  SEL R39, R3, R35, P0 ;  /* 0x0000002303277207 */ /* 0x000fc40000000000 */
[----:B------:R-:W-:Y:S01]  /*b460*/  LOP3.LUT R30, R29, 0xffc00000, RZ, 0xc0, !PT ;  /* 0xffc000001d1e7812 */ /* 0x000fe200078ec0ff */
[----:B------:R-:W-:Y:S01]  /*b470*/  IMAD.MOV.U32 R24, RZ, RZ, R38 ;  /* 0x000000ffff187224 */ /* 0x000fe200078e0026 */
[----:B------:R-:W-:Y:S01]  /*b480*/  SEL R28, R34, R2, P1 ;  /* 0x00000002221c7207 */ /* 0x000fe20000800000 */
[----:B------:R-:W-:Y:S01]  /*b490*/  IMAD.MOV.U32 R25, RZ, RZ, R39 ;  /* 0x000000ffff197224 */ /* 0x000fe200078e0027 */
[----:B------:R-:W-:-:S06]  /*b4a0*/  LOP3.LUT R5, R30, 0x7fd00000, RZ, 0x3c, !PT ;  /* 0x7fd000001e057812 */ /* 0x000fcc00078e3cff */
        /* <DEDUP_REMOVED lines=20> */
[----:B------:R-:W-:Y:S01]  /*b5f0*/  IMAD.MOV.U32 R4, RZ, RZ, 0x0 ;  /* 0x00000000ff047424 */ /* 0x000fe200078e00ff */
[----:B------:R-:W-:Y:S01]  /*b600*/  SEL R7, R35, R27, P1 ;  /* 0x0000001b23077207 */ /* 0x000fe20000800000 */
[----:B------:R-:W-:Y:S01]  /*b610*/  IMAD.MOV.U32 R5, RZ, RZ, 0x3fd80000 ;  /* 0x3fd80000ff057424 */ /* 0x000fe200078e00ff */
[----:B------:R-:W-:Y:S02]  /*b620*/  SEL R6, R34, R26, P1 ;  /* 0x0000001a22067207 */ /* 0x000fe40000800000 */
[----:B------:R-:W-:Y:S02]  /*b630*/  LOP3.LUT R0, R7, 0xffc00000, RZ, 0xc0, !PT ;  /* 0xffc0000007007812 */ /* 0x000fe400078ec0ff */
[----:B------:R-:W-:Y:S01]  /*b640*/  DMUL R42, R40, R44 ;  /* 0x0000002c282a7228 */ /* 0x000fe20000000000 */
[----:B------:R-:W-:Y:S01]  /*b650*/  SEL R26, R26, R34, P0 ;  /* 0x000000221a1a7207 */ /* 0x000fe20000000000 */
[----:B------:R-:W-:Y:S01]  /*b660*/  DFMA R44, R44, R4, 0.5 ;  /* 0x3fe000002c2c742b */ /* 0x000fe20000000004 */
[----:B------:R-:W-:-:S04]  /*b670*/  SEL R27, R27, R35, P0 ;  /* 0x000000231b1b7207 */ /* 0x000fc80000000000 */
[----:B------:R-:W-:Y:S02]  /*b680*/  ISETP.GE.U32.AND P3, PT, R27, 0x7ff00000, PT ;  /* 0x7ff000001b00780c */ /* 0x000fe40003f66070 */
[----:B------:R-:W-:Y:S02]  /*b690*/  DSETP.NEU.AND P2, PT, R26, RZ, PT ;  /* 0x000000ff1a00722a */ /* 0x000fe40003f4d000 */
[----:B------:R-:W-:Y:S01]  /*b6a0*/  DFMA R40, R44, R42, R40 ;  /* 0x0000002a2c28722b */ /* 0x000fe20000000028 */
[----:B------:R-:W-:Y:S01]  /*b6b0*/  LOP3.LUT R43, R0, 0x7fd00000, RZ, 0x3c, !PT ;  /* 0x7fd00000002b7812 */ /* 0x000fe200078e3cff */
[----:B------:R-:W-:-:S06]  /*b6c0*/  IMAD.MOV.U32 R42, RZ, RZ, RZ ;  /* 0x000000ffff2a7224 */ /* 0x000fcc00078e00ff */
[----:B------:R-:W-:Y:S02]  /*b6d0*/  DMUL R40, R48, R40 ;  /* 0x0000002830287228 */ /* 0x000fe40000000000 */
[C---:B------:R-:W-:Y:S01]  /*b6e0*/  DMUL R44, R42.reuse, R6 ;  /* 0x000000062a2c7228 */ /* 0x040fe20000000000 */
[----:B------:R-:W-:Y:S01]  /*b6f0*/  LOP3.LUT R49, R30, 0x100000, RZ, 0xfc, !PT ;  /* 0x001000001e317812 */ /* 0x000fe200078efcff */
[----:B------:R-:W-:Y:S01]  /*b700*/  DMUL R42, R42, R26 ;  /* 0x0000001a2a2a7228 */ /* 0x000fe20000000000 */
[----:B------:R-:W-:-:S06]  /*b710*/  MOV R48, RZ ;  /* 0x000000ff00307202 */ /* 0x000fcc0000000f00 */
        /* <DEDUP_REMOVED lines=56> */
[----:B------:R-:W-:-:S07]  /*baa0*/  IMAD.MOV.U32 R4, RZ, RZ, R40 ;  /* 0x000000ffff047224 */ /* 0x000fce00078e0028 */
[----:B------:R-:W-:Y:S05]  /*bab0*/  CALL.REL.NOINC `($__internal_21_$__cuda_sm20_dsqrt_rn_f64_mediumpath_v1) ;  /* 0x0000020400107944 */ /* 0x000fea0003c00000 */
[----:B------:R-:W-:Y:S01]  /*bac0*/  IMAD.MOV.U32 R28, RZ, RZ, R2 ;  /* 0x000000ffff1c7224 */ /* 0x000fe200078e0002 */
[----:B------:R-:W-:-:S07]  /*bad0*/  MOV R29, R0 ;  /* 0x00000000001d7202 */ /* 0x000fce0000000f00 */
.L_x_11906:
[----:B------:R-:W-:Y:S05]  /*bae0*/  BSYNC.RECONVERGENT B3 ;  /* 0x0000000000037941 */ /* 0x000fea0003800200 */
.L_x_11905:
        /* <DEDUP_REMOVED lines=83> */
.L_x_11904:
        /* <DEDUP_REMOVED lines=34> */
.L_x_11913:
[----:B------:R-:W-:Y:S05]  /*c240*/  BSYNC.RECONVERGENT B4 ;  /* 0x0000000000047941 */ /* 0x000fea0003800200 */
.L_x_11912:
[----:B------:R-:W-:Y:S02]  /*c250*/  IMAD.MOV.U32 R40, RZ, RZ, R4 ;  /* 0x000000ffff287224 */ /* 0x000fe400078e0004 */
[----:B------:R-:W-:-:S07]  /*c260*/  IMAD.MOV.U32 R41, RZ, RZ, R5 ;  /* 0x000000ffff297224 */ /* 0x000fce00078e0005 */
.L_x_11911:
[----:B------:R-:W-:Y:S05]  /*c270*/  BSYNC.RECONVERGENT B3 ;  /* 0x0000000000037941 */ /* 0x000fea0003800200 */
.L_x_11910:
[----:B------:R-:W-:Y:S01]  /*c280*/  DADD R2, -R32, 1 ;  /* 0x3ff0000020027429 */ /* 0x000fe20000000100 */
[----:B------:R-:W-:Y:S07]  /*c290*/  BSSY.RECONVERGENT B3, `(.L_x_11914) ;  /* 0x0000021000037945 */ /* 0x000fee0003800200 */
[----:B------:R-:W-:-:S14]  /*c2a0*/  DSETP.GEU.AND P0, PT, R2, RZ, PT ;  /* 0x000000ff0200722a */ /* 0x000fdc0003f0e000 */
[----:B------:R-:W-:Y:S05]  /*c2b0*/  @!P0 BRA `(.L_x_11915) ;  /* 0x0000000000748947 */ /* 0x000fea0003800000 */
        /* <DEDUP_REMOVED lines=27> */
.L_x_11918:
[----:B------:R-:W-:Y:S05]  /*c470*/  BSYNC.RECONVERGENT B4 ;  /* 0x0000000000047941 */ /* 0x000fea0003800200 */
.L_x_11917:
[----:B------:R-:W-:Y:S05]  /*c480*/  BRA `(.L_x_11916) ;  /* 0x0000000000047947 */ /* 0x000fea0003800000 */
.L_x_11915:
[----:B------:R-:W-:-:S11]  /*c490*/  DADD R4, R26, -R2 ;  /* 0x000000001a047229 */ /* 0x000fd60000000802 */
.L_x_11916:
[----:B------:R-:W-:Y:S05]  /*c4a0*/  BSYNC.RECONVERGENT B3 ;  /* 0x0000000000037941 */ /* 0x000fea0003800200 */
.L_x_11914:
        /* <DEDUP_REMOVED lines=32> */
.L_x_11920:
[----:B------:R-:W-:Y:S05]  /*c6b0*/  BSYNC.RECONVERGENT B3 ;  /* 0x0000000000037941 */ /* 0x000fea0003800200 */
.L_x_11919:
        /* <DEDUP_REMOVED lines=13> */
[----:B------:R-:W-:Y:S01]  /*c790*/  IMAD.MOV.U32 R0, RZ, RZ, -0x3ff ;  /* 0xfffffc01ff007424 */ /* 0x000fe200078e00ff */
[----:B------:R-:W-:-:S11]  /*c7a0*/  @!P0 MOV R0, 0xfffffbcb ;  /* 0xfffffbcb00008802 */ /* 0x000fd60000000f00 */
        /* <DEDUP_REMOVED lines=72> */
.L_x_11921:
        /* <DEDUP_REMOVED lines=22> */
.L_x_11923:
[----:B------:R-:W-:Y:S05]  /*cd90*/  BSYNC.RECONVERGENT B3 ;  /* 0x0000000000037941 */ /* 0x000fea0003800200 */
.L_x_11922:
        /* <DEDUP_REMOVED lines=30> */
.L_x_11909:
        /* <DEDUP_REMOVED lines=29> */
.L_x_11926:
[----:B------:R-:W-:Y:S05]  /*d150*/  BSYNC.RECONVERGENT B3 ;  /* 0x0000000000037941 */ /* 0x000fea0003800200 */
.L_x_11925:
        /* <DEDUP_REMOVED lines=87> */
.L_x_11927:
        /* <DEDUP_REMOVED lines=22> */
.L_x_11929:
[----:B------:R-:W-:Y:S05]  /*d830*/  BSYNC.RECONVERGENT B3 ;  /* 0x0000000000037941 */ /* 0x000fea0003800200 */
.L_x_11928:
        /* <DEDUP_REMOVED lines=30> */
.L_x_11924:
        /* <DEDUP_REMOVED lines=28> */
.L_x_11931:
[----:B------:R-:W-:Y:S05]  /*dbe0*/  BSYNC.RECONVERGENT B3 ;  /* 0x0000000000037941 */ /* 0x000fea0003800200 */
.L_x_11930:
        /* <DEDUP_REMOVED lines=21> */
.L_x_11933:
[----:B------:R-:W-:Y:S05]  /*dd40*/  BSYNC.RECONVERGENT B3 ;  /* 0x0000000000037941 */ /* 0x000fea0003800200 */
.L_x_11932:
[----:B------:R-:W-:Y:S01]  /*dd50*/  IMAD.MOV.U32 R40, RZ, RZ, R4 ;  /* 0x000000ffff287224 */ /* 0x000fe200078e0004 */
[----:B------:R-:W-:Y:S01]  /*dd60*/  MOV R41, R5 ;  /* 0x0000000500297202 */ /* 0x000fe20000000f00 */
[----:B------:R-:W-:Y:S06]  /*dd70*/  BRA `(.L_x_11907) ;  /* 0x00000000007c7947 */ /* 0x000fec0003800000 */
.L_x_11908:
        /* <DEDUP_REMOVED lines=26> */
[----:B------:R-:W-:Y:S01]  /*df20*/  IMAD.MOV.U32 R4, RZ, RZ, R2 ;  /* 0x000000ffff047224 */ /* 0x000fe200078e0002 */
[----:B------:R-:W-:-:S07]  /*df30*/  MOV R5, R0 ;  /* 0x0000000000057202 */ /* 0x000fce0000000f00 */
.L_x_11935:
[----:B------:R-:W-:Y:S05]  /*df40*/  BSYNC.RECONVERGENT B3 ;  /* 0x0000000000037941 */ /* 0x000fea0003800200 */
.L_x_11934:
[----:B------:R-:W-:Y:S02]  /*df50*/  IMAD.MOV.U32 R40, RZ, RZ, R4 ;  /* 0x000000ffff287224 */ /* 0x000fe400078e0004 */
[----:B------:R-:W-:-:S07]  /*df60*/  IMAD.MOV.U32 R41, RZ, RZ, R5 ;  /* 0x000000ffff297224 */ /* 0x000fce00078e0005 */
.L_x_11907:
[----:B------:R-:W-:Y:S05]  /*df70*/  BSYNC.RECONVERGENT B2 ;  /* 0x0000000000027941 */ /* 0x000fea0003800200 */
.L_x_11903:
        /* <DEDUP_REMOVED lines=25> */
.L_x_11940:
[----:B------:R-:W-:Y:S05]  /*e110*/  BSYNC.RECONVERGENT B4 ;  /* 0x0000000000047941 */ /* 0x000fea0003800200 */
.L_x_11939:
        /* <DEDUP_REMOVED lines=77> */
.L_x_11942:
        /* <DEDUP_REMOVED lines=42> */
.L_x_11941:
[----:B------:R-:W-:Y:S01]  /*e890*/  DSETP.GEU.AND P0, PT, R34, 1.7347234759768070944e-18, PT ;  /* 0x3c4000002200742a */ /* 0x000fe20003f0e000 */
[----:B------:R-:W-:Y:S01]  /*e8a0*/  BSSY.RECONVERGENT B4, `(.L_x_11944) ;  /* 0x000010c000047945 */ /* 0x000fe20003800200 */
[----:B------:R-:W-:-:S14]  /*e8b0*/  DSETP.EQ.AND P1, PT, R32, 1, PT ;  /* 0x3ff000002000742a */ /* 0x000fdc0003f22000 */
[----:B------:R-:W-:Y:S05]  /*e8c0*/  @!P0 BRA P1, `(.L_x_11945) ;  /* 0x0000000c00288947 */ /* 0x000fea0000800000 */
[----:B------:R-:W-:Y:S02]  /*e8d0*/  DMUL R36, |R36|, 2.2204460492503130808e-16 ;  /* 0x3cb0000024247828 */ /* 0x000fe40000000200 */
[----:B------:R-:W-:-:S06]  /*e8e0*/  DADD R6, R32, 1 ;  /* 0x3ff0000020067429 */ /* 0x000fcc0000000000 */
        /* <DEDUP_REMOVED lines=30> */
.L_x_11950:
[----:B------:R-:W-:Y:S05]  /*ead0*/  BSYNC.RECONVERGENT B6 ;  /* 0x0000000000067941 */ /* 0x000fea0003800200 */
.L_x_11949:
[----:B------:R-:W-:Y:S02]  /*eae0*/  IMAD.MOV.U32 R36, RZ, RZ, R4 ;  /* 0x000000ffff247224 */ /* 0x000fe400078e0004 */
[----:B------:R-:W-:-:S07]  /*eaf0*/  IMAD.MOV.U32 R37, RZ, RZ, R5 ;  /* 0x000000ffff257224 */ /* 0x000fce00078e0005 */
.L_x_11948:
[----:B------:R-:W-:Y:S05]  /*eb00*/  BSYNC.RECONVERGENT B5 ;  /* 0x0000000000057941 */ /* 0x000fea0003800200 */
.L_x_11947:
[----:B------:R-:W-:Y:S01]  /*eb10*/  DADD R2, R32, -1 ;  /* 0xbff0000020027429 */ /* 0x000fe20000000000 */
[----:B------:R-:W-:Y:S07]  /*eb20*/  BSSY.RECONVERGENT B5, `(.L_x_11951) ;  /* 0x0000021000057945 */ /* 0x000fee0003800200 */
[----:B------:R-:W-:-:S14]  /*eb30*/  DSETP.GEU.AND P0, PT, R2, RZ, PT ;  /* 0x000000ff0200722a */ /* 0x000fdc0003f0e000 */
[----:B------:R-:W-:Y:S05]  /*eb40*/  @!P0 BRA `(.L_x_11952) ;  /* 0x0000000000748947 */ /* 0x000fea0003800000 */
[----:B------:R-:W-:-:S14]  /*eb50*/  DSETP.NEU.AND P0, PT, R2, RZ, PT ;  /* 0x000000ff0200722a */ /* 0x000fdc0003f0d000 */
        /* <DEDUP_REMOVED lines=24> */
.L_x_11955:
[----:B------:R-:W-:Y:S05]  /*ece0*/  BSYNC.RECONVERGENT B6 ;  /* 0x0000000000067941 */ /* 0x000fea0003800200 */
.L_x_11954:
[----:B------:R-:W-:Y:S02]  /*ecf0*/  IMAD.MOV.U32 R34, RZ, RZ, R4 ;  /* 0x000000ffff227224 */ /* 0x000fe400078e0004 */
[----:B------:R-:W-:Y:S01]  /*ed00*/  IMAD.MOV.U32 R35, RZ, RZ, R5 ;  /* 0x000000ffff237224 */ /* 0x000fe200078e0005 */
[----:B------:R-:W-:Y:S06]  /*ed10*/  BRA `(.L_x_11953) ;  /* 0x0000000000047947 */ /* 0x000fec0003800000 */
.L_x_11952:
[----:B------:R-:W-:-:S11]  /*ed20*/  DADD R34, R26, -R2 ;  /* 0x000000001a227229 */ /* 0x000fd60000000802 */
.L_x_11953:
[----:B------:R-:W-:Y:S05]  /*ed30*/  BSYNC.RECONVERGENT B5 ;  /* 0x0000000000057941 */ /* 0x000fea0003800200 */
.L_x_11951:
[----:B------:R-:W-:Y:S01]  /*ed40*/  DMUL R2, R34, 0.5 ;  /* 0x3fe0000022027828 */ /* 0x000fe20000000000 */
[----:B------:R-:W-:Y:S01]  /*ed50*/  IMAD.MOV.U32 R6, RZ, RZ, 0x0 ;  /* 0x00000000ff067424 */ /* 0x000fe200078e00ff */
[----:B------:R-:W-:Y:S01]  /*ed60*/  DADD R24, R32, R24 ;  /* 0x0000000020187229 */ /* 0x000fe20000000018 */
        /* <DEDUP_REMOVED lines=29> */
.L_x_11957:
[----:B------:R-:W-:Y:S05]  /*ef40*/  BSYNC.RECONVERGENT B5 ;  /* 0x0000000000057941 */ /* 0x000fea0003800200 */
.L_x_11956:
[----:B------:R-:W-:Y:S02]  /*ef50*/  IMAD.MOV.U32 R26, RZ, RZ, R2 ;  /* 0x000000ffff1a7224 */ /* 0x000fe400078e0002 */
[----:B------:R-:W-:Y:S01]  /*ef60*/  IMAD.MOV.U32 R27, RZ, RZ, R3 ;  /* 0x000000ffff1b7224 */ /* 0x000fe200078e0003 */
[----:B------:R-:W-:Y:S06]  /*ef70*/  BRA `(.L_x_11958) ;  /* 0x0000000800787947 */ /* 0x000fec0003800000 */
.L_x_11946:
[----:B------:R-:W-:-:S14]  /*ef80*/  DSETP.GT.AND P0, PT, R32, 1, PT ;  /* 0x3ff000002000742a */ /* 0x000fdc0003f04000 */
[----:B------:R-:W-:Y:S05]  /*ef90*/  @P0 BRA `(.L_x_11959) ;  /* 0x0000000000880947 */ /* 0x000fea0003800000 */
[----:B------:R-:W-:Y:S01]  /*efa0*/  DADD R26, -R32, 1 ;  /* 0x3ff00000201a7429 */ /* 0x000fe20000000100 */
[----:B------:R-:W-:Y:S07]  /*efb0*/  BSSY.RECONVERGENT B5, `(.L_x_11960) ;  /* 0x000001d000057945 */ /* 0x000fee0003800200 */
        /* <DEDUP_REMOVED lines=28> */
.L_x_11961:
[----:B------:R-:W-:Y:S05]  /*f180*/  BSYNC.RECONVERGENT B5 ;  /* 0x0000000000057941 */ /* 0x000fea0003800200 */
.L_x_11960:
[----:B------:R-:W-:Y:S01]  /*f190*/  MOV R26, R2 ;  /* 0x00000002001a7202 */ /* 0x000fe20000000f00 */
[----:B------:R-:W-:Y:S01]  /*f1a0*/  IMAD.MOV.U32 R27, RZ, RZ, R3 ;  /* 0x000000ffff1b7224 */ /* 0x000fe200078e0003 */
[----:B------:R-:W-:Y:S06]  /*f1b0*/  BRA `(.L_x_11958) ;  /* 0x0000000400e87947 */ /* 0x000fec0003800000 */
.L_x_11959:
[----:B------:R-:W-:Y:S01]  /*f1c0*/  DADD R2, R32, -1 ;  /* 0xbff0000020027429 */ /* 0x000fe20000000000 */
        /* <DEDUP_REMOVED lines=20> */
[----:B------:R-:W-:Y:S01]  /*f310*/  MOV R29, R28 ;  /* 0x0000001c001d7202 */ /* 0x000fe20000000f00 */
        /* <DEDUP_REMOVED lines=9> */
[----:B------:R-:W-:-:S07]  /*f3b0*/  IMAD.MOV.U32 R3, RZ, RZ, R0 ;  /* 0x000000ffff037224 */ /* 0x000fce00078e0000 */
.L_x_11963:
[----:B------:R-:W-:Y:S05]  /*f3c0*/  BSYNC.RECONVERGENT B5 ;  /* 0x0000000000057941 */ /* 0x000fea0003800200 */
.L_x_11962:
        /* <DEDUP_REMOVED lines=21> */
.L_x_11965:
[----:B------:R-:W-:Y:S05]  /*f520*/  BSYNC.RECONVERGENT B5 ;  /* 0x0000000000057941 */ /* 0x000fea0003800200 */
.L_x_11964:
[----:B------:R-:W-:Y:S01]  /*f530*/  DMUL R32, R32, 8.11296384146066816958e+31 ;  /* 0x4690000020207828 */ /* 0x000fe20000000000 */
[----:B------:R-:W-:Y:S01]  /*f540*/  MOV R26, R4 ;  /* 0x00000004001a7202 */ /* 0x000fe20000000f00 */
[----:B------:R-:W-:Y:S01]  /*f550*/  IMAD.MOV.U32 R27, RZ, RZ, R5 ;  /* 0x000000ffff1b7224 */ /* 0x000fe200078e0005 */
[----:B------:R-:W-:Y:S08]  /*f560*/  BRA `(.L_x_11958) ;  /* 0x0000000000fc7947 */ /* 0x000ff00003800000 */
.L_x_11945:
        /* <DEDUP_REMOVED lines=26> */
[----:B------:R-:W-:Y:S01]  /*f710*/  MOV R26, R2 ;  /* 0x00000002001a7202 */ /* 0x000fe20000000f00 */
[----:B------:R-:W-:-:S07]  /*f720*/  IMAD.MOV.U32 R27, RZ, RZ, R0 ;  /* 0x000000ffff1b7224 */ /* 0x000fce00078e0000 */
.L_x_11967:
[----:B------:R-:W-:Y:S05]  /*f730*/  BSYNC.RECONVERGENT B5 ;  /* 0x0000000000057941 */ /* 0x000fea0003800200 */
.L_x_11966:
        /* <DEDUP_REMOVED lines=30> */
.L_x_11969:
[----:B------:R-:W-:Y:S05]  /*f920*/  BSYNC.RECONVERGENT B5 ;  /* 0x0000000000057941 */ /* 0x000fea0003800200 */
.L_x_11968:
[----:B------:R-:W-:Y:S01]  /*f930*/  DMUL R26, R2, R26 ;  /* 0x0000001a021a7228 */ /* 0x000fe20000000000 */
[----:B------:R-:W-:Y:S02]  /*f940*/  IMAD.MOV.U32 R32, RZ, RZ, 0x0 ;  /* 0x00000000ff207424 */ /* 0x000fe400078e00ff */
[----:B------:R-:W-:-:S08]  /*f950*/  IMAD.MOV.U32 R33, RZ, RZ, 0x3ff00000 ;  /* 0x3ff00000ff217424 */ /* 0x000fd000078e00ff */
.L_x_11958:
[----:B------:R-:W-:Y:S05]  /*f960*/  BSYNC.RECONVERGENT B4 ;  /* 0x0000000000047941 */ /* 0x000fea0003800200 */
.L_x_11944:
[----:B------:R-:W-:Y:S05]  /*f970*/  BRA `(.L_x_11970) ;  /* 0x0000000000087947 */ /* 0x000fea0003800000 */
.L_x_11938:
[----:B------:R-:W-:Y:S02]  /*f980*/  DMUL R26, R24, 9.00719925474099200000e+15 ;  /* 0x43400000181a7828 */ /* 0x000fe40000000000 */
[----:B------:R-:W-:-:S11]  /*f990*/  DMUL R32, R32, 9.00719925474099200000e+15 ;  /* 0x4340000020207828 */ /* 0x000fd60000000000 */
.L_x_11970:
[----:B------:R-:W-:Y:S05]  /*f9a0*/  BSYNC.RELIABLE B2 ;  /* 0x0000000000027941 */ /* 0x000fea0003800100 */
.L_x_11937:
        /* <DEDUP_REMOVED lines=27> */
.L_x_11972:
[----:B------:R-:W-:Y:S05]  /*fb60*/  BSYNC.RECONVERGENT B2 ;  /* 0x0000000000027941 */ /* 0x000fea0003800200 */
.L_x_11971:
        /* <DEDUP_REMOVED lines=84> */
.L_x_11974:
[----:B------:R-:W-:Y:S02]  /*100b0*/  FSEL R2, RZ, 3.37028055040000000000e+12, P0 ;  /* 0x54442d18ff027808 */ /* 0x000fe40000000000 */
[----:B------:R-:W-:-:S07]  /*100c0*/  FSEL R3, RZ, 2.1426990032196044922, P0 ;  /* 0x400921fbff037808 */ /* 0x000fce0000000000 */
.L_x_11975:
[----:B------:R-:W-:Y:S05]  /*100d0*/  BSYNC.RECONVERGENT B0 ;  /* 0x0000000000007941 */ /* 0x000fea0003800200 */
.L_x_11973:
[----:B------:R-:W-:Y:S02]  /*100e0*/  DADD R26, |R26|, R32 ;  /* 0x000000001a1a7229 */ /* 0x000fe40000000220 */
[----:B------:R-:W-:-:S06]  /*100f0*/  DADD R2, -RZ, |R2| ;  /* 0x00000000ff027229 */ /* 0x000fcc0000000502 */
[----:B------:R-:W-:-:S06]  /*10100*/  DSETP.NAN.AND P0, PT, R26, R26, PT ;  /* 0x0000001a1a00722a */ /* 0x000fcc0003f08000 */
[----:B------:R-:W-:Y:S02]  /*10110*/  FSEL R2, R26, R2, P0 ;  /* 0x000000021a027208 */ /* 0x000fe40000000000 */
[----:B------:R-:W-:-:S07]  /*10120*/  FSEL R3, R27, R3, P0 ;  /* 0x000000031b037208 */ /* 0x000fce0000000000 */
.L_x_11943:
[----:B------:R-:W-:Y:S05]  /*10130*/  BSYNC.RECONVERGENT B3 ;  /* 0x0000000000037941 */ /* 0x000fea0003800200 */
.L_x_11936:
[----:B------:R-:W-:Y:S01]  /*10140*/  LOP3.LUT R27, R41, 0x80000000, R15, 0xb8, !PT ;  /* 0x80000000291b7812 */ /* 0x000fe200078eb80f */
[----:B------:R-:W-:Y:S01]  /*10150*/  IMAD.MOV.U32 R26, RZ, RZ, R40 ;  /* 0x000000ffff1a7224 */ /* 0x000fe200078e0028 */
[----:B------:R-:W-:Y:S01]  /*10160*/  LOP3.LUT R25, R3, 0x80000000, R13, 0xb8, !PT ;  /* 0x8000000003197812 */ /* 0x000fe200078eb80d */
[----:B------:R-:W-:Y:S01]  /*10170*/  IMAD.MOV.U32 R24, RZ, RZ, R2 ;  /* 0x000000ffff187224 */ /* 0x000fe200078e0002 */
[----:B------:R-:W-:Y:S06]  /*10180*/  BRA `(.L_x_11900) ;  /* 0x0000005800bc7947 */ /* 0x000fec0003800000 */
.L_x_11902:
        /* <DEDUP_REMOVED lines=9> */
[----:B------:R-:W-:-:S05]  /*10220*/  FSEL R27, R33, R35, !P1 ;  /* 0x00000023211b7208 */ /* 0x000fca0004800000 */
[----:B------:R-:W-:Y:S01]  /*10230*/  IMAD.MOV.U32 R24, RZ, RZ, R3 ;  /* 0x000000ffff187224 */ /* 0x000fe200078e0003 */
[----:B------:R-:W-:-:S14]  /*10240*/  DSETP.GT.AND P0, PT, R26, UR4, PT ;  /* 0x000000041a007e2a */ /* 0x000fdc000bf04000 */
[----:B------:R-:W-:Y:S05]  /*10250*/  @P0 BRA `(.L_x_11978) ;  /* 0x0000001800fc0947 */ /* 0x000fea0003800000 */
[----:B------:R-:W-:Y:S02]  /*10260*/  FSEL R6, R34, R32, !P1 ;  /* 0x0000002022067208 */ /* 0x000fe40004800000 */
[----:B------:R-:W-:-:S06]  /*10270*/  FSEL R7, R35, R33, !P1 ;  /* 0x0000002123077208 */ /* 0x000fcc0004800000 */
[----:B------:R-:W-:-:S06]  /*10280*/  DSETP.GEU.AND P0, PT, R6, 1.4916681462400413487e-154, PT ;  /* 0x200000000600742a */ /* 0x000fcc0003f0e000 */
[----:B------:R-:W-:-:S14]  /*10290*/  DSETP.GT.OR P0, PT, R26, 5.9666725849601653946e-154, !P0 ;  /* 0x202000001a00742a */ /* 0x000fdc0004704400 */
[----:B------:R-:W-:Y:S05]  /*102a0*/  @P0 BRA `(.L_x_11979) ;  /* 0x0000000c002c0947 */ /* 0x000fea0003800000 */
[----:B------:R-:W0:Y:S01]  /*102b0*/  MUFU.RCP64H R5, R27 ;  /* 0x0000001b00057308 */ /* 0x000e220000001800 */
[----:B------:R-:W-:Y:S01]  /*102c0*/  FSEL R6, R34, R32, !P1 ;  /* 0x0000002022067208 */ /* 0x000fe20004800000 */
[----:B------:R-:W-:Y:S01]  /*102d0*/  IMAD.MOV.U32 R4, RZ, RZ, 0x1 ;  /* 0x00000001ff047424 */ /* 0x000fe200078e00ff */
[----:B------:R-:W-:Y:S01]  /*102e0*/  FSEL R7, R35, R33, !P1 ;  /* 0x0000002123077208 */ /* 0x000fe20004800000 */
[----:B------:R-:W-:Y:S02]  /*102f0*/  BSSY.RECONVERGENT B0, `(.L_x_11980) ;  /* 0x0000061000007945 */ /* 0x000fe40003800200 */
[----:B------:R-:W-:Y:S01]  /*10300*/  IMAD.MOV.U32 R38, RZ, RZ, R6 ;  /* 0x000000ffff267224 */ /* 0x000fe200078e0006 */
[----:B------:R-:W-:Y:S01]  /*10310*/  FSETP.GEU.AND P5, PT, |R7|, 6.5827683646048100446e-37, PT ;  /* 0x036000000700780b */ /* 0x000fe20003fae200 */
[----:B------:R-:W-:Y:S01]  /*10320*/  IMAD.MOV.U32 R39, RZ, RZ, R7 ;  /* 0x000000ffff277224 */ /* 0x000fe200078e0007 */
[----:B------:R-:W-:Y:S02]  /*10330*/  DMUL R2, R6, R6 ;  /* 0x0000000606027228 */ /* 0x000fe40000000000 */
[----:B0-----:R-:W-:-:S06]  /*10340*/  DFMA R28, -R26, R4, 1 ;  /* 0x3ff000001a1c742b */ /* 0x001fcc0000000104 */
[----:B------:R-:W-:Y:S02]  /*10350*/  DFMA R2, R26, R26, R2 ;  /* 0x0000001a1a02722b */ /* 0x000fe40000000002 */
[----:B------:R-:W-:-:S08]  /*10360*/  DFMA R28, R28, R28, R28 ;  /* 0x0000001c1c1c722b */ /* 0x000fd0000000001c */
[----:B------:R-:W-:Y:S01]  /*10370*/  ISETP.GT.AND P0, PT, R3, 0xfffff, PT ;  /* 0x000fffff0300780c */ /* 0x000fe20003f04270 */
[----:B------:R-:W-:Y:S01]  /*10380*/  DFMA R4, R4, R28, R4 ;  /* 0x0000001c0404722b */ /* 0x000fe20000000004 */
[----:B------:R-:W-:Y:S01]  /*10390*/  MOV R28, R2 ;  /* 0x00000002001c7202 */ /* 0x000fe20000000f00 */
[----:B------:R-:W-:-:S06]  /*103a0*/  IMAD.MOV.U32 R29, RZ, RZ, R3 ;  /* 0x000000ffff1d7224 */ /* 0x000fcc00078e0003 */
[----:B------:R-:W-:-:S04]  /*103b0*/  DFMA R36, -R26, R4, 1 ;  /* 0x3ff000001a24742b */ /* 0x000fc80000000104 */
[----:B------:R-:W-:-:S04]  /*103c0*/  @!P0 DMUL R28, R28, 1.80143985094819840000e+16 ;  /* 0x435000001c1c8828 */ /* 0x000fc80000000000 */
[----:B------:R-:W-:-:S06]  /*103d0*/  DFMA R4, R4, R36, R4 ;  /* 0x000000240404722b */ /* 0x000fcc0000000004 */
        /* <DEDUP_REMOVED lines=82> */
.L_x_11981:
[----:B------:R-:W-:Y:S05]  /*10900*/  BSYNC.RECONVERGENT B0 ;  /* 0x0000000000007941 */ /* 0x000fea0003800200 */
.L_x_11980:
[----:B------:R-:W-:Y:S04]  /*10910*/  BSSY.RECONVERGENT B3, `(.L_x_11982) ;  /* 0x0000006000037945 */ /* 0x000fe80003800200 */
[----:B------:R-:W-:Y:S05]  /*10920*/  @P4 BRA P5, `(.L_x_11983) ;  /* 0x0000000000104947 */ /* 0x000fea0002800000 */
[----:B------:R-:W-:Y:S01]  /*10930*/  IMAD.MOV.U32 R4, RZ, RZ, R26 ;  /* 0x000000ffff047224 */ /* 0x000fe200078e001a */
[----:B------:R-:W-:Y:S01]  /*10940*/  MOV R3, 0x10970 ;  /* 0x0001097000037802 */ /* 0x000fe20000000f00 */
[----:B------:R-:W-:-:S07]  /*10950*/  IMAD.MOV.U32 R5, RZ, RZ, R27 ;  /* 0x000000ffff057224 */ /* 0x000fce00078e001b */
[----:B------:R-:W-:Y:S05]  /*10960*/  CALL.REL.NOINC `($__internal_20_$__cuda_sm20_div_rn_f64_full) ;  /* 0x000001ac00cc7944 */ /* 0x000fea0003c00000 */
.L_x_11983:
[----:B------:R-:W-:Y:S05]  /*10970*/  BSYNC.RECONVERGENT B3 ;  /* 0x0000000000037941 */ /* 0x000fea0003800200 */
.L_x_11982:
        /* <DEDUP_REMOVED lines=84> */
.L_x_11985:
[----:B------:R-:W-:Y:S02]  /*10ec0*/  FSEL R2, RZ, 3.37028055040000000000e+12, P0 ;  /* 0x54442d18ff027808 */ /* 0x000fe40000000000 */
[----:B------:R-:W-:-:S07]  /*10ed0*/  FSEL R3, RZ, 2.1426990032196044922, P0 ;  /* 0x400921fbff037808 */ /* 0x000fce0000000000 */
.L_x_11986:
[----:B------:R-:W-:Y:S05]  /*10ee0*/  BSYNC.RECONVERGENT B0 ;  /* 0x0000000000007941 */ /* 0x000fea0003800200 */
.L_x_11984:
[----:B------:R-:W-:Y:S01]  /*10ef0*/  DADD R32, R34, R32 ;  /* 0x0000000022207229 */ /* 0x000fe20000000020 */
[----:B------:R-:W-:Y:S01]  /*10f00*/  LOP3.LUT R3, R3, 0x80000000, R24, 0xb8, !PT ;  /* 0x8000000003037812 */ /* 0x000fe200078eb818 */
[----:B------:R-:W-:-:S06]  /*10f10*/  DMUL R36, R36, 0.5 ;  /* 0x3fe0000024247828 */ /* 0x000fcc0000000000 */
[----:B------:R-:W-:-:S06]  /*10f20*/  DSETP.NAN.AND P0, PT, R32, R32, PT ;  /* 0x000000202000722a */ /* 0x000fcc0003f08000 */
[----:B------:R-:W-:Y:S02]  /*10f30*/  FSEL R2, R32, R2, P0 ;  /* 0x0000000220027208 */ /* 0x000fe40000000000 */
[----:B------:R-:W-:Y:S01]  /*10f40*/  FSEL R3, R33, R3, P0 ;  /* 0x0000000321037208 */ /* 0x000fe20000000000 */
[----:B------:R-:W-:Y:S06]  /*10f50*/  BRA `(.L_x_11987) ;  /* 0x0000004c00287947 */ /* 0x000fec0003800000 */
.L_x_11979:
        /* <DEDUP_REMOVED lines=11> */
[----:B------:R-:W-:Y:S01]  /*11010*/  BSSY.RECONVERGENT B0, `(.L_x_11988) ;  /* 0x000007f000007945 */ /* 0x000fe20003800200 */
[----:B------:R-:W-:-:S02]  /*11020*/  LOP3.LUT R0, R5, 0xffc00000, RZ, 0xc0, !PT ;  /* 0xffc0000005007812 */ /* 0x000fc400078ec0ff */
[----:B------:R-:W-:Y:S02]  /*11030*/  SEL R3, R33, R35, P0 ;  /* 0x0000002321037207 */ /* 0x000fe40000000000 */
        /* <DEDUP_REMOVED lines=33> */
[----:B------:R-:W-:Y:S01]  /*11250*/  @!P3 FSEL R2, R4, R42, !P2 ;  /* 0x0000002a0402b208 */ /* 0x000fe20005000000 */
[----:B------:R-:W-:Y:S01]  /*11260*/  IMAD.MOV.U32 R38, RZ, RZ, R6 ;  /* 0x000000ffff267224 */ /* 0x000fe200078e0006 */
[----:B------:R-:W-:Y:S01]  /*11270*/  ISETP.GT.AND P0, PT, R3, 0xfffff, PT ;  /* 0x000fffff0300780c */ /* 0x000fe20003f04270 */
[----:B------:R-:W-:Y:S02]  /*11280*/  IMAD.MOV.U32 R29, RZ, RZ, R3 ;  /* 0x000000ffff1d7224 */ /* 0x000fe400078e0003 */
[----:B------:R-:W-:Y:S02]  /*11290*/  IMAD.MOV.U32 R28, RZ, RZ, R2 ;  /* 0x000000ffff1c7224 */ /* 0x000fe400078e0002 */
[----:B------:R-:W-:Y:S01]  /*112a0*/  DFMA R4, -R26, R36, 1 ;  /* 0x3ff000001a04742b */ /* 0x000fe20000000124 */
[----:B------:R-:W-:-:S07]  /*112b0*/  IMAD.MOV.U32 R39, RZ, RZ, R7 ;  /* 0x000000ffff277224 */ /* 0x000fce00078e0007 */
[----:B------:R-:W-:Y:S02]  /*112c0*/  @!P0 DMUL R28, R28, 1.80143985094819840000e+16 ;  /* 0x435000001c1c8828 */ /* 0x000fe40000000000 */
[----:B------:R-:W-:-:S08]  /*112d0*/  DFMA R4, R36, R4, R36 ;  /* 0x000000042404722b */ /* 0x000fd00000000024 */
[----:B------:R-:W-:Y:S01]  /*112e0*/  @!P0 IMAD.MOV.U32 R3, RZ, RZ, R29 ;  /* 0x000000ffff038224 */ /* 0x000fe200078e001d */
[----:B------:R-:W-:Y:S01]  /*112f0*/  DMUL R36, R4, R38 ;  /* 0x0000002604247228 */ /* 0x000fe20000000000 */
[----:B------:R-:W-:-:S03]  /*11300*/  @!P0 IMAD.MOV.U32 R2, RZ, RZ, R28 ;  /* 0x000000ffff028224 */ /* 0x000fc600078e001c */
[----:B------:R-:W-:-:S04]  /*11310*/  IADD3 R0, PT, PT, R3, -0x1, RZ ;  /* 0xffffffff03007810 */ /* 0x000fc80007ffe0ff */
        /* <DEDUP_REMOVED lines=78> */
.L_x_11989:
[----:B------:R-:W-:Y:S05]  /*11800*/  BSYNC.RECONVERGENT B0 ;  /* 0x0000000000007941 */ /* 0x000fea0003800200 */
.L_x_11988:
[----:B------:R-:W-:Y:S04]  /*11810*/  BSSY.RECONVERGENT B3, `(.L_x_11990) ;  /* 0x0000006000037945 */ /* 0x000fe80003800200 */
[----:B------:R-:W-:Y:S05]  /*11820*/  @P4 BRA P5, `(.L_x_11991) ;  /* 0x0000000000104947 */ /* 0x000fea0002800000 */
[----:B------:R-:W-:Y:S01]  /*11830*/  MOV R4, R26 ;  /* 0x0000001a00047202 */ /* 0x000fe20000000f00 */
[----:B------:R-:W-:Y:S01]  /*11840*/  IMAD.MOV.U32 R5, RZ, RZ, R27 ;  /* 0x000000ffff057224 */ /* 0x000fe200078e001b */
[----:B------:R-:W-:-:S07]  /*11850*/  MOV R3, 0x11870 ;  /* 0x0001187000037802 */ /* 0x000fce0000000f00 */
[----:B------:R-:W-:Y:S05]  /*11860*/  CALL.REL.NOINC `($__internal_20_$__cuda_sm20_div_rn_f64_full) ;  /* 0x000001a0000c7944 */ /* 0x000fea0003c00000 */
.L_x_11991:
[----:B------:R-:W-:Y:S05]  /*11870*/  BSYNC.RECONVERGENT B3 ;  /* 0x0000000000037941 */ /* 0x000fea0003800200 */
.L_x_11990:
        /* <DEDUP_REMOVED lines=84> */
.L_x_11993:
[----:B------:R-:W-:Y:S02]  /*11dc0*/  FSEL R2, RZ, 3.37028055040000000000e+12, P0 ;  /* 0x54442d18ff027808 */ /* 0x000fe40000000000 */
[----:B------:R-:W-:-:S07]  /*11dd0*/  FSEL R3, RZ, 2.1426990032196044922, P0 ;  /* 0x400921fbff037808 */ /* 0x000fce0000000000 */
.L_x_11994:
[----:B------:R-:W-:Y:S05]  /*11de0*/  BSYNC.RECONVERGENT B0 ;  /* 0x0000000000007941 */ /* 0x000fea0003800200 */
.L_x_11992:
[----:B------:R-:W-:Y:S01]  /*11df0*/  DADD R32, R34, R32 ;  /* 0x0000000022207229 */ /* 0x000fe20000000020 */
[----:B------:R-:W-:-:S07]  /*11e00*/  LOP3.LUT R3, R3, 0x80000000, R24, 0xb8, !PT ;  /* 0x8000000003037812 */ /* 0x000fce00078eb818 */
[----:B------:R-:W-:-:S06]  /*11e10*/  DSETP.NAN.AND P0, PT, R32, R32, PT ;  /* 0x000000202000722a */ /* 0x000fcc0003f08000 */
[----:B------:R-:W-:Y:S02]  /*11e20*/  FSEL R2, R32, R2, P0 ;  /* 0x0000000220027208 */ /* 0x000fe40000000000 */
[----:B------:R-:W-:Y:S01]  /*11e30*/  FSEL R3, R33, R3, P0 ;  /* 0x0000000321037208 */ /* 0x000fe20000000000 */
[----:B------:R-:W-:Y:S06]  /*11e40*/  BRA `(.L_x_11987) ;  /* 0x0000003c006c7947 */ /* 0x000fec0003800000 */
.L_x_11978:
        /* <DEDUP_REMOVED lines=23> */
[----:B------:R-:W-:Y:S02]  /*11fc0*/  IMAD.MOV.U32 R26, RZ, RZ, R4 ;  /* 0x000000ffff1a7224 */ /* 0x000fe400078e0004 */
[----:B------:R-:W-:-:S07]  /*11fd0*/  IMAD.MOV.U32 R27, RZ, RZ, R5 ;  /* 0x000000ffff1b7224 */ /* 0x000fce00078e0005 */
.L_x_11996:
[----:B------:R-:W-:Y:S05]  /*11fe0*/  BSYNC.RECONVERGENT B3 ;  /* 0x0000000000037941 */ /* 0x000fea0003800200 */
.L_x_11995:
        /* <DEDUP_REMOVED lines=22> */
[----:B------:R-:W-:Y:S05]  /*12150*/  CALL.REL.NOINC `($__internal_20_$__cuda_sm20_div_rn_f64_full) ;  /* 0x0000019400d07944 */ /* 0x000fea0003c00000 */
.L_x_11998:
[----:B------:R-:W-:Y:S05]  /*12160*/  BSYNC.RECONVERGENT B3 ;  /* 0x0000000000037941 */ /* 0x000fea0003800200 */
.L_x_11997:
        /* <DEDUP_REMOVED lines=18> */
[----:B------:R-:W-:Y:S02]  /*12290*/  SEL R4, R28, R36, P2 ;  /* 0x000000241c047207 */ /* 0x000fe40001000000 */
[----:B------:R-:W-:Y:S02]  /*122a0*/  ISETP.GE.U32.AND P3, PT, R3, 0x7ff00000, PT ;  /* 0x7ff000000300780c */ /* 0x000fe40003f66070 */
[C---:B------:R-:W-:Y:S02]  /*122b0*/  DMUL R26, R6.reuse, R2 ;  /* 0x00000002061a7228 */ /* 0x040fe40000000000 */
        /* <DEDUP_REMOVED lines=14> */
[----:B------:R-:W-:Y:S01]  /*123a0*/  DFMA R36, R38, -R26, 1 ;  /* 0x3ff000002624742b */ /* 0x000fe2000000081a */
[----:B------:R-:W-:Y:S02]  /*123b0*/  FSEL R27, R33, R35, !P1 ;  /* 0x00000023211b7208 */ /* 0x000fe40004800000 */
[----:B------:R-:W-:-:S05]  /*123c0*/  FSEL R26, R32, R34, !P1 ;  /* 0x00000022201a7208 */ /* 0x000fca0004800000 */
        /* <DEDUP_REMOVED lines=8> */
[----:B------:R-:W-:Y:S01]  /*12450*/  DMUL R40, R40, R6 ;  /* 0x0000000628287228 */ /* 0x000fe20000000000 */
[----:B------:R-:W-:Y:S01]  /*12460*/  FSEL R7, R35, R33, !P1 ;  /* 0x0000002123077208 */ /* 0x000fe20004800000 */
[----:B------:R-:W-:Y:S01]  /*12470*/  DFMA R28, R28, R28, R28 ;  /* 0x0000001c1c1c722b */ /* 0x000fe2000000001c */
[----:B------:R-:W-:Y:S02]  /*12480*/  FSEL R6, R34, R32, !P1 ;  /* 0x0000002022067208 */ /* 0x000fe40004800000 */
[----:B------:R-:W-:-:S05]  /*12490*/  FSETP.GEU.AND P5, PT, |R7|, 6.5827683646048100446e-37, PT ;  /* 0x036000000700780b */ /* 0x000fca0003fae200 */
[----:B------:R-:W-:Y:S01]  /*124a0*/  @!P3 FSEL R3, R5, R41, !P2 ;  /* 0x000000290503b208 */ /* 0x000fe20005000000 */
[----:B------:R-:W-:Y:S01]  /*124b0*/  DFMA R36, R36, R28, R36 ;  /* 0x0000001c2424722b */ /* 0x000fe20000000024 */
[----:B------:R-:W-:Y:S02]  /*124c0*/  @!P3 FSEL R2, R4, R40, !P2 ;  /* 0x000000280402b208 */ /* 0x000fe40005000000 */
[----:B------:R-:W-:Y:S02]  /*124d0*/  ISETP.GT.AND P0, PT, R3, 0xfffff, PT ;  /* 0x000fffff0300780c */ /* 0x000fe40003f04270 */
[----:B------:R-:W-:Y:S01]  /*124e0*/  MOV R29, R3 ;  /* 0x00000003001d7202 */ /* 0x000fe20000000f00 */
        /* <DEDUP_REMOVED lines=17> */
[----:B------:R-:W-:Y:S01]  /*12600*/  IMAD.MOV.U32 R0, RZ, RZ, -0x3ff ;  /* 0xfffffc01ff007424 */ /* 0x000fe200078e00ff */
[----:B------:R-:W-:-:S05]  /*12610*/  @!P0 MOV R0, 0xfffffbcb ;  /* 0xfffffbcb00008802 */ /* 0x000fca0000000f00 */
        /* <DEDUP_REMOVED lines=67> */
.L_x_12000:
[----:B------:R-:W-:Y:S05]  /*12a50*/  BSYNC.RECONVERGENT B0 ;  /* 0x0000000000007941 */ /* 0x000fea0003800200 */
.L_x_11999:
[----:B------:R-:W-:Y:S04]  /*12a60*/  BSSY.RECONVERGENT B3, `(.L_x_12001) ;  /* 0x0000006000037945 */ /* 0x000fe80003800200 */
[----:B------:R-:W-:Y:S05]  /*12a70*/  @P4 BRA P5, `(.L_x_12002) ;  /* 0x0000000000104947 */ /* 0x000fea0002800000 */
[----:B------:R-:W-:Y:S01]  /*12a80*/  IMAD.MOV.U32 R4, RZ, RZ, R26 ;  /* 0x000000ffff047224 */ /* 0x000fe200078e001a */
[----:B------:R-:W-:Y:S01]  /*12a90*/  MOV R3, 0x12ac0 ;  /* 0x00012ac000037802 */ /* 0x000fe20000000f00 */
[----:B------:R-:W-:-:S07]  /*12aa0*/  IMAD.MOV.U32 R5, RZ, RZ, R27 ;  /* 0x000000ffff057224 */ /* 0x000fce00078e001b */
[----:B------:R-:W-:Y:S05]  /*12ab0*/  CALL.REL.NOINC `($__internal_20_$__cuda_sm20_div_rn_f64_full) ;  /* 0x0000018c00787944 */ /* 0x000fea0003c00000 */
.L_x_12002:
[----:B------:R-:W-:Y:S05]  /*12ac0*/  BSYNC.RECONVERGENT B3 ;  /* 0x0000000000037941 */ /* 0x000fea0003800200 */
.L_x_12001:
        /* <DEDUP_REMOVED lines=84> */
.L_x_12004:
[----:B------:R-:W-:Y:S02]  /*13010*/  FSEL R2, RZ, 3.37028055040000000000e+12, P0 ;  /* 0x54442d18ff027808 */ /* 0x000fe40000000000 */
[----:B------:R-:W-:-:S07]  /*13020*/  FSEL R3, RZ, 2.1426990032196044922, P0 ;  /* 0x400921fbff037808 */ /* 0x000fce0000000000 */
.L_x_12005:
[----:B------:R-:W-:Y:S05]  /*13030*/  BSYNC.RECONVERGENT B0 ;  /* 0x0000000000007941 */ /* 0x000fea0003800200 */
.L_x_12003:
[----:B------:R-:W-:Y:S01]  /*13040*/  DADD R32, R34, R32 ;  /* 0x0000000022207229 */ /* 0x000fe20000000020 */
[----:B------:R-:W-:Y:S01]  /*13050*/  LOP3.LUT R3, R3, 0x80000000, R24, 0xb8, !PT ;  /* 0x8000000003037812 */ /* 0x000fe200078eb818 */
[----:B------:R-:W-:-:S06]  /*13060*/  DADD R36, R36, 1 ;  /* 0x3ff0000024247429 */ /* 0x000fcc0000000000 */
[----:B------:R-:W-:-:S06]  /*13070*/  DSETP.NAN.AND P0, PT, R32, R32, PT ;  /* 0x000000202000722a */ /* 0x000fcc0003f08000 */
[----:B------:R-:W-:Y:S02]  /*13080*/  FSEL R2, R32, R2, P0 ;  /* 0x0000000220027208 */ /* 0x000fe40000000000 */
[----:B------:R-:W-:Y:S01]  /*13090*/  FSEL R3, R33, R3, P0 ;  /* 0x0000000321037208 */ /* 0x000fe20000000000 */
[----:B------:R-:W-:Y:S06]  /*130a0*/  BRA `(.L_x_11987) ;  /* 0x0000002800d47947 */ /* 0x000fec0003800000 */
.L_x_11977:
        /* <DEDUP_REMOVED lines=22> */
[----:B------:R-:W-:Y:S01]  /*13210*/  IMAD.MOV.U32 R6, RZ, RZ, R2 ;  /* 0x000000ffff067224 */ /* 0x000fe200078e0002 */
[----:B------:R-:W-:-:S06]  /*13220*/  MOV R7, R3 ;  /* 0x0000000300077202 */ /* 0x000fcc0000000f00 */
        /* <DEDUP_REMOVED lines=16> */
[----:B------:R-:W-:Y:S01]  /*13330*/  IMAD.MOV.U32 R0, RZ, RZ, -0x3ff ;  /* 0xfffffc01ff007424 */ /* 0x000fe200078e00ff */
[----:B------:R-:W-:Y:S02]  /*13340*/  @!P0 MOV R0, 0xfffffbcb ;  /* 0xfffffbcb00008802 */ /* 0x000fe40000000f00 */
        /* <DEDUP_REMOVED lines=67> */
.L_x_12009:
[----:B------:R-:W-:Y:S05]  /*13780*/  BSYNC.RECONVERGENT B0 ;  /* 0x0000000000007941 */ /* 0x000fea0003800200 */
.L_x_12008:
        /* <DEDUP_REMOVED lines=8> */
[----:B------:R-:W-:Y:S05]  /*13810*/  CALL.REL.NOINC `($__internal_20_$__cuda_sm20_div_rn_f64_full) ;  /* 0x0000018000207944 */ /* 0x000fea0003c00000 */
.L_x_12011:
[----:B------:R-:W-:Y:S05]  /*13820*/  BSYNC.RECONVERGENT B3 ;  /* 0x0000000000037941 */ /* 0x000fea0003800200 */
.L_x_12010:
        /* <DEDUP_REMOVED lines=76> */
.L_x_12007:
        /* <DEDUP_REMOVED lines=136> */
.L_x_12013:
[----:B------:R-:W-:Y:S05]  /*14570*/  BSYNC.RECONVERGENT B0 ;  /* 0x0000000000007941 */ /* 0x000fea0003800200 */
.L_x_12012:
[----:B------:R-:W-:Y:S04]  /*14580*/  BSSY.RECONVERGENT B3, `(.L_x_12014) ;  /* 0x0000008000037945 */ /* 0x000fe80003800200 */
[----:B------:R-:W-:Y:S05]  /*14590*/  @P4 BRA P5, `(.L_x_12015) ;  /* 0x0000000000184947 */ /* 0x000fea0002800000 */
[----:B------:R-:W-:Y:S01]  /*145a0*/  IMAD.MOV.U32 R6, RZ, RZ, R24 ;  /* 0x000000ffff067224 */ /* 0x000fe200078e0018 */
[----:B------:R-:W-:Y:S01]  /*145b0*/  MOV R4, R26 ;  /* 0x0000001a00047202 */ /* 0x000fe20000000f00 */
[----:B------:R-:W-:Y:S01]  /*145c0*/  IMAD.MOV.U32 R7, RZ, RZ, R25 ;  /* 0x000000ffff077224 */ /* 0x000fe200078e0019 */
[----:B------:R-:W-:Y:S01]  /*145d0*/  MOV R3, 0x14600 ;  /* 0x0001460000037802 */ /* 0x000fe20000000f00 */
[----:B------:R-:W-:-:S07]  /*145e0*/  IMAD.MOV.U32 R5, RZ, RZ, R27 ;  /* 0x000000ffff057224 */ /* 0x000fce00078e001b */
[----:B------:R-:W-:Y:S05]  /*145f0*/  CALL.REL.NOINC `($__internal_20_$__cuda_sm20_div_rn_f64_full) ;  /* 0x0000017000a87944 */ /* 0x000fea0003c00000 */
.L_x_12015:
[----:B------:R-:W-:Y:S05]  /*14600*/  BSYNC.RECONVERGENT B3 ;  /* 0x0000000000037941 */ /* 0x000fea0003800200 */
.L_x_12014:
        /* <DEDUP_REMOVED lines=76> */
.L_x_12006:
        /* <DEDUP_REMOVED lines=22> */
[----:B------:R-:W-:Y:S05]  /*14c30*/  CALL.REL.NOINC `($__internal_20_$__cuda_sm20_div_rn_f64_full) ;  /* 0x0000016c00187944 */ /* 0x000fea0003c00000 */
[----:B------:R-:W-:Y:S02]  /*14c40*/  IMAD.MOV.U32 R36, RZ, RZ, R4 ;  /* 0x000000ffff247224 */ /* 0x000fe400078e0004 */
[----:B------:R-:W-:-:S07]  /*14c50*/  IMAD.MOV.U32 R37, RZ, RZ, R5 ;  /* 0x000000ffff257224 */ /* 0x000fce00078e0005 */
.L_x_12017:
[----:B------:R-:W-:Y:S05]  /*14c60*/  BSYNC.RECONVERGENT B3 ;  /* 0x0000000000037941 */ /* 0x000fea0003800200 */
.L_x_12016:
        /* <DEDUP_REMOVED lines=22> */
[----:B------:R-:W-:Y:S05]  /*14dd0*/  CALL.REL.NOINC `($__internal_20_$__cuda_sm20_div_rn_f64_full) ;  /* 0x0000016800b07944 */ /* 0x000fea0003c00000 */
.L_x_12019:
[----:B------:R-:W-:Y:S05]  /*14de0*/  BSYNC.RECONVERGENT B3 ;  /* 0x0000000000037941 */ /* 0x000fea0003800200 */
.L_x_12018:
        /* <DEDUP_REMOVED lines=44> */
[----:B0-----:R-:W-:Y:S01]  /*150b0*/  DFMA R36, -R26, R28, 1 ;  /* 0x3ff000001a24742b */ /* 0x001fe2000000011c */
[----:B------:R-:W-:-:S06]  /*150c0*/  MOV R6, RZ ;  /* 0x000000ff00067202 */ /* 0x000fcc0000000f00 */
        /* <DEDUP_REMOVED lines=93> */
.L_x_12021:
[----:B------:R-:W-:Y:S05]  /*156a0*/  BSYNC.RECONVERGENT B0 ;  /* 0x0000000000007941 */ /* 0x000fea0003800200 */
.L_x_12020:
        /* <DEDUP_REMOVED lines=8> */
[----:B------:R-:W-:Y:S05]  /*15730*/  CALL.REL.NOINC `($__internal_20_$__cuda_sm20_div_rn_f64_full) ;  /* 0x0000016000587944 */ /* 0x000fea0003c00000 */
.L_x_12023:
[----:B------:R-:W-:Y:S05]  /*15740*/  BSYNC.RECONVERGENT B3 ;  /* 0x0000000000037941 */ /* 0x000fea0003800200 */
.L_x_12022:
        /* <DEDUP_REMOVED lines=75> */
.L_x_11987:
[----:B------:R-:W-:Y:S05]  /*15c00*/  BSYNC.RECONVERGENT B2 ;  /* 0x0000000000027941 */ /* 0x000fea0003800200 */
.L_x_11976:
[----:B------:R-:W-:Y:S01]  /*15c10*/  UMOV UR4, 0xfefa39ef ;  /* 0xfefa39ef00047882 */ /* 0x000fe20000000000 */
[----:B------:R-:W-:Y:S01]  /*15c20*/  UMOV UR5, 0x3fe62e42 ;  /* 0x3fe62e4200057882 */ /* 0x000fe20000000000 */
[----:B------:R-:W-:Y:S01]  /*15c30*/  LOP3.LUT R25, R3, 0x80000000, R13, 0xb8, !PT ;  /* 0x8000000003197812 */ /* 0x000fe200078eb80d */
[----:B------:R-:W-:Y:S01]  /*15c40*/  DADD R36, R36, UR4 ;  /* 0x0000000424247e29 */ /* 0x000fe20008000000 */
[----:B------:R-:W-:-:S09]  /*15c50*/  IMAD.MOV.U32 R24, RZ, RZ, R2 ;  /* 0x000000ffff187224 */ /* 0x000fd200078e0002 */
[----:B------:R-:W-:Y:S01]  /*15c60*/  LOP3.LUT R27, R37, 0x80000000, R15, 0xb8, !PT ;  /* 0x80000000251b7812 */ /* 0x000fe200078eb80f */
[----:B------:R-:W-:-:S07]  /*15c70*/  IMAD.MOV.U32 R26, RZ, RZ, R36 ;  /* 0x000000ffff1a7224 */ /* 0x000fce00078e0024 */
.L_x_11900:
[----:B------:R-:W-:Y:S05]  /*15c80*/  BSYNC.RECONVERGENT B1 ;  /* 0x0000000000017941 */ /* 0x000fea0003800200 */
.L_x_11899:
[----:B------:R-:W-:Y:S05]  /*15c90*/  WARPSYNC.ALL ;  /* 0x0000000000007948 */ /* 0x000fea0003800000 */
[----:B------:R-:W1:Y:S01]  /*15ca0*/  S2UR UR4, SR_CTAID.X ;  /* 0x00000000000479c3 */ /* 0x000e620000002500 */
[----:B------:R-:W1:Y:S01]  /*15cb0*/  LDCU UR5, c[0x0][0x380] ;  /* 0x00007000ff0577ac */ /* 0x000e620008000800 */
[----:B------:R-:W-:Y:S01]  /*15cc0*/  VIADD R0, R31, 0x100 ;  /* 0x000001001f007836 */ /* 0x000fe20000000000 */
[----:B------:R-:W-:Y:S01]  /*15cd0*/  BSSY.RECONVERGENT B1, `(.L_x_12024) ;  /* 0x0000acd000017945 */ /* 0x000fe20003800200 */
[----:B------:R-:W-:Y:S02]  /*15ce0*/  CS2R R14, SRZ ;  /* 0x00000000000e7805 */ /* 0x000fe4000001ff00 */
        /* <DEDUP_REMOVED lines=11> */
[----:B------:R-:W-:Y:S01]  /*15da0*/  @!P0 IMAD.MOV.U32 R14, RZ, RZ, R10 ;  /* 0x000000ffff0e8224 */ /* 0x000fe200078e000a */
[----:B------:R-:W-:Y:S01]  /*15db0*/  @!P0 MOV R15, R11 ;  /* 0x0000000b000f8202 */ /* 0x000fe20000000f00 */
[----:B------:R-:W-:Y:S08]  /*15dc0*/  @!P0 BRA `(.L_x_12025) ;  /* 0x000000a800f48947 */ /* 0x000ff00003800000 */
        /* <DEDUP_REMOVED lines=9> */
[----:B------:R-:W-:Y:S02]  /*15e60*/  @P0 IMAD.MOV.U32 R14, RZ, RZ, R12 ;  /* 0x000000ffff0e0224 */ /* 0x000fe400078e000c */
[----:B------:R-:W-:Y:S01]  /*15e70*/  @P0 IMAD.MOV.U32 R15, RZ, RZ, R13 ;  /* 0x000000ffff0f0224 */ /* 0x000fe200078e000d */
[----:B------:R-:W-:Y:S01]  /*15e80*/  @!P0 DADD R14, R10, R10 ;  /* 0x000000000a0e8229 */ /* 0x000fe2000000000a */
[----:B------:R-:W-:Y:S02]  /*15e90*/  @!P0 IMAD.MOV.U32 R12, RZ, RZ, R8 ;  /* 0x000000ffff0c8224 */ /* 0x000fe400078e0008 */
[----:B------:R-:W-:Y:S01]  /*15ea0*/  @!P0 IMAD.MOV.U32 R13, RZ, RZ, R9 ;  /* 0x000000ffff0d8224 */ /* 0x000fe200078e0009 */
[----:B------:R-:W-:Y:S07]  /*15eb0*/  BRA `(.L_x_12025) ;  /* 0x000000a800b87947 */ /* 0x000fee0003800000 */
.L_x_12026:
[----:B------:R-:W-:Y:S01]  /*15ec0*/  DSETP.MAX.AND P0, P1, R34, R32, PT ;  /* 0x000000202200722a */ /* 0x000fe2000390f000 */
[----:B0-----:R-:W-:Y:S01]  /*15ed0*/  IMAD.MOV.U32 R5, RZ, RZ, R33 ;  /* 0x000000ffff057224 */ /* 0x001fe200078e0021 */
        /* <DEDUP_REMOVED lines=32> */
[----:B------:R-:W-:Y:S01]  /*160e0*/  BSSY.RECONVERGENT B2, `(.L_x_12028) ;  /* 0x00002bb000027945 */ /* 0x000fe20003800200 */
[----:B------:R-:W-:Y:S02]  /*160f0*/  IMAD.MOV.U32 R46, RZ, RZ, RZ ;  /* 0x000000ffff2e7224 */ /* 0x000fe400078e00ff */
[----:B------:R-:W-:-:S02]  /*16100*/  ISETP.GT.U32.AND P1, PT, R34, R2, PT ;  /* 0x000000022200720c */ /* 0x000fc40003f24070 */
[CC--:B------:R-:W-:Y:S01]  /*16110*/  ISETP.LT.U32.AND P0, PT, R2.reuse, R34.reuse, PT ;  /* 0x000000220200720c */ /* 0x0c0fe20003f01070 */
        /* <DEDUP_REMOVED lines=32> */
[----:B------:R-:W-:Y:S02]  /*16320*/  MOV R5, 0x3fd80000 ;  /* 0x3fd8000000057802 */ /* 0x000fe40000000f00 */
[----:B------:R-:W-:Y:S02]  /*16330*/  SEL R7, R35, R15, P1 ;  /* 0x0000000f23077207 */ /* 0x000fe40000800000 */
[----:B------:R-:W-:Y:S02]  /*16340*/  SEL R6, R34, R14, P1 ;  /* 0x0000000e22067207 */ /* 0x000fe40000800000 */
[----:B------:R-:W-:Y:S01]  /*16350*/  DMUL R42, R40, R44 ;  /* 0x0000002c282a7228 */ /* 0x000fe20000000000 */
[----:B------:R-:W-:Y:S01]  /*16360*/  LOP3.LUT R0, R7, 0xffc00000, RZ, 0xc0, !PT ;  /* 0xffc0000007007812 */ /* 0x000fe200078ec0ff */
[----:B------:R-:W-:Y:S01]  /*16370*/  DFMA R44, R44, R4, 0.5 ;  /* 0x3fe000002c2c742b */ /* 0x000fe20000000004 */
[----:B------:R-:W-:-:S02]  /*16380*/  SEL R14, R14, R34, P0 ;  /* 0x000000220e0e7207 */ /* 0x000fc40000000000 */
        /* <DEDUP_REMOVED lines=71> */
.L_x_12031:
[----:B------:R-:W-:Y:S05]  /*16800*/  BSYNC.RECONVERGENT B3 ;  /* 0x0000000000037941 */ /* 0x000fea0003800200 */
.L_x_12030:
        /* <DEDUP_REMOVED lines=83> */
.L_x_12029:
        /* <DEDUP_REMOVED lines=34> */
.L_x_12038:
[----:B------:R-:W-:Y:S05]  /*16f60*/  BSYNC.RECONVERGENT B4 ;  /* 0x0000000000047941 */ /* 0x000fea0003800200 */
.L_x_12037:
[----:B------:R-:W-:Y:S02]  /*16f70*/  IMAD.MOV.U32 R40, RZ, RZ, R4 ;  /* 0x000000ffff287224 */ /* 0x000fe400078e0004 */
[----:B------:R-:W-:-:S07]  /*16f80*/  IMAD.MOV.U32 R41, RZ, RZ, R5 ;  /* 0x000000ffff297224 */ /* 0x000fce00078e0005 */
.L_x_12036:
[----:B------:R-:W-:Y:S05]  /*16f90*/  BSYNC.RECONVERGENT B3 ;  /* 0x0000000000037941 */ /* 0x000fea0003800200 */
.L_x_12035:
        /* <DEDUP_REMOVED lines=31> */
.L_x_12043:
[----:B------:R-:W-:Y:S05]  /*17190*/  BSYNC.RECONVERGENT B4 ;  /* 0x0000000000047941 */ /* 0x000fea0003800200 */
.L_x_12042:
[----:B------:R-:W-:Y:S05]  /*171a0*/  BRA `(.L_x_12041) ;  /* 0x0000000000047947 */ /* 0x000fea0003800000 */
.L_x_12040:
[----:B------:R-:W-:-:S11]  /*171b0*/  DADD R4, R14, -R2 ;  /* 0x000000000e047229 */ /* 0x000fd60000000802 */
.L_x_12041:
[----:B------:R-:W-:Y:S05]  /*171c0*/  BSYNC.RECONVERGENT B3 ;  /* 0x0000000000037941 */ /* 0x000fea0003800200 */
.L_x_12039:
        /* <DEDUP_REMOVED lines=32> */
.L_x_12045:
[----:B------:R-:W-:Y:S05]  /*173d0*/  BSYNC.RECONVERGENT B3 ;  /* 0x0000000000037941 */ /* 0x000fea0003800200 */
.L_x_12044:
        /* <DEDUP_REMOVED lines=87> */
.L_x_12046:
        /* <DEDUP_REMOVED lines=22> */
.L_x_12048:
[----:B------:R-:W-:Y:S05]  /*17ab0*/  BSYNC.RECONVERGENT B3 ;  /* 0x0000000000037941 */ /* 0x000fea0003800200 */
.L_x_12047:
        /* <DEDUP_REMOVED lines=30> */
.L_x_12034:
        /* <DEDUP_REMOVED lines=29> */
.L_x_12051:
[----:B------:R-:W-:Y:S05]  /*17e70*/  BSYNC.RECONVERGENT B3 ;  /* 0x0000000000037941 */ /* 0x000fea0003800200 */
.L_x_12050:
        /* <DEDUP_REMOVED lines=87> */
.L_x_12052:
        /* <DEDUP_REMOVED lines=22> */
.L_x_12054:
[----:B------:R-:W-:Y:S05]  /*18550*/  BSYNC.RECONVERGENT B3 ;  /* 0x0000000000037941 */ /* 0x000fea0003800200 */
.L_x_12053:
        /* <DEDUP_REMOVED lines=30> */
.L_x_12049:
        /* <DEDUP_REMOVED lines=28> */
.L_x_12056:
[----:B------:R-:W-:Y:S05]  /*18900*/  BSYNC.RECONVERGENT B3 ;  /* 0x0000000000037941 */ /* 0x000fea0003800200 */
.L_x_12055:
        /* <DEDUP_REMOVED lines=21> */
.L_x_12058:
[----:B------:R-:W-:Y:S05]  /*18a60*/  BSYNC.RECONVERGENT B3 ;  /* 0x0000000000037941 */ /* 0x000fea0003800200 */
.L_x_12057:
[----:B------:R-:W-:Y:S02]  /*18a70*/  IMAD.MOV.U32 R40, RZ, RZ, R4 ;  /* 0x000000ffff287224 */ /* 0x000fe400078e0004 */
[----:B------:R-:W-:Y:S01]  /*18a80*/  IMAD.MOV.U32 R41, RZ, RZ, R5 ;  /* 0x000000ffff297224 */ /* 0x000fe200078e0005 */
[----:B------:R-:W-:Y:S06]  /*18a90*/  BRA `(.L_x_12032) ;  /* 0x00000000007c7947 */ /* 0x000fec0003800000 */
.L_x_12033:
        /* <DEDUP_REMOVED lines=26> */
[----:B------:R-:W-:Y:S02]  /*18c40*/  IMAD.MOV.U32 R4, RZ, RZ, R2 ;  /* 0x000000ffff047224 */ /* 0x000fe400078e0002 */
[----:B------:R-:W-:-:S07]  /*18c50*/  IMAD.MOV.U32 R5, RZ, RZ, R0 ;  /* 0x000000ffff057224 */ /* 0x000fce00078e0000 */
.L_x_12060:
[----:B------:R-:W-:Y:S05]  /*18c60*/  BSYNC.RECONVERGENT B3 ;  /* 0x0000000000037941 */ /* 0x000fea0003800200 */
.L_x_12059:
[----:B------:R-:W-:Y:S01]  /*18c70*/  IMAD.MOV.U32 R40, RZ, RZ, R4 ;  /* 0x000000ffff287224 */ /* 0x000fe200078e0004 */
[----:B------:R-:W-:-:S07]  /*18c80*/  MOV R41, R5 ;  /* 0x0000000500297202 */ /* 0x000fce0000000f00 */
.L_x_12032:
[----:B------:R-:W-:Y:S05]  /*18c90*/  BSYNC.RECONVERGENT B2 ;  /* 0x0000000000027941 */ /* 0x000fea0003800200 */
.L_x_12028:
        /* <DEDUP_REMOVED lines=25> */
.L_x_12065:
[----:B------:R-:W-:Y:S05]  /*18e30*/  BSYNC.RECONVERGENT B4 ;  /* 0x0000000000047941 */ /* 0x000fea0003800200 */
.L_x_12064:
        /* <DEDUP_REMOVED lines=77> */
.L_x_12067:
        /* <DEDUP_REMOVED lines=42> */
.L_x_12066:
        /* <DEDUP_REMOVED lines=36> */
.L_x_12075:
[----:B------:R-:W-:Y:S05]  /*197f0*/  BSYNC.RECONVERGENT B6 ;  /* 0x0000000000067941 */ /* 0x000fea0003800200 */
.L_x_12074:
[----:B------:R-:W-:Y:S02]  /*19800*/  IMAD.MOV.U32 R36, RZ, RZ, R4 ;  /* 0x000000ffff247224 */ /* 0x000fe400078e0004 */
[----:B------:R-:W-:-:S07]  /*19810*/  IMAD.MOV.U32 R37, RZ, RZ, R5 ;  /* 0x000000ffff257224 */ /* 0x000fce00078e0005 */
.L_x_12073:
[----:B------:R-:W-:Y:S05]  /*19820*/  BSYNC.RECONVERGENT B5 ;  /* 0x0000000000057941 */ /* 0x000fea0003800200 */
.L_x_12072:
        /* <DEDUP_REMOVED lines=29> */
.L_x_12080:
[----:B------:R-:W-:Y:S05]  /*19a00*/  BSYNC.RECONVERGENT B6 ;  /* 0x0000000000067941 */ /* 0x000fea0003800200 */
.L_x_12079:
[----:B------:R-:W-:Y:S02]  /*19a10*/  IMAD.MOV.U32 R34, RZ, RZ, R4 ;  /* 0x000000ffff227224 */ /* 0x000fe400078e0004 */
[----:B------:R-:W-:Y:S01]  /*19a20*/  IMAD.MOV.U32 R35, RZ, RZ, R5 ;  /* 0x000000ffff237224 */ /* 0x000fe200078e0005 */
[----:B------:R-:W-:Y:S06]  /*19a30*/  BRA `(.L_x_12078) ;  /* 0x0000000000047947 */ /* 0x000fec0003800000 */
.L_x_12077:
[----:B------:R-:W-:-:S11]  /*19a40*/  DADD R34, R14, -R2 ;  /* 0x000000000e227229 */ /* 0x000fd60000000802 */
.L_x_12078:
[----:B------:R-:W-:Y:S05]  /*19a50*/  BSYNC.RECONVERGENT B5 ;  /* 0x0000000000057941 */ /* 0x000fea0003800200 */
.L_x_12076:
        /* <DEDUP_REMOVED lines=32> */
.L_x_12082:
[----:B------:R-:W-:Y:S05]  /*19c60*/  BSYNC.RECONVERGENT B5 ;  /* 0x0000000000057941 */ /* 0x000fea0003800200 */
.L_x_12081:
[----:B------:R-:W-:Y:S02]  /*19c70*/  IMAD.MOV.U32 R14, RZ, RZ, R2 ;  /* 0x000000ffff0e7224 */ /* 0x000fe400078e0002 */
[----:B------:R-:W-:Y:S01]  /*19c80*/  IMAD.MOV.U32 R15, RZ, RZ, R3 ;  /* 0x000000ffff0f7224 */ /* 0x000fe200078e0003 */
[----:B------:R-:W-:Y:S06]  /*19c90*/  BRA `(.L_x_12083) ;  /* 0x0000000800787947 */ /* 0x000fec0003800000 */
.L_x_12071:
[----:B------:R-:W-:-:S14]  /*19ca0*/  DSETP.GT.AND P0, PT, R32, 1, PT ;  /* 0x3ff000002000742a */ /* 0x000fdc0003f04000 */
[----:B------:R-:W-:Y:S05]  /*19cb0*/  @P0 BRA `(.L_x_12084) ;  /* 0x0000000000880947 */ /* 0x000fea0003800000 */
[----:B------:R-:W-:Y:S01]  /*19cc0*/  DADD R14, -R32, 1 ;  /* 0x3ff00000200e7429 */ /* 0x000fe20000000100 */
[----:B------:R-:W-:Y:S07]  /*19cd0*/  BSSY.RECONVERGENT B5, `(.L_x_12085) ;  /* 0x000001d000057945 */ /* 0x000fee0003800200 */
[----:B------:R-:W-:Y:S01]  /*19ce0*/  DMUL R14, R6, R14 ;  /* 0x0000000e060e7228 */ /* 0x000fe20000000000 */
[----:B------:R-:W-:Y:S01]  /*19cf0*/  IMAD.MOV.U32 R6, RZ, RZ, 0x0 ;  /* 0x00000000ff067424 */ /* 0x000fe200078e00ff */
[----:B------:R-:W-:-:S04]  /*19d00*/  MOV R7, 0x3fd80000 ;  /* 0x3fd8000000077802 */ /* 0x000fc80000000f00 */
        /* <DEDUP_REMOVED lines=25> */
.L_x_12086:
[----:B------:R-:W-:Y:S05]  /*19ea0*/  BSYNC.RECONVERGENT B5 ;  /* 0x0000000000057941 */ /* 0x000fea0003800200 */
.L_x_12085:
[----:B------:R-:W-:Y:S02]  /*19eb0*/  IMAD.MOV.U32 R14, RZ, RZ, R2 ;  /* 0x000000ffff0e7224 */ /* 0x000fe400078e0002 */
[----:B------:R-:W-:Y:S01]  /*19ec0*/  IMAD.MOV.U32 R15, RZ, RZ, R3 ;  /* 0x000000ffff0f7224 */ /* 0x000fe200078e0003 */
[----:B------:R-:W-:Y:S06]  /*19ed0*/  BRA `(.L_x_12083) ;  /* 0x0000000400e87947 */ /* 0x000fec0003800000 */
.L_x_12084:
[----:B------:R-:W-:Y:S01]  /*19ee0*/  DADD R2, R32, -1 ;  /* 0xbff0000020027429 */ /* 0x000fe20000000000 */
[----:B------:R-:W-:Y:S01]  /*19ef0*/  IMAD.MOV.U32 R12, RZ, RZ, 0x0 ;  /* 0x00000000ff0c7424 */ /* 0x000fe200078e00ff */
[----:B------:R-:W-:Y:S01]  /*19f00*/  BSSY.RECONVERGENT B5, `(.L_x_12087) ;  /* 0x000001e000057945 */ /* 0x000fe20003800200 */
[----:B------:R-:W-:-:S05]  /*19f10*/  IMAD.MOV.U32 R13, RZ, RZ, 0x3fd80000 ;  /* 0x3fd80000ff0d7424 */ /* 0x000fca00078e00ff */
        /* <DEDUP_REMOVED lines=28> */
.L_x_12088:
[----:B------:R-:W-:Y:S05]  /*1a0e0*/  BSYNC.RECONVERGENT B5 ;  /* 0x0000000000057941 */ /* 0x000fea0003800200 */
.L_x_12087:
        /* <DEDUP_REMOVED lines=21> */
.L_x_12090:
[----:B------:R-:W-:Y:S05]  /*1a240*/  BSYNC.RECONVERGENT B5 ;  /* 0x0000000000057941 */ /* 0x000fea0003800200 */
.L_x_12089:
[----:B------:R-:W-:Y:S01]  /*1a250*/  DMUL R32, R32, 8.11296384146066816958e+31 ;  /* 0x4690000020207828 */ /* 0x000fe20000000000 */
[----:B------:R-:W-:Y:S02]  /*1a260*/  IMAD.MOV.U32 R14, RZ, RZ, R4 ;  /* 0x000000ffff0e7224 */ /* 0x000fe400078e0004 */
[----:B------:R-:W-:Y:S01]  /*1a270*/  IMAD.MOV.U32 R15, RZ, RZ, R5 ;  /* 0x000000ffff0f7224 */ /* 0x000fe200078e0005 */
[----:B------:R-:W-:Y:S07]  /*1a280*/  BRA `(.L_x_12083) ;  /* 0x0000000000fc7947 */ /* 0x000fee0003800000 */
.L_x_12070:
        /* <DEDUP_REMOVED lines=28> */
.L_x_12092:
[----:B------:R-:W-:Y:S05]  /*1a450*/  BSYNC.RECONVERGENT B5 ;  /* 0x0000000000057941 */ /* 0x000fea0003800200 */
.L_x_12091:
        /* <DEDUP_REMOVED lines=30> */
.L_x_12094:
[----:B------:R-:W-:Y:S05]  /*1a640*/  BSYNC.RECONVERGENT B5 ;  /* 0x0000000000057941 */ /* 0x000fea0003800200 */
.L_x_12093:
[----:B------:R-:W-:Y:S01]  /*1a650*/  DMUL R14, R2, R14 ;  /* 0x0000000e020e7228 */ /* 0x000fe20000000000 */
[----:B------:R-:W-:Y:S01]  /*1a660*/  MOV R32, 0x0 ;  /* 0x0000000000207802 */ /* 0x000fe20000000f00 */
[----:B------:R-:W-:-:S09]  /*1a670*/  IMAD.MOV.U32 R33, RZ, RZ, 0x3ff00000 ;  /* 0x3ff00000ff217424 */ /* 0x000fd200078e00ff */
.L_x_12083:
[----:B------:R-:W-:Y:S05]  /*1a680*/  BSYNC.RECONVERGENT B4 ;  /* 0x0000000000047941 */ /* 0x000fea0003800200 */
.L_x_12069:
[----:B------:R-:W-:Y:S05]  /*1a690*/  BRA `(.L_x_12095) ;  /* 0x0000000000087947 */ /* 0x000fea0003800000 */
.L_x_12063:
[----:B------:R-:W-:Y:S02]  /*1a6a0*/  DMUL R14, R12, 9.00719925474099200000e+15 ;  /* 0x434000000c0e7828 */ /* 0x000fe40000000000 */
[----:B------:R-:W-:-:S11]  /*1a6b0*/  DMUL R32, R32, 9.00719925474099200000e+15 ;  /* 0x4340000020207828 */ /* 0x000fd60000000000 */
.L_x_12095:
[----:B------:R-:W-:Y:S05]  /*1a6c0*/  BSYNC.RELIABLE B2 ;  /* 0x0000000000027941 */ /* 0x000fea0003800100 */
.L_x_12062:
        /* <DEDUP_REMOVED lines=27> */
.L_x_12097:
[----:B------:R-:W-:Y:S05]  /*1a880*/  BSYNC.RECONVERGENT B2 ;  /* 0x0000000000027941 */ /* 0x000fea0003800200 */
.L_x_12096:
[----:B------:R-:W-:Y:S01]  /*1a890*/  DMUL R2, R4, R4 ;  /* 0x0000000404027228 */ /* 0x000fe20000000000 */
[----:B------:R-:W-:Y:S01]  /*1a8a0*/  MOV R6, 0xdbb65b49 ;  /* 0xdbb65b4900067802 */ /* 0x000fe20000000f00 */
[----:B------:R-:W-:Y:S01]  /*1a8b0*/  IMAD.MOV.U32 R7, RZ, RZ, 0x3f2d3b63 ;  /* 0x3f2d3b63ff077424 */ /* 0x000fe200078e00ff */
        /* <DEDUP_REMOVED lines=81> */
.L_x_12099:
[----:B------:R-:W-:Y:S02]  /*1add0*/  FSEL R2, RZ, 3.37028055040000000000e+12, P0 ;  /* 0x54442d18ff027808 */ /* 0x000fe40000000000 */
[----:B------:R-:W-:-:S07]  /*1ade0*/  FSEL R3, RZ, 2.1426990032196044922, P0 ;  /* 0x400921fbff037808 */ /* 0x000fce0000000000 */
.L_x_12100:
[----:B------:R-:W-:Y:S05]  /*1adf0*/  BSYNC.RECONVERGENT B0 ;  /* 0x0000000000007941 */ /* 0x000fea0003800200 */
.L_x_12098:
[----:B------:R-:W-:Y:S02]  /*1ae00*/  DADD R14, |R14|, R32 ;  /* 0x000000000e0e7229 */ /* 0x000fe40000000220 */
[----:B------:R-:W-:-:S06]  /*1ae10*/  DADD R2, -RZ, |R2| ;  /* 0x00000000ff027229 */ /* 0x000fcc0000000502 */
[----:B------:R-:W-:-:S06]  /*1ae20*/  DSETP.NAN.AND P0, PT, R14, R14, PT ;  /* 0x0000000e0e00722a */ /* 0x000fcc0003f08000 */
[----:B------:R-:W-:Y:S02]  /*1ae30*/  FSEL R2, R14, R2, P0 ;  /* 0x000000020e027208 */ /* 0x000fe40000000000 */
[----:B------:R-:W-:-:S07]  /*1ae40*/  FSEL R3, R15, R3, P0 ;  /* 0x000000030f037208 */ /* 0x000fce0000000000 */
.L_x_12068:
[----:B------:R-:W-:Y:S05]  /*1ae50*/  BSYNC.RECONVERGENT B3 ;  /* 0x0000000000037941 */ /* 0x000fea0003800200 */
.L_x_12061:
[----:B------:R-:W-:Y:S01]  /*1ae60*/  LOP3.LUT R15, R41, 0x80000000, R11, 0xb8, !PT ;  /* 0x80000000290f7812 */ /* 0x000fe200078eb80b */
[----:B------:R-:W-:Y:S01]  /*1ae70*/  IMAD.MOV.U32 R14, RZ, RZ, R40 ;  /* 0x000000ffff0e7224 */ /* 0x000fe200078e0028 */
[----:B------:R-:W-:Y:S01]  /*1ae80*/  LOP3.LUT R13, R3, 0x80000000, R9, 0xb8, !PT ;  /* 0x80000000030d7812 */ /* 0x000fe200078eb809 */
[----:B------:R-:W-:Y:S01]  /*1ae90*/  IMAD.MOV.U32 R12, RZ, RZ, R2 ;  /* 0x000000ffff0c7224 */ /* 0x000fe200078e0002 */
[----:B------:R-:W-:Y:S06]  /*1aea0*/  BRA `(.L_x_12025) ;  /* 0x0000005800bc7947 */ /* 0x000fec0003800000 */
.L_x_12027:
        /* <DEDUP_REMOVED lines=32> */
[----:B------:R-:W-:Y:S02]  /*1b0b0*/  IMAD.MOV.U32 R28, RZ, RZ, R2 ;  /* 0x000000ffff1c7224 */ /* 0x000fe400078e0002 */
[----:B------:R-:W-:-:S05]  /*1b0c0*/  IMAD.MOV.U32 R29, RZ, RZ, R3 ;  /* 0x000000ffff1d7224 */ /* 0x000fca00078e0003 */
[----:B------:R-:W-:-:S04]  /*1b0d0*/  DFMA R36, -R14, R4, 1 ;  /* 0x3ff000000e24742b */ /* 0x000fc80000000104 */
[----:B------:R-:W-:-:S04]  /*1b0e0*/  @!P0 DMUL R28, R28, 1.80143985094819840000e+16 ;  /* 0x435000001c1c8828 */ /* 0x000fc80000000000 */
[----:B------:R-:W-:-:S06]  /*1b0f0*/  DFMA R4, R4, R36, R4 ;  /* 0x000000240404722b */ /* 0x000fcc0000000004 */
[----:B------:R-:W-:Y:S02]  /*1b100*/  @!P0 MOV R3, R29 ;  /* 0x0000001d00038202 */ /* 0x000fe40000000f00 */
[----:B------:R-:W-:Y:S01]  /*1b110*/  @!P0 MOV R2, R28 ;  /* 0x0000001c00028202 */ /* 0x000fe20000000f00 */
        /* <DEDUP_REMOVED lines=80> */
.L_x_12106:
[----:B------:R-:W-:Y:S05]  /*1b620*/  BSYNC.RECONVERGENT B0 ;  /* 0x0000000000007941 */ /* 0x000fea0003800200 */
.L_x_12105:
[----:B------:R-:W-:Y:S04]  /*1b630*/  BSSY.RECONVERGENT B3, `(.L_x_12107) ;  /* 0x0000006000037945 */ /* 0x000fe80003800200 */
[----:B------:R-:W-:Y:S05]  /*1b640*/  @P4 BRA P5, `(.L_x_12108) ;  /* 0x0000000000104947 */ /* 0x000fea0002800000 */
[----:B------:R-:W-:Y:S01]  /*1b650*/  IMAD.MOV.U32 R4, RZ, RZ, R14 ;  /* 0x000000ffff047224 */ /* 0x000fe200078e000e */
[----:B------:R-:W-:Y:S01]  /*1b660*/  MOV R3, 0x1b690 ;  /* 0x0001b69000037802 */ /* 0x000fe20000000f00 */
[----:B------:R-:W-:-:S07]  /*1b670*/  IMAD.MOV.U32 R5, RZ, RZ, R15 ;  /* 0x000000ffff057224 */ /* 0x000fce00078e000f */
[----:B------:R-:W-:Y:S05]  /*1b680*/  CALL.REL.NOINC `($__internal_20_$__cuda_sm20_div_rn_f64_full) ;  /* 0x0000010000847944 */ /* 0x000fea0003c00000 */
.L_x_12108:
[----:B------:R-:W-:Y:S05]  /*1b690*/  BSYNC.RECONVERGENT B3 ;  /* 0x0000000000037941 */ /* 0x000fea0003800200 */
.L_x_12107:
        /* <DEDUP_REMOVED lines=84> */
.L_x_12110:
[----:B------:R-:W-:Y:S02]  /*1bbe0*/  FSEL R2, RZ, 3.37028055040000000000e+12, P0 ;  /* 0x54442d18ff027808 */ /* 0x000fe40000000000 */
[----:B------:R-:W-:-:S07]  /*1bbf0*/  FSEL R3, RZ, 2.1426990032196044922, P0 ;  /* 0x400921fbff037808 */ /* 0x000fce0000000000 */
.L_x_12111:
[----:B------:R-:W-:Y:S05]  /*1bc00*/  BSYNC.RECONVERGENT B0 ;  /* 0x0000000000007941 */ /* 0x000fea0003800200 */
.L_x_12109:
[----:B------:R-:W-:Y:S01]  /*1bc10*/  DADD R32, R34, R32 ;  /* 0x0000000022207229 */ /* 0x000fe20000000020 */
[----:B------:R-:W-:Y:S01]  /*1bc20*/  LOP3.LUT R3, R3, 0x80000000, R12, 0xb8, !PT ;  /* 0x8000000003037812 */ /* 0x000fe200078eb80c */
[----:B------:R-:W-:-:S06]  /*1bc30*/  DMUL R36, R36, 0.5 ;  /* 0x3fe0000024247828 */ /* 0x000fcc0000000000 */
[----:B------:R-:W-:-:S06]  /*1bc40*/  DSETP.NAN.AND P0, PT, R32, R32, PT ;  /* 0x000000202000722a */ /* 0x000fcc0003f08000 */
[----:B------:R-:W-:Y:S02]  /*1bc50*/  FSEL R2, R32, R2, P0 ;  /* 0x0000000220027208 */ /* 0x000fe40000000000 */
[----:B------:R-:W-:Y:S01]  /*1bc60*/  FSEL R3, R33, R3, P0 ;  /* 0x0000000321037208 */ /* 0x000fe20000000000 */
[----:B------:R-:W-:Y:S06]  /*1bc70*/  BRA `(.L_x_12112) ;  /* 0x0000004c00287947 */ /* 0x000fec0003800000 */
.L_x_12104:
        /* <DEDUP_REMOVED lines=50> */
[----:B------:R-:W-:Y:S01]  /*1bfa0*/  IMAD.MOV.U32 R29, RZ, RZ, R3 ;  /* 0x000000ffff1d7224 */ /* 0x000fe200078e0003 */
        /* <DEDUP_REMOVED lines=87> */
.L_x_12114:
[----:B------:R-:W-:Y:S05]  /*1c520*/  BSYNC.RECONVERGENT B0 ;  /* 0x0000000000007941 */ /* 0x000fea0003800200 */
.L_x_12113:
[----:B------:R-:W-:Y:S04]  /*1c530*/  BSSY.RECONVERGENT B3, `(.L_x_12115) ;  /* 0x0000006000037945 */ /* 0x000fe80003800200 */
[----:B------:R-:W-:Y:S05]  /*1c540*/  @P4 BRA P5, `(.L_x_12116) ;  /* 0x0000000000104947 */ /* 0x000fea0002800000 */
[----:B------:R-:W-:Y:S01]  /*1c550*/  IMAD.MOV.U32 R4, RZ, RZ, R14 ;  /* 0x000000ffff047224 */ /* 0x000fe200078e000e */
[----:B------:R-:W-:Y:S01]  /*1c560*/  MOV R3, 0x1c590 ;  /* 0x0001c59000037802 */ /* 0x000fe20000000f00 */
[----:B------:R-:W-:-:S07]  /*1c570*/  IMAD.MOV.U32 R5, RZ, RZ, R15 ;  /* 0x000000ffff057224 */ /* 0x000fce00078e000f */
[----:B------:R-:W-:Y:S05]  /*1c580*/  CALL.REL.NOINC `($__internal_20_$__cuda_sm20_div_rn_f64_full) ;  /* 0x000000f000c47944 */ /* 0x000fea0003c00000 */
.L_x_12116:
[----:B------:R-:W-:Y:S05]  /*1c590*/  BSYNC.RECONVERGENT B3 ;  /* 0x0000000000037941 */ /* 0x000fea0003800200 */
.L_x_12115:
        /* <DEDUP_REMOVED lines=84> */
.L_x_12118:
[----:B------:R-:W-:Y:S02]  /*1cae0*/  FSEL R2, RZ, 3.37028055040000000000e+12, P0 ;  /* 0x54442d18ff027808 */ /* 0x000fe40000000000 */
[----:B------:R-:W-:-:S07]  /*1caf0*/  FSEL R3, RZ, 2.1426990032196044922, P0 ;  /* 0x400921fbff037808 */ /* 0x000fce0000000000 */
.L_x_12119:
[----:B------:R-:W-:Y:S05]  /*1cb00*/  BSYNC.RECONVERGENT B0 ;  /* 0x0000000000007941 */ /* 0x000fea0003800200 */
.L_x_12117:
[----:B------:R-:W-:Y:S01]  /*1cb10*/  DADD R32, R34, R32 ;  /* 0x0000000022207229 */ /* 0x000fe20000000020 */
[----:B------:R-:W-:-:S07]  /*1cb20*/  LOP3.LUT R3, R3, 0x80000000, R12, 0xb8, !PT ;  /* 0x8000000003037812 */ /* 0x000fce00078eb80c */
[----:B------:R-:W-:-:S06]  /*1cb30*/  DSETP.NAN.AND P0, PT, R32, R32, PT ;  /* 0x000000202000722a */ /* 0x000fcc0003f08000 */
[----:B------:R-:W-:Y:S02]  /*1cb40*/  FSEL R2, R32, R2, P0 ;  /* 0x0000000220027208 */ /* 0x000fe40000000000 */
[----:B------:R-:W-:Y:S01]  /*1cb50*/  FSEL R3, R33, R3, P0 ;  /* 0x0000000321037208 */ /* 0x000fe20000000000 */
[----:B------:R-:W-:Y:S06]  /*1cb60*/  BRA `(.L_x_12112) ;  /* 0x0000003c006c7947 */ /* 0x000fec0003800000 */
.L_x_12103:
        /* <DEDUP_REMOVED lines=25> */
.L_x_12121:
[----:B------:R-:W-:Y:S05]  /*1cd00*/  BSYNC.RECONVERGENT B3 ;  /* 0x0000000000037941 */ /* 0x000fea0003800200 */
.L_x_12120:
        /* <DEDUP_REMOVED lines=23> */
.L_x_12123:
[----:B------:R-:W-:Y:S05]  /*1ce80*/  BSYNC.RECONVERGENT B3 ;  /* 0x0000000000037941 */ /* 0x000fea0003800200 */
.L_x_12122:
        /* <DEDUP_REMOVED lines=30> */
[----:B------:R-:W-:Y:S01]  /*1d070*/  HFMA2 R6, -RZ, RZ, 0, 0 ;  /* 0x00000000ff067431 */ /* 0x000fe200000001ff */
        /* <DEDUP_REMOVED lines=111> */
.L_x_12125:
[----:B------:R-:W-:Y:S05]  /*1d770*/  BSYNC.RECONVERGENT B0 ;  /* 0x0000000000007941 */ /* 0x000fea0003800200 */
.L_x_12124:
[----:B------:R-:W-:Y:S04]  /*1d780*/  BSSY.RECONVERGENT B3, `(.L_x_12126) ;  /* 0x0000006000037945 */ /* 0x000fe80003800200 */
[----:B------:R-:W-:Y:S05]  /*1d790*/  @P4 BRA P5, `(.L_x_12127) ;  /* 0x0000000000104947 */ /* 0x000fea0002800000 */
[----:B------:R-:W-:Y:S01]  /*1d7a0*/  MOV R4, R14 ;  /* 0x0000000e00047202 */ /* 0x000fe20000000f00 */
[----:B------:R-:W-:Y:S01]  /*1d7b0*/  IMAD.MOV.U32 R5, RZ, RZ, R15 ;  /* 0x000000ffff057224 */ /* 0x000fe200078e000f */
[----:B------:R-:W-:-:S07]  /*1d7c0*/  MOV R3, 0x1d7e0 ;  /* 0x0001d7e000037802 */ /* 0x000fce0000000f00 */
[----:B------:R-:W-:Y:S05]  /*1d7d0*/  CALL.REL.NOINC `($__internal_20_$__cuda_sm20_div_rn_f64_full) ;  /* 0x000000e000307944 */ /* 0x000fea0003c00000 */
.L_x_12127:
[----:B------:R-:W-:Y:S05]  /*1d7e0*/  BSYNC.RECONVERGENT B3 ;  /* 0x0000000000037941 */ /* 0x000fea0003800200 */
.L_x_12126:
        /* <DEDUP_REMOVED lines=84> */
.L_x_12129:
[----:B------:R-:W-:Y:S02]  /*1dd30*/  FSEL R2, RZ, 3.37028055040000000000e+12, P0 ;  /* 0x54442d18ff027808 */ /* 0x000fe40000000000 */
[----:B------:R-:W-:-:S07]  /*1dd40*/  FSEL R3, RZ, 2.1426990032196044922, P0 ;  /* 0x400921fbff037808 */ /* 0x000fce0000000000 */
.L_x_12130:
[----:B------:R-:W-:Y:S05]  /*1dd50*/  BSYNC.RECONVERGENT B0 ;  /* 0x0000000000007941 */ /* 0x000fea0003800200 */
.L_x_12128:
[----:B------:R-:W-:Y:S01]  /*1dd60*/  DADD R32, R34, R32 ;  /* 0x0000000022207229 */ /* 0x000fe20000000020 */
[----:B------:R-:W-:Y:S01]  /*1dd70*/  LOP3.LUT R3, R3, 0x80000000, R12, 0xb8, !PT ;  /* 0x8000000003037812 */ /* 0x000fe200078eb80c */
[----:B------:R-:W-:-:S06]  /*1dd80*/  DADD R36, R36, 1 ;  /* 0x3ff0000024247429 */ /* 0x000fcc0000000000 */
[----:B------:R-:W-:-:S06]  /*1dd90*/  DSETP.NAN.AND P0, PT, R32, R32, PT ;  /* 0x000000202000722a */ /* 0x000fcc0003f08000 */
[----:B------:R-:W-:Y:S02]  /*1dda0*/  FSEL R2, R32, R2, P0 ;  /* 0x0000000220027208 */ /* 0x000fe40000000000 */
[----:B------:R-:W-:Y:S01]  /*1ddb0*/  FSEL R3, R33, R3, P0 ;  /* 0x0000000321037208 */ /* 0x000fe20000000000 */
[----:B------:R-:W-:Y:S06]  /*1ddc0*/  BRA `(.L_x_12112) ;  /* 0x0000002800d47947 */ /* 0x000fec0003800000 */
.L_x_12102:
        /* <DEDUP_REMOVED lines=109> */
.L_x_12134:
[----:B------:R-:W-:Y:S05]  /*1e4a0*/  BSYNC.RECONVERGENT B0 ;  /* 0x0000000000007941 */ /* 0x000fea0003800200 */
.L_x_12133:
        /* <DEDUP_REMOVED lines=8> */
[----:B------:R-:W-:Y:S05]  /*1e530*/  CALL.REL.NOINC `($__internal_20_$__cuda_sm20_div_rn_f64_full) ;  /* 0x000000d000d87944 */ /* 0x000fea0003c00000 */
.L_x_12136:
[----:B------:R-:W-:Y:S05]  /*1e540*/  BSYNC.RECONVERGENT B3 ;  /* 0x0000000000037941 */ /* 0x000fea0003800200 */
.L_x_12135:
        /* <DEDUP_REMOVED lines=76> */
.L_x_12132:
        /* <DEDUP_REMOVED lines=49> */
[----:B------:R-:W-:Y:S01]  /*1ed20*/  IMAD.MOV.U32 R7, RZ, RZ, R3 ;  /* 0x000000ffff077224 */ /* 0x000fe200078e0003 */
[----:B------:R-:W-:-:S03]  /*1ed30*/  MOV R6, R2 ;  /* 0x0000000200067202 */ /* 0x000fc60000000f00 */
        /* <DEDUP_REMOVED lines=85> */
.L_x_12138:
[----:B------:R-:W-:Y:S05]  /*1f290*/  BSYNC.RECONVERGENT B0 ;  /* 0x0000000000007941 */ /* 0x000fea0003800200 */
.L_x_12137:
        /* <DEDUP_REMOVED lines=8> */
.L_x_12140:
[----:B------:R-:W-:Y:S05]  /*1f320*/  BSYNC.RECONVERGENT B3 ;  /* 0x0000000000037941 */ /* 0x000fea0003800200 */
.L_x_12139:
        /* <DEDUP_REMOVED lines=76> */
.L_x_12131:
        /* <DEDUP_REMOVED lines=23> */
[----:B------:R-:W-:Y:S01]  /*1f960*/  MOV R36, R4 ;  /* 0x0000000400247202 */ /* 0x000fe20000000f00 */
[----:B------:R-:W-:-:S07]  /*1f970*/  IMAD.MOV.U32 R37, RZ, RZ, R5 ;  /* 0x000000ffff257224 */ /* 0x000fce00078e0005 */
.L_x_12142:
[----:B------:R-:W-:Y:S05]  /*1f980*/  BSYNC.RECONVERGENT B3 ;  /* 0x0000000000037941 */ /* 0x000fea0003800200 */
.L_x_12141:
        /* <DEDUP_REMOVED lines=23> */
.L_x_12144:
[----:B------:R-:W-:Y:S05]  /*1fb00*/  BSYNC.RECONVERGENT B3 ;  /* 0x0000000000037941 */ /* 0x000fea0003800200 */
.L_x_12143:
        /* <DEDUP_REMOVED lines=26> */
[----:B------:R-:W-:-:S07]  /*1fcb0*/  IMAD.U32 R29, RZ, RZ, UR6 ;  /* 0x00000006ff1d7e24 */ /* 0x000fce000f8e00ff */
        /* <DEDUP_REMOVED lines=112> */
.L_x_12146:
[----:B------:R-:W-:Y:S05]  /*203c0*/  BSYNC.RECONVERGENT B0 ;  /* 0x0000000000007941 */ /* 0x000fea0003800200 */
.L_x_12145:
        /* <DEDUP_REMOVED lines=9> */
.L_x_12148:
[----:B------:R-:W-:Y:S05]  /*20460*/  BSYNC.RECONVERGENT B3 ;  /* 0x0000000000037941 */ /* 0x000fea0003800200 */
.L_x_12147:
        /* <DEDUP_REMOVED lines=75> */
.L_x_12112:
[----:B------:R-:W-:Y:S05]  /*20920*/  BSYNC.RECONVERGENT B2 ;  /* 0x0000000000027941 */ /* 0x000fea0003800200 */
.L_x_12101:
[----:B------:R-:W-:Y:S01]  /*20930*/  UMOV UR4, 0xfefa39ef ;  /* 0xfefa39ef00047882 */ /* 0x000fe20000000000 */
[----:B------:R-:W-:Y:S01]  /*20940*/  UMOV UR5, 0x3fe62e42 ;  /* 0x3fe62e4200057882 */ /* 0x000fe20000000000 */
[----:B------:R-:W-:Y:S01]  /*20950*/  LOP3.LUT R13, R3, 0x80000000, R9, 0xb8, !PT ;  /* 0x80000000030d7812 */ /* 0x000fe200078eb809 */
[----:B------:R-:W-:Y:S01]  /*20960*/  DADD R36, R36, UR4 ;  /* 0x0000000424247e29 */ /* 0x000fe20008000000 */
[----:B------:R-:W-:-:S09]  /*20970*/  IMAD.MOV.U32 R12, RZ, RZ, R2 ;  /* 0x000000ffff0c7224 */ /* 0x000fd200078e0002 */
[----:B------:R-:W-:Y:S02]  /*20980*/  LOP3.LUT R15, R37, 0x80000000, R11, 0xb8, !PT ;  /* 0x80000000250f7812 */ /* 0x000fe400078eb80b */
[----:B------:R-:W-:-:S07]  /*20990*/  MOV R14, R36 ;  /* 0x00000024000e7202 */ /* 0x000fce0000000f00 */
.L_x_12025:
[----:B------:R-:W-:Y:S05]  /*209a0*/  BSYNC.RECONVERGENT B1 ;  /* 0x0000000000017941 */ /* 0x000fea0003800200 */
.L_x_12024:
[----:B------:R-:W-:Y:S05]  /*209b0*/  WARPSYNC.ALL ;  /* 0x0000000000007948 */ /* 0x000fea0003800000 */
[----:B------:R-:W1:Y:S01]  /*209c0*/  S2UR UR4, SR_CTAID.X ;  /* 0x00000000000479c3 */ /* 0x000e620000002500 */
[----:B------:R-:W1:Y:S01]  /*209d0*/  LDCU UR5, c[0x0][0x380] ;  /* 0x00007000ff0577ac */ /* 0x000e620008000800 */
[----:B------:R-:W-:Y:S01]  /*209e0*/  VIADD R31, R31, 0x180 ;  /* 0x000001801f1f7836 */ /* 0x000fe20000000000 */
[----:B------:R-:W-:Y:S01]  /*209f0*/  BSSY.RECONVERGENT B1, `(.L_x_12149) ;  /* 0x0000ac9000017945 */ /* 0x000fe20003800200 */
[----:B0-----:R-:W-:Y:S02]  /*20a00*/  CS2R R6, SRZ ;  /* 0x0000000000067805 */ /* 0x001fe4000001ff00 */
        /* <DEDUP_REMOVED lines=21> */
[----:B------:R-:W-:-:S08]  /*20b60*/  @P0 DADD R2, RZ, R16 ;  /* 0x00000000ff020229 */ /* 0x000fd00000000010 */
[----:B------:R-:W-:-:S10]  /*20b70*/  @P0 DADD R4, R4, R2 ;  /* 0x0000000004040229 */ /* 0x000fd40000000002 */
[----:B------:R-:W-:Y:S01]  /*20b80*/  @P0 MOV R6, R4 ;  /* 0x0000000400060202 */ /* 0x000fe20000000f00 */
[----:B------:R-:W-:Y:S01]  /*20b90*/  @P0 IMAD.MOV.U32 R7, RZ, RZ, R5 ;  /* 0x000000ffff070224 */ /* 0x000fe200078e0005 */
[----:B------:R-:W-:Y:S01]  /*20ba0*/  @!P0 DADD R6, R18, R18 ;  /* 0x0000000012068229 */ /* 0x000fe20000000012 */
[----:B------:R-:W-:Y:S02]  /*20bb0*/  @!P0 IMAD.MOV.U32 R4, RZ, RZ, R16 ;  /* 0x000000ffff048224 */ /* 0x000fe400078e0010 */
[----:B------:R-:W-:Y:S01]  /*20bc0*/  @!P0 IMAD.MOV.U32 R5, RZ, RZ, R17 ;  /* 0x000000ffff058224 */ /* 0x000fe200078e0011 */
[----:B------:R-:W-:Y:S07]  /*20bd0*/  BRA `(.L_x_12150) ;  /* 0x000000a800a87947 */ /* 0x000fee0003800000 */
.L_x_12151:
[----:B------:R-:W-:Y:S01]  /*20be0*/  DSETP.MAX.AND P0, P1, R42, R40, PT ;  /* 0x000000282a00722a */ /* 0x000fe2000390f000 */
[----:B------:R-:W-:Y:S02]  /*20bf0*/  IMAD.MOV.U32 R0, RZ, RZ, R43 ;  /* 0x000000ffff007224 */ /* 0x000fe400078e002b */
[----:B------:R-:W-:Y:S02]  /*20c00*/  IMAD.MOV.U32 R5, RZ, RZ, R41 ;  /* 0x000000ffff057224 */ /* 0x000fe400078e0029 */
[----:B------:R-:W-:-:S03]  /*20c10*/  IMAD.MOV.U32 R3, RZ, RZ, R40 ;  /* 0x000000ffff037224 */ /* 0x000fc600078e0028 */
[----:B------:R-:W-:Y:S02]  /*20c20*/  FSEL R7, R0, R5, P0 ;  /* 0x0000000500077208 */ /* 0x000fe40000000000 */
[----:B------:R-:W-:-:S04]  /*20c30*/  MOV R0, R42 ;  /* 0x0000002a00007202 */ /* 0x000fc80000000f00 */
        /* <DEDUP_REMOVED lines=28> */
[----:B------:R-:W-:Y:S03]  /*20e00*/  BSSY.RECONVERGENT B2, `(.L_x_12153) ;  /* 0x00002bc000027945 */ /* 0x000fe60003800200 */
        /* <DEDUP_REMOVED lines=41> */
[----:B------:R-:W-:-:S03]  /*210a0*/  SEL R32, R29, R43, P0 ;  /* 0x0000002b1d207207 */ /* 0x000fc60000000000 */
[----:B------:R-:W-:Y:S02]  /*210b0*/  IMAD.MOV.U32 R28, RZ, RZ, R33 ;  /* 0x000000ffff1c7224 */ /* 0x000fe400078e0021 */
[----:B------:R-:W-:Y:S01]  /*210c0*/  DFMA R10, R44, R30, R10 ;  /* 0x0000001e2c0a722b */ /* 0x000fe2000000000a */
[----:B------:R-:W-:Y:S01]  /*210d0*/  IMAD.MOV.U32 R29, RZ, RZ, R32 ;  /* 0x000000ffff1d7224 */ /* 0x000fe200078e0020 */
[----:B------:R-:W-:Y:S01]  /*210e0*/  LOP3.LUT R45, R0, 0x7fd00000, RZ, 0x3c, !PT ;  /* 0x7fd00000002d7812 */ /* 0x000fe200078e3cff */
[----:B------:R-:W-:Y:S01]  /*210f0*/  IMAD.MOV.U32 R44, RZ, RZ, RZ ;  /* 0x000000ffff2c7224 */ /* 0x000fe200078e00ff */
[----:B------:R-:W-:-:S03]  /*21100*/  ISETP.GE.U32.AND P3, PT, R32, 0x7ff00000, PT ;  /* 0x7ff000002000780c */ /* 0x000fc60003f66070 */
[----:B------:R-:W-:Y:S02]  /*21110*/  DSETP.NEU.AND P2, PT, R28, RZ, PT ;  /* 0x000000ff1c00722a */ /* 0x000fe40003f4d000 */
[C---:B------:R-:W-:Y:S02]  /*21120*/  DMUL R30, R44.reuse, R28 ;  /* 0x0000001c2c1e7228 */ /* 0x040fe40000000000 */
[----:B------:R-:W-:Y:S02]  /*21130*/  DMUL R44, R44, R4 ;  /* 0x000000042c2c7228 */ /* 0x000fe40000000000 */
[----:B------:R-:W-:Y:S01]  /*21140*/  DMUL R10, R48, R10 ;  /* 0x0000000a300a7228 */ /* 0x000fe20000000000 */
[----:B------:R-:W-:Y:S01]  /*21150*/  LOP3.LUT R49, R46, 0x100000, RZ, 0xfc, !PT ;  /* 0x001000002e317812 */ /* 0x000fe200078efcff */
[----:B------:R-:W-:Y:S02]  /*21160*/  IMAD.MOV.U32 R48, RZ, RZ, RZ ;  /* 0x000000ffff307224 */ /* 0x000fe400078e00ff */
[----:B------:R-:W-:Y:S01]  /*21170*/  DMUL R30, R30, R30 ;  /* 0x0000001e1e1e7228 */ /* 0x000fe20000000000 */
[----:B------:R-:W-:-:S03]  /*21180*/  IMAD.MOV.U32 R46, RZ, RZ, RZ ;  /* 0x000000ffff2e7224 */ /* 0x000fc600078e00ff */
[----:B------:R-:W-:-:S04]  /*21190*/  DMUL R10, R10, R48 ;  /* 0x000000300a0a7228 */ /* 0x000fc80000000000 */
[----:B------:R-:W-:-:S08]  /*211a0*/  DFMA R30, R44, R44, R30 ;  /* 0x0000002c2c1e722b */ /* 0x000fd0000000001e */
[----:B------:R-:W-:Y:S02]  /*211b0*/  DSETP.MIN.AND P0, P1, R30, UR4, PT ;  /* 0x000000041e007e2a */ /* 0x000fe4000b900000 */
[----:B------:R-:W-:-:S05]  /*211c0*/  IMAD.MOV.U32 R44, RZ, RZ, R31 ;  /* 0x000000ffff2c7224 */ /* 0x000fca00078e001f */
[----:B------:R-:W-:Y:S02]  /*211d0*/  FSEL R45, R44, UR6, P0 ;  /* 0x000000062c2d7c08 */ /* 0x000fe40008000000 */
[----:B------:R-:W-:-:S05]  /*211e0*/  MOV R44, UR6 ;  /* 0x00000006002c7c02 */ /* 0x000fca0008000f00 */
        /* <DEDUP_REMOVED lines=52> */
[----:B------:R-:W-:-:S07]  /*21530*/  IMAD.MOV.U32 R5, RZ, RZ, R9 ;  /* 0x000000ffff057224 */ /* 0x000fce00078e0009 */
[----:B------:R-:W-:Y:S05]  /*21540*/  CALL.REL.NOINC `($__internal_21_$__cuda_sm20_dsqrt_rn_f64_mediumpath_v1) ;  /* 0x000000a8006c7944 */ /* 0x000fea0003c00000 */
[----:B------:R-:W-:Y:S02]  /*21550*/  IMAD.MOV.U32 R28, RZ, RZ, R2 ;  /* 0x000000ffff1c7224 */ /* 0x000fe400078e0002 */
[----:B------:R-:W-:-:S07]  /*21560*/  IMAD.MOV.U32 R29, RZ, RZ, R0 ;  /* 0x000000ffff1d7224 */ /* 0x000fce00078e0000 */
.L_x_12156:
[----:B------:R-:W-:Y:S05]  /*21570*/  BSYNC.RECONVERGENT B3 ;  /* 0x0000000000037941 */ /* 0x000fea0003800200 */
.L_x_12155:
[----:B------:R-:W-:-:S10]  /*21580*/  DADD R2, R10, R28 ;  /* 0x000000000a027229 */ /* 0x000fd4000000001c */
        /* <DEDUP_REMOVED lines=82> */
.L_x_12154:
        /* <DEDUP_REMOVED lines=34> */
.L_x_12163:
[----:B------:R-:W-:Y:S05]  /*21cd0*/  BSYNC.RECONVERGENT B4 ;  /* 0x0000000000047941 */ /* 0x000fea0003800200 */
.L_x_12162:
[----:B------:R-:W-:Y:S01]  /*21ce0*/  IMAD.MOV.U32 R8, RZ, RZ, R4 ;  /* 0x000000ffff087224 */ /* 0x000fe200078e0004 */
[----:B------:R-:W-:-:S07]  /*21cf0*/  MOV R9, R5 ;  /* 0x0000000500097202 */ /* 0x000fce0000000f00 */
.L_x_12161:
[----:B------:R-:W-:Y:S05]  /*21d00*/  BSYNC.RECONVERGENT B3 ;  /* 0x0000000000037941 */ /* 0x000fea0003800200 */
.L_x_12160:
        /* <DEDUP_REMOVED lines=31> */
.L_x_12168:
[----:B------:R-:W-:Y:S05]  /*21f00*/  BSYNC.RECONVERGENT B4 ;  /* 0x0000000000047941 */ /* 0x000fea0003800200 */
.L_x_12167:
[----:B------:R-:W-:Y:S05]  /*21f10*/  BRA `(.L_x_12166) ;  /* 0x0000000000047947 */ /* 0x000fea0003800000 */
.L_x_12165:
[----:B------:R-:W-:-:S11]  /*21f20*/  DADD R4, R32, -R2 ;  /* 0x0000000020047229 */ /* 0x000fd60000000802 */
.L_x_12166:
[----:B------:R-:W-:Y:S05]  /*21f30*/  BSYNC.RECONVERGENT B3 ;  /* 0x0000000000037941 */ /* 0x000fea0003800200 */
.L_x_12164:
        /* <DEDUP_REMOVED lines=32> */
.L_x_12170:
[----:B------:R-:W-:Y:S05]  /*22140*/  BSYNC.RECONVERGENT B3 ;  /* 0x0000000000037941 */ /* 0x000fea0003800200 */
.L_x_12169:
        /* <DEDUP_REMOVED lines=87> */
.L_x_12171:
        /* <DEDUP_REMOVED lines=22> */
.L_x_12173:
[----:B------:R-:W-:Y:S05]  /*22820*/  BSYNC.RECONVERGENT B3 ;  /* 0x0000000000037941 */ /* 0x000fea0003800200 */
.L_x_12172:
        /* <DEDUP_REMOVED lines=30> */
.L_x_12159:
        /* <DEDUP_REMOVED lines=29> */
.L_x_12176:
[----:B------:R-:W-:Y:S05]  /*22be0*/  BSYNC.RECONVERGENT B3 ;  /* 0x0000000000037941 */ /* 0x000fea0003800200 */
.L_x_12175:
        /* <DEDUP_REMOVED lines=87> */
.L_x_12177:
        /* <DEDUP_REMOVED lines=22> */
.L_x_12179:
[----:B------:R-:W-:Y:S05]  /*232c0*/  BSYNC.RECONVERGENT B3 ;  /* 0x0000000000037941 */ /* 0x000fea0003800200 */
.L_x_12178:
        /* <DEDUP_REMOVED lines=30> */
.L_x_12174:
        /* <DEDUP_REMOVED lines=28> */
.L_x_12181:
[----:B------:R-:W-:Y:S05]  /*23670*/  BSYNC.RECONVERGENT B3 ;  /* 0x0000000000037941 */ /* 0x000fea0003800200 */
.L_x_12180:
        /* <DEDUP_REMOVED lines=21> */
.L_x_12183:
[----:B------:R-:W-:Y:S05]  /*237d0*/  BSYNC.RECONVERGENT B3 ;  /* 0x0000000000037941 */ /* 0x000fea0003800200 */
.L_x_12182:
[----:B------:R-:W-:Y:S02]  /*237e0*/  IMAD.MOV.U32 R8, RZ, RZ, R4 ;  /* 0x000000ffff087224 */ /* 0x000fe400078e0004 */
[----:B------:R-:W-:Y:S01]  /*237f0*/  IMAD.MOV.U32 R9, RZ, RZ, R5 ;  /* 0x000000ffff097224 */ /* 0x000fe200078e0005 */
[----:B------:R-:W-:Y:S06]  /*23800*/  BRA `(.L_x_12157) ;  /* 0x00000000006c7947 */ /* 0x000fec0003800000 */
.L_x_12158:
        /* <DEDUP_REMOVED lines=26> */
.L_x_12184:
[----:B------:R-:W-:Y:S05]  /*239b0*/  BSYNC.RECONVERGENT B3 ;  /* 0x0000000000037941 */ /* 0x000fea0003800200 */
.L_x_12157:
[----:B------:R-:W-:Y:S05]  /*239c0*/  BSYNC.RECONVERGENT B2 ;  /* 0x0000000000027941 */ /* 0x000fea0003800200 */
.L_x_12153:
        /* <DEDUP_REMOVED lines=25> */
.L_x_12189:
[----:B------:R-:W-:Y:S05]  /*23b60*/  BSYNC.RECONVERGENT B4 ;  /* 0x0000000000047941 */ /* 0x000fea0003800200 */
.L_x_12188:
        /* <DEDUP_REMOVED lines=77> */
.L_x_12191:
        /* <DEDUP_REMOVED lines=42> */
.L_x_12190:
        /* <DEDUP_REMOVED lines=35> */
.L_x_12199:
[----:B------:R-:W-:Y:S05]  /*24510*/  BSYNC.RECONVERGENT B6 ;  /* 0x0000000000067941 */ /* 0x000fea0003800200 */
.L_x_12198:
[----:B------:R-:W-:Y:S02]  /*24520*/  IMAD.MOV.U32 R30, RZ, RZ, R4 ;  /* 0x000000ffff1e7224 */ /* 0x000fe400078e0004 */
[----:B------:R-:W-:-:S07]  /*24530*/  IMAD.MOV.U32 R31, RZ, RZ, R5 ;  /* 0x000000ffff1f7224 */ /* 0x000fce00078e0005 */
.L_x_12197:
[----:B------:R-:W-:Y:S05]  /*24540*/  BSYNC.RECONVERGENT B5 ;  /* 0x0000000000057941 */ /* 0x000fea0003800200 */
.L_x_12196:
        /* <DEDUP_REMOVED lines=28> */
.L_x_12204:
[----:B------:R-:W-:Y:S05]  /*24710*/  BSYNC.RECONVERGENT B6 ;  /* 0x0000000000067941 */ /* 0x000fea0003800200 */
.L_x_12203:
[----:B------:R-:W-:Y:S02]  /*24720*/  IMAD.MOV.U32 R42, RZ, RZ, R4 ;  /* 0x000000ffff2a7224 */ /* 0x000fe400078e0004 */
[----:B------:R-:W-:Y:S01]  /*24730*/  IMAD.MOV.U32 R43, RZ, RZ, R5 ;  /* 0x000000ffff2b7224 */ /* 0x000fe200078e0005 */
[----:B------:R-:W-:Y:S06]  /*24740*/  BRA `(.L_x_12202) ;  /* 0x0000000000047947 */ /* 0x000fec0003800000 */
.L_x_12201:
[----:B------:R-:W-:-:S11]  /*24750*/  DADD R42, -R36, R32 ;  /* 0x00000000242a7229 */ /* 0x000fd60000000120 */
.L_x_12202:
[----:B------:R-:W-:Y:S05]  /*24760*/  BSYNC.RECONVERGENT B5 ;  /* 0x0000000000057941 */ /* 0x000fea0003800200 */
.L_x_12200:
        /* <DEDUP_REMOVED lines=31> */
[----:B------:R-:W-:-:S07]  /*24960*/  MOV R3, R0 ;  /* 0x0000000000037202 */ /* 0x000fce0000000f00 */
.L_x_12206:
[----:B------:R-:W-:Y:S05]  /*24970*/  BSYNC.RECONVERGENT B5 ;  /* 0x0000000000057941 */ /* 0x000fea0003800200 */
.L_x_12205:
[----:B------:R-:W-:Y:S02]  /*24980*/  IMAD.MOV.U32 R30, RZ, RZ, R2 ;  /* 0x000000ffff1e7224 */ /* 0x000fe400078e0002 */
[----:B------:R-:W-:Y:S01]  /*24990*/  IMAD.MOV.U32 R31, RZ, RZ, R3 ;  /* 0x000000ffff1f7224 */ /* 0x000fe200078e0003 */
[----:B------:R-:W-:Y:S06]  /*249a0*/  BRA `(.L_x_12207) ;  /* 0x0000000800747947 */ /* 0x000fec0003800000 */
.L_x_12195:
        /* <DEDUP_REMOVED lines=32> */
.L_x_12210:
[----:B------:R-:W-:Y:S05]  /*24bb0*/  BSYNC.RECONVERGENT B5 ;  /* 0x0000000000057941 */ /* 0x000fea0003800200 */
.L_x_12209:
[----:B------:R-:W-:Y:S01]  /*24bc0*/  IMAD.MOV.U32 R30, RZ, RZ, R2 ;  /* 0x000000ffff1e7224 */ /* 0x000fe200078e0002 */
[----:B------:R-:W-:Y:S01]  /*24bd0*/  MOV R31, R3 ;  /* 0x00000003001f7202 */ /* 0x000fe20000000f00 */
[----:B------:R-:W-:Y:S06]  /*24be0*/  BRA `(.L_x_12207) ;  /* 0x0000000400e47947 */ /* 0x000fec0003800000 */
.L_x_12208:
        /* <DEDUP_REMOVED lines=31> */
.L_x_12212:
[----:B------:R-:W-:Y:S05]  /*24de0*/  BSYNC.RECONVERGENT B5 ;  /* 0x0000000000057941 */ /* 0x000fea0003800200 */
.L_x_12211:
        /* <DEDUP_REMOVED lines=21> */
.L_x_12214:
[----:B------:R-:W-:Y:S05]  /*24f40*/  BSYNC.RECONVERGENT B5 ;  /* 0x0000000000057941 */ /* 0x000fea0003800200 */
.L_x_12213:
[----:B------:R-:W-:Y:S01]  /*24f50*/  DMUL R40, R40, 8.11296384146066816958e+31 ;  /* 0x4690000028287828 */ /* 0x000fe20000000000 */
[----:B------:R-:W-:Y:S02]  /*24f60*/  IMAD.MOV.U32 R30, RZ, RZ, R4 ;  /* 0x000000ffff1e7224 */ /* 0x000fe400078e0004 */
[----:B------:R-:W-:Y:S01]  /*24f70*/  IMAD.MOV.U32 R31, RZ, RZ, R5 ;  /* 0x000000ffff1f7224 */ /* 0x000fe200078e0005 */
[----:B------:R-:W-:Y:S07]  /*24f80*/  BRA `(.L_x_12207) ;  /* 0x0000000000fc7947 */ /* 0x000fee0003800000 */
.L_x_12194:
        /* <DEDUP_REMOVED lines=28> */
.L_x_12216:
[----:B------:R-:W-:Y:S05]  /*25150*/  BSYNC.RECONVERGENT B5 ;  /* 0x0000000000057941 */ /* 0x000fea0003800200 */
.L_x_12215:
        /* <DEDUP_REMOVED lines=26> */
[----:B------:R-:W-:Y:S02]  /*25300*/  IMAD.MOV.U32 R6, RZ, RZ, R34 ;  /* 0x000000ffff067224 */ /* 0x000fe400078e0022 */
[----:B------:R-:W-:-:S07]  /*25310*/  IMAD.MOV.U32 R5, RZ, RZ, R35 ;  /* 0x000000ffff057224 */ /* 0x000fce00078e0023 */
[----:B------:R-:W-:Y:S05]  /*25320*/  CALL.REL.NOINC `($__internal_21_$__cuda_sm20_dsqrt_rn_f64_mediumpath_v1) ;  /* 0x0000006800f47944 */ /* 0x000fea0003c00000 */
[----:B------:R-:W-:-:S07]  /*25330*/  IMAD.MOV.U32 R3, RZ, RZ, R0 ;  /* 0x000000ffff037224 */ /* 0x000fce00078e0000 */
.L_x_12218:
[----:B------:R-:W-:Y:S05]  /*25340*/  BSYNC.RECONVERGENT B5 ;  /* 0x0000000000057941 */ /* 0x000fea0003800200 */
.L_x_12217:
[----:B------:R-:W-:Y:S01]  /*25350*/  DMUL R30, R2, R32 ;  /* 0x00000020021e7228 */ /* 0x000fe20000000000 */
[----:B------:R-:W-:Y:S02]  /*25360*/  IMAD.MOV.U32 R40, RZ, RZ, 0x0 ;  /* 0x00000000ff287424 */ /* 0x000fe400078e00ff */
[----:B------:R-:W-:-:S08]  /*25370*/  IMAD.MOV.U32 R41, RZ, RZ, 0x3ff00000 ;  /* 0x3ff00000ff297424 */ /* 0x000fd000078e00ff */
.L_x_12207:
[----:B------:R-:W-:Y:S05]  /*25380*/  BSYNC.RECONVERGENT B4 ;  /* 0x0000000000047941 */ /* 0x000fea0003800200 */
.L_x_12193:
[----:B------:R-:W-:Y:S05]  /*25390*/  BRA `(.L_x_12219) ;  /* 0x0000000000087947 */ /* 0x000fea0003800000 */
.L_x_12187:
[----:B------:R-:W-:Y:S02]  /*253a0*/  DMUL R30, R10, 9.00719925474099200000e+15 ;  /* 0x434000000a1e7828 */ /* 0x000fe40000000000 */
[----:B------:R-:W-:-:S11]  /*253b0*/  DMUL R40, R40, 9.00719925474099200000e+15 ;  /* 0x4340000028287828 */ /* 0x000fd60000000000 */
.L_x_12219:
[----:B------:R-:W-:Y:S05]  /*253c0*/  BSYNC.RELIABLE B2 ;  /* 0x0000000000027941 */ /* 0x000fea0003800100 */
.L_x_12186:
        /* <DEDUP_REMOVED lines=27> */
.L_x_12221:
[----:B------:R-:W-:Y:S05]  /*25580*/  BSYNC.RECONVERGENT B2 ;  /* 0x0000000000027941 */ /* 0x000fea0003800200 */
.L_x_12220:
        /* <DEDUP_REMOVED lines=63> */
[----:B------:R-:W-:Y:S01]  /*25980*/  @!P1 IMAD.MOV.U32 R2, RZ, RZ, 0x54442d18 ;  /* 0x54442d18ff029424 */ /* 0x000fe200078e00ff */
[----:B------:R-:W-:-:S06]  /*25990*/  @!P1 MOV R3, 0x400921fb ;  /* 0x400921fb00039802 */ /* 0x000fcc0000000f00 */
        /* <DEDUP_REMOVED lines=19> */
.L_x_12223:
[----:B------:R-:W-:Y:S02]  /*25ad0*/  FSEL R2, RZ, 3.37028055040000000000e+12, P0 ;  /* 0x54442d18ff027808 */ /* 0x000fe40000000000 */
[----:B------:R-:W-:-:S07]  /*25ae0*/  FSEL R3, RZ, 2.1426990032196044922, P0 ;  /* 0x400921fbff037808 */ /* 0x000fce0000000000 */
.L_x_12224:
[----:B------:R-:W-:Y:S05]  /*25af0*/  BSYNC.RECONVERGENT B0 ;  /* 0x0000000000007941 */ /* 0x000fea0003800200 */
.L_x_12222:
[----:B------:R-:W-:Y:S02]  /*25b00*/  DADD R30, |R30|, R40 ;  /* 0x000000001e1e7229 */ /* 0x000fe40000000228 */
[----:B------:R-:W-:-:S06]  /*25b10*/  DADD R2, -RZ, |R2| ;  /* 0x00000000ff027229 */ /* 0x000fcc0000000502 */
[----:B------:R-:W-:-:S06]  /*25b20*/  DSETP.NAN.AND P0, PT, R30, R30, PT ;  /* 0x0000001e1e00722a */ /* 0x000fcc0003f08000 */
[----:B------:R-:W-:Y:S02]  /*25b30*/  FSEL R2, R30, R2, P0 ;  /* 0x000000021e027208 */ /* 0x000fe40000000000 */
[----:B------:R-:W-:-:S07]  /*25b40*/  FSEL R3, R31, R3, P0 ;  /* 0x000000031f037208 */ /* 0x000fce0000000000 */
.L_x_12192:
[----:B------:R-:W-:Y:S05]  /*25b50*/  BSYNC.RECONVERGENT B3 ;  /* 0x0000000000037941 */ /* 0x000fea0003800200 */
.L_x_12185:
[----:B------:R-:W-:Y:S01]  /*25b60*/  LOP3.LUT R7, R9, 0x80000000, R19, 0xb8, !PT ;  /* 0x8000000009077812 */ /* 0x000fe200078eb813 */
[----:B------:R-:W-:Y:S01]  /*25b70*/  IMAD.MOV.U32 R6, RZ, RZ, R8 ;  /* 0x000000ffff067224 */ /* 0x000fe200078e0008 */
[----:B------:R-:W-:Y:S02]  /*25b80*/  LOP3.LUT R5, R3, 0x80000000, R17, 0xb8, !PT ;  /* 0x8000000003057812 */ /* 0x000fe400078eb811 */
[----:B------:R-:W-:Y:S01]  /*25b90*/  MOV R4, R2 ;  /* 0x0000000200047202 */ /* 0x000fe20000000f00 */
[----:B------:R-:W-:Y:S06]  /*25ba0*/  BRA `(.L_x_12150) ;  /* 0x0000005800b47947 */ /* 0x000fec0003800000 */
.L_x_12152:
        /* <DEDUP_REMOVED lines=33> */
[----:B------:R-:W-:Y:S02]  /*25dc0*/  @!P0 IMAD.MOV.U32 R3, RZ, RZ, R7 ;  /* 0x000000ffff038224 */ /* 0x000fe400078e0007 */
[----:B------:R-:W-:Y:S02]  /*25dd0*/  @!P0 IMAD.MOV.U32 R2, RZ, RZ, R6 ;  /* 0x000000ffff028224 */ /* 0x000fe400078e0006 */
[----:B------:R-:W-:Y:S01]  /*25de0*/  DMUL R28, R10, R4 ;  /* 0x000000040a1c7228 */ /* 0x000fe20000000000 */
[----:B------:R-:W-:-:S04]  /*25df0*/  IADD3 R0, PT, PT, R3, -0x1, RZ ;  /* 0xffffffff03007810 */ /* 0x000fc80007ffe0ff */
[----:B------:R-:W-:-:S03]  /*25e00*/  ISETP.GE.U32.AND P2, PT, R0, 0x7fefffff, PT ;  /* 0x7fefffff0000780c */ /* 0x000fc60003f46070 */
[----:B------:R-:W-:-:S08]  /*25e10*/  DFMA R32, -R30, R28, R10 ;  /* 0x0000001c1e20722b */ /* 0x000fd0000000010a */
[----:B------:R-:W-:Y:S02]  /*25e20*/  DFMA R4, R4, R32, R28 ;  /* 0x000000200404722b */ /* 0x000fe4000000001c */
[----:B------:R-:W-:Y:S01]  /*25e30*/  @P2 IMAD.MOV.U32 R28, RZ, RZ, 0x0 ;  /* 0x00000000ff1c2424 */ /* 0x000fe200078e00ff */
[----:B------:R-:W-:Y:S01]  /*25e40*/  @P2 LOP3.LUT P3, RZ, R7, 0x7fffffff, RZ, 0xc0, !PT ;  /* 0x7fffffff07ff2812 */ /* 0x000fe2000786c0ff */
        /* <DEDUP_REMOVED lines=73> */
.L_x_12230:
[----:B------:R-:W-:Y:S05]  /*262e0*/  BSYNC.RECONVERGENT B0 ;  /* 0x0000000000007941 */ /* 0x000fea0003800200 */
.L_x_12229:
[----:B------:R-:W-:Y:S04]  /*262f0*/  BSSY.RECONVERGENT B3, `(.L_x_12231) ;  /* 0x0000008000037945 */ /* 0x000fe80003800200 */
[----:B------:R-:W-:Y:S05]  /*26300*/  @P4 BRA P5, `(.L_x_12232) ;  /* 0x0000000000184947 */ /* 0x000fea0002800000 */
[----:B------:R-:W-:Y:S01]  /*26310*/  IMAD.MOV.U32 R6, RZ, RZ, R10 ;  /* 0x000000ffff067224 */ /* 0x000fe200078e000a */
[----:B------:R-:W-:Y:S01]  /*26320*/  MOV R3, 0x26370 ;  /* 0x0002637000037802 */ /* 0x000fe20000000f00 */
[----:B------:R-:W-:Y:S02]  /*26330*/  IMAD.MOV.U32 R7, RZ, RZ, R11 ;  /* 0x000000ffff077224 */ /* 0x000fe400078e000b */
[----:B------:R-:W-:Y:S02]  /*26340*/  IMAD.MOV.U32 R4, RZ, RZ, R30 ;  /* 0x000000ffff047224 */ /* 0x000fe400078e001e */
[----:B------:R-:W-:-:S07]  /*26350*/  IMAD.MOV.U32 R5, RZ, RZ, R31 ;  /* 0x000000ffff057224 */ /* 0x000fce00078e001f */
[----:B------:R-:W-:Y:S05]  /*26360*/  CALL.REL.NOINC `($__internal_20_$__cuda_sm20_div_rn_f64_full) ;  /* 0x00000054004c7944 */ /* 0x000fea0003c00000 */
.L_x_12232:
[----:B------:R-:W-:Y:S05]  /*26370*/  BSYNC.RECONVERGENT B3 ;  /* 0x0000000000037941 */ /* 0x000fea0003800200 */
.L_x_12231:
        /* <DEDUP_REMOVED lines=84> */
.L_x_12234:
[----:B------:R-:W-:Y:S02]  /*268c0*/  FSEL R2, RZ, 3.37028055040000000000e+12, P0 ;  /* 0x54442d18ff027808 */ /* 0x000fe40000000000 */
[----:B------:R-:W-:-:S07]  /*268d0*/  FSEL R3, RZ, 2.1426990032196044922, P0 ;  /* 0x400921fbff037808 */ /* 0x000fce0000000000 */
.L_x_12235:
[----:B------:R-:W-:Y:S05]  /*268e0*/  BSYNC.RECONVERGENT B0 ;  /* 0x0000000000007941 */ /* 0x000fea0003800200 */
.L_x_12233:
[----:B------:R-:W-:Y:S01]  /*268f0*/  DADD R40, R42, R40 ;  /* 0x000000002a287229 */ /* 0x000fe20000000028 */
[----:B------:R-:W-:Y:S01]  /*26900*/  LOP3.LUT R3, R3, 0x80000000, R8, 0xb8, !PT ;  /* 0x8000000003037812 */ /* 0x000fe200078eb808 */
[----:B------:R-:W-:-:S06]  /*26910*/  DMUL R32, R32, 0.5 ;  /* 0x3fe0000020207828 */ /* 0x000fcc0000000000 */
[----:B------:R-:W-:-:S06]  /*26920*/  DSETP.NAN.AND P0, PT, R40, R40, PT ;  /* 0x000000282800722a */ /* 0x000fcc0003f08000 */
[----:B------:R-:W-:Y:S02]  /*26930*/  FSEL R2, R40, R2, P0 ;  /* 0x0000000228027208 */ /* 0x000fe40000000000 */
[----:B------:R-:W-:Y:S01]  /*26940*/  FSEL R3, R41, R3, P0 ;  /* 0x0000000329037208 */ /* 0x000fe20000000000 */
[----:B------:R-:W-:Y:S06]  /*26950*/  BRA `(.L_x_12236) ;  /* 0x0000004c00287947 */ /* 0x000fec0003800000 */
.L_x_12228:
        /* <DEDUP_REMOVED lines=28> */
[----:B------:R-:W-:Y:S02]  /*26b20*/  SEL R34, R6, UR4, P0 ;  /* 0x0000000406227c07 */ /* 0x000fe40008000000 */
[----:B------:R-:W-:Y:S01]  /*26b30*/  @P2 LOP3.LUT R35, R7, 0x80000, RZ, 0xfc, !PT ;  /* 0x0008000007232812 */ /* 0x000fe200078efcff */
[----:B------:R-:W-:Y:S01]  /*26b40*/  DSETP.NEU.AND P2, PT, R2, RZ, PT ;  /* 0x000000ff0200722a */ /* 0x000fe20003f4d000 */
[----:B------:R-:W-:Y:S02]  /*26b50*/  MOV R6, RZ ;  /* 0x000000ff00067202 */ /* 0x000fe40000000f00 */
[----:B------:R-:W0:Y:S04]  /*26b60*/  MUFU.RSQ64H R7, R35 ;  /* 0x0000002300077308 */ /* 0x000e280000001c00 */
        /* <DEDUP_REMOVED lines=21> */
[----:B------:R-:W-:Y:S01]  /*26cc0*/  @!P0 MOV R3, R7 ;  /* 0x0000000700038202 */ /* 0x000fe20000000f00 */
[----:B------:R-:W-:Y:S01]  /*26cd0*/  DMUL R28, R10, R4 ;  /* 0x000000040a1c7228 */ /* 0x000fe20000000000 */
[----:B------:R-:W-:-:S03]  /*26ce0*/  @!P0 IMAD.MOV.U32 R2, RZ, RZ, R6 ;  /* 0x000000ffff028224 */ /* 0x000fc600078e0006 */
[----:B------:R-:W-:-:S04]  /*26cf0*/  VIADD R0, R3, 0xffffffff ;  /* 0xffffffff03007836 */ /* 0x000fc80000000000 */
[----:B------:R-:W-:Y:S01]  /*26d00*/  DFMA R32, -R30, R28, R10 ;  /* 0x0000001c1e20722b */ /* 0x000fe2000000010a */
[----:B------:R-:W-:-:S07]  /*26d10*/  ISETP.GE.U32.AND P2, PT, R0, 0x7fefffff, PT ;  /* 0x7fefffff0000780c */ /* 0x000fce0003f46070 */
[----:B------:R-:W-:-:S06]  /*26d20*/  DFMA R4, R4, R32, R28 ;  /* 0x000000200404722b */ /* 0x000fcc000000001c */
[----:B------:R-:W-:Y:S01]  /*26d30*/  @P2 IMAD.MOV.U32 R28, RZ, RZ, 0x0 ;  /* 0x00000000ff1c2424 */ /* 0x000fe200078e00ff */
[----:B------:R-:W-:Y:S01]  /*26d40*/  @P2 LOP3.LUT P3, RZ, R7, 0x7fffffff, RZ, 0xc0, !PT ;  /* 0x7fffffff07ff2812 */ /* 0x000fe2000786c0ff */
[----:B------:R-:W-:Y:S02]  /*26d50*/  @P2 IMAD.MOV.U32 R29, RZ, RZ, 0x7ff00000 ;  /* 0x7ff00000ff1d2424 */ /* 0x000fe400078e00ff */
[----:B------:R-:W-:-:S04]  /*26d60*/  FFMA R0, RZ, R31, R5 ;  /* 0x0000001fff007223 */ /* 0x000fc80000000005 */
[----:B------:R-:W-:Y:S01]  /*26d70*/  @P2 DFMA R28, R6, R28, +INF ;  /* 0x7ff00000061c242b */ /* 0x000fe2000000001c */
[----:B------:R-:W-:Y:S01]  /*26d80*/  FSETP.GT.AND P4, PT, |R0|, 1.469367938527859385e-39, PT ;  /* 0x001000000000780b */ /* 0x000fe20003f84200 */
[----:B------:R-:W-:Y:S01]  /*26d90*/  IMAD.MOV.U32 R0, RZ, RZ, -0x3ff ;  /* 0xfffffc01ff007424 */ /* 0x000fe200078e00ff */
[----:B------:R-:W-:-:S07]  /*26da0*/  @!P0 MOV R0, 0xfffffbcb ;  /* 0xfffffbcb00008802 */ /* 0x000fce0000000f00 */
        /* <DEDUP_REMOVED lines=67> */
.L_x_12238:
[----:B------:R-:W-:Y:S05]  /*271e0*/  BSYNC.RECONVERGENT B0 ;  /* 0x0000000000007941 */ /* 0x000fea0003800200 */
.L_x_12237:
        /* <DEDUP_REMOVED lines=8> */
.L_x_12240:
[----:B------:R-:W-:Y:S05]  /*27270*/  BSYNC.RECONVERGENT B3 ;  /* 0x0000000000037941 */ /* 0x000fea0003800200 */
.L_x_12239:
        /* <DEDUP_REMOVED lines=84> */
.L_x_12242:
[----:B------:R-:W-:Y:S02]  /*277c0*/  FSEL R2, RZ, 3.37028055040000000000e+12, P0 ;  /* 0x54442d18ff027808 */ /* 0x000fe40000000000 */
[----:B------:R-:W-:-:S07]  /*277d0*/  FSEL R3, RZ, 2.1426990032196044922, P0 ;  /* 0x400921fbff037808 */ /* 0x000fce0000000000 */
.L_x_12243:
[----:B------:R-:W-:Y:S05]  /*277e0*/  BSYNC.RECONVERGENT B0 ;  /* 0x0000000000007941 */ /* 0x000fea0003800200 */
.L_x_12241:
[----:B------:R-:W-:Y:S01]  /*277f0*/  DADD R40, R42, R40 ;  /* 0x000000002a287229 */ /* 0x000fe20000000028 */
[----:B------:R-:W-:-:S07]  /*27800*/  LOP3.LUT R3, R3, 0x80000000, R8, 0xb8, !PT ;  /* 0x8000000003037812 */ /* 0x000fce00078eb808 */
[----:B------:R-:W-:-:S06]  /*27810*/  DSETP.NAN.AND P0, PT, R40, R40, PT ;  /* 0x000000282800722a */ /* 0x000fcc0003f08000 */
[----:B------:R-:W-:Y:S02]  /*27820*/  FSEL R2, R40, R2, P0 ;  /* 0x0000000228027208 */ /* 0x000fe40000000000 */
[----:B------:R-:W-:Y:S01]  /*27830*/  FSEL R3, R41, R3, P0 ;  /* 0x0000000329037208 */ /* 0x000fe20000000000 */
[----:B------:R-:W-:Y:S06]  /*27840*/  BRA `(.L_x_12236) ;  /* 0x0000003c006c7947 */ /* 0x000fec0003800000 */
.L_x_12227:
        /* <DEDUP_REMOVED lines=22> */
[----:B------:R-:W-:Y:S05]  /*279b0*/  CALL.REL.NOINC `($__internal_20_$__cuda_sm20_div_rn_f64_full) ;  /* 0x0000003c00b87944 */ /* 0x000fea0003c00000 */
[----:B------:R-:W-:Y:S02]  /*279c0*/  IMAD.MOV.U32 R32, RZ, RZ, R4 ;  /* 0x000000ffff207224 */ /* 0x000fe400078e0004 */
[----:B------:R-:W-:-:S07]  /*279d0*/  IMAD.MOV.U32 R33, RZ, RZ, R5 ;  /* 0x000000ffff217224 */ /* 0x000fce00078e0005 */
.L_x_12245:
[----:B------:R-:W-:Y:S05]  /*279e0*/  BSYNC.RECONVERGENT B3 ;  /* 0x0000000000037941 */ /* 0x000fea0003800200 */
.L_x_12244:
        /* <DEDUP_REMOVED lines=23> */
.L_x_12247:
[----:B------:R-:W-:Y:S05]  /*27b60*/  BSYNC.RECONVERGENT B3 ;  /* 0x0000000000037941 */ /* 0x000fea0003800200 */
.L_x_12246:
        /* <DEDUP_REMOVED lines=138> */
.L_x_12249:
[----:B------:R-:W-:Y:S05]  /*28410*/  BSYNC.RECONVERGENT B0 ;  /* 0x0000000000007941 */ /* 0x000fea0003800200 */
.L_x_12248:
        /* <DEDUP_REMOVED lines=8> */
.L_x_12251:
[----:B------:R-:W-:Y:S05]  /*284a0*/  BSYNC.RECONVERGENT B3 ;  /* 0x0000000000037941 */ /* 0x000fea0003800200 */
.L_x_12250:
        /* <DEDUP_REMOVED lines=84> */
.L_x_12253:
[----:B------:R-:W-:Y:S02]  /*289f0*/  FSEL R2, RZ, 3.37028055040000000000e+12, P0 ;  /* 0x54442d18ff027808 */ /* 0x000fe40000000000 */
[----:B------:R-:W-:-:S07]  /*28a00*/  FSEL R3, RZ, 2.1426990032196044922, P0 ;  /* 0x400921fbff037808 */ /* 0x000fce0000000000 */
.L_x_12254:
[----:B------:R-:W-:Y:S05]  /*28a10*/  BSYNC.RECONVERGENT B0 ;  /* 0x0000000000007941 */ /* 0x000fea0003800200 */
.L_x_12252:
[----:B------:R-:W-:Y:S01]  /*28a20*/  DADD R40, R42, R40 ;  /* 0x000000002a287229 */ /* 0x000fe20000000028 */
[----:B------:R-:W-:Y:S01]  /*28a30*/  LOP3.LUT R3, R3, 0x80000000, R8, 0xb8, !PT ;  /* 0x8000000003037812 */ /* 0x000fe200078eb808 */
[----:B------:R-:W-:-:S06]  /*28a40*/  DADD R32, R32, 1 ;  /* 0x3ff0000020207429 */ /* 0x000fcc0000000000 */
[----:B------:R-:W-:-:S06]  /*28a50*/  DSETP.NAN.AND P0, PT, R40, R40, PT ;  /* 0x000000282800722a */ /* 0x000fcc0003f08000 */
[----:B------:R-:W-:Y:S02]  /*28a60*/  FSEL R2, R40, R2, P0 ;  /* 0x0000000228027208 */ /* 0x000fe40000000000 */
[----:B------:R-:W-:Y:S01]  /*28a70*/  FSEL R3, R41, R3, P0 ;  /* 0x0000000329037208 */ /* 0x000fe20000000000 */
[----:B------:R-:W-:Y:S06]  /*28a80*/  BRA `(.L_x_12236) ;  /* 0x0000002800dc7947 */ /* 0x000fec0003800000 */
.L_x_12226:
        /* <DEDUP_REMOVED lines=109> */
.L_x_12258:
[----:B------:R-:W-:Y:S05]  /*29160*/  BSYNC.RECONVERGENT B0 ;  /* 0x0000000000007941 */ /* 0x000fea0003800200 */
.L_x_12257:
        /* <DEDUP_REMOVED lines=9> */
.L_x_12260:
[----:B------:R-:W-:Y:S05]  /*29200*/  BSYNC.RECONVERGENT B3 ;  /* 0x0000000000037941 */ /* 0x000fea0003800200 */
.L_x_12259:
        /* <DEDUP_REMOVED lines=76> */
.L_x_12256:
        /* <DEDUP_REMOVED lines=17> */
[----:B------:R-:W-:Y:S02]  /*297e0*/  MOV R32, RZ ;  /* 0x000000ff00207202 */ /* 0x000fe40000000f00 */
        /* <DEDUP_REMOVED lines=39> */
[----:B------:R-:W-:Y:S02]  /*29a60*/  @!P0 MOV R2, R6 ;  /* 0x0000000600028202 */ /* 0x000fe40000000f00 */
        /* <DEDUP_REMOVED lines=79> */
.L_x_12262:
[----:B------:R-:W-:Y:S05]  /*29f60*/  BSYNC.RECONVERGENT B0 ;  /* 0x0000000000007941 */ /* 0x000fea0003800200 */
.L_x_12261:
        /* <DEDUP_REMOVED lines=8> */
.L_x_12264:
[----:B------:R-:W-:Y:S05]  /*29ff0*/  BSYNC.RECONVERGENT B3 ;  /* 0x0000000000037941 */ /* 0x000fea0003800200 */
.L_x_12263:
        /* <DEDUP_REMOVED lines=76> */
.L_x_12255:
        /* <DEDUP_REMOVED lines=23> */
[----:B------:R-:W-:Y:S01]  /*2a630*/  IMAD.MOV.U32 R30, RZ, RZ, R4 ;  /* 0x000000ffff1e7224 */ /* 0x000fe200078e0004 */
[----:B------:R-:W-:-:S07]  /*2a640*/  MOV R31, R5 ;  /* 0x00000005001f7202 */ /* 0x000fce0000000f00 */
.L_x_12266:
[----:B------:R-:W-:Y:S05]  /*2a650*/  BSYNC.RECONVERGENT B3 ;  /* 0x0000000000037941 */ /* 0x000fea0003800200 */
.L_x_12265:
        /* <DEDUP_REMOVED lines=22> */
[----:B------:R-:W-:Y:S05]  /*2a7c0*/  CALL.REL.NOINC `($__internal_20_$__cuda_sm20_div_rn_f64_full) ;  /* 0x0000001000347944 */ /* 0x000fea0003c00000 */
.L_x_12268:
[----:B------:R-:W-:Y:S05]  /*2a7d0*/  BSYNC.RECONVERGENT B3 ;  /* 0x0000000000037941 */ /* 0x000fea0003800200 */
.L_x_12267:
        /* <DEDUP_REMOVED lines=20> */
[----:B------:R-:W-:Y:S01]  /*2a920*/  HFMA2 R32, -RZ, RZ, 0, 0 ;  /* 0x00000000ff207431 */ /* 0x000fe200000001ff */
        /* <DEDUP_REMOVED lines=119> */
.L_x_12270:
[----:B------:R-:W-:Y:S05]  /*2b0a0*/  BSYNC.RECONVERGENT B0 ;  /* 0x0000000000007941 */ /* 0x000fea0003800200 */
.L_x_12269:
        /* <DEDUP_REMOVED lines=9> */
.L_x_12272:
[----:B------:R-:W-:Y:S05]  /*2b140*/  BSYNC.RECONVERGENT B3 ;  /* 0x0000000000037941 */ /* 0x000fea0003800200 */
.L_x_12271:
        /* <DEDUP_REMOVED lines=75> */
.L_x_12236:
[----:B------:R-:W-:Y:S05]  /*2b600*/  BSYNC.RECONVERGENT B2 ;  /* 0x0000000000027941 */ /* 0x000fea0003800200 */
.L_x_12225:
[----:B------:R-:W-:Y:S01]  /*2b610*/  UMOV UR4, 0xfefa39ef ;  /* 0xfefa39ef00047882 */ /* 0x000fe20000000000 */
[----:B------:R-:W-:Y:S01]  /*2b620*/  UMOV UR5, 0x3fe62e42 ;  /* 0x3fe62e4200057882 */ /* 0x000fe20000000000 */
[----:B------:R-:W-:Y:S01]  /*2b630*/  LOP3.LUT R5, R3, 0x80000000, R17, 0xb8, !PT ;  /* 0x8000000003057812 */ /* 0x000fe200078eb811 */
[----:B------:R-:W-:Y:S01]  /*2b640*/  DADD R32, R32, UR4 ;  /* 0x0000000420207e29 */ /* 0x000fe20008000000 */
[----:B------:R-:W-:-:S09]  /*2b650*/  IMAD.MOV.U32 R4, RZ, RZ, R2 ;  /* 0x000000ffff047224 */ /* 0x000fd200078e0002 */
[----:B------:R-:W-:Y:S01]  /*2b660*/  LOP3.LUT R7, R33, 0x80000000, R19, 0xb8, !PT ;  /* 0x8000000021077812 */ /* 0x000fe200078eb813 */
[----:B------:R-:W-:-:S07]  /*2b670*/  IMAD.MOV.U32 R6, RZ, RZ, R32 ;  /* 0x000000ffff067224 */ /* 0x000fce00078e0020 */
.L_x_12150:
[----:B------:R-:W-:Y:S05]  /*2b680*/  BSYNC.RECONVERGENT B1 ;  /* 0x0000000000017941 */ /* 0x000fea0003800200 */
.L_x_12149:
[----:B------:R-:W-:Y:S05]  /*2b690*/  WARPSYNC.ALL ;  /* 0x0000000000007948 */ /* 0x000fea0003800000 */
[----:B------:R-:W0:Y:S01]  /*2b6a0*/  S2R R11, SR_CTAID.X ;  /* 0x00000000000b7919 */ /* 0x000e220000002500 */
[----:B------:R-:W0:Y:S01]  /*2b6b0*/  LDC R2, c[0x0][0x380] ;  /* 0x0000e000ff027b82 */ /* 0x000e220000000800 */
[----:B------:R-:W-:Y:S01]  /*2b6c0*/  BSSY.RECONVERGENT B0, `(.L_x_12273) ;  /* 0x0000016000007945 */ /* 0x000fe20003800200 */
[----:B------:R-:W1:Y:S01]  /*2b6d0*/  S2R R0, SR_TID.X ;  /* 0x0000000000007919 */ /* 0x000e620000002100 */
[----:B0-----:R-:W-:-:S05]  /*2b6e0*/  IMAD R17, R11, -0x200, R2 ;  /* 0xfffffe000b117824 */ /* 0x001fca00078e0202 */
[----:B-1----:R-:W-:-:S13]  /*2b6f0*/  ISETP.GE.AND P1, PT, R0, R17, PT ;  /* 0x000000110000720c */ /* 0x002fda0003f26270 */
[----:B------:R-:W0:Y:S01]  /*2b700*/  @!P1 LDC.64 R2, c[0x0][0x388] ;  /* 0x0000e200ff029b82 */ /* 0x000e220000000a00 */
[----:B------:R-:W-:Y:S01]  /*2b710*/  @!P1 IMAD R9, R11, 0x200, R0 ;  /* 0x000002000b099824 */ /* 0x000fe200078e0200 */
[----:B------:R-:W-:-:S05]  /*2b720*/  @!P1 IADD3 R8, PT, PT, R0, 0x80, RZ ;  /* 0x0000008000089810 */ /* 0x000fca0007ffe0ff */
[----:B------:R-:W-:-:S05]  /*2b730*/  @!P1 IMAD.MOV.U32 R0, RZ, RZ, R8 ;  /* 0x000000ffff009224 */ /* 0x000fca00078e0008 */
[----:B------:R-:W-:Y:S01]  /*2b740*/  ISETP.GE.AND P0, PT, R0, R17, PT ;  /* 0x000000110000720c */ /* 0x000fe20003f06270 */
[----:B0-----:R-:W-:-:S05]  /*2b750*/  @!P1 IMAD.WIDE.U32 R2, R9, 0x10, R2 ;  /* 0x0000001009029825 */ /* 0x001fca00078e0002 */
[----:B------:R0:W-:Y:S07]  /*2b760*/  @!P1 STG.E.128 desc[UR8][R2.64], R20 ;  /* 0x0000001402009986 */ /* 0x0001ee000c101d08 */
[----:B------:R-:W-:Y:S05]  /*2b770*/  @P0 BRA `(.L_x_12274) ;  /* 0x0000000000280947 */ /* 0x000fea0003800000 */
[----:B0-----:R-:W0:Y:S01]  /*2b780*/  LDC.64 R2, c[0x0][0x388] ;  /* 0x0000e200ff027b82 */ /* 0x001e220000000a00 */
[----:B------:R-:W-:Y:S02]  /*2b790*/  IMAD R9, R11, 0x200, R0 ;  /* 0x000002000b097824 */ /* 0x000fe400078e0200 */
[----:B------:R-:W-:-:S05]  /*2b7a0*/  VIADD R0, R0, 0x80 ;  /* 0x0000008000007836 */ /* 0x000fca0000000000 */
[----:B------:R-:W-:-:S13]  /*2b7b0*/  ISETP.GE.AND P0, PT, R0, R17, PT ;  /* 0x000000110000720c */ /* 0x000fda0003f06270 */
[----:B------:R-:W-:Y:S01]  /*2b7c0*/  @!P0 IMAD R19, R11, 0x200, R0 ;  /* 0x000002000b138824 */ /* 0x000fe200078e0200 */
[----:B------:R-:W-:Y:S01]  /*2b7d0*/  @!P0 IADD3 R0, PT, PT, R0, 0x80, RZ ;  /* 0x0000008000008810 */ /* 0x000fe20007ffe0ff */
[----:B0-----:R-:W-:-:S04]  /*2b7e0*/  IMAD.WIDE.U32 R8, R9, 0x10, R2 ;  /* 0x0000001009087825 */ /* 0x001fc800078e0002 */
[----:B------:R-:W-:Y:S01]  /*2b7f0*/  @!P0 IMAD.WIDE.U32 R2, R19, 0x10, R2 ;  /* 0x0000001013028825 */ /* 0x000fe200078e0002 */
[----:B------:R1:W-:Y:S04]  /*2b800*/  STG.E.128 desc[UR8][R8.64], R24 ;  /* 0x0000001808007986 */ /* 0x0003e8000c101d08 */
[----:B------:R1:W-:Y:S02]  /*2b810*/  @!P0 STG.E.128 desc[UR8][R2.64], R12 ;  /* 0x0000000c02008986 */ /* 0x0003e4000c101d08 */
.L_x_12274:
[----:B------:R-:W-:Y:S05]  /*2b820*/  BSYNC.RECONVERGENT B0 ;  /* 0x0000000000007941 */ /* 0x000fea0003800200 */
.L_x_12273:
[----:B------:R-:W-:-:S13]  /*2b830*/  ISETP.GE.AND P0, PT, R0, R17, PT ;  /* 0x000000110000720c */ /* 0x000fda0003f06270 */
[----:B------:R-:W-:Y:S05]  /*2b840*/  @P0 EXIT ;  /* 0x000000000000094d */ /* 0x000fea0003800000 */
[----:B01----:R-:W0:Y:S01]  /*2b850*/  LDC.64 R2, c[0x0][0x388] ;  /* 0x0000e200ff027b82 */ /* 0x003e220000000a00 */
[----:B------:R-:W-:-:S04]  /*2b860*/  IMAD R9, R11, 0x200, R0 ;  /* 0x000002000b097824 */ /* 0x000fc800078e0200 */
[----:B0-----:R-:W-:-:S05]  /*2b870*/  IMAD.WIDE.U32 R2, R9, 0x10, R2 ;  /* 0x0000001009027825 */ /* 0x001fca00078e0002 */
[----:B------:R-:W-:Y:S01]  /*2b880*/  STG.E.128 desc[UR8][R2.64], R4 ;  /* 0x0000000402007986 */ /* 0x000fe2000c101d08 */
[----:B------:R-:W-:Y:S05]  /*2b890*/  EXIT ;  /* 0x000000000000794d */ /* 0x000fea0003800000 */
        .weak           $__internal_20_$__cuda_sm20_div_rn_f64_full
        .type           $__internal_20_$__cuda_sm20_div_rn_f64_full,@function
        .size           $__internal_20_$__cuda_sm20_div_rn_f64_full,($__internal_21_$__cuda_sm20_dsqrt_rn_f64_mediumpath_v1 - $__internal_20_$__cuda_sm20_div_rn_f64_full)
$__internal_20_$__cuda_sm20_div_rn_f64_full:
[----:B------:R-:W-:Y:S01]  /*2b8a0*/  IMAD.MOV.U32 R47, RZ, RZ, R7 ;  /* 0x000000ffff2f7224 */ /* 0x000fe200078e0007 */
[C---:B------:R-:W-:Y:S01]  /*2b8b0*/  FSETP.GEU.AND P2, PT, |R5|.reuse, 1.469367938527859385e-39, PT ;  /* 0x001000000500780b */ /* 0x040fe20003f4e200 */
[----:B------:R-:W-:Y:S01]  /*2b8c0*/  IMAD.MOV.U32 R29, RZ, RZ, R5 ;  /* 0x000000ffff1d7224 */ /* 0x000fe200078e0005 */
[----:B------:R-:W-:Y:S01]  /*2b8d0*/  LOP3.LUT R0, R5, 0x800fffff, RZ, 0xc0, !PT ;  /* 0x800fffff05007812 */ /* 0x000fe200078ec0ff */
[----:B------:R-:W-:Y:S01]  /*2b8e0*/  IMAD.MOV.U32 R28, RZ, RZ, R4 ;  /* 0x000000ffff1c7224 */ /* 0x000fe200078e0004 */
[C---:B------:R-:W-:Y:S01]  /*2b8f0*/  FSETP.GEU.AND P0, PT, |R47|.reuse, 1.469367938527859385e-39, PT ;  /* 0x001000002f00780b */ /* 0x040fe20003f0e200 */
[----:B------:R-:W-:Y:S01]  /*2b900*/  IMAD.MOV.U32 R46, RZ, RZ, R6 ;  /* 0x000000ffff2e7224 */ /* 0x000fe200078e0006 */
[----:B------:R-:W-:Y:S01]  /*2b910*/  LOP3.LUT R45, R0, 0x3ff00000, RZ, 0xfc, !PT ;  /* 0x3ff00000002d7812 */ /* 0x000fe200078efcff */
[----:B------:R-:W-:Y:S01]  /*2b920*/  BSSY.RECONVERGENT B0, `(.L_x_12275) ;  /* 0x0000058000007945 */ /* 0x000fe20003800200 */
[----:B------:R-:W-:Y:S01]  /*2b930*/  LOP3.LUT R2, R47, 0x7ff00000, RZ, 0xc0, !PT ;  /* 0x7ff000002f027812 */ /* 0x000fe200078ec0ff */
[----:B------:R-:W-:Y:S01]  /*2b940*/  IMAD.MOV.U32 R50, RZ, RZ, R46 ;  /* 0x000000ffff327224 */ /* 0x000fe200078e002e */
[----:B------:R-:W-:-:S02]  /*2b950*/  MOV R44, R4 ;  /* 0x00000004002c7202 */ /* 0x000fc40000000f00 */
[----:B------:R-:W-:Y:S01]  /*2b960*/  LOP3.LUT R4, R5, 0x7ff00000, RZ, 0xc0, !PT ;  /* 0x7ff0000005047812 */ /* 0x000fe200078ec0ff */
[----:B------:R-:W-:-:S03]  /*2b970*/  @!P2 DMUL R44, R28, 8.98846567431157953865e+307 ;  /* 0x7fe000001c2ca828 */ /* 0x000fc60000000000 */
[C---:B------:R-:W-:Y:S01]  /*2b980*/  ISETP.GE.U32.AND P4, PT, R2.reuse, R4, PT ;  /* 0x000000040200720c */ /* 0x040fe20003f86070 */
[----:B------:R-:W-:Y:S01]  /*2b990*/  @!P0 IMAD.MOV.U32 R48, RZ, RZ, RZ ;  /* 0x000000ffff308224 */ /* 0x000fe200078e00ff */
[----:B------:R-:W-:Y:S01]  /*2b9a0*/  @!P0 LOP3.LUT R0, R29, 0x7ff00000, RZ, 0xc0, !PT ;  /* 0x7ff000001d008812 */ /* 0x000fe200078ec0ff */
[----:B------:R-:W0:Y:S03]  /*2b9b0*/  MUFU.RCP64H R7, R45 ;  /* 0x0000002d00077308 */ /* 0x000e260000001800 */
[----:B------:R-:W-:Y:S01]  /*2b9c0*/  @!P0 ISETP.GE.U32.AND P3, PT, R2, R0, PT ;  /* 0x000000000200820c */ /* 0x000fe20003f66070 */
[----:B------:R-:W-:Y:S01]  /*2b9d0*/  IMAD.MOV.U32 R0, RZ, RZ, 0x1ca00000 ;  /* 0x1ca00000ff007424 */ /* 0x000fe200078e00ff */
[----:B------:R-:W-:-:S04]  /*2b9e0*/  @!P2 LOP3.LUT R4, R45, 0x7ff00000, RZ, 0xc0, !PT ;  /* 0x7ff000002d04a812 */ /* 0x000fc800078ec0ff */
[C---:B------:R-:W-:Y:S02]  /*2b9f0*/  @!P0 SEL R6, R0.reuse, 0x63400000, !P3 ;  /* 0x6340000000068807 */ /* 0x040fe40005800000 */
[----:B------:R-:W-:Y:S02]  /*2ba00*/  SEL R5, R0, 0x63400000, !P4 ;  /* 0x6340000000057807 */ /* 0x000fe40006000000 */
[--C-:B------:R-:W-:Y:S02]  /*2ba10*/  @!P0 LOP3.LUT R6, R6, 0x80000000, R47.reuse, 0xf8, !PT ;  /* 0x8000000006068812 */ /* 0x100fe400078ef82f */
[----:B------:R-:W-:Y:S01]  /*2ba20*/  LOP3.LUT R51, R5, 0x800fffff, R47, 0xf8, !PT ;  /* 0x800fffff05337812 */ /* 0x000fe200078ef82f */
[----:B------:R-:W-:Y:S01]  /*2ba30*/  IMAD.MOV.U32 R5, RZ, RZ, R2 ;  /* 0x000000ffff057224 */ /* 0x000fe200078e0002 */
[----:B------:R-:W-:Y:S01]  /*2ba40*/  @!P0 LOP3.LUT R49, R6, 0x100000, RZ, 0xfc, !PT ;  /* 0x0010000006318812 */ /* 0x000fe200078efcff */
[----:B------:R-:W-:-:S05]  /*2ba50*/  IMAD.MOV.U32 R6, RZ, RZ, 0x1 ;  /* 0x00000001ff067424 */ /* 0x000fca00078e00ff */
[----:B------:R-:W-:Y:S02]  /*2ba60*/  @!P0 DFMA R50, R50, 2, -R48 ;  /* 0x400000003232882b */ /* 0x000fe40000000830 */
[----:B0-----:R-:W-:-:S08]  /*2ba70*/  DFMA R48, R6, -R44, 1 ;  /* 0x3ff000000630742b */ /* 0x001fd0000000082c */
[----:B------:R-:W-:Y:S01]  /*2ba80*/  DFMA R48, R48, R48, R48 ;  /* 0x000000303030722b */ /* 0x000fe20000000030 */
[----:B------:R-:W-:-:S07]  /*2ba90*/  @!P0 LOP3.LUT R5, R51, 0x7ff00000, RZ, 0xc0, !PT ;  /* 0x7ff0000033058812 */ /* 0x000fce00078ec0ff */
[----:B------:R-:W-:-:S08]  /*2baa0*/  DFMA R6, R6, R48, R6 ;  /* 0x000000300606722b */ /* 0x000fd00000000006 */
[----:B------:R-:W-:-:S08]  /*2bab0*/  DFMA R52, R6, -R44, 1 ;  /* 0x3ff000000634742b */ /* 0x000fd0000000082c */
[----:B------:R-:W-:-:S08]  /*2bac0*/  DFMA R52, R6, R52, R6 ;  /* 0x000000340634722b */ /* 0x000fd00000000006 */
[----:B------:R-:W-:-:S08]  /*2bad0*/  DMUL R6, R52, R50 ;  /* 0x0000003234067228 */ /* 0x000fd00000000000 */
[----:B------:R-:W-:-:S08]  /*2bae0*/  DFMA R48, R6, -R44, R50 ;  /* 0x8000002c0630722b */ /* 0x000fd00000000032 */
[----:B------:R-:W-:Y:S01]  /*2baf0*/  DFMA R48, R52, R48, R6 ;  /* 0x000000303430722b */ /* 0x000fe20000000006 */
[----:B------:R-:W-:-:S04]  /*2bb00*/  IADD3 R6, PT, PT, R5, -0x1, RZ ;  /* 0xffffffff05067810 */ /* 0x000fc80007ffe0ff */
[----:B------:R-:W-:Y:S01]  /*2bb10*/  ISETP.GT.U32.AND P0, PT, R6, 0x7feffffe, PT ;  /* 0x7feffffe0600780c */ /* 0x000fe20003f04070 */
[----:B------:R-:W-:-:S05]  /*2bb20*/  VIADD R6, R4, 0xffffffff ;  /* 0xffffffff04067836 */ /* 0x000fca0000000000 */
[----:B------:R-:W-:-:S13]  /*2bb30*/  ISETP.GT.U32.OR P0, PT, R6, 0x7feffffe, P0 ;  /* 0x7feffffe0600780c */ /* 0x000fda0000704470 */
[----:B------:R-:W-:Y:S05]  /*2bb40*/  @P0 BRA `(.L_x_12276) ;  /* 0x0000000000740947 */ /* 0x000fea0003800000 */
[----:B------:R-:W-:-:S04]  /*2bb50*/  LOP3.LUT R4, R29, 0x7ff00000, RZ, 0xc0, !PT ;  /* 0x7ff000001d047812 */ /* 0x000fc800078ec0ff */
[CC--:B------:R-:W-:Y:S02]  /*2bb60*/  VIADDMNMX R5, R2.reuse, -R4.reuse, 0xb9600000, !PT ;  /* 0xb960000002057446 */ /* 0x0c0fe40007800904 */
[----:B------:R-:W-:Y:S01]  /*2bb70*/  ISETP.GE.U32.AND P0, PT, R2, R4, PT ;  /* 0x000000040200720c */ /* 0x000fe20003f06070 */
[----:B------:R-:W-:Y:S01]  /*2bb80*/  IMAD.MOV.U32 R4, RZ, RZ, RZ ;  /* 0x000000ffff047224 */ /* 0x000fe200078e00ff */
        /* <DEDUP_REMOVED lines=13> */
[C---:B------:R-:W-:Y:S01]  /*2bc60*/  IADD3 R5, PT, PT, -R0.reuse, RZ, RZ ;  /* 0x000000ff00057210 */ /* 0x040fe20007ffe1ff */
[----:B------:R-:W-:Y:S01]  /*2bc70*/  IMAD.MOV.U32 R4, RZ, RZ, RZ ;  /* 0x000000ffff047224 */ /* 0x000fe200078e00ff */
[----:B------:R-:W-:-:S05]  /*2bc80*/  IADD3 R0, PT, PT, -R0, -0x43300000, RZ ;  /* 0xbcd0000000007810 */ /* 0x000fca0007ffe1ff */
        /* <DEDUP_REMOVED lines=9> */
.L_x_12276:
        /* <DEDUP_REMOVED lines=17> */
.L_x_12279:
[----:B------:R-:W-:Y:S01]  /*2be30*/  LOP3.LUT R0, R29, 0x80000, RZ, 0xfc, !PT ;  /* 0x000800001d007812 */ /* 0x000fe200078efcff */
[----:B------:R-:W-:-:S04]  /*2be40*/  IMAD.MOV.U32 R6, RZ, RZ, R28 ;  /* 0x000000ffff067224 */ /* 0x000fc800078e001c */
[----:B------:R-:W-:Y:S01]  /*2be50*/  IMAD.MOV.U32 R7, RZ, RZ, R0 ;  /* 0x000000ffff077224 */ /* 0x000fe200078e0000 */
[----:B------:R-:W-:Y:S06]  /*2be60*/  BRA `(.L_x_12277) ;  /* 0x00000000000c7947 */ /* 0x000fec0003800000 */
.L_x_12278:
[----:B------:R-:W-:Y:S02]  /*2be70*/  LOP3.LUT R0, R47, 0x80000, RZ, 0xfc, !PT ;  /* 0x000800002f007812 */ /* 0x000fe400078efcff */
[----:B------:R-:W-:-:S03]  /*2be80*/  MOV R6, R46 ;  /* 0x0000002e00067202 */ /* 0x000fc60000000f00 */
[----:B------:R-:W-:-:S07]  /*2be90*/  IMAD.MOV.U32 R7, RZ, RZ, R0 ;  /* 0x000000ffff077224 */ /* 0x000fce00078e0000 */
.L_x_12277:
[----:B------:R-:W-:Y:S05]  /*2bea0*/  BSYNC.RECONVERGENT B0 ;  /* 0x0000000000007941 */ /* 0x000fea0003800200 */
.L_x_12275:
[----:B------:R-:W-:Y:S02]  /*2beb0*/  IMAD.MOV.U32 R2, RZ, RZ, R3 ;  /* 0x000000ffff027224 */ /* 0x000fe400078e0003 */
[----:B------:R-:W-:Y:S02]  /*2bec0*/  IMAD.MOV.U32 R3, RZ, RZ, 0x0 ;  /* 0x00000000ff037424 */ /* 0x000fe400078e00ff */
[----:B------:R-:W-:Y:S02]  /*2bed0*/  IMAD.MOV.U32 R4, RZ, RZ, R6 ;  /* 0x000000ffff047224 */ /* 0x000fe400078e0006 */
[----:B------:R-:W-:Y:S01]  /*2bee0*/  IMAD.MOV.U32 R5, RZ, RZ, R7 ;  /* 0x000000ffff057224 */ /* 0x000fe200078e0007 */
[----:B------:R-:W-:Y:S06]  /*2bef0*/  RET.REL.NODEC R2 `(_ZN2at6native27unrolled_elementwise_kernelIZZZNS0_16asin_kernel_cudaERNS_18TensorIteratorBaseEENKUlvE_clEvENKUlvE_clEvEUlN3c107complexIdEEE_St5arrayIPcLm2EELi4E23TrivialOffsetCalculatorILi1EjESE_NS0_6memory15LoadWithoutCastENSF_16StoreWithoutCastEEEviT_T0_T2_T3_T4_T5_) ;  /* 0xfffffd4002407950 */ /* 0x000fec0003c3ffff */
        .weak           $__internal_21_$__cuda_sm20_dsqrt_rn_f64_mediumpath_v1
        .type           $__internal_21_$__cuda_sm20_dsqrt_rn_f64_mediumpath_v1,@function
        .size           $__internal_21_$__cuda_sm20_dsqrt_rn_f64_mediumpath_v1,(.L_x_18288 - $__internal_21_$__cuda_sm20_dsqrt_rn_f64_mediumpath_v1)
$__internal_21_$__cuda_sm20_dsqrt_rn_f64_mediumpath_v1:
[----:B------:R-:W-:Y:S01]  /*2bf00*/  ISETP.GE.U32.AND P0, PT, R4, -0x3400000, PT ;  /* 0xfcc000000400780c */ /* 0x000fe20003f06070 */
[----:B------:R-:W-:Y:S01]  /*2bf10*/  BSSY.RECONVERGENT B0, `(.L_x_12280) ;  /* 0x0000029000007945 */ /* 0x000fe20003800200 */
[----:B------:R-:W-:Y:S01]  /*2bf20*/  MOV R44, R2 ;  /* 0x00000002002c7202 */ /* 0x000fe20000000f00 */
[----:B------:R-:W-:Y:S02]  /*2bf30*/  IMAD.MOV.U32 R47, RZ, RZ, R7 ;  /* 0x000000ffff2f7224 */ /* 0x000fe400078e0007 */
[----:B------:R-:W-:Y:S02]  /*2bf40*/  IMAD.MOV.U32 R45, RZ, RZ, R0 ;  /* 0x000000ffff2d7224 */ /* 0x000fe400078e0000 */
[----:B------:R-:W-:Y:S02]  /*2bf50*/  IMAD.MOV.U32 R46, RZ, RZ, R28 ;  /* 0x000000ffff2e7224 */ /* 0x000fe400078e001c */
[----:B------:R-:W-:Y:S02]  /*2bf60*/  IMAD.MOV.U32 R2, RZ, RZ, R29 ;  /* 0x000000ffff027224 */ /* 0x000fe400078e001d */
[----:B------:R-:W-:-:S02]  /*2bf70*/  IMAD.MOV.U32 R7, RZ, RZ, R5 ;  /* 0x000000ffff077224 */ /* 0x000fc400078e0005 */
        /* <DEDUP_REMOVED lines=9> */
.L_x_12281:
        /* <DEDUP_REMOVED lines=9> */
[----:B------:R-:W-:Y:S02]  /*2c0a0*/  IMAD.MOV.U32 R6, RZ, RZ, RZ ;  /* 0x000000ffff067224 */ /* 0x000fe400078e00ff */
[----:B------:R-:W-:Y:S02]  /*2c0b0*/  IMAD.MOV.U32 R2, RZ, RZ, 0x0 ;  /* 0x00000000ff027424 */ /* 0x000fe400078e00ff */
[----:B------:R-:W-:Y:S01]  /*2c0c0*/  IMAD.MOV.U32 R3, RZ, RZ, 0x3fd80000 ;  /* 0x3fd80000ff037424 */ /* 0x000fe200078e00ff */
[----:B------:R-:W0:Y:S02]  /*2c0d0*/  MUFU.RSQ64H R7, R45 ;  /* 0x0000002d00077308 */ /* 0x000e240000001c00 */
[----:B0-----:R-:W-:-:S08]  /*2c0e0*/  DMUL R4, R6, R6 ;  /* 0x0000000606047228 */ /* 0x001fd00000000000 */
[----:B------:R-:W-:-:S08]  /*2c0f0*/  DFMA R4, R44, -R4, 1 ;  /* 0x3ff000002c04742b */ /* 0x000fd00000000804 */
[----:B------:R-:W-:Y:S02]  /*2c100*/  DFMA R2, R4, R2, 0.5 ;  /* 0x3fe000000402742b */ /* 0x000fe40000000002 */
[----:B------:R-:W-:-:S08]  /*2c110*/  DMUL R4, R6, R4 ;  /* 0x0000000406047228 */ /* 0x000fd00000000000 */
[----:B------:R-:W-:-:S08]  /*2c120*/  DFMA R4, R2, R4, R6 ;  /* 0x000000040204722b */ /* 0x000fd00000000006 */
[----:B------:R-:W-:Y:S02]  /*2c130*/  DMUL R2, R44, R4 ;  /* 0x000000042c027228 */ /* 0x000fe40000000000 */
[----:B------:R-:W-:-:S06]  /*2c140*/  IADD3 R5, PT, PT, R5, -0x100000, RZ ;  /* 0xfff0000005057810 */ /* 0x000fcc0007ffe0ff */
[----:B------:R-:W-:-:S08]  /*2c150*/  DFMA R44, R2, -R2, R44 ;  /* 0x80000002022c722b */ /* 0x000fd0000000002c */
[----:B------:R-:W-:-:S10]  /*2c160*/  DFMA R2, R4, R44, R2 ;  /* 0x0000002c0402722b */ /* 0x000fd40000000002 */
[----:B------:R-:W-:Y:S01]  /*2c170*/  VIADD R3, R3, 0xfcb00000 ;  /* 0xfcb0000003037836 */ /* 0x000fe20000000000 */
[----:B------:R-:W-:Y:S06]  /*2c180*/  BRA `(.L_x_12282) ;  /* 0x0000000000047947 */ /* 0x000fec0003800000 */
.L_x_12283:
[----:B------:R-:W-:-:S11]  /*2c190*/  DADD R2, R44, R44 ;  /* 0x000000002c027229 */ /* 0x000fd6000000002c */
.L_x_12282:
[----:B------:R-:W-:Y:S05]  /*2c1a0*/  BSYNC.RECONVERGENT B0 ;  /* 0x0000000000007941 */ /* 0x000fea0003800200 */
.L_x_12280:
[----:B------:R-:W-:Y:S02]  /*2c1b0*/  IMAD.MOV.U32 R4, RZ, RZ, R30 ;  /* 0x000000ffff047224 */ /* 0x000fe400078e001e */
[----:B------:R-:W-:Y:S02]  /*2c1c0*/  IMAD.MOV.U32 R5, RZ, RZ, 0x0 ;  /* 0x00000000ff057424 */ /* 0x000fe400078e00ff */
[----:B------:R-:W-:Y:S02]  /*2c1d0*/  IMAD.MOV.U32 R0, RZ, RZ, R3 ;  /* 0x000000ffff007224 */ /* 0x000fe400078e0003 */
[----:B------:R-:W-:Y:S05]  /*2c1e0*/  RET.REL.NODEC R4 `(_ZN2at6native27unrolled_elementwise_kernelIZZZNS0_16asin_kernel_cudaERNS_18TensorIteratorBaseEENKUlvE_clEvENKUlvE_clEvEUlN3c107complexIdEEE_St5arrayIPcLm2EELi4E23TrivialOffsetCalculatorILi1EjESE_NS0_6memory15LoadWithoutCastENSF_16StoreWithoutCastEEEviT_T0_T2_T3_T4_T5_) ;  /* 0xfffffd3c04847950 */ /* 0x000fea0003c3ffff */
.L_x_12284:
        /* <DEDUP_REMOVED lines=9> */
.L_x_18288:


//--------------------- .text._ZN2at6native29vectorized_elementwise_kernelILi2EZZZNS0_16asin_kernel_cudaERNS_18TensorIteratorBaseEENKUlvE_clEvENKUlvE_clEvEUlN3c107complexIdEEE_St5arrayIPcLm2EEEEviT0_T1_ --------------------------
	.section	.text._ZN2at6native29vectorized_elementwise_kernelILi2EZZZNS0_16asin_kernel_cudaERNS_18TensorIteratorBaseEENKUlvE_clEvENKUlvE_clEvEUlN3c107complexIdEEE_St5arrayIPcLm2EEEEviT0_T1_,"ax",@progbits
	.align	128
        .global         _ZN2at6native29vectorized_elementwise_kernelILi2EZZZNS0_16asin_kernel_cudaERNS_18TensorIteratorBaseEENKUlvE_clEvENKUlvE_clEvEUlN3c107complexIdEEE_St5arrayIPcLm2EEEEviT0_T1_
        .type           _ZN2at6native29vectorized_elementwise_kernelILi2EZZZNS0_16asin_kernel_cudaERNS_18TensorIteratorBaseEENKUlvE_clEvENKUlvE_clEvEUlN3c107complexIdEEE_St5arrayIPcLm2EEEEviT0_T1_,@function
        .size           _ZN2at6native29vectorized_elementwise_kernelILi2EZZZNS0_16asin_kernel_cudaERNS_18TensorIteratorBaseEENKUlvE_clEvENKUlvE_clEvEUlN3c107complexIdEEE_St5arrayIPcLm2EEEEviT0_T1_,(.L_x_18290 - _ZN2at6native29vectorized_elementwise_kernelILi2EZZZNS0_16asin_kernel_cudaERNS_18TensorIteratorBaseEENKUlvE_clEvENKUlvE_clEvEUlN3c107complexIdEEE_St5arrayIPcLm2EEEEviT0_T1_)
        .other          _ZN2at6native29vectorized_elementwise_kernelILi2EZZZNS0_16asin_kernel_cudaERNS_18TensorIteratorBaseEENKUlvE_clEvENKUlvE_clEvEUlN3c107complexIdEEE_St5arrayIPcLm2EEEEviT0_T1_,@"STO_CUDA_ENTRY STV_DEFAULT"
_ZN2at6native29vectorized_elementwise_kernelILi2EZZZNS0_16asin_kernel_cudaERNS_18TensorIteratorBaseEENKUlvE_clEvENKUlvE_clEvEUlN3c107complexIdEEE_St5arrayIPcLm2EEEEviT0_T1_:
.text._ZN2at6native29vectorized_elementwise_kernelILi2EZZZNS0_16asin_kernel_cudaERNS_18TensorIteratorBaseEENKUlvE_clEvENKUlvE_clEvEUlN3c107complexIdEEE_St5arrayIPcLm2EEEEviT0_T1_:
        /* <DEDUP_REMOVED lines=10> */
[----:B------:R-:W-:Y:S02]  /*00a0*/  CS2R R36, SRZ ;  /* 0x0000000000247805 */ /* 0x000fe4000001ff00 */
[----:B0-----:R-:W-:Y:S01]  /*00b0*/  ISETP.GE.U32.AND P5, PT, R47, R4, PT ;  /* 0x000000042f00720c */ /* 0x001fe20003fa6070 */
[----:B------:R-:W-:-:S12]  /*00c0*/  IMAD.MOV.U32 R19, RZ, RZ, R47 ;  /* 0x000000ffff137224 */ /* 0x000fd800078e002f */
[----:B------:R-:W-:Y:S01]  /*00d0*/  @!P5 VIADD R19, R47, 0x80 ;  /* 0x000000802f13d836 */ /* 0x000fe20000000000 */
[----:B------:R-:W0:Y:S04]  /*00e0*/  @!P5 LDC.64 R6, c[0x0][0x390] ;  /* 0x0000e400ff06db82 */ /* 0x000e280000000a00 */
[----:B------:R-:W-:-:S13]  /*00f0*/  ISETP.GE.U32.AND P6, PT, R19, R4, PT ;  /* 0x000000041300720c */ /* 0x000fda0003fc6070 */
[----:B------:R-:W-:Y:S01]  /*0100*/  @!P6 IMAD.IADD R5, R0, 0x1, R19 ;  /* 0x000000010005e824 */ /* 0x000fe200078e0213 */
[----:B------:R-:W1:Y:S01]  /*0110*/  @!P6 LDC.64 R2, c[0x0][0x390] ;  /* 0x0000e400ff02eb82 */ /* 0x000e620000000a00 */
[----:B------:R-:W-:-:S05]  /*0120*/  @!P6 VIADD R19, R19, 0x80 ;  /* 0x000000801313e836 */ /* 0x000fca0000000000 */
[----:B------:R-:W-:-:S13]  /*0130*/  ISETP.GE.U32.AND P4, PT, R19, R4, PT ;  /* 0x000000041300720c */ /* 0x000fda0003f86070 */
[----:B------:R-:W-:Y:S02]  /*0140*/  @!P4 IMAD.IADD R29, R0, 0x1, R19 ;  /* 0x00000001001dc824 */ /* 0x000fe400078e0213 */
[----:B------:R-:W-:Y:S02]  /*0150*/  @!P4 VIADD R19, R19, 0x80 ;  /* 0x000000801313c836 */ /* 0x000fe40000000000 */
[----:B-1----:R-:W-:-:S03]  /*0160*/  @!P6 IMAD.WIDE.U32 R2, R5, 0x10, R2 ;  /* 0x000000100502e825 */ /* 0x002fc600078e0002 */
[C---:B------:R-:W-:Y:S02]  /*0170*/  ISETP.GE.U32.AND P3, PT, R19.reuse, R4, PT ;  /* 0x000000041300720c */ /* 0x040fe40003f66070 */
[----:B------:R1:W5:Y:S11]  /*0180*/  @!P6 LDG.E.128 R36, desc[UR6][R2.64] ;  /* 0x000000060224e981 */ /* 0x000376000c1e1d00 */
[----:B------:R-:W-:Y:S01]  /*0190*/  @!P3 IADD3 R31, PT, PT, R0, R19, RZ ;  /* 0x00000013001fb210 */ /* 0x000fe20007ffe0ff */
[----:B------:R-:W-:Y:S01]  /*01a0*/  @!P3 VIADD R19, R19, 0x80 ;  /* 0x000000801313b836 */ /* 0x000fe20000000000 */
[----:B------:R-:W-:-:S02]  /*01b0*/  CS2R R22, SRZ ;  /* 0x0000000000167805 */ /* 0x000fc4000001ff00 */
[----:B------:R-:W-:Y:S02]  /*01c0*/  CS2R R20, SRZ ;  /* 0x0000000000147805 */ /* 0x000fe4000001ff00 */
[----:B------:R-:W-:Y:S02]  /*01d0*/  CS2R R26, SRZ ;  /* 0x00000000001a7805 */ /* 0x000fe4000001ff00 */
[----:B------:R-:W-:Y:S02]  /*01e0*/  CS2R R24, SRZ ;  /* 0x0000000000187805 */ /* 0x000fe4000001ff00 */
[C---:B------:R-:W-:Y:S02]  /*01f0*/  ISETP.GE.U32.AND P2, PT, R19.reuse, R4, PT ;  /* 0x000000041300720c */ /* 0x040fe40003f46070 */
[----:B------:R-:W-:Y:S02]  /*0200*/  CS2R R34, SRZ ;  /* 0x0000000000227805 */ /* 0x000fe4000001ff00 */
[----:B------:R-:W-:Y:S01]  /*0210*/  CS2R R32, SRZ ;  /* 0x0000000000207805 */ /* 0x000fe2000001ff00 */
[----:B------:R-:W2:Y:S08]  /*0220*/  @!P3 LDC.64 R8, c[0x0][0x390] ;  /* 0x0000e400ff08bb82 */ /* 0x000eb00000000a00 */
[----:B------:R-:W-:Y:S01]  /*0230*/  @!P2 IMAD.IADD R45, R0, 0x1, R19 ;  /* 0x00000001002da824 */ /* 0x000fe200078e0213 */
[----:B------:R-:W3:Y:S01]  /*0240*/  @!P2 LDC.64 R10, c[0x0][0x390] ;  /* 0x0000e400ff0aab82 */ /* 0x000ee20000000a00 */
[----:B------:R-:W-:-:S05]  /*0250*/  @!P2 VIADD R19, R19, 0x80 ;  /* 0x000000801313a836 */ /* 0x000fca0000000000 */
[----:B------:R-:W-:-:S13]  /*0260*/  ISETP.GE.U32.AND P1, PT, R19, R4, PT ;  /* 0x000000041300720c */ /* 0x000fda0003f26070 */
[----:B------:R-:W-:Y:S01]  /*0270*/  @!P1 IMAD.IADD R49, R0, 0x1, R19 ;  /* 0x0000000100319824 */ /* 0x000fe200078e0213 */
[----:B------:R-:W4:Y:S01]  /*0280*/  @!P1 LDC.64 R12, c[0x0][0x390] ;  /* 0x0000e400ff0c9b82 */ /* 0x000f220000000a00 */
[----:B------:R-:W-:-:S05]  /*0290*/  @!P1 VIADD R19, R19, 0x80 ;  /* 0x0000008013139836 */ /* 0x000fca0000000000 */
[----:B------:R-:W-:-:S13]  /*02a0*/  ISETP.GE.U32.AND P0, PT, R19, R4, PT ;  /* 0x000000041300720c */ /* 0x000fda0003f06070 */
[----:B------:R-:W-:Y:S01]  /*02b0*/  @!P0 IMAD.IADD R51, R0, 0x1, R19 ;  /* 0x0000000100338824 */ /* 0x000fe200078e0213 */
[----:B------:R-:W0:Y:S01]  /*02c0*/  @!P0 LDC.64 R14, c[0x0][0x390] ;  /* 0x0000e400ff0e8b82 */ /* 0x000e220000000a00 */
[----:B------:R-:W-:-:S05]  /*02d0*/  @!P0 VIADD R19, R19, 0x80 ;  /* 0x0000008013138836 */ /* 0x000fca0000000000 */
[----:B------:R-:W-:Y:S02]  /*02e0*/  ISETP.GE.U32.AND P6, PT, R19, R4, PT ;  /* 0x000000041300720c */ /* 0x000fe40003fc6070 */
[----:B------:R-:W2:Y:S11]  /*02f0*/  @!P4 LDC.64 R4, c[0x0][0x390] ;  /* 0x0000e400ff04cb82 */ /* 0x000eb60000000a00 */
[----:B------:R-:W3:Y:S01]  /*0300*/  @!P6 LDC.64 R16, c[0x0][0x390] ;  /* 0x0000e400ff10eb82 */ /* 0x000ee20000000a00 */
[----:B-1----:R-:W-:-:S02]  /*0310*/  @!P5 IMAD.IADD R3, R0, 0x1, R47 ;  /* 0x000000010003d824 */ /* 0x002fc400078e022f */
[----:B----4-:R-:W-:Y:S01]  /*0320*/  @!P1 IMAD.WIDE.U32 R48, R49, 0x10, R12 ;  /* 0x0000001031309825 */ /* 0x010fe200078e000c */
[----:B------:R-:W-:-:S03]  /*0330*/  CS2R R12, SRZ ;  /* 0x00000000000c7805 */ /* 0x000fc6000001ff00 */
[----:B0-----:R-:W-:-:S04]  /*0340*/  @!P0 IMAD.WIDE.U32 R50, R51, 0x10, R14 ;  /* 0x0000001033328825 */ /* 0x001fc800078e000e */
[----:B--2---:R-:W-:Y:S01]  /*0350*/  @!P4 IMAD.WIDE.U32 R28, R29, 0x10, R4 ;  /* 0x000000101d1cc825 */ /* 0x004fe200078e0004 */
[----:B------:R-:W-:Y:S02]  /*0360*/  @!P6 IADD3 R5, PT, PT, R0, R19, RZ ;  /* 0x000000130005e210 */ /* 0x000fe40007ffe0ff */
[----:B------:R-:W-:Y:S02]  /*0370*/  CS2R R14, SRZ ;  /* 0x00000000000e7805 */ /* 0x000fe4000001ff00 */
[----:B------:R-:W-:Y:S01]  /*0380*/  CS2R R18, SRZ ;  /* 0x0000000000127805 */ /* 0x000fe2000001ff00 */
[----:B---3--:R-:W-:Y:S01]  /*0390*/  @!P2 IMAD.WIDE.U32 R44, R45, 0x10, R10 ;  /* 0x000000102d2ca825 */ /* 0x008fe200078e000a */
[----:B------:R-:W5:Y:S03]  /*03a0*/  @!P0 LDG.E.128 R20, desc[UR6][R50.64] ;  /* 0x0000000632148981 */ /* 0x000f66000c1e1d00 */
[----:B------:R-:W-:Y:S01]  /*03b0*/  @!P5 IMAD.WIDE.U32 R2, R3, 0x10, R6 ;  /* 0x000000100302d825 */ /* 0x000fe200078e0006 */
[----:B------:R-:W5:Y:S03]  /*03c0*/  @!P2 LDG.E.128 R12, desc[UR6][R44.64] ;  /* 0x000000062c0ca981 */ /* 0x000f66000c1e1d00 */
[----:B------:R-:W-:Y:S01]  /*03d0*/  @!P6 IMAD.WIDE.U32 R4, R5, 0x10, R16 ;  /* 0x000000100504e825 */ /* 0x000fe200078e0010 */
[----:B------:R-:W-:Y:S01]  /*03e0*/  CS2R R16, SRZ ;  /* 0x0000000000107805 */ /* 0x000fe2000001ff00 */
[----:B------:R-:W5:Y:S04]  /*03f0*/  @!P5 LDG.E.128 R32, desc[UR6][R2.64] ;  /* 0x000000060220d981 */ /* 0x000f68000c1e1d00 */
[----:B------:R-:W5:Y:S04]  /*0400*/  @!P6 LDG.E.128 R24, desc[UR6][R4.64] ;  /* 0x000000060418e981 */ /* 0x000f68000c1e1d00 */
[----:B------:R-:W5:Y:S01]  /*0410*/  @!P1 LDG.E.128 R16, desc[UR6][R48.64] ;  /* 0x0000000630109981 */ /* 0x000f62000c1e1d00 */
[----:B------:R-:W-:Y:S01]  /*0420*/  @!P3 IMAD.WIDE.U32 R30, R31, 0x10, R8 ;  /* 0x000000101f1eb825 */ /* 0x000fe200078e0008 */
[----:B------:R-:W-:-:S02]  /*0430*/  CS2R R42, SRZ ;  /* 0x00000000002a7805 */ /* 0x000fc4000001ff00 */
[----:B------:R-:W-:Y:S02]  /*0440*/  CS2R R40, SRZ ;  /* 0x0000000000287805 */ /* 0x000fe4000001ff00 */
[----:B------:R-:W-:Y:S02]  /*0450*/  CS2R R10, SRZ ;  /* 0x00000000000a7805 */ /* 0x000fe4000001ff00 */
[----:B------:R-:W-:Y:S01]  /*0460*/  CS2R R8, SRZ ;  /* 0x0000000000087805 */ /* 0x000fe2000001ff00 */
[----:B------:R-:W-:Y:S01]  /*0470*/  BSSY.RECONVERGENT B1, `(.L_x_12286) ;  /* 0x0000ab4000017945 */ /* 0x000fe20003800200 */
[----:B------:R0:W5:Y:S04]  /*0480*/  @!P4 LDG.E.128 R40, desc[UR6][R28.64] ;  /* 0x000000061c28c981 */ /* 0x000168000c1e1d00 */
[----:B------:R1:W5:Y:S01]  /*0490*/  @!P3 LDG.E.128 R8, desc[UR6][R30.64] ;  /* 0x000000061e08b981 */ /* 0x000362000c1e1d00 */
[----:B0-----:R-:W-:-:S02]  /*04a0*/  CS2R R28, SRZ ;  /* 0x00000000001c7805 */ /* 0x001fc4000001ff00 */
[----:B-1----:R-:W-:Y:S01]  /*04b0*/  CS2R R30, SRZ ;  /* 0x00000000001e7805 */ /* 0x002fe2000001ff00 */
        /* <DEDUP_REMOVED lines=17> */
[----:B------:R-:W-:Y:S01]  /*05d0*/  @P0 DADD R2, RZ, R34 ;  /* 0x00000000ff020229 */ /* 0x000fe20000000022 */
[----:B------:R-:W-:Y:S01]  /*05e0*/  @!P0 IMAD.MOV.U32 R28, RZ, RZ, R32 ;  /* 0x000000ffff1c8224 */ /* 0x000fe200078e0020 */
[----:B------:R-:W-:Y:S01]  /*05f0*/  @P0 DADD R4, RZ, R32 ;  /* 0x00000000ff040229 */ /* 0x000fe20000000020 */
[----:B------:R-:W-:Y:S01]  /*0600*/  @!P0 IMAD.MOV.U32 R29, RZ, RZ, R33 ;  /* 0x000000ffff1d8224 */ /* 0x000fe200078e0021 */
[----:B------:R-:W-:-:S06]  /*0610*/  @!P0 DADD R30, R34, R34 ;  /* 0x00000000221e8229 */ /* 0x000fcc0000000022 */
[----:B------:R-:W-:-:S10]  /*0620*/  @P0 DADD R30, R2, R4 ;  /* 0x00000000021e0229 */ /* 0x000fd40000000004 */
[----:B------:R-:W-:Y:S01]  /*0630*/  @P0 MOV R28, R30 ;  /* 0x0000001e001c0202 */ /* 0x000fe20000000f00 */
[----:B------:R-:W-:Y:S01]  /*0640*/  @P0 IMAD.MOV.U32 R29, RZ, RZ, R31 ;  /* 0x000000ffff1d0224 */ /* 0x000fe200078e001f */
[----:B------:R-:W-:Y:S06]  /*0650*/  BRA `(.L_x_12287) ;  /* 0x000000a800547947 */ /* 0x000fec0003800000 */
.L_x_12288:
        /* <DEDUP_REMOVED lines=45> */
[----:B------:R-:W-:Y:S05]  /*0930*/  CALL.REL.NOINC `($__internal_22_$__cuda_sm20_div_rn_f64_full) ;  /* 0x00000aac00607944 */ /* 0x000fea0003c00000 */
[----:B------:R-:W-:Y:S02]  /*0940*/  IMAD.MOV.U32 R62, RZ, RZ, R4 ;  /* 0x000000ffff3e7224 */ /* 0x000fe400078e0004 */
[----:B------:R-:W-:-:S07]  /*0950*/  IMAD.MOV.U32 R63, RZ, RZ, R5 ;  /* 0x000000ffff3f7224 */ /* 0x000fce00078e0005 */
.L_x_12294:
[----:B------:R-:W-:Y:S05]  /*0960*/  BSYNC.RECONVERGENT B3 ;  /* 0x0000000000037941 */ /* 0x000fea0003800200 */
.L_x_12293:
        /* <DEDUP_REMOVED lines=23> */
.L_x_12296:
[----:B------:R-:W-:Y:S05]  /*0ae0*/  BSYNC.RECONVERGENT B3 ;  /* 0x0000000000037941 */ /* 0x000fea0003800200 */
.L_x_12295:
        /* <DEDUP_REMOVED lines=8> */
[----:B------:R-:W-:Y:S01]  /*0b70*/  MOV R46, UR8 ;  /* 0x00000008002e7c02 */ /* 0x000fe20008000f00 */
[----:B------:R-:W-:Y:S03]  /*0b80*/  BSSY.RECONVERGENT B0, `(.L_x_12297) ;  /* 0x0000076000007945 */ /* 0x000fe60003800200 */
        /* <DEDUP_REMOVED lines=35> */
[----:B------:R-:W-:Y:S02]  /*0dc0*/  ISETP.GT.AND P3, PT, R3, 0xfffff, PT ;  /* 0x000fffff0300780c */ /* 0x000fe40003f64270 */
[----:B------:R-:W-:Y:S01]  /*0dd0*/  MOV R5, R3 ;  /* 0x0000000300057202 */ /* 0x000fe20000000f00 */
        /* <DEDUP_REMOVED lines=74> */
.L_x_12298:
[----:B------:R-:W-:Y:S01]  /*1280*/  IMAD.MOV.U32 R2, RZ, RZ, 0x0 ;  /* 0x00000000ff027424 */ /* 0x000fe200078e00ff */
[----:B------:R-:W-:Y:S01]  /*1290*/  LOP3.LUT P0, RZ, R5, 0x7fffffff, RZ, 0xc0, !PT ;  /* 0x7fffffff05ff7812 */ /* 0x000fe2000780c0ff */
[----:B------:R-:W-:-:S06]  /*12a0*/  IMAD.MOV.U32 R3, RZ, RZ, 0x7ff00000 ;  /* 0x7ff00000ff037424 */ /* 0x000fcc00078e00ff */
[----:B------:R-:W-:-:S10]  /*12b0*/  DFMA R2, R4, R2, +INF ;  /* 0x7ff000000402742b */ /* 0x000fd40000000002 */
[----:B------:R-:W-:Y:S02]  /*12c0*/  FSEL R6, R2, RZ, P0 ;  /* 0x000000ff02067208 */ /* 0x000fe40000000000 */
[----:B------:R-:W-:-:S07]  /*12d0*/  FSEL R7, R3, -QNAN , P0 ;  /* 0xfff0000003077808 */ /* 0x000fce0000000000 */
.L_x_12299:
[----:B------:R-:W-:Y:S05]  /*12e0*/  BSYNC.RECONVERGENT B0 ;  /* 0x0000000000007941 */ /* 0x000fea0003800200 */
.L_x_12297:
        /* <DEDUP_REMOVED lines=21> */
[----:B------:R-:W-:Y:S05]  /*1440*/  CALL.REL.NOINC `($__internal_22_$__cuda_sm20_div_rn_f64_full) ;  /* 0x00000aa0009c7944 */ /* 0x000fea0003c00000 */
.L_x_12301:
[----:B------:R-:W-:Y:S05]  /*1450*/  BSYNC.RECONVERGENT B3 ;  /* 0x0000000000037941 */ /* 0x000fea0003800200 */
.L_x_12300:
        /* <DEDUP_REMOVED lines=76> */
.L_x_12292:
        /* <DEDUP_REMOVED lines=20> */
[----:B------:R-:W-:Y:S02]  /*1a60*/  SEL R4, R60, R58, P2 ;  /* 0x0000003a3c047207 */ /* 0x000fe40001000000 */
[----:B------:R-:W-:Y:S02]  /*1a70*/  MOV R46, UR8 ;  /* 0x00000008002e7c02 */ /* 0x000fe40008000f00 */
        /* <DEDUP_REMOVED lines=100> */
.L_x_12305:
[----:B------:R-:W-:Y:S01]  /*20c0*/  IMAD.MOV.U32 R2, RZ, RZ, 0x0 ;  /* 0x00000000ff027424 */ /* 0x000fe200078e00ff */
[----:B------:R-:W-:Y:S01]  /*20d0*/  LOP3.LUT P0, RZ, R5, 0x7fffffff, RZ, 0xc0, !PT ;  /* 0x7fffffff05ff7812 */ /* 0x000fe2000780c0ff */
[----:B------:R-:W-:-:S06]  /*20e0*/  IMAD.MOV.U32 R3, RZ, RZ, 0x7ff00000 ;  /* 0x7ff00000ff037424 */ /* 0x000fcc00078e00ff */
[----:B------:R-:W-:-:S10]  /*20f0*/  DFMA R2, R4, R2, +INF ;  /* 0x7ff000000402742b */ /* 0x000fd40000000002 */
[----:B------:R-:W-:Y:S02]  /*2100*/  FSEL R62, R2, RZ, P0 ;  /* 0x000000ff023e7208 */ /* 0x000fe40000000000 */
[----:B------:R-:W-:-:S07]  /*2110*/  FSEL R63, R3, -QNAN , P0 ;  /* 0xfff00000033f7808 */ /* 0x000fce0000000000 */
.L_x_12306:
[----:B------:R-:W-:Y:S05]  /*2120*/  BSYNC.RECONVERGENT B0 ;  /* 0x0000000000007941 */ /* 0x000fea0003800200 */
.L_x_12304:
        /* <DEDUP_REMOVED lines=21> */
.L_x_12308:
[----:B------:R-:W-:Y:S05]  /*2280*/  BSYNC.RECONVERGENT B3 ;  /* 0x0000000000037941 */ /* 0x000fea0003800200 */
.L_x_12307:
        /* <DEDUP_REMOVED lines=76> */
.L_x_12303:
        /* <DEDUP_REMOVED lines=79> */
.L_x_12310:
[----:B------:R-:W-:Y:S01]  /*2c40*/  IMAD.MOV.U32 R2, RZ, RZ, 0x0 ;  /* 0x00000000ff027424 */ /* 0x000fe200078e00ff */
[----:B------:R-:W-:Y:S01]  /*2c50*/  LOP3.LUT P0, RZ, R5, 0x7fffffff, RZ, 0xc0, !PT ;  /* 0x7fffffff05ff7812 */ /* 0x000fe2000780c0ff */
[----:B------:R-:W-:-:S06]  /*2c60*/  IMAD.MOV.U32 R3, RZ, RZ, 0x7ff00000 ;  /* 0x7ff00000ff037424 */ /* 0x000fcc00078e00ff */
[----:B------:R-:W-:-:S10]  /*2c70*/  DFMA R2, R4, R2, +INF ;  /* 0x7ff000000402742b */ /* 0x000fd40000000002 */
[----:B------:R-:W-:Y:S02]  /*2c80*/  FSEL R6, R2, RZ, P0 ;  /* 0x000000ff02067208 */ /* 0x000fe40000000000 */
[----:B------:R-:W-:-:S07]  /*2c90*/  FSEL R7, R3, -QNAN , P0 ;  /* 0xfff0000003077808 */ /* 0x000fce0000000000 */
.L_x_12311:
[----:B------:R-:W-:Y:S05]  /*2ca0*/  BSYNC.RECONVERGENT B0 ;  /* 0x0000000000007941 */ /* 0x000fea0003800200 */
.L_x_12309:
        /* <DEDUP_REMOVED lines=22> */
.L_x_12313:
[----:B------:R-:W-:Y:S05]  /*2e10*/  BSYNC.RECONVERGENT B3 ;  /* 0x0000000000037941 */ /* 0x000fea0003800200 */
.L_x_12312:
        /* <DEDUP_REMOVED lines=76> */
.L_x_12291:
        /* <DEDUP_REMOVED lines=11> */
[----:B------:R-:W-:Y:S05]  /*3390*/  @!P0 BRA `(.L_x_12314) ;  /* 0x0000001000a48947 */ /* 0x000fea0003800000 */
        /* <DEDUP_REMOVED lines=22> */
[----:B------:R-:W-:Y:S05]  /*3500*/  CALL.REL.NOINC `($__internal_22_$__cuda_sm20_div_rn_f64_full) ;  /* 0x00000a80006c7944 */ /* 0x000fea0003c00000 */
[----:B------:R-:W-:Y:S01]  /*3510*/  IMAD.MOV.U32 R30, RZ, RZ, R4 ;  /* 0x000000ffff1e7224 */ /* 0x000fe200078e0004 */
[----:B------:R-:W-:-:S07]  /*3520*/  MOV R31, R5 ;  /* 0x00000005001f7202 */ /* 0x000fce0000000f00 */
.L_x_12316:
[----:B------:R-:W-:Y:S05]  /*3530*/  BSYNC.RECONVERGENT B3 ;  /* 0x0000000000037941 */ /* 0x000fea0003800200 */
.L_x_12315:
        /* <DEDUP_REMOVED lines=23> */
.L_x_12318:
[----:B------:R-:W-:Y:S05]  /*36b0*/  BSYNC.RECONVERGENT B3 ;  /* 0x0000000000037941 */ /* 0x000fea0003800200 */
.L_x_12317:
        /* <DEDUP_REMOVED lines=121> */
.L_x_12320:
[----:B------:R-:W-:Y:S01]  /*3e50*/  IMAD.MOV.U32 R2, RZ, RZ, 0x0 ;  /* 0x00000000ff027424 */ /* 0x000fe200078e00ff */
[----:B------:R-:W-:Y:S02]  /*3e60*/  MOV R3, 0x7ff00000 ;  /* 0x7ff0000000037802 */ /* 0x000fe40000000f00 */
[----:B------:R-:W-:-:S04]  /*3e70*/  LOP3.LUT P0, RZ, R5, 0x7fffffff, RZ, 0xc0, !PT ;  /* 0x7fffffff05ff7812 */ /* 0x000fc8000780c0ff */
[----:B------:R-:W-:-:S10]  /*3e80*/  DFMA R2, R4, R2, +INF ;  /* 0x7ff000000402742b */ /* 0x000fd40000000002 */
[----:B------:R-:W-:Y:S02]  /*3e90*/  FSEL R62, R2, RZ, P0 ;  /* 0x000000ff023e7208 */ /* 0x000fe40000000000 */
[----:B------:R-:W-:-:S07]  /*3ea0*/  FSEL R63, R3, -QNAN , P0 ;  /* 0xfff00000033f7808 */ /* 0x000fce0000000000 */
.L_x_12321:
[----:B------:R-:W-:Y:S05]  /*3eb0*/  BSYNC.RECONVERGENT B0 ;  /* 0x0000000000007941 */ /* 0x000fea0003800200 */
.L_x_12319:
[----:B------:R-:W-:Y:S01]  /*3ec0*/  DSETP.GEU.AND P1, PT, R60, R58, PT ;  /* 0x0000003a3c00722a */ /* 0x000fe20003f2e000 */
[----:B------:R-:W-:Y:S01]  /*3ed0*/  IMAD.MOV.U32 R2, RZ, RZ, 0x1 ;  /* 0x00000001ff027424 */ /* 0x000fe200078e00ff */
        /* <DEDUP_REMOVED lines=24> */
.L_x_12323:
[----:B------:R-:W-:Y:S05]  /*4060*/  BSYNC.RECONVERGENT B3 ;  /* 0x0000000000037941 */ /* 0x000fea0003800200 */
.L_x_12322:
        /* <DEDUP_REMOVED lines=92> */
.L_x_12314:
[----:B------:R-:W-:Y:S02]  /*4630*/  DSETP.LEU.AND P2, PT, R2, 5.9666725849601653946e-154, PT ;  /* 0x202000000200742a */ /* 0x000fe40003f4b000 */
[----:B------:R-:W-:-:S14]  /*4640*/  DSETP.GEU.AND P0, PT, R6, 1.4916681462400413487e-154, PT ;  /* 0x200000000600742a */ /* 0x000fdc0003f0e000 */
[----:B------:R-:W-:Y:S05]  /*4650*/  @P0 BRA P2, `(.L_x_12324) ;  /* 0x0000000c00c00947 */ /* 0x000fea0001000000 */
[----:B------:R-:W-:Y:S01]  /*4660*/  ISETP.GT.U32.AND P0, PT, R60, R58, PT ;  /* 0x0000003a3c00720c */ /* 0x000fe20003f04070 */
[----:B------:R-:W-:Y:S01]  /*4670*/  UMOV UR4, 0xffffffff ;  /* 0xffffffff00047882 */ /* 0x000fe20000000000 */
[----:B------:R-:W-:Y:S01]  /*4680*/  MOV R44, RZ ;  /* 0x000000ff002c7202 */ /* 0x000fe20000000f00 */
        /* <DEDUP_REMOVED lines=116> */
.L_x_12326:
[----:B------:R-:W-:Y:S01]  /*4dd0*/  IMAD.MOV.U32 R4, RZ, RZ, 0x0 ;  /* 0x00000000ff047424 */ /* 0x000fe200078e00ff */
[----:B------:R-:W-:Y:S02]  /*4de0*/  MOV R5, 0x7ff00000 ;  /* 0x7ff0000000057802 */ /* 0x000fe40000000f00 */
[----:B------:R-:W-:-:S04]  /*4df0*/  LOP3.LUT P0, RZ, R31, 0x7fffffff, RZ, 0xc0, !PT ;  /* 0x7fffffff1fff7812 */ /* 0x000fc8000780c0ff */
[----:B------:R-:W-:-:S10]  /*4e00*/  DFMA R4, R30, R4, +INF ;  /* 0x7ff000001e04742b */ /* 0x000fd40000000004 */
[----:B------:R-:W-:Y:S02]  /*4e10*/  FSEL R62, R4, RZ, P0 ;  /* 0x000000ff043e7208 */ /* 0x000fe40000000000 */
[----:B------:R-:W-:-:S07]  /*4e20*/  FSEL R63, R5, -QNAN , P0 ;  /* 0xfff00000053f7808 */ /* 0x000fce0000000000 */
.L_x_12327:
[----:B------:R-:W-:Y:S05]  /*4e30*/  BSYNC.RECONVERGENT B0 ;  /* 0x0000000000007941 */ /* 0x000fea0003800200 */
.L_x_12325:
[----:B------:R-:W0:Y:S01]  /*4e40*/  MUFU.RCP64H R5, R3 ;  /* 0x0000000300057308 */ /* 0x000e220000001800 */
[----:B------:R-:W-:Y:S01]  /*4e50*/  IMAD.MOV.U32 R30, RZ, RZ, R2 ;  /* 0x000000ffff1e7224 */ /* 0x000fe200078e0002 */
[----:B------:R-:W-:Y:S01]  /*4e60*/  FSETP.GEU.AND P2, PT, |R7|, 6.5827683646048100446e-37, PT ;  /* 0x036000000700780b */ /* 0x000fe20003f4e200 */
[----:B------:R-:W-:Y:S01]  /*4e70*/  IMAD.MOV.U32 R31, RZ, RZ, R3 ;  /* 0x000000ffff1f7224 */ /* 0x000fe200078e0003 */
[----:B------:R-:W-:Y:S01]  /*4e80*/  BSSY.RECONVERGENT B3, `(.L_x_12328) ;  /* 0x0000012000037945 */ /* 0x000fe20003800200 */
[----:B------:R-:W-:Y:S02]  /*4e90*/  IMAD.MOV.U32 R4, RZ, RZ, 0x1 ;  /* 0x00000001ff047424 */ /* 0x000fe400078e00ff */
[----:B------:R-:W-:Y:S02]  /*4ea0*/  IMAD.MOV.U32 R48, RZ, RZ, R6 ;  /* 0x000000ffff307224 */ /* 0x000fe400078e0006 */
        /* <DEDUP_REMOVED lines=13> */
[----:B------:R-:W-:-:S07]  /*4f80*/  MOV R3, 0x4fa0 ;  /* 0x00004fa000037802 */ /* 0x000fce0000000f00 */
[----:B------:R-:W-:Y:S05]  /*4f90*/  CALL.REL.NOINC `($__internal_22_$__cuda_sm20_div_rn_f64_full) ;  /* 0x00000a6400c87944 */ /* 0x000fea0003c00000 */
.L_x_12329:
[----:B------:R-:W-:Y:S05]  /*4fa0*/  BSYNC.RECONVERGENT B3 ;  /* 0x0000000000037941 */ /* 0x000fea0003800200 */
.L_x_12328:
        /* <DEDUP_REMOVED lines=11> */
[----:B------:R-:W-:-:S02]  /*5060*/  @!P1 IMAD.MOV.U32 R30, RZ, RZ, 0x54442d18 ;  /* 0x54442d18ff1e9424 */ /* 0x000fc400078e00ff */
[----:B------:R-:W-:Y:S02]  /*5070*/  @!P1 IMAD.MOV.U32 R31, RZ, RZ, 0x3ff921fb ;  /* 0x3ff921fbff1f9424 */ /* 0x000fe400078e00ff */
        /* <DEDUP_REMOVED lines=78> */
.L_x_12324:
[----:B------:R-:W-:Y:S01]  /*5560*/  FSEL R6, R60, R58, !P1 ;  /* 0x0000003a3c067208 */ /* 0x000fe20004800000 */
[----:B------:R-:W-:Y:S01]  /*5570*/  BSSY.RECONVERGENT B0, `(.L_x_12330) ;  /* 0x0000056000007945 */ /* 0x000fe20003800200 */
[----:B------:R-:W-:-:S06]  /*5580*/  FSEL R7, R61, R59, !P1 ;  /* 0x0000003b3d077208 */ /* 0x000fcc0004800000 */
[----:B------:R-:W-:-:S08]  /*5590*/  DMUL R4, R6, R6 ;  /* 0x0000000606047228 */ /* 0x000fd00000000000 */
        /* <DEDUP_REMOVED lines=77> */
.L_x_12331:
[----:B------:R-:W-:Y:S01]  /*5a70*/  MOV R2, 0x0 ;  /* 0x0000000000027802 */ /* 0x000fe20000000f00 */
[----:B------:R-:W-:Y:S01]  /*5a80*/  IMAD.MOV.U32 R3, RZ, RZ, 0x7ff00000 ;  /* 0x7ff00000ff037424 */ /* 0x000fe200078e00ff */
[----:B------:R-:W-:-:S05]  /*5a90*/  LOP3.LUT P0, RZ, R5, 0x7fffffff, RZ, 0xc0, !PT ;  /* 0x7fffffff05ff7812 */ /* 0x000fca000780c0ff */
[----:B------:R-:W-:-:S10]  /*5aa0*/  DFMA R2, R4, R2, +INF ;  /* 0x7ff000000402742b */ /* 0x000fd40000000002 */
[----:B------:R-:W-:Y:S02]  /*5ab0*/  FSEL R62, R2, RZ, P0 ;  /* 0x000000ff023e7208 */ /* 0x000fe40000000000 */
[----:B------:R-:W-:-:S07]  /*5ac0*/  FSEL R63, R3, -QNAN , P0 ;  /* 0xfff00000033f7808 */ /* 0x000fce0000000000 */
.L_x_12332:
[----:B------:R-:W-:Y:S05]  /*5ad0*/  BSYNC.RECONVERGENT B0 ;  /* 0x0000000000007941 */ /* 0x000fea0003800200 */
.L_x_12330:
[----:B------:R-:W-:Y:S01]  /*5ae0*/  FSEL R31, R59, R61, !P1 ;  /* 0x0000003d3b1f7208 */ /* 0x000fe20004800000 */
[----:B------:R-:W-:Y:S01]  /*5af0*/  IMAD.MOV.U32 R2, RZ, RZ, 0x1 ;  /* 0x00000001ff027424 */ /* 0x000fe200078e00ff */
[----:B------:R-:W-:Y:S01]  /*5b00*/  FSEL R30, R58, R60, !P1 ;  /* 0x0000003c3a1e7208 */ /* 0x000fe20004800000 */
[----:B------:R-:W-:Y:S01]  /*5b10*/  IMAD.MOV.U32 R44, RZ, RZ, R6 ;  /* 0x000000ffff2c7224 */ /* 0x000fe200078e0006 */
[----:B------:R-:W0:Y:S01]  /*5b20*/  MUFU.RCP64H R3, R31 ;  /* 0x0000001f00037308 */ /* 0x000e220000001800 */
[----:B------:R-:W-:Y:S01]  /*5b30*/  IMAD.MOV.U32 R45, RZ, RZ, R7 ;  /* 0x000000ffff2d7224 */ /* 0x000fe200078e0007 */
[----:B------:R-:W-:Y:S01]  /*5b40*/  FSETP.GEU.AND P2, PT, |R7|, 6.5827683646048100446e-37, PT ;  /* 0x036000000700780b */ /* 0x000fe20003f4e200 */
[----:B------:R-:W-:Y:S01]  /*5b50*/  BSSY.RECONVERGENT B3, `(.L_x_12333) ;  /* 0x0000010000037945 */ /* 0x000fe20003800200 */
        /* <DEDUP_REMOVED lines=14> */
[----:B------:R-:W-:Y:S05]  /*5c40*/  CALL.REL.NOINC `($__internal_22_$__cuda_sm20_div_rn_f64_full) ;  /* 0x00000a58009c7944 */ /* 0x000fea0003c00000 */
.L_x_12334:
[----:B------:R-:W-:Y:S05]  /*5c50*/  BSYNC.RECONVERGENT B3 ;  /* 0x0000000000037941 */ /* 0x000fea0003800200 */
.L_x_12333:
        /* <DEDUP_REMOVED lines=90> */
[----:B------:R-:W-:-:S07]  /*6200*/  FSEL R29, R7, R3, P0 ;  /* 0x00000003071d7208 */ /* 0x000fce0000000000 */
.L_x_12302:
[----:B------:R-:W-:Y:S05]  /*6210*/  BSYNC.RECONVERGENT B2 ;  /* 0x0000000000027941 */ /* 0x000fea0003800200 */
.L_x_12290:
[----:B------:R-:W-:Y:S01]  /*6220*/  UMOV UR4, 0xfefa39ef ;  /* 0xfefa39ef00047882 */ /* 0x000fe20000000000 */
[----:B------:R-:W-:Y:S01]  /*6230*/  UMOV UR5, 0x3fe62e42 ;  /* 0x3fe62e4200057882 */ /* 0x000fe20000000000 */
[----:B------:R-:W-:Y:S01]  /*6240*/  LOP3.LUT R29, R29, 0x80000000, R33, 0xb8, !PT ;  /* 0x800000001d1d7812 */ /* 0x000fe200078eb821 */
[----:B------:R-:W-:-:S10]  /*6250*/  DADD R62, R62, UR4 ;  /* 0x000000043e3e7e29 */ /* 0x000fd40008000000 */
[----:B------:R-:W-:Y:S01]  /*6260*/  LOP3.LUT R31, R63, 0x80000000, R35, 0xb8, !PT ;  /* 0x800000003f1f7812 */ /* 0x000fe200078eb823 */
[----:B------:R-:W-:Y:S01]  /*6270*/  IMAD.MOV.U32 R30, RZ, RZ, R62 ;  /* 0x000000ffff1e7224 */ /* 0x000fe200078e003e */
[----:B------:R-:W-:Y:S06]  /*6280*/  BRA `(.L_x_12287) ;  /* 0x0000004c00487947 */ /* 0x000fec0003800000 */
.L_x_12289:
[----:B------:R-:W-:Y:S01]  /*6290*/  DSETP.NEU.AND P0, PT, R32, RZ, PT ;  /* 0x000000ff2000722a */ /* 0x000fe20003f0d000 */
[----:B------:R-:W-:Y:S01]  /*62a0*/  IMAD.MOV.U32 R30, RZ, RZ, R34 ;  /* 0x000000ffff1e7224 */ /* 0x000fe200078e0022 */
        /* <DEDUP_REMOVED lines=11> */
[----:B------:R-:W-:Y:S01]  /*6360*/  MOV R28, R32 ;  /* 0x00000020001c7202 */ /* 0x000fe20000000f00 */
[----:B------:R-:W-:-:S12]  /*6370*/  IMAD.MOV.U32 R29, RZ, RZ, R33 ;  /* 0x000000ffff1d7224 */ /* 0x000fd800078e0021 */
[----:B------:R-:W-:Y:S05]  /*6380*/  @!P0 BRA P1, `(.L_x_12287) ;  /* 0x0000004c00088947 */ /* 0x000fea0000800000 */
[C---:B------:R-:W-:Y:S01]  /*6390*/  DADD R2, R58.reuse, 1 ;  /* 0x3ff000003a027429 */ /* 0x040fe20000000000 */
[----:B------:R-:W-:Y:S01]  /*63a0*/  IMAD.MOV.U32 R4, RZ, RZ, RZ ;  /* 0x000000ffff047224 */ /* 0x000fe200078e00ff */
[----:B------:R-:W-:Y:S01]  /*63b0*/  UMOV UR4, 0xffffffff ;  /* 0xffffffff00047882 */ /* 0x000fe20000000000 */
[----:B------:R-:W-:Y:S01]  /*63c0*/  UMOV UR5, 0x7fefffff ;  /* 0x7fefffff00057882 */ /* 0x000fe20000000000 */
[----:B------:R-:W-:Y:S01]  /*63d0*/  MOV R50, RZ ;  /* 0x000000ff00327202 */ /* 0x000fe20000000f00 */
[----:B------:R-:W-:Y:S01]  /*63e0*/  UMOV UR8, UR5 ;  /* 0x0000000500087c82 */ /* 0x000fe20008000000 */
[----:B------:R-:W-:Y:S01]  /*63f0*/  DADD R62, R58, -1 ;  /* 0xbff000003a3e7429 */ /* 0x000fe20000000000 */
[----:B------:R-:W-:Y:S01]  /*6400*/  IMAD.MOV.U32 R56, RZ, RZ, RZ ;  /* 0x000000ffff387224 */ /* 0x000fe200078e00ff */
[----:B------:R-:W-:Y:S02]  /*6410*/  BSSY.RECONVERGENT B2, `(.L_x_12335) ;  /* 0x00002ac000027945 */ /* 0x000fe40003800200 */
[----:B------:R-:W-:-:S02]  /*6420*/  ISETP.GT.U32.AND P1, PT, R60, R2, PT ;  /* 0x000000023c00720c */ /* 0x000fc40003f24070 */
[CC--:B------:R-:W-:Y:S02]  /*6430*/  ISETP.LT.U32.AND P0, PT, R2.reuse, R60.reuse, PT ;  /* 0x0000003c0200720c */ /* 0x0c0fe40003f01070 */
[----:B------:R-:W-:Y:S01]  /*6440*/  ISETP.GT.U32.AND.EX P1, PT, R61, R3, PT, P1 ;  /* 0x000000033d00720c */ /* 0x000fe20003f24110 */
[----:B------:R-:W-:Y:S01]  /*6450*/  DADD R28, -RZ, |R62| ;  /* 0x00000000ff1c7229 */ /* 0x000fe2000000053e */
        /* <DEDUP_REMOVED lines=34> */
[----:B------:R-:W-:Y:S02]  /*6680*/  DMUL R54, R50, R30 ;  /* 0x0000001e32367228 */ /* 0x000fe40000000000 */
[----:B------:R-:W-:Y:S01]  /*6690*/  DFMA R30, R30, R4, 0.5 ;  /* 0x3fe000001e1e742b */ /* 0x000fe20000000004 */
[----:B------:R-:W-:-:S07]  /*66a0*/  LOP3.LUT R57, R0, 0x7fd00000, RZ, 0x3c, !PT ;  /* 0x7fd0000000397812 */ /* 0x000fce00078e3cff */
[----:B------:R-:W-:Y:S01]  /*66b0*/  DFMA R50, R30, R54, R50 ;  /* 0x000000361e32722b */ /* 0x000fe20000000032 */
[----:B------:R-:W-:Y:S01]  /*66c0*/  SEL R30, R28, R60, P0 ;  /* 0x0000003c1c1e7207 */ /* 0x000fe20000000000 */
[----:B------:R-:W-:Y:S01]  /*66d0*/  DMUL R54, R56, R6 ;  /* 0x0000000638367228 */ /* 0x000fe20000000000 */
[----:B------:R-:W-:-:S03]  /*66e0*/  SEL R31, R29, R61, P0 ;  /* 0x0000003d1d1f7207 */ /* 0x000fc60000000000 */
[----:B------:R-:W-:Y:S01]  /*66f0*/  IMAD.MOV.U32 R28, RZ, RZ, R30 ;  /* 0x000000ffff1c7224 */ /* 0x000fe200078e001e */
[----:B------:R-:W-:Y:S01]  /*6700*/  ISETP.GE.U32.AND P3, PT, R31, 0x7ff00000, PT ;  /* 0x7ff000001f00780c */ /* 0x000fe20003f66070 */
[----:B------:R-:W-:-:S06]  /*6710*/  IMAD.MOV.U32 R29, RZ, RZ, R31 ;  /* 0x000000ffff1d7224 */ /* 0x000fcc00078e001f */
[----:B------:R-:W-:Y:S02]  /*6720*/  DMUL R56, R56, R28 ;  /* 0x0000001c38387228 */ /* 0x000fe40000000000 */
[----:B------:R-:W-:-:S06]  /*6730*/  DSETP.NEU.AND P2, PT, R28, RZ, PT ;  /* 0x000000ff1c00722a */ /* 0x000fcc0003f4d000 */
[----:B------:R-:W-:-:S08]  /*6740*/  DMUL R56, R56, R56 ;  /* 0x0000003838387228 */ /* 0x000fd00000000000 */
[----:B------:R-:W-:Y:S02]  /*6750*/  DFMA R56, R54, R54, R56 ;  /* 0x000000363638722b */ /* 0x000fe40000000038 */
[----:B------:R-:W-:-:S06]  /*6760*/  DMUL R54, R52, R50 ;  /* 0x0000003234367228 */ /* 0x000fcc0000000000 */
[----:B------:R-:W-:Y:S02]  /*6770*/  DSETP.MIN.AND P0, P1, R56, UR4, PT ;  /* 0x0000000438007e2a */ /* 0x000fe4000b900000 */
[----:B------:R-:W-:-:S05]  /*6780*/  IMAD.MOV.U32 R50, RZ, RZ, R57 ;  /* 0x000000ffff327224 */ /* 0x000fca00078e0039 */
[----:B------:R-:W-:Y:S01]  /*6790*/  FSEL R53, R50, UR8, P0 ;  /* 0x0000000832357c08 */ /* 0x000fe20008000000 */
[----:B------:R-:W-:-:S06]  /*67a0*/  IMAD.U32 R50, RZ, RZ, UR8 ;  /* 0x00000008ff327e24 */ /* 0x000fcc000f8e00ff */
[----:B------:R-:W-:Y:S02]  /*67b0*/  @P1 LOP3.LUT R53, R50, 0x80000, RZ, 0xfc, !PT ;  /* 0x0008000032351812 */ /* 0x000fe400078efcff */
[----:B------:R-:W-:Y:S02]  /*67c0*/  MOV R50, R56 ;  /* 0x0000003800327202 */ /* 0x000fe40000000f00 */
[----:B------:R-:W0:Y:S01]  /*67d0*/  MUFU.RSQ64H R51, R53 ;  /* 0x0000003500337308 */ /* 0x000e220000001c00 */
[----:B------:R-:W-:Y:S02]  /*67e0*/  ISETP.GE.U32.AND P1, PT, R65, 0x7ff00000, PT ;  /* 0x7ff000004100780c */ /* 0x000fe40003f26070 */
[----:B------:R-:W-:Y:S01]  /*67f0*/  SEL R52, R50, UR4, P0 ;  /* 0x0000000432347c07 */ /* 0x000fe20008000000 */
[----:B------:R-:W-:Y:S01]  /*6800*/  DSETP.NEU.AND P0, PT, R48, RZ, PT ;  /* 0x000000ff3000722a */ /* 0x000fe20003f0d000 */
[----:B------:R-:W-:Y:S01]  /*6810*/  IMAD.MOV.U32 R50, RZ, RZ, RZ ;  /* 0x000000ffff327224 */ /* 0x000fe200078e00ff */
[----:B------:R-:W-:Y:S01]  /*6820*/  LOP3.LUT R49, R46, 0x100000, RZ, 0xfc, !PT ;  /* 0x001000002e317812 */ /* 0x000fe200078efcff */
[----:B------:R-:W-:-:S06]  /*6830*/  IMAD.MOV.U32 R48, RZ, RZ, RZ ;  /* 0x000000ffff307224 */ /* 0x000fcc00078e00ff */
[----:B------:R-:W-:Y:S02]  /*6840*/  DMUL R54, R54, R48 ;  /* 0x0000003036367228 */ /* 0x000fe40000000000 */
[----:B0-----:R-:W-:-:S08]  /*6850*/  DMUL R48, R50, R50 ;  /* 0x0000003232307228 */ /* 0x001fd00000000000 */
[----:B------:R-:W-:Y:S01]  /*6860*/  @!P1 FSEL R64, R44, R54, !P0 ;  /* 0x000000362c409208 */ /* 0x000fe20004000000 */
[----:B------:R-:W-:Y:S01]  /*6870*/  DFMA R48, R52, -R48, 1 ;  /* 0x3ff000003430742b */ /* 0x000fe20000000830 */
[----:B------:R-:W-:-:S07]  /*6880*/  @!P1 FSEL R65, R45, R55, !P0 ;  /* 0x000000372d419208 */ /* 0x000fce0004000000 */
[----:B------:R-:W-:Y:S02]  /*6890*/  DFMA R52, R48, R4, 0.5 ;  /* 0x3fe000003034742b */ /* 0x000fe40000000004 */
[----:B------:R-:W-:-:S08]  /*68a0*/  DMUL R48, R50, R48 ;  /* 0x0000003032307228 */ /* 0x000fd00000000000 */
[----:B------:R-:W-:Y:S01]  /*68b0*/  DFMA R48, R52, R48, R50 ;  /* 0x000000303430722b */ /* 0x000fe20000000032 */
[----:B------:R-:W-:-:S07]  /*68c0*/  LOP3.LUT R51, R0, 0x100000, RZ, 0xfc, !PT ;  /* 0x0010000000337812 */ /* 0x000fce00078efcff */
[----:B------:R-:W-:-:S08]  /*68d0*/  DMUL R48, R56, R48 ;  /* 0x0000003038307228 */ /* 0x000fd00000000000 */
        /* <DEDUP_REMOVED lines=35> */
[----:B------:R-:W-:Y:S05]  /*6b10*/  CALL.REL.NOINC `($__internal_23_$__cuda_sm20_dsqrt_rn_f64_mediumpath_v1) ;  /* 0x00000a5000807944 */ /* 0x000fea0003c00000 */
[----:B------:R-:W-:Y:S02]  /*6b20*/  IMAD.MOV.U32 R66, RZ, RZ, R2 ;  /* 0x000000ffff427224 */ /* 0x000fe400078e0002 */
[----:B------:R-:W-:-:S07]  /*6b30*/  IMAD.MOV.U32 R67, RZ, RZ, R3 ;  /* 0x000000ffff437224 */ /* 0x000fce00078e0003 */
.L_x_12339:
[----:B------:R-:W-:Y:S05]  /*6b40*/  BSYNC.RECONVERGENT B3 ;  /* 0x0000000000037941 */ /* 0x000fea0003800200 */
.L_x_12338:
[----:B------:R-:W-:Y:S05]  /*6b50*/  BRA `(.L_x_12340) ;  /* 0x0000002000dc7947 */ /* 0x000fea0003800000 */
.L_x_12337:
        /* <DEDUP_REMOVED lines=28> */
[----:B------:R-:W-:-:S07]  /*6d20*/  IMAD.MOV.U32 R7, RZ, RZ, R49 ;  /* 0x000000ffff077224 */ /* 0x000fce00078e0031 */
[----:B------:R-:W-:Y:S05]  /*6d30*/  CALL.REL.NOINC `($__internal_22_$__cuda_sm20_div_rn_f64_full) ;  /* 0x00000a4800607944 */ /* 0x000fea0003c00000 */
.L_x_12345:
[----:B------:R-:W-:Y:S05]  /*6d40*/  BSYNC.RECONVERGENT B4 ;  /* 0x0000000000047941 */ /* 0x000fea0003800200 */
.L_x_12344:
[----:B------:R-:W-:Y:S02]  /*6d50*/  IMAD.MOV.U32 R66, RZ, RZ, R4 ;  /* 0x000000ffff427224 */ /* 0x000fe400078e0004 */
[----:B------:R-:W-:-:S07]  /*6d60*/  IMAD.MOV.U32 R67, RZ, RZ, R5 ;  /* 0x000000ffff437224 */ /* 0x000fce00078e0005 */
.L_x_12343:
[----:B------:R-:W-:Y:S05]  /*6d70*/  BSYNC.RECONVERGENT B3 ;  /* 0x0000000000037941 */ /* 0x000fea0003800200 */
.L_x_12342:
        /* <DEDUP_REMOVED lines=31> */
.L_x_12348:
[----:B------:R-:W-:Y:S05]  /*6f70*/  BSYNC.RECONVERGENT B4 ;  /* 0x0000000000047941 */ /* 0x000fea0003800200 */
.L_x_12347:
[----:B------:R-:W-:Y:S05]  /*6f80*/  BSYNC.RECONVERGENT B3 ;  /* 0x0000000000037941 */ /* 0x000fea0003800200 */
.L_x_12346:
[----:B------:R-:W-:Y:S01]  /*6f90*/  DMUL R2, R4, 0.5 ;  /* 0x3fe0000004027828 */ /* 0x000fe20000000000 */
[----:B------:R-:W-:Y:S01]  /*6fa0*/  BSSY.RECONVERGENT B3, `(.L_x_12349) ;  /* 0x000001e000037945 */ /* 0x000fe20003800200 */
[----:B------:R-:W-:Y:S01]  /*6fb0*/  DADD R6, R28, 1 ;  /* 0x3ff000001c067429 */ /* 0x000fe20000000000 */
[----:B------:R-:W-:Y:S02]  /*6fc0*/  IMAD.MOV.U32 R4, RZ, RZ, 0x0 ;  /* 0x00000000ff047424 */ /* 0x000fe400078e00ff */
[----:B------:R-:W-:-:S03]  /*6fd0*/  IMAD.MOV.U32 R5, RZ, RZ, 0x3fd80000 ;  /* 0x3fd80000ff057424 */ /* 0x000fc600078e00ff */
        /* <DEDUP_REMOVED lines=20> */
[----:B------:R-:W-:Y:S02]  /*7120*/  IMAD.MOV.U32 R2, RZ, RZ, R52 ;  /* 0x000000ffff027224 */ /* 0x000fe400078e0034 */
[----:B------:R-:W-:Y:S02]  /*7130*/  IMAD.MOV.U32 R6, RZ, RZ, R48 ;  /* 0x000000ffff067224 */ /* 0x000fe400078e0030 */
[----:B------:R-:W-:-:S07]  /*7140*/  IMAD.MOV.U32 R7, RZ, RZ, R49 ;  /* 0x000000ffff077224 */ /* 0x000fce00078e0031 */
[----:B------:R-:W-:Y:S05]  /*7150*/  CALL.REL.NOINC `($__internal_23_$__cuda_sm20_dsqrt_rn_f64_mediumpath_v1) ;  /* 0x00000a4800f07944 */ /* 0x000fea0003c00000 */
[----:B------:R-:W-:Y:S01]  /*7160*/  IMAD.MOV.U32 R50, RZ, RZ, R2 ;  /* 0x000000ffff327224 */ /* 0x000fe200078e0002 */
[----:B------:R-:W-:-:S07]  /*7170*/  MOV R51, R3 ;  /* 0x0000000300337202 */ /* 0x000fce0000000f00 */
.L_x_12350:
[----:B------:R-:W-:Y:S05]  /*7180*/  BSYNC.RECONVERGENT B3 ;  /* 0x0000000000037941 */ /* 0x000fea0003800200 */
.L_x_12349:
        /* <DEDUP_REMOVED lines=26> */
.L_x_12353:
[----:B------:R-:W-:Y:S05]  /*7330*/  BSYNC.RECONVERGENT B3 ;  /* 0x0000000000037941 */ /* 0x000fea0003800200 */
.L_x_12352:
        /* <DEDUP_REMOVED lines=30> */
.L_x_12351:
        /* <DEDUP_REMOVED lines=22> */
[----:B------:R-:W-:-:S11]  /*7680*/  LEA.HI R0, R3, R0, RZ, 0xc ;  /* 0x0000000003007211 */ /* 0x000fd600078f60ff */
        /* <DEDUP_REMOVED lines=35> */
[----:B------:R-:W-:Y:S01]  /*78c0*/  DADD R2, R54, -UR4 ;  /* 0x8000000436027e29 */ /* 0x000fe20008000000 */
[----:B------:R-:W-:Y:S01]  /*78d0*/  UMOV UR4, 0x55555554 ;  /* 0x5555555400047882 */ /* 0x000fe20000000000 */
[----:B------:R-:W-:Y:S02]  /*78e0*/  UMOV UR5, 0x3fb55555 ;  /* 0x3fb5555500057882 */ /* 0x000fe40000000000 */
[----:B------:R-:W-:Y:S01]  /*78f0*/  DFMA R50, R48, R50, UR4 ;  /* 0x0000000430327e2b */ /* 0x000fe20008000032 */
[----:B------:R-:W-:Y:S01]  /*7900*/  UMOV UR4, 0xfefa39ef ;  /* 0xfefa39ef00047882 */ /* 0x000fe20000000000 */
[----:B------:R-:W-:-:S02]  /*7910*/  UMOV UR5, 0x3fe62e42 ;  /* 0x3fe62e4200057882 */ /* 0x000fc40000000000 */
[----:B------:R-:W-:-:S04]  /*7920*/  DFMA R66, R2, UR4, R44 ;  /* 0x0000000402427c2b */ /* 0x000fc8000800002c */
[----:B------:R-:W-:-:S04]  /*7930*/  DMUL R50, R48, R50 ;  /* 0x0000003230327228 */ /* 0x000fc80000000000 */
[----:B------:R-:W-:Y:S01]  /*7940*/  DFMA R4, R2, -UR4, R66 ;  /* 0x8000000402047c2b */ /* 0x000fe20008000042 */
[----:B------:R-:W-:Y:S01]  /*7950*/  UMOV UR4, 0x3b39803f ;  /* 0x3b39803f00047882 */ /* 0x000fe20000000000 */
[----:B------:R-:W-:Y:S02]  /*7960*/  UMOV UR5, 0x3c7abc9e ;  /* 0x3c7abc9e00057882 */ /* 0x000fe40000000000 */
[----:B------:R-:W-:-:S04]  /*7970*/  DFMA R50, R44, R50, R52 ;  /* 0x000000322c32722b */ /* 0x000fc80000000034 */
[----:B------:R-:W-:-:S08]  /*7980*/  DADD R4, -R44, R4 ;  /* 0x000000002c047229 */ /* 0x000fd00000000104 */
[----:B------:R-:W-:-:S08]  /*7990*/  DADD R4, R50, -R4 ;  /* 0x0000000032047229 */ /* 0x000fd00000000804 */
[----:B------:R-:W-:-:S08]  /*79a0*/  DFMA R4, R2, UR4, R4 ;  /* 0x0000000402047c2b */ /* 0x000fd00008000004 */
[----:B------:R-:W-:Y:S01]  /*79b0*/  DADD R66, R66, R4 ;  /* 0x0000000042427229 */ /* 0x000fe20000000004 */
[----:B------:R-:W-:Y:S10]  /*79c0*/  BRA `(.L_x_12340) ;  /* 0x0000001400407947 */ /* 0x000ff40003800000 */
.L_x_12354:
[----:B------:R-:W-:Y:S01]  /*79d0*/  IMAD.MOV.U32 R2, RZ, RZ, 0x0 ;  /* 0x00000000ff027424 */ /* 0x000fe200078e00ff */
[----:B------:R-:W-:Y:S01]  /*79e0*/  LOP3.LUT P0, RZ, R5, 0x7fffffff, RZ, 0xc0, !PT ;  /* 0x7fffffff05ff7812 */ /* 0x000fe2000780c0ff */
[----:B------:R-:W-:-:S06]  /*79f0*/  IMAD.MOV.U32 R3, RZ, RZ, 0x7ff00000 ;  /* 0x7ff00000ff037424 */ /* 0x000fcc00078e00ff */
[----:B------:R-:W-:-:S10]  /*7a00*/  DFMA R2, R4, R2, +INF ;  /* 0x7ff000000402742b */ /* 0x000fd40000000002 */
[----:B------:R-:W-:Y:S02]  /*7a10*/  FSEL R66, R2, RZ, P0 ;  /* 0x000000ff02427208 */ /* 0x000fe40000000000 */
[----:B------:R-:W-:Y:S01]  /*7a20*/  FSEL R67, R3, -QNAN , P0 ;  /* 0xfff0000003437808 */ /* 0x000fe20000000000 */
[----:B------:R-:W-:Y:S06]  /*7a30*/  BRA `(.L_x_12340) ;  /* 0x0000001400247947 */ /* 0x000fec0003800000 */
.L_x_12341:
[----:B------:R-:W-:-:S14]  /*7a40*/  DSETP.GEU.AND P0, PT, R58, 1, PT ;  /* 0x3ff000003a00742a */ /* 0x000fdc0003f0e000 */
[----:B------:R-:W-:Y:S05]  /*7a50*/  @P0 BRA `(.L_x_12355) ;  /* 0x0000000000d40947 */ /* 0x000fea0003800000 */
        /* <DEDUP_REMOVED lines=27> */
.L_x_12357:
[----:B------:R-:W-:Y:S05]  /*7c10*/  BSYNC.RECONVERGENT B3 ;  /* 0x0000000000037941 */ /* 0x000fea0003800200 */
.L_x_12356:
        /* <DEDUP_REMOVED lines=21> */
.L_x_12359:
[----:B------:R-:W-:Y:S05]  /*7d70*/  BSYNC.RECONVERGENT B3 ;  /* 0x0000000000037941 */ /* 0x000fea0003800200 */
.L_x_12358:
[----:B------:R-:W-:Y:S01]  /*7d80*/  MOV R66, R4 ;  /* 0x0000000400427202 */ /* 0x000fe20000000f00 */
[----:B------:R-:W-:Y:S01]  /*7d90*/  IMAD.MOV.U32 R67, RZ, RZ, R5 ;  /* 0x000000ffff437224 */ /* 0x000fe200078e0005 */
[----:B------:R-:W-:Y:S06]  /*7da0*/  BRA `(.L_x_12340) ;  /* 0x0000001000487947 */ /* 0x000fec0003800000 */
.L_x_12355:
        /* <DEDUP_REMOVED lines=23> */
[----:B------:R-:W-:Y:S05]  /*7f20*/  CALL.REL.NOINC `($__internal_23_$__cuda_sm20_dsqrt_rn_f64_mediumpath_v1) ;  /* 0x00000a3c007c7944 */ /* 0x000fea0003c00000 */
[----:B------:R-:W-:Y:S02]  /*7f30*/  IMAD.MOV.U32 R66, RZ, RZ, R2 ;  /* 0x000000ffff427224 */ /* 0x000fe400078e0002 */
[----:B------:R-:W-:-:S07]  /*7f40*/  IMAD.MOV.U32 R67, RZ, RZ, R3 ;  /* 0x000000ffff437224 */ /* 0x000fce00078e0003 */
.L_x_12361:
[----:B------:R-:W-:Y:S05]  /*7f50*/  BSYNC.RECONVERGENT B3 ;  /* 0x0000000000037941 */ /* 0x000fea0003800200 */
.L_x_12360:
        /* <DEDUP_REMOVED lines=24> */
[----:B------:R-:W-:-:S07]  /*80e0*/  MOV R3, 0x8100 ;  /* 0x0000810000037802 */ /* 0x000fce0000000f00 */
[----:B------:R-:W-:Y:S05]  /*80f0*/  CALL.REL.NOINC `($__internal_22_$__cuda_sm20_div_rn_f64_full) ;  /* 0x00000a3400707944 */ /* 0x000fea0003c00000 */
.L_x_12364:
[----:B------:R-:W-:Y:S05]  /*8100*/  BSYNC.RECONVERGENT B3 ;  /* 0x0000000000037941 */ /* 0x000fea0003800200 */
.L_x_12363:
        /* <DEDUP_REMOVED lines=30> */
.L_x_12362:
        /* <DEDUP_REMOVED lines=75> */
.L_x_12365:
[----:B------:R-:W-:Y:S01]  /*87a0*/  IMAD.MOV.U32 R2, RZ, RZ, 0x0 ;  /* 0x00000000ff027424 */ /* 0x000fe200078e00ff */
[----:B------:R-:W-:Y:S01]  /*87b0*/  LOP3.LUT P0, RZ, R5, 0x7fffffff, RZ, 0xc0, !PT ;  /* 0x7fffffff05ff7812 */ /* 0x000fe2000780c0ff */
[----:B------:R-:W-:-:S06]  /*87c0*/  IMAD.MOV.U32 R3, RZ, RZ, 0x7ff00000 ;  /* 0x7ff00000ff037424 */ /* 0x000fcc00078e00ff */
[----:B------:R-:W-:-:S10]  /*87d0*/  DFMA R2, R4, R2, +INF ;  /* 0x7ff000000402742b */ /* 0x000fd40000000002 */
[----:B------:R-:W-:Y:S02]  /*87e0*/  FSEL R66, R2, RZ, P0 ;  /* 0x000000ff02427208 */ /* 0x000fe40000000000 */
[----:B------:R-:W-:Y:S01]  /*87f0*/  FSEL R67, R3, -QNAN , P0 ;  /* 0xfff0000003437808 */ /* 0x000fe20000000000 */
[----:B------:R-:W-:Y:S06]  /*8800*/  BRA `(.L_x_12340) ;  /* 0x0000000400b07947 */ /* 0x000fec0003800000 */
.L_x_12336:
        /* <DEDUP_REMOVED lines=17> */
[----:B------:R-:W-:Y:S02]  /*8920*/  IMAD.MOV.U32 R45, RZ, RZ, R7 ;  /* 0x000000ffff2d7224 */ /* 0x000fe400078e0007 */
        /* <DEDUP_REMOVED lines=8> */
.L_x_12367:
[----:B------:R-:W-:Y:S05]  /*89b0*/  BSYNC.RECONVERGENT B3 ;  /* 0x0000000000037941 */ /* 0x000fea0003800200 */
.L_x_12366:
        /* <DEDUP_REMOVED lines=75> */
.L_x_12368:
[----:B------:R-:W-:Y:S01]  /*8e70*/  IMAD.MOV.U32 R2, RZ, RZ, 0x0 ;  /* 0x00000000ff027424 */ /* 0x000fe200078e00ff */
[----:B------:R-:W-:Y:S01]  /*8e80*/  LOP3.LUT P0, RZ, R5, 0x7fffffff, RZ, 0xc0, !PT ;  /* 0x7fffffff05ff7812 */ /* 0x000fe2000780c0ff */
[----:B------:R-:W-:-:S06]  /*8e90*/  IMAD.MOV.U32 R3, RZ, RZ, 0x7ff00000 ;  /* 0x7ff00000ff037424 */ /* 0x000fcc00078e00ff */
[----:B------:R-:W-:-:S10]  /*8ea0*/  DFMA R2, R4, R2, +INF ;  /* 0x7ff000000402742b */ /* 0x000fd40000000002 */
[----:B------:R-:W-:Y:S02]  /*8eb0*/  FSEL R66, R2, RZ, P0 ;  /* 0x000000ff02427208 */ /* 0x000fe40000000000 */
[----:B------:R-:W-:-:S07]  /*8ec0*/  FSEL R67, R3, -QNAN , P0 ;  /* 0xfff0000003437808 */ /* 0x000fce0000000000 */
.L_x_12340:
[----:B------:R-:W-:Y:S05]  /*8ed0*/  BSYNC.RECONVERGENT B2 ;  /* 0x0000000000027941 */ /* 0x000fea0003800200 */
.L_x_12335:
        /* <DEDUP_REMOVED lines=27> */
.L_x_12373:
[----:B------:R-:W-:Y:S05]  /*9090*/  BSYNC.RECONVERGENT B4 ;  /* 0x0000000000047941 */ /* 0x000fea0003800200 */
.L_x_12372:
        /* <DEDUP_REMOVED lines=30> */
[----:B------:R-:W-:Y:S02]  /*9280*/  IMAD.MOV.U32 R45, RZ, RZ, R61 ;  /* 0x000000ffff2d7224 */ /* 0x000fe400078e003d */
[----:B------:R-:W-:Y:S02]  /*9290*/  IMAD.MOV.U32 R46, RZ, RZ, R60 ;  /* 0x000000ffff2e7224 */ /* 0x000fe400078e003c */
[----:B------:R-:W-:-:S07]  /*92a0*/  IMAD.MOV.U32 R0, RZ, RZ, R30 ;  /* 0x000000ffff007224 */ /* 0x000fce00078e001e */
[----:B------:R-:W-:Y:S05]  /*92b0*/  CALL.REL.NOINC `($__internal_23_$__cuda_sm20_dsqrt_rn_f64_mediumpath_v1) ;  /* 0x00000a2800987944 */ /* 0x000fea0003c00000 */
[----:B------:R-:W-:Y:S01]  /*92c0*/  MOV R68, R2 ;  /* 0x0000000200447202 */ /* 0x000fe20000000f00 */
[----:B------:R-:W-:-:S07]  /*92d0*/  IMAD.MOV.U32 R69, RZ, RZ, R3 ;  /* 0x000000ffff457224 */ /* 0x000fce00078e0003 */
.L_x_12377:
[----:B------:R-:W-:Y:S05]  /*92e0*/  BSYNC.RECONVERGENT B5 ;  /* 0x0000000000057941 */ /* 0x000fea0003800200 */
.L_x_12376:
        /* <DEDUP_REMOVED lines=27> */
.L_x_12379:
[----:B------:R-:W-:Y:S05]  /*94a0*/  BSYNC.RECONVERGENT B5 ;  /* 0x0000000000057941 */ /* 0x000fea0003800200 */
.L_x_12378:
[----:B------:R-:W-:Y:S01]  /*94b0*/  DMUL R68, R2, R68 ;  /* 0x0000004402447228 */ /* 0x000fe20000000000 */
[----:B------:R-:W-:Y:S02]  /*94c0*/  IMAD.MOV.U32 R58, RZ, RZ, 0x0 ;  /* 0x00000000ff3a7424 */ /* 0x000fe400078e00ff */
[----:B------:R-:W-:Y:S01]  /*94d0*/  IMAD.MOV.U32 R59, RZ, RZ, 0x3ff00000 ;  /* 0x3ff00000ff3b7424 */ /* 0x000fe200078e00ff */
[----:B------:R-:W-:Y:S07]  /*94e0*/  BRA `(.L_x_12380) ;  /* 0x0000000800f07947 */ /* 0x000fee0003800000 */
.L_x_12375:
[----:B------:R-:W-:Y:S02]  /*94f0*/  DMUL R62, |R62|, 2.2204460492503130808e-16 ;  /* 0x3cb000003e3e7828 */ /* 0x000fe40000000200 */
[----:B------:R-:W-:-:S06]  /*9500*/  DADD R44, R58, 1 ;  /* 0x3ff000003a2c7429 */ /* 0x000fcc0000000000 */
        /* <DEDUP_REMOVED lines=29> */
.L_x_12385:
[----:B------:R-:W-:Y:S05]  /*96e0*/  BSYNC.RECONVERGENT B6 ;  /* 0x0000000000067941 */ /* 0x000fea0003800200 */
.L_x_12384:
[----:B------:R-:W-:Y:S02]  /*96f0*/  IMAD.MOV.U32 R62, RZ, RZ, R4 ;  /* 0x000000ffff3e7224 */ /* 0x000fe400078e0004 */
[----:B------:R-:W-:-:S07]  /*9700*/  IMAD.MOV.U32 R63, RZ, RZ, R5 ;  /* 0x000000ffff3f7224 */ /* 0x000fce00078e0005 */
.L_x_12383:
[----:B------:R-:W-:Y:S05]  /*9710*/  BSYNC.RECONVERGENT B5 ;  /* 0x0000000000057941 */ /* 0x000fea0003800200 */
.L_x_12382:
[----:B------:R-:W-:Y:S01]  /*9720*/  DADD R2, R58, -1 ;  /* 0xbff000003a027429 */ /* 0x000fe20000000000 */
[----:B------:R-:W-:Y:S07]  /*9730*/  BSSY.RECONVERGENT B5, `(.L_x_12386) ;  /* 0x000001f000057945 */ /* 0x000fee0003800200 */
[----:B------:R-:W-:-:S14]  /*9740*/  DSETP.GEU.AND P0, PT, R2, RZ, PT ;  /* 0x000000ff0200722a */ /* 0x000fdc0003f0e000 */
        /* <DEDUP_REMOVED lines=26> */
.L_x_12389:
[----:B------:R-:W-:Y:S05]  /*98f0*/  BSYNC.RECONVERGENT B6 ;  /* 0x0000000000067941 */ /* 0x000fea0003800200 */
.L_x_12388:
[----:B------:R-:W-:Y:S02]  /*9900*/  IMAD.MOV.U32 R60, RZ, RZ, R4 ;  /* 0x000000ffff3c7224 */ /* 0x000fe400078e0004 */
[----:B------:R-:W-:-:S07]  /*9910*/  IMAD.MOV.U32 R61, RZ, RZ, R5 ;  /* 0x000000ffff3d7224 */ /* 0x000fce00078e0005 */
.L_x_12387:
[----:B------:R-:W-:Y:S05]  /*9920*/  BSYNC.RECONVERGENT B5 ;  /* 0x0000000000057941 */ /* 0x000fea0003800200 */
.L_x_12386:
        /* <DEDUP_REMOVED lines=29> */
.L_x_12391:
[----:B------:R-:W-:Y:S05]  /*9b00*/  BSYNC.RECONVERGENT B5 ;  /* 0x0000000000057941 */ /* 0x000fea0003800200 */
.L_x_12390:
[----:B------:R-:W-:Y:S01]  /*9b10*/  MOV R68, R2 ;  /* 0x0000000200447202 */ /* 0x000fe20000000f00 */
[----:B------:R-:W-:Y:S01]  /*9b20*/  IMAD.MOV.U32 R69, RZ, RZ, R3 ;  /* 0x000000ffff457224 */ /* 0x000fe200078e0003 */
[----:B------:R-:W-:Y:S06]  /*9b30*/  BRA `(.L_x_12380) ;  /* 0x00000004005c7947 */ /* 0x000fec0003800000 */
.L_x_12381:
[----:B------:R-:W-:-:S14]  /*9b40*/  DSETP.GT.AND P0, PT, R58, 1, PT ;  /* 0x3ff000003a00742a */ /* 0x000fdc0003f04000 */
[----:B------:R-:W-:Y:S05]  /*9b50*/  @!P0 BRA `(.L_x_12392) ;  /* 0x0000000000dc8947 */ /* 0x000fea0003800000 */
[----:B------:R-:W-:Y:S01]  /*9b60*/  DADD R2, R58, -1 ;  /* 0xbff000003a027429 */ /* 0x000fe20000000000 */
[----:B------:R-:W-:Y:S01]  /*9b70*/  IMAD.MOV.U32 R4, RZ, RZ, 0x0 ;  /* 0x00000000ff047424 */ /* 0x000fe200078e00ff */
[----:B------:R-:W-:Y:S01]  /*9b80*/  DMUL R28, R60, 8.11296384146066816958e+31 ;  /* 0x469000003c1c7828 */ /* 0x000fe20000000000 */
[----:B------:R-:W-:Y:S01]  /*9b90*/  IMAD.MOV.U32 R5, RZ, RZ, 0x3fd80000 ;  /* 0x3fd80000ff057424 */ /* 0x000fe200078e00ff */
[----:B------:R-:W-:Y:S04]  /*9ba0*/  BSSY.RECONVERGENT B5, `(.L_x_12393) ;  /* 0x0000019000057945 */ /* 0x000fe80003800200 */
[----:B------:R-:W-:Y:S02]  /*9bb0*/  DMUL R44, R44, R2 ;  /* 0x000000022c2c7228 */ /* 0x000fe40000000000 */
[----:B------:R-:W-:-:S04]  /*9bc0*/  DMUL R28, R58, R28 ;  /* 0x0000001c3a1c7228 */ /* 0x000fc80000000000 */
        /* <DEDUP_REMOVED lines=22> */
.L_x_12394:
[----:B------:R-:W-:Y:S05]  /*9d30*/  BSYNC.RECONVERGENT B5 ;  /* 0x0000000000057941 */ /* 0x000fea0003800200 */
.L_x_12393:
        /* <DEDUP_REMOVED lines=18> */
[----:B------:R-:W-:-:S07]  /*9e60*/  IMAD.MOV.U32 R7, RZ, RZ, R29 ;  /* 0x000000ffff077224 */ /* 0x000fce00078e001d */
[----:B------:R-:W-:Y:S05]  /*9e70*/  CALL.REL.NOINC `($__internal_22_$__cuda_sm20_div_rn_f64_full) ;  /* 0x00000a1800107944 */ /* 0x000fea0003c00000 */
.L_x_12396:
[----:B------:R-:W-:Y:S05]  /*9e80*/  BSYNC.RECONVERGENT B5 ;  /* 0x0000000000057941 */ /* 0x000fea0003800200 */
.L_x_12395:
[----:B------:R-:W-:Y:S01]  /*9e90*/  DMUL R58, R58, 8.11296384146066816958e+31 ;  /* 0x469000003a3a7828 */ /* 0x000fe20000000000 */
[----:B------:R-:W-:Y:S02]  /*9ea0*/  IMAD.MOV.U32 R68, RZ, RZ, R4 ;  /* 0x000000ffff447224 */ /* 0x000fe400078e0004 */
[----:B------:R-:W-:Y:S01]  /*9eb0*/  IMAD.MOV.U32 R69, RZ, RZ, R5 ;  /* 0x000000ffff457224 */ /* 0x000fe200078e0005 */
[----:B------:R-:W-:Y:S07]  /*9ec0*/  BRA `(.L_x_12380) ;  /* 0x0000000000787947 */ /* 0x000fee0003800000 */
.L_x_12392:
        /* <DEDUP_REMOVED lines=26> */
[----:B------:R-:W-:Y:S05]  /*a070*/  CALL.REL.NOINC `($__internal_23_$__cuda_sm20_dsqrt_rn_f64_mediumpath_v1) ;  /* 0x00000a1c00287944 */ /* 0x000fea0003c00000 */
.L_x_12398:
[----:B------:R-:W-:Y:S05]  /*a080*/  BSYNC.RECONVERGENT B5 ;  /* 0x0000000000057941 */ /* 0x000fea0003800200 */
.L_x_12397:
[----:B------:R-:W-:Y:S02]  /*a090*/  IMAD.MOV.U32 R68, RZ, RZ, R2 ;  /* 0x000000ffff447224 */ /* 0x000fe400078e0002 */
[----:B------:R-:W-:-:S07]  /*a0a0*/  IMAD.MOV.U32 R69, RZ, RZ, R3 ;  /* 0x000000ffff457224 */ /* 0x000fce00078e0003 */
.L_x_12380:
[----:B------:R-:W-:Y:S05]  /*a0b0*/  BSYNC.RECONVERGENT B4 ;  /* 0x0000000000047941 */ /* 0x000fea0003800200 */
.L_x_12371:
[----:B------:R-:W-:Y:S05]  /*a0c0*/  BSYNC.RELIABLE B2 ;  /* 0x0000000000027941 */ /* 0x000fea0003800100 */
.L_x_12370:
        /* <DEDUP_REMOVED lines=27> */
.L_x_12400:
[----:B------:R-:W-:Y:S05]  /*a280*/  BSYNC.RECONVERGENT B2 ;  /* 0x0000000000027941 */ /* 0x000fea0003800200 */
.L_x_12399:
        /* <DEDUP_REMOVED lines=91> */
.L_x_12374:
        /* <DEDUP_REMOVED lines=44> */
.L_x_12402:
        /* <DEDUP_REMOVED lines=70> */
.L_x_12401:
[----:B------:R-:W-:Y:S05]  /*af60*/  BSYNC.RECONVERGENT B3 ;  /* 0x0000000000037941 */ /* 0x000fea0003800200 */
.L_x_12369:
[----:B------:R-:W-:Y:S01]  /*af70*/  LOP3.LUT R31, R67, 0x80000000, R35, 0xb8, !PT ;  /* 0x80000000431f7812 */ /* 0x000fe200078eb823 */
[----:B------:R-:W-:Y:S01]  /*af80*/  IMAD.MOV.U32 R30, RZ, RZ, R66 ;  /* 0x000000ffff1e7224 */ /* 0x000fe200078e0042 */
[----:B------:R-:W-:Y:S01]  /*af90*/  LOP3.LUT R29, R5, 0x80000000, R33, 0xb8, !PT ;  /* 0x80000000051d7812 */ /* 0x000fe200078eb821 */
[----:B------:R-:W-:-:S07]  /*afa0*/  IMAD.MOV.U32 R28, RZ, RZ, R4 ;  /* 0x000000ffff1c7224 */ /* 0x000fce00078e0004 */
.L_x_12287:
[----:B------:R-:W-:Y:S05]  /*afb0*/  BSYNC.RECONVERGENT B1 ;  /* 0x0000000000017941 */ /* 0x000fea0003800200 */
.L_x_12286:
[----:B------:R-:W-:Y:S05]  /*afc0*/  WARPSYNC.ALL ;  /* 0x0000000000007948 */ /* 0x000fea0003800000 */
[----:B------:R-:W0:Y:S01]  /*afd0*/  S2UR UR4, SR_CTAID.X ;  /* 0x00000000000479c3 */ /* 0x000e220000002500 */
[----:B------:R-:W0:Y:S01]  /*afe0*/  LDCU UR5, c[0x0][0x380] ;  /* 0x00007000ff0577ac */ /* 0x000e220008000800 */
[----:B------:R-:W-:Y:S01]  /*aff0*/  VIADD R0, R47, 0x80 ;  /* 0x000000802f007836 */ /* 0x000fe20000000000 */
[----:B------:R-:W-:Y:S01]  /*b000*/  BSSY.RECONVERGENT B1, `(.L_x_12403) ;  /* 0x0000aa9000017945 */ /* 0x000fe20003800200 */
[----:B-----5:R-:W-:Y:S02]  /*b010*/  CS2R R34, SRZ ;  /* 0x0000000000227805 */ /* 0x020fe4000001ff00 */
[----:B------:R-:W-:Y:S01]  /*b020*/  CS2R R32, SRZ ;  /* 0x0000000000207805 */ /* 0x000fe2000001ff00 */
[----:B0-----:R-:W-:-:S06]  /*b030*/  UIMAD UR4, UR4, -0x400, UR5 ;  /* 0xfffffc00040478a4 */ /* 0x001fcc000f8e0205 */
[----:B------:R-:W-:-:S13]  /*b040*/  ISETP.GE.U32.AND P0, PT, R0, UR4, PT ;  /* 0x0000000400007c0c */ /* 0x000fda000bf06070 */
        /* <DEDUP_REMOVED lines=26> */
.L_x_12405:
[----:B------:R-:W-:Y:S01]  /*b1f0*/  DSETP.MAX.AND P0, P1, R60, R58, PT ;  /* 0x0000003a3c00722a */ /* 0x000fe2000390f000 */
[----:B------:R-:W-:Y:S02]  /*b200*/  IMAD.MOV.U32 R0, RZ, RZ, R61 ;  /* 0x000000ffff007224 */ /* 0x000fe400078e003d */
[----:B------:R-:W-:Y:S02]  /*b210*/  IMAD.MOV.U32 R5, RZ, RZ, R59 ;  /* 0x000000ffff057224 */ /* 0x000fe400078e003b */
[----:B------:R-:W-:-:S03]  /*b220*/  IMAD.MOV.U32 R3, RZ, RZ, R58 ;  /* 0x000000ffff037224 */ /* 0x000fc600078e003a */
[----:B------:R-:W-:Y:S01]  /*b230*/  FSEL R7, R0, R5, P0 ;  /* 0x0000000500077208 */ /* 0x000fe20000000000 */
[----:B------:R-:W-:-:S05]  /*b240*/  IMAD.MOV.U32 R0, RZ, RZ, R60 ;  /* 0x000000ffff007224 */ /* 0x000fca00078e003c */
[----:B------:R-:W-:Y:S02]  /*b250*/  @P1 LOP3.LUT R7, R5, 0x80000, RZ, 0xfc, !PT ;  /* 0x0008000005071812 */ /* 0x000fe400078efcff */
[----:B------:R-:W-:Y:S02]  /*b260*/  SEL R2, R0, R3, P0 ;  /* 0x0000000300027207 */ /* 0x000fe40000000000 */
[----:B------:R-:W-:-:S06]  /*b270*/  MOV R3, R7 ;  /* 0x0000000700037202 */ /* 0x000fcc0000000f00 */
[----:B------:R-:W-:-:S14]  /*b280*/  DSETP.GT.AND P0, PT, R2, 4.50359962737049600000e+15, PT ;  /* 0x433000000200742a */ /* 0x000fdc0003f04000 */
[----:B------:R-:W-:Y:S05]  /*b290*/  @P0 BRA `(.L_x_12406) ;  /* 0x0000004c00480947 */ /* 0x000fea0003800000 */
        /* <DEDUP_REMOVED lines=20> */
[----:B------:R-:W-:Y:S01]  /*b3e0*/  IMAD.MOV.U32 R50, RZ, RZ, RZ ;  /* 0x000000ffff327224 */ /* 0x000fe200078e00ff */
        /* <DEDUP_REMOVED lines=43> */
[----:B------:R-:W-:-:S03]  /*b6a0*/  DFMA R34, R34, R4, 0.5 ;  /* 0x3fe000002222742b */ /* 0x000fc60000000004 */
[----:B------:R-:W-:-:S05]  /*b6b0*/  LOP3.LUT R57, R0, 0x7fd00000, RZ, 0x3c, !PT ;  /* 0x7fd0000000397812 */ /* 0x000fca00078e3cff */
        /* <DEDUP_REMOVED lines=21> */
[----:B------:R-:W-:Y:S01]  /*b810*/  DSETP.NEU.AND P0, PT, R48, RZ, PT ;  /* 0x000000ff3000722a */ /* 0x000fe20003f0d000 */
[----:B------:R-:W-:Y:S01]  /*b820*/  IMAD.MOV.U32 R50, RZ, RZ, RZ ;  /* 0x000000ffff327224 */ /* 0x000fe200078e00ff */
[----:B------:R-:W-:Y:S02]  /*b830*/  LOP3.LUT R49, R46, 0x100000, RZ, 0xfc, !PT ;  /* 0x001000002e317812 */ /* 0x000fe400078efcff */
[----:B------:R-:W-:-:S06]  /*b840*/  MOV R48, RZ ;  /* 0x000000ff00307202 */ /* 0x000fcc0000000f00 */
        /* <DEDUP_REMOVED lines=46> */
.L_x_12410:
[----:B------:R-:W-:Y:S05]  /*bb30*/  BSYNC.RECONVERGENT B3 ;  /* 0x0000000000037941 */ /* 0x000fea0003800200 */
.L_x_12409:
[----:B------:R-:W-:-:S10]  /*bb40*/  DADD R2, R32, R48 ;  /* 0x0000000020027229 */ /* 0x000fd40000000030 */
        /* <DEDUP_REMOVED lines=80> */
.L_x_12408:
        /* <DEDUP_REMOVED lines=33> */
.L_x_12417:
[----:B------:R-:W-:Y:S05]  /*c260*/  BSYNC.RECONVERGENT B4 ;  /* 0x0000000000047941 */ /* 0x000fea0003800200 */
.L_x_12416:
[----:B------:R-:W-:Y:S02]  /*c270*/  IMAD.MOV.U32 R66, RZ, RZ, R4 ;  /* 0x000000ffff427224 */ /* 0x000fe400078e0004 */
[----:B------:R-:W-:-:S07]  /*c280*/  IMAD.MOV.U32 R67, RZ, RZ, R5 ;  /* 0x000000ffff437224 */ /* 0x000fce00078e0005 */
.L_x_12415:
[----:B------:R-:W-:Y:S05]  /*c290*/  BSYNC.RECONVERGENT B3 ;  /* 0x0000000000037941 */ /* 0x000fea0003800200 */
.L_x_12414:
        /* <DEDUP_REMOVED lines=30> */
.L_x_12422:
[----:B------:R-:W-:Y:S05]  /*c480*/  BSYNC.RECONVERGENT B4 ;  /* 0x0000000000047941 */ /* 0x000fea0003800200 */
.L_x_12421:
[----:B------:R-:W-:Y:S05]  /*c490*/  BRA `(.L_x_12420) ;  /* 0x0000000000047947 */ /* 0x000fea0003800000 */
.L_x_12419:
[----:B------:R-:W-:-:S11]  /*c4a0*/  DADD R4, R34, -R2 ;  /* 0x0000000022047229 */ /* 0x000fd60000000802 */
.L_x_12420:
[----:B------:R-:W-:Y:S05]  /*c4b0*/  BSYNC.RECONVERGENT B3 ;  /* 0x0000000000037941 */ /* 0x000fea0003800200 */
.L_x_12418:
        /* <DEDUP_REMOVED lines=31> */
.L_x_12424:
[----:B------:R-:W-:Y:S05]  /*c6b0*/  BSYNC.RECONVERGENT B3 ;  /* 0x0000000000037941 */ /* 0x000fea0003800200 */
.L_x_12423:
        /* <DEDUP_REMOVED lines=85> */
.L_x_12425:
        /* <DEDUP_REMOVED lines=21> */
.L_x_12427:
[----:B------:R-:W-:Y:S05]  /*cd60*/  BSYNC.RECONVERGENT B3 ;  /* 0x0000000000037941 */ /* 0x000fea0003800200 */
.L_x_12426:
        /* <DEDUP_REMOVED lines=30> */
.L_x_12413:
        /* <DEDUP_REMOVED lines=28> */
.L_x_12430:
[----:B------:R-:W-:Y:S05]  /*d110*/  BSYNC.RECONVERGENT B3 ;  /* 0x0000000000037941 */ /* 0x000fea0003800200 */
.L_x_12429:
        /* <DEDUP_REMOVED lines=32> */
[----:B------:R-:W-:-:S11]  /*d320*/  LEA.HI R0, R3, R0, RZ, 0xc ;  /* 0x0000000003007211 */ /* 0x000fd600078f60ff */
        /* <DEDUP_REMOVED lines=52> */
.L_x_12431:
        /* <DEDUP_REMOVED lines=21> */
.L_x_12433:
[----:B------:R-:W-:Y:S05]  /*d7c0*/  BSYNC.RECONVERGENT B3 ;  /* 0x0000000000037941 */ /* 0x000fea0003800200 */
.L_x_12432:
        /* <DEDUP_REMOVED lines=30> */
.L_x_12428:
        /* <DEDUP_REMOVED lines=27> */
.L_x_12435:
[----:B------:R-:W-:Y:S05]  /*db60*/  BSYNC.RECONVERGENT B3 ;  /* 0x0000000000037941 */ /* 0x000fea0003800200 */
.L_x_12434:
        /* <DEDUP_REMOVED lines=20> */
[----:B------:R-:W-:Y:S05]  /*dcb0*/  CALL.REL.NOINC `($__internal_22_$__cuda_sm20_div_rn_f64_full) ;  /* 0x000009d800807944 */ /* 0x000fea0003c00000 */
.L_x_12437:
[----:B------:R-:W-:Y:S05]  /*dcc0*/  BSYNC.RECONVERGENT B3 ;  /* 0x0000000000037941 */ /* 0x000fea0003800200 */
.L_x_12436:
[----:B------:R-:W-:Y:S02]  /*dcd0*/  IMAD.MOV.U32 R66, RZ, RZ, R4 ;  /* 0x000000ffff427224 */ /* 0x000fe400078e0004 */
[----:B------:R-:W-:Y:S01]  /*dce0*/  IMAD.MOV.U32 R67, RZ, RZ, R5 ;  /* 0x000000ffff437224 */ /* 0x000fe200078e0005 */
[----:B------:R-:W-:Y:S06]  /*dcf0*/  BRA `(.L_x_12411) ;  /* 0x0000000000687947 */ /* 0x000fec0003800000 */
.L_x_12412:
        /* <DEDUP_REMOVED lines=25> */
.L_x_12438:
[----:B------:R-:W-:Y:S05]  /*de90*/  BSYNC.RECONVERGENT B3 ;  /* 0x0000000000037941 */ /* 0x000fea0003800200 */
.L_x_12411:
[----:B------:R-:W-:Y:S05]  /*dea0*/  BSYNC.RECONVERGENT B2 ;  /* 0x0000000000027941 */ /* 0x000fea0003800200 */
.L_x_12407:
        /* <DEDUP_REMOVED lines=24> */
[----:B------:R-:W-:Y:S05]  /*e030*/  CALL.REL.NOINC `($__internal_22_$__cuda_sm20_div_rn_f64_full) ;  /* 0x000009d400a07944 */ /* 0x000fea0003c00000 */
.L_x_12443:
[----:B------:R-:W-:Y:S05]  /*e040*/  BSYNC.RECONVERGENT B4 ;  /* 0x0000000000047941 */ /* 0x000fea0003800200 */
.L_x_12442:
        /* <DEDUP_REMOVED lines=77> */
.L_x_12445:
        /* <DEDUP_REMOVED lines=42> */
.L_x_12444:
        /* <DEDUP_REMOVED lines=35> */
.L_x_12453:
[----:B------:R-:W-:Y:S05]  /*e9f0*/  BSYNC.RECONVERGENT B6 ;  /* 0x0000000000067941 */ /* 0x000fea0003800200 */
.L_x_12452:
[----:B------:R-:W-:Y:S02]  /*ea00*/  IMAD.MOV.U32 R62, RZ, RZ, R4 ;  /* 0x000000ffff3e7224 */ /* 0x000fe400078e0004 */
[----:B------:R-:W-:-:S07]  /*ea10*/  IMAD.MOV.U32 R63, RZ, RZ, R5 ;  /* 0x000000ffff3f7224 */ /* 0x000fce00078e0005 */
.L_x_12451:
[----:B------:R-:W-:Y:S05]  /*ea20*/  BSYNC.RECONVERGENT B5 ;  /* 0x0000000000057941 */ /* 0x000fea0003800200 */
.L_x_12450:
[----:B------:R-:W-:Y:S01]  /*ea30*/  DADD R2, R58, -1 ;  /* 0xbff000003a027429 */ /* 0x000fe20000000000 */
[----:B------:R-:W-:Y:S07]  /*ea40*/  BSSY.RECONVERGENT B5, `(.L_x_12454) ;  /* 0x0000020000057945 */ /* 0x000fee0003800200 */
[----:B------:R-:W-:-:S14]  /*ea50*/  DSETP.GEU.AND P0, PT, R2, RZ, PT ;  /* 0x000000ff0200722a */ /* 0x000fdc0003f0e000 */
        /* <DEDUP_REMOVED lines=25> */
.L_x_12458:
[----:B------:R-:W-:Y:S05]  /*ebf0*/  BSYNC.RECONVERGENT B6 ;  /* 0x0000000000067941 */ /* 0x000fea0003800200 */
.L_x_12457:
[----:B------:R-:W-:Y:S02]  /*ec00*/  IMAD.MOV.U32 R60, RZ, RZ, R4 ;  /* 0x000000ffff3c7224 */ /* 0x000fe400078e0004 */
[----:B------:R-:W-:Y:S01]  /*ec10*/  IMAD.MOV.U32 R61, RZ, RZ, R5 ;  /* 0x000000ffff3d7224 */ /* 0x000fe200078e0005 */
[----:B------:R-:W-:Y:S06]  /*ec20*/  BRA `(.L_x_12456) ;  /* 0x0000000000047947 */ /* 0x000fec0003800000 */
.L_x_12455:
[----:B------:R-:W-:-:S11]  /*ec30*/  DADD R60, R34, -R2 ;  /* 0x00000000223c7229 */ /* 0x000fd60000000802 */
.L_x_12456:
[----:B------:R-:W-:Y:S05]  /*ec40*/  BSYNC.RECONVERGENT B5 ;  /* 0x0000000000057941 */ /* 0x000fea0003800200 */
.L_x_12454:
        /* <DEDUP_REMOVED lines=29> */
.L_x_12460:
[----:B------:R-:W-:Y:S05]  /*ee20*/  BSYNC.RECONVERGENT B5 ;  /* 0x0000000000057941 */ /* 0x000fea0003800200 */
.L_x_12459:
[----:B------:R-:W-:Y:S02]  /*ee30*/  IMAD.MOV.U32 R34, RZ, RZ, R2 ;  /* 0x000000ffff227224 */ /* 0x000fe400078e0002 */
[----:B------:R-:W-:Y:S01]  /*ee40*/  IMAD.MOV.U32 R35, RZ, RZ, R3 ;  /* 0x000000ffff237224 */ /* 0x000fe200078e0003 */
[----:B------:R-:W-:Y:S06]  /*ee50*/  BRA `(.L_x_12461) ;  /* 0x00000008004c7947 */ /* 0x000fec0003800000 */
.L_x_12449:
        /* <DEDUP_REMOVED lines=29> */
.L_x_12464:
[----:B------:R-:W-:Y:S05]  /*f030*/  BSYNC.RECONVERGENT B5 ;  /* 0x0000000000057941 */ /* 0x000fea0003800200 */
.L_x_12463:
[----:B------:R-:W-:Y:S02]  /*f040*/  IMAD.MOV.U32 R34, RZ, RZ, R2 ;  /* 0x000000ffff227224 */ /* 0x000fe400078e0002 */
[----:B------:R-:W-:Y:S01]  /*f050*/  IMAD.MOV.U32 R35, RZ, RZ, R3 ;  /* 0x000000ffff237224 */ /* 0x000fe200078e0003 */
[----:B------:R-:W-:Y:S06]  /*f060*/  BRA `(.L_x_12461) ;  /* 0x0000000400c87947 */ /* 0x000fec0003800000 */
.L_x_12462:
        /* <DEDUP_REMOVED lines=29> */
.L_x_12466:
[----:B------:R-:W-:Y:S05]  /*f240*/  BSYNC.RECONVERGENT B5 ;  /* 0x0000000000057941 */ /* 0x000fea0003800200 */
.L_x_12465:
        /* <DEDUP_REMOVED lines=20> */
.L_x_12468:
[----:B------:R-:W-:Y:S05]  /*f390*/  BSYNC.RECONVERGENT B5 ;  /* 0x0000000000057941 */ /* 0x000fea0003800200 */
.L_x_12467:
[----:B------:R-:W-:Y:S01]  /*f3a0*/  DMUL R58, R58, 8.11296384146066816958e+31 ;  /* 0x469000003a3a7828 */ /* 0x000fe20000000000 */
[----:B------:R-:W-:Y:S02]  /*f3b0*/  IMAD.MOV.U32 R34, RZ, RZ, R4 ;  /* 0x000000ffff227224 */ /* 0x000fe400078e0004 */
[----:B------:R-:W-:Y:S01]  /*f3c0*/  IMAD.MOV.U32 R35, RZ, RZ, R5 ;  /* 0x000000ffff237224 */ /* 0x000fe200078e0005 */
[----:B------:R-:W-:Y:S07]  /*f3d0*/  BRA `(.L_x_12461) ;  /* 0x0000000000ec7947 */ /* 0x000fee0003800000 */
.L_x_12448:
        /* <DEDUP_REMOVED lines=27> */
.L_x_12470:
[----:B------:R-:W-:Y:S05]  /*f590*/  BSYNC.RECONVERGENT B5 ;  /* 0x0000000000057941 */ /* 0x000fea0003800200 */
.L_x_12469:
        /* <DEDUP_REMOVED lines=27> */
.L_x_12472:
[----:B------:R-:W-:Y:S05]  /*f750*/  BSYNC.RECONVERGENT B5 ;  /* 0x0000000000057941 */ /* 0x000fea0003800200 */
.L_x_12471:
[----:B------:R-:W-:Y:S01]  /*f760*/  DMUL R34, R2, R34 ;  /* 0x0000002202227228 */ /* 0x000fe20000000000 */
[----:B------:R-:W-:Y:S02]  /*f770*/  IMAD.MOV.U32 R58, RZ, RZ, 0x0 ;  /* 0x00000000ff3a7424 */ /* 0x000fe400078e00ff */
[----:B------:R-:W-:-:S08]  /*f780*/  IMAD.MOV.U32 R59, RZ, RZ, 0x3ff00000 ;  /* 0x3ff00000ff3b7424 */ /* 0x000fd000078e00ff */
.L_x_12461:
[----:B------:R-:W-:Y:S05]  /*f790*/  BSYNC.RECONVERGENT B4 ;  /* 0x0000000000047941 */ /* 0x000fea0003800200 */
.L_x_12447:
[----:B------:R-:W-:Y:S05]  /*f7a0*/  BRA `(.L_x_12473) ;  /* 0x0000000000087947 */ /* 0x000fea0003800000 */
.L_x_12441:
[----:B------:R-:W-:Y:S02]  /*f7b0*/  DMUL R34, R32, 9.00719925474099200000e+15 ;  /* 0x4340000020227828 */ /* 0x000fe40000000000 */
[----:B------:R-:W-:-:S11]  /*f7c0*/  DMUL R58, R58, 9.00719925474099200000e+15 ;  /* 0x434000003a3a7828 */ /* 0x000fd60000000000 */
.L_x_12473:
[----:B------:R-:W-:Y:S05]  /*f7d0*/  BSYNC.RELIABLE B2 ;  /* 0x0000000000027941 */ /* 0x000fea0003800100 */
.L_x_12440:
        /* <DEDUP_REMOVED lines=27> */
.L_x_12475:
[----:B------:R-:W-:Y:S05]  /*f990*/  BSYNC.RECONVERGENT B2 ;  /* 0x0000000000027941 */ /* 0x000fea0003800200 */
.L_x_12474:
        /* <DEDUP_REMOVED lines=84> */
.L_x_12477:
[----:B------:R-:W-:Y:S02]  /*fee0*/  FSEL R2, RZ, 3.37028055040000000000e+12, P0 ;  /* 0x54442d18ff027808 */ /* 0x000fe40000000000 */
[----:B------:R-:W-:-:S07]  /*fef0*/  FSEL R3, RZ, 2.1426990032196044922, P0 ;  /* 0x400921fbff037808 */ /* 0x000fce0000000000 */
.L_x_12478:
[----:B------:R-:W-:Y:S05]  /*ff00*/  BSYNC.RECONVERGENT B0 ;  /* 0x0000000000007941 */ /* 0x000fea0003800200 */
.L_x_12476:
[----:B------:R-:W-:Y:S02]  /*ff10*/  DADD R34, |R34|, R58 ;  /* 0x0000000022227229 */ /* 0x000fe4000000023a */
[----:B------:R-:W-:-:S06]  /*ff20*/  DADD R2, -RZ, |R2| ;  /* 0x00000000ff027229 */ /* 0x000fcc0000000502 */
[----:B------:R-:W-:-:S06]  /*ff30*/  DSETP.NAN.AND P0, PT, R34, R34, PT ;  /* 0x000000222200722a */ /* 0x000fcc0003f08000 */
[----:B------:R-:W-:Y:S02]  /*ff40*/  FSEL R2, R34, R2, P0 ;  /* 0x0000000222027208 */ /* 0x000fe40000000000 */
[----:B------:R-:W-:-:S07]  /*ff50*/  FSEL R3, R35, R3, P0 ;  /* 0x0000000323037208 */ /* 0x000fce0000000000 */
.L_x_12446:
[----:B------:R-:W-:Y:S05]  /*ff60*/  BSYNC.RECONVERGENT B3 ;  /* 0x0000000000037941 */ /* 0x000fea0003800200 */
.L_x_12439:
[----:B------:R-:W-:Y:S01]  /*ff70*/  LOP3.LUT R35, R67, 0x80000000, R39, 0xb8, !PT ;  /* 0x8000000043237812 */ /* 0x000fe200078eb827 */
[----:B------:R-:W-:Y:S01]  /*ff80*/  IMAD.MOV.U32 R34, RZ, RZ, R66 ;  /* 0x000000ffff227224 */ /* 0x000fe200078e0042 */
[----:B------:R-:W-:Y:S01]  /*ff90*/  LOP3.LUT R33, R3, 0x80000000, R37, 0xb8, !PT ;  /* 0x8000000003217812 */ /* 0x000fe200078eb825 */
[----:B------:R-:W-:Y:S01]  /*ffa0*/  IMAD.MOV.U32 R32, RZ, RZ, R2 ;  /* 0x000000ffff207224 */ /* 0x000fe200078e0002 */
[----:B------:R-:W-:Y:S06]  /*ffb0*/  BRA `(.L_x_12404) ;  /* 0x0000005800b47947 */ /* 0x000fec0003800000 */
.L_x_12406:
        /* <DEDUP_REMOVED lines=18> */
[----:B------:R-:W-:Y:S01]  /*100e0*/  FSEL R35, R59, R61, !P1 ;  /* 0x0000003d3b237208 */ /* 0x000fe20004800000 */
[----:B------:R-:W-:Y:S01]  /*100f0*/  BSSY.RECONVERGENT B0, `(.L_x_12483) ;  /* 0x0000064000007945 */ /* 0x000fe20003800200 */
[----:B------:R-:W-:Y:S02]  /*10100*/  FSEL R6, R60, R58, !P1 ;  /* 0x0000003a3c067208 */ /* 0x000fe40004800000 */
[----:B------:R-:W0:Y:S01]  /*10110*/  MUFU.RCP64H R45, R35 ;  /* 0x00000023002d7308 */ /* 0x000e220000001800 */
[----:B------:R-:W-:Y:S02]  /*10120*/  FSEL R7, R61, R59, !P1 ;  /* 0x0000003b3d077208 */ /* 0x000fe40004800000 */
[----:B------:R-:W-:Y:S01]  /*10130*/  FSEL R34, R58, R60, !P1 ;  /* 0x0000003c3a227208 */ /* 0x000fe20004800000 */
[----:B------:R-:W-:Y:S01]  /*10140*/  IMAD.MOV.U32 R50, RZ, RZ, R6 ;  /* 0x000000ffff327224 */ /* 0x000fe200078e0006 */
[----:B------:R-:W-:Y:S01]  /*10150*/  MOV R44, 0x1 ;  /* 0x00000001002c7802 */ /* 0x000fe20000000f00 */
[----:B------:R-:W-:Y:S01]  /*10160*/  IMAD.MOV.U32 R51, RZ, RZ, R7 ;  /* 0x000000ffff337224 */ /* 0x000fe200078e0007 */
[----:B------:R-:W-:Y:S01]  /*10170*/  DMUL R4, R6, R6 ;  /* 0x0000000606047228 */ /* 0x000fe20000000000 */
[----:B------:R-:W-:-:S07]  /*10180*/  FSETP.GEU.AND P5, PT, |R7|, 6.5827683646048100446e-37, PT ;  /* 0x036000000700780b */ /* 0x000fce0003fae200 */
[----:B------:R-:W-:Y:S02]  /*10190*/  DFMA R2, R2, R2, R4 ;  /* 0x000000020202722b */ /* 0x000fe40000000004 */
[----:B0-----:R-:W-:-:S08]  /*101a0*/  DFMA R48, -R34, R44, 1 ;  /* 0x3ff000002230742b */ /* 0x001fd0000000012c */
[----:B------:R-:W-:Y:S01]  /*101b0*/  DFMA R48, R48, R48, R48 ;  /* 0x000000303030722b */ /* 0x000fe20000000030 */
[----:B------:R-:W-:-:S07]  /*101c0*/  ISETP.GT.AND P0, PT, R3, 0xfffff, PT ;  /* 0x000fffff0300780c */ /* 0x000fce0003f04270 */
        /* <DEDUP_REMOVED lines=85> */
[----:B------:R-:W-:-:S11]  /*10720*/  DADD R62, R62, R44 ;  /* 0x000000003e3e7229 */ /* 0x000fd6000000002c */
.L_x_12484:
[----:B------:R-:W-:Y:S05]  /*10730*/  BSYNC.RECONVERGENT B0 ;  /* 0x0000000000007941 */ /* 0x000fea0003800200 */
.L_x_12483:
[----:B------:R-:W-:Y:S04]  /*10740*/  BSSY.RECONVERGENT B3, `(.L_x_12485) ;  /* 0x0000006000037945 */ /* 0x000fe80003800200 */
[----:B------:R-:W-:Y:S05]  /*10750*/  @P4 BRA P5, `(.L_x_12486) ;  /* 0x0000000000104947 */ /* 0x000fea0002800000 */
[----:B------:R-:W-:Y:S01]  /*10760*/  IMAD.MOV.U32 R2, RZ, RZ, R34 ;  /* 0x000000ffff027224 */ /* 0x000fe200078e0022 */
[----:B------:R-:W-:Y:S01]  /*10770*/  MOV R3, 0x107a0 ;  /* 0x000107a000037802 */ /* 0x000fe20000000f00 */
[----:B------:R-:W-:-:S07]  /*10780*/  IMAD.MOV.U32 R5, RZ, RZ, R35 ;  /* 0x000000ffff057224 */ /* 0x000fce00078e0023 */
[----:B------:R-:W-:Y:S05]  /*10790*/  CALL.REL.NOINC `($__internal_22_$__cuda_sm20_div_rn_f64_full) ;  /* 0x000009ac00c87944 */ /* 0x000fea0003c00000 */
.L_x_12486:
[----:B------:R-:W-:Y:S05]  /*107a0*/  BSYNC.RECONVERGENT B3 ;  /* 0x0000000000037941 */ /* 0x000fea0003800200 */
.L_x_12485:
        /* <DEDUP_REMOVED lines=84> */
.L_x_12488:
[----:B------:R-:W-:Y:S02]  /*10cf0*/  FSEL R2, RZ, 3.37028055040000000000e+12, P0 ;  /* 0x54442d18ff027808 */ /* 0x000fe40000000000 */
[----:B------:R-:W-:-:S07]  /*10d00*/  FSEL R3, RZ, 2.1426990032196044922, P0 ;  /* 0x400921fbff037808 */ /* 0x000fce0000000000 */
.L_x_12489:
[----:B------:R-:W-:Y:S05]  /*10d10*/  BSYNC.RECONVERGENT B0 ;  /* 0x0000000000007941 */ /* 0x000fea0003800200 */
.L_x_12487:
[----:B------:R-:W-:Y:S01]  /*10d20*/  DADD R58, R60, R58 ;  /* 0x000000003c3a7229 */ /* 0x000fe2000000003a */
[----:B------:R-:W-:Y:S01]  /*10d30*/  LOP3.LUT R3, R3, 0x80000000, R32, 0xb8, !PT ;  /* 0x8000000003037812 */ /* 0x000fe200078eb820 */
[----:B------:R-:W-:-:S06]  /*10d40*/  DMUL R62, R62, 0.5 ;  /* 0x3fe000003e3e7828 */ /* 0x000fcc0000000000 */
[----:B------:R-:W-:-:S06]  /*10d50*/  DSETP.NAN.AND P0, PT, R58, R58, PT ;  /* 0x0000003a3a00722a */ /* 0x000fcc0003f08000 */
[----:B------:R-:W-:Y:S02]  /*10d60*/  FSEL R2, R58, R2, P0 ;  /* 0x000000023a027208 */ /* 0x000fe40000000000 */
[----:B------:R-:W-:Y:S01]  /*10d70*/  FSEL R3, R59, R3, P0 ;  /* 0x000000033b037208 */ /* 0x000fe20000000000 */
[----:B------:R-:W-:Y:S06]  /*10d80*/  BRA `(.L_x_12490) ;  /* 0x0000004c00207947 */ /* 0x000fec0003800000 */
.L_x_12482:
        /* <DEDUP_REMOVED lines=40> */
[----:B------:R-:W-:Y:S02]  /*11010*/  IMAD.MOV.U32 R34, RZ, RZ, R2 ;  /* 0x000000ffff227224 */ /* 0x000fe400078e0002 */
[----:B------:R-:W-:-:S05]  /*11020*/  IMAD.MOV.U32 R35, RZ, RZ, R3 ;  /* 0x000000ffff237224 */ /* 0x000fca00078e0003 */
        /* <DEDUP_REMOVED lines=14> */
[----:B------:R-:W-:Y:S01]  /*11110*/  DFMA R4, R52, R4, R52 ;  /* 0x000000043404722b */ /* 0x000fe20000000034 */
[----:B------:R-:W-:Y:S02]  /*11120*/  IMAD.MOV.U32 R52, RZ, RZ, R6 ;  /* 0x000000ffff347224 */ /* 0x000fe400078e0006 */
[----:B------:R-:W-:-:S05]  /*11130*/  IMAD.MOV.U32 R53, RZ, RZ, R7 ;  /* 0x000000ffff357224 */ /* 0x000fca00078e0007 */
        /* <DEDUP_REMOVED lines=80> */
.L_x_12492:
[----:B------:R-:W-:Y:S05]  /*11640*/  BSYNC.RECONVERGENT B0 ;  /* 0x0000000000007941 */ /* 0x000fea0003800200 */
.L_x_12491:
[----:B------:R-:W-:Y:S04]  /*11650*/  BSSY.RECONVERGENT B3, `(.L_x_12493) ;  /* 0x0000005000037945 */ /* 0x000fe80003800200 */
[----:B------:R-:W-:Y:S05]  /*11660*/  @P4 BRA P5, `(.L_x_12494) ;  /* 0x00000000000c4947 */ /* 0x000fea0002800000 */
[----:B------:R-:W-:Y:S01]  /*11670*/  IMAD.MOV.U32 R5, RZ, RZ, R3 ;  /* 0x000000ffff057224 */ /* 0x000fe200078e0003 */
[----:B------:R-:W-:-:S07]  /*11680*/  MOV R3, 0x116a0 ;  /* 0x000116a000037802 */ /* 0x000fce0000000f00 */
[----:B------:R-:W-:Y:S05]  /*11690*/  CALL.REL.NOINC `($__internal_22_$__cuda_sm20_div_rn_f64_full) ;  /* 0x000009a000087944 */ /* 0x000fea0003c00000 */
.L_x_12494:
[----:B------:R-:W-:Y:S05]  /*116a0*/  BSYNC.RECONVERGENT B3 ;  /* 0x0000000000037941 */ /* 0x000fea0003800200 */
.L_x_12493:
        /* <DEDUP_REMOVED lines=84> */
.L_x_12496:
[----:B------:R-:W-:Y:S02]  /*11bf0*/  FSEL R2, RZ, 3.37028055040000000000e+12, P0 ;  /* 0x54442d18ff027808 */ /* 0x000fe40000000000 */
[----:B------:R-:W-:-:S07]  /*11c00*/  FSEL R3, RZ, 2.1426990032196044922, P0 ;  /* 0x400921fbff037808 */ /* 0x000fce0000000000 */
.L_x_12497:
[----:B------:R-:W-:Y:S05]  /*11c10*/  BSYNC.RECONVERGENT B0 ;  /* 0x0000000000007941 */ /* 0x000fea0003800200 */
.L_x_12495:
[----:B------:R-:W-:Y:S01]  /*11c20*/  DADD R58, R60, R58 ;  /* 0x000000003c3a7229 */ /* 0x000fe2000000003a */
[----:B------:R-:W-:-:S07]  /*11c30*/  LOP3.LUT R3, R3, 0x80000000, R32, 0xb8, !PT ;  /* 0x8000000003037812 */ /* 0x000fce00078eb820 */
[----:B------:R-:W-:-:S06]  /*11c40*/  DSETP.NAN.AND P0, PT, R58, R58, PT ;  /* 0x0000003a3a00722a */ /* 0x000fcc0003f08000 */
[----:B------:R-:W-:Y:S02]  /*11c50*/  FSEL R2, R58, R2, P0 ;  /* 0x000000023a027208 */ /* 0x000fe40000000000 */
[----:B------:R-:W-:Y:S01]  /*11c60*/  FSEL R3, R59, R3, P0 ;  /* 0x000000033b037208 */ /* 0x000fe20000000000 */
[----:B------:R-:W-:Y:S06]  /*11c70*/  BRA `(.L_x_12490) ;  /* 0x0000003c00647947 */ /* 0x000fec0003800000 */
.L_x_12481:
        /* <DEDUP_REMOVED lines=22> */
[----:B------:R-:W-:Y:S05]  /*11de0*/  CALL.REL.NOINC `($__internal_22_$__cuda_sm20_div_rn_f64_full) ;  /* 0x0000099800347944 */ /* 0x000fea0003c00000 */
[----:B------:R-:W-:Y:S02]  /*11df0*/  IMAD.MOV.U32 R34, RZ, RZ, R4 ;  /* 0x000000ffff227224 */ /* 0x000fe400078e0004 */
[----:B------:R-:W-:-:S07]  /*11e00*/  IMAD.MOV.U32 R35, RZ, RZ, R5 ;  /* 0x000000ffff237224 */ /* 0x000fce00078e0005 */
.L_x_12499:
[----:B------:R-:W-:Y:S05]  /*11e10*/  BSYNC.RECONVERGENT B3 ;  /* 0x0000000000037941 */ /* 0x000fea0003800200 */
.L_x_12498:
        /* <DEDUP_REMOVED lines=23> */
.L_x_12501:
[----:B------:R-:W-:Y:S05]  /*11f90*/  BSYNC.RECONVERGENT B3 ;  /* 0x0000000000037941 */ /* 0x000fea0003800200 */
.L_x_12500:
        /* <DEDUP_REMOVED lines=140> */
.L_x_12503:
[----:B------:R-:W-:Y:S05]  /*12860*/  BSYNC.RECONVERGENT B0 ;  /* 0x0000000000007941 */ /* 0x000fea0003800200 */
.L_x_12502:
[----:B------:R-:W-:Y:S04]  /*12870*/  BSSY.RECONVERGENT B3, `(.L_x_12504) ;  /* 0x0000006000037945 */ /* 0x000fe80003800200 */
[----:B------:R-:W-:Y:S05]  /*12880*/  @P4 BRA P5, `(.L_x_12505) ;  /* 0x0000000000104947 */ /* 0x000fea0002800000 */
[----:B------:R-:W-:Y:S01]  /*12890*/  IMAD.MOV.U32 R2, RZ, RZ, R34 ;  /* 0x000000ffff027224 */ /* 0x000fe200078e0022 */
[----:B------:R-:W-:Y:S01]  /*128a0*/  MOV R3, 0x128d0 ;  /* 0x000128d000037802 */ /* 0x000fe20000000f00 */
[----:B------:R-:W-:-:S07]  /*128b0*/  IMAD.MOV.U32 R5, RZ, RZ, R35 ;  /* 0x000000ffff057224 */ /* 0x000fce00078e0023 */
[----:B------:R-:W-:Y:S05]  /*128c0*/  CALL.REL.NOINC `($__internal_22_$__cuda_sm20_div_rn_f64_full) ;  /* 0x0000098c007c7944 */ /* 0x000fea0003c00000 */
.L_x_12505:
[----:B------:R-:W-:Y:S05]  /*128d0*/  BSYNC.RECONVERGENT B3 ;  /* 0x0000000000037941 */ /* 0x000fea0003800200 */
.L_x_12504:
        /* <DEDUP_REMOVED lines=84> */
.L_x_12507:
[----:B------:R-:W-:Y:S02]  /*12e20*/  FSEL R2, RZ, 3.37028055040000000000e+12, P0 ;  /* 0x54442d18ff027808 */ /* 0x000fe40000000000 */
[----:B------:R-:W-:-:S07]  /*12e30*/  FSEL R3, RZ, 2.1426990032196044922, P0 ;  /* 0x400921fbff037808 */ /* 0x000fce0000000000 */
.L_x_12508:
[----:B------:R-:W-:Y:S05]  /*12e40*/  BSYNC.RECONVERGENT B0 ;  /* 0x0000000000007941 */ /* 0x000fea0003800200 */
.L_x_12506:
[----:B------:R-:W-:Y:S01]  /*12e50*/  DADD R58, R60, R58 ;  /* 0x000000003c3a7229 */ /* 0x000fe2000000003a */
[----:B------:R-:W-:Y:S01]  /*12e60*/  LOP3.LUT R3, R3, 0x80000000, R32, 0xb8, !PT ;  /* 0x8000000003037812 */ /* 0x000fe200078eb820 */
[----:B------:R-:W-:-:S06]  /*12e70*/  DADD R62, R62, 1 ;  /* 0x3ff000003e3e7429 */ /* 0x000fcc0000000000 */
[----:B------:R-:W-:-:S06]  /*12e80*/  DSETP.NAN.AND P0, PT, R58, R58, PT ;  /* 0x0000003a3a00722a */ /* 0x000fcc0003f08000 */
[----:B------:R-:W-:Y:S02]  /*12e90*/  FSEL R2, R58, R2, P0 ;  /* 0x000000023a027208 */ /* 0x000fe40000000000 */
[----:B------:R-:W-:Y:S01]  /*12ea0*/  FSEL R3, R59, R3, P0 ;  /* 0x000000033b037208 */ /* 0x000fe20000000000 */
[----:B------:R-:W-:Y:S06]  /*12eb0*/  BRA `(.L_x_12490) ;  /* 0x0000002800d47947 */ /* 0x000fec0003800000 */
.L_x_12480:
        /* <DEDUP_REMOVED lines=14> */
[----:B------:R-:W-:Y:S01]  /*12fa0*/  MOV R4, 0x1 ;  /* 0x0000000100047802 */ /* 0x000fe20000000f00 */
        /* <DEDUP_REMOVED lines=94> */
.L_x_12512:
[----:B------:R-:W-:Y:S05]  /*13590*/  BSYNC.RECONVERGENT B0 ;  /* 0x0000000000007941 */ /* 0x000fea0003800200 */
.L_x_12511:
        /* <DEDUP_REMOVED lines=8> */
[----:B------:R-:W-:Y:S05]  /*13620*/  CALL.REL.NOINC `($__internal_22_$__cuda_sm20_div_rn_f64_full) ;  /* 0x0000098000247944 */ /* 0x000fea0003c00000 */
.L_x_12514:
[----:B------:R-:W-:Y:S05]  /*13630*/  BSYNC.RECONVERGENT B3 ;  /* 0x0000000000037941 */ /* 0x000fea0003800200 */
.L_x_12513:
        /* <DEDUP_REMOVED lines=76> */
.L_x_12510:
        /* <DEDUP_REMOVED lines=136> */
.L_x_12516:
[----:B------:R-:W-:Y:S05]  /*14380*/  BSYNC.RECONVERGENT B0 ;  /* 0x0000000000007941 */ /* 0x000fea0003800200 */
.L_x_12515:
[----:B------:R-:W-:Y:S04]  /*14390*/  BSSY.RECONVERGENT B3, `(.L_x_12517) ;  /* 0x0000008000037945 */ /* 0x000fe80003800200 */
[----:B------:R-:W-:Y:S05]  /*143a0*/  @P4 BRA P5, `(.L_x_12518) ;  /* 0x0000000000184947 */ /* 0x000fea0002800000 */
[----:B------:R-:W-:Y:S01]  /*143b0*/  IMAD.MOV.U32 R6, RZ, RZ, R32 ;  /* 0x000000ffff067224 */ /* 0x000fe200078e0020 */
[----:B------:R-:W-:Y:S01]  /*143c0*/  MOV R3, 0x14410 ;  /* 0x0001441000037802 */ /* 0x000fe20000000f00 */
[----:B------:R-:W-:Y:S02]  /*143d0*/  IMAD.MOV.U32 R7, RZ, RZ, R33 ;  /* 0x000000ffff077224 */ /* 0x000fe400078e0021 */
[----:B------:R-:W-:Y:S02]  /*143e0*/  IMAD.MOV.U32 R2, RZ, RZ, R34 ;  /* 0x000000ffff027224 */ /* 0x000fe400078e0022 */
[----:B------:R-:W-:-:S07]  /*143f0*/  IMAD.MOV.U32 R5, RZ, RZ, R35 ;  /* 0x000000ffff057224 */ /* 0x000fce00078e0023 */
[----:B------:R-:W-:Y:S05]  /*14400*/  CALL.REL.NOINC `($__internal_22_$__cuda_sm20_div_rn_f64_full) ;  /* 0x0000097000ac7944 */ /* 0x000fea0003c00000 */
.L_x_12518:
[----:B------:R-:W-:Y:S05]  /*14410*/  BSYNC.RECONVERGENT B3 ;  /* 0x0000000000037941 */ /* 0x000fea0003800200 */
.L_x_12517:
        /* <DEDUP_REMOVED lines=76> */
.L_x_12509:
        /* <DEDUP_REMOVED lines=25> */
.L_x_12520:
[----:B------:R-:W-:Y:S05]  /*14a70*/  BSYNC.RECONVERGENT B3 ;  /* 0x0000000000037941 */ /* 0x000fea0003800200 */
.L_x_12519:
        /* <DEDUP_REMOVED lines=23> */
.L_x_12522:
[----:B------:R-:W-:Y:S05]  /*14bf0*/  BSYNC.RECONVERGENT B3 ;  /* 0x0000000000037941 */ /* 0x000fea0003800200 */
.L_x_12521:
        /* <DEDUP_REMOVED lines=139> */
.L_x_12524:
[----:B------:R-:W-:Y:S05]  /*154b0*/  BSYNC.RECONVERGENT B0 ;  /* 0x0000000000007941 */ /* 0x000fea0003800200 */
.L_x_12523:
        /* <DEDUP_REMOVED lines=8> */
[----:B------:R-:W-:Y:S05]  /*15540*/  CALL.REL.NOINC `($__internal_22_$__cuda_sm20_div_rn_f64_full) ;  /* 0x00000960005c7944 */ /* 0x000fea0003c00000 */
.L_x_12526:
[----:B------:R-:W-:Y:S05]  /*15550*/  BSYNC.RECONVERGENT B3 ;  /* 0x0000000000037941 */ /* 0x000fea0003800200 */
.L_x_12525:
        /* <DEDUP_REMOVED lines=75> */
.L_x_12490:
[----:B------:R-:W-:Y:S05]  /*15a10*/  BSYNC.RECONVERGENT B2 ;  /* 0x0000000000027941 */ /* 0x000fea0003800200 */
.L_x_12479:
[----:B------:R-:W-:Y:S01]  /*15a20*/  UMOV UR4, 0xfefa39ef ;  /* 0xfefa39ef00047882 */ /* 0x000fe20000000000 */
[----:B------:R-:W-:Y:S01]  /*15a30*/  UMOV UR5, 0x3fe62e42 ;  /* 0x3fe62e4200057882 */ /* 0x000fe20000000000 */
[----:B------:R-:W-:Y:S01]  /*15a40*/  LOP3.LUT R33, R3, 0x80000000, R37, 0xb8, !PT ;  /* 0x8000000003217812 */ /* 0x000fe200078eb825 */
[----:B------:R-:W-:Y:S01]  /*15a50*/  DADD R62, R62, UR4 ;  /* 0x000000043e3e7e29 */ /* 0x000fe20008000000 */
[----:B------:R-:W-:-:S09]  /*15a60*/  IMAD.MOV.U32 R32, RZ, RZ, R2 ;  /* 0x000000ffff207224 */ /* 0x000fd200078e0002 */
[----:B------:R-:W-:Y:S02]  /*15a70*/  LOP3.LUT R35, R63, 0x80000000, R39, 0xb8, !PT ;  /* 0x800000003f237812 */ /* 0x000fe400078eb827 */
[----:B------:R-:W-:-:S07]  /*15a80*/  MOV R34, R62 ;  /* 0x0000003e00227202 */ /* 0x000fce0000000f00 */
.L_x_12404:
[----:B------:R-:W-:Y:S05]  /*15a90*/  BSYNC.RECONVERGENT B1 ;  /* 0x0000000000017941 */ /* 0x000fea0003800200 */
.L_x_12403:
[----:B------:R-:W-:Y:S05]  /*15aa0*/  WARPSYNC.ALL ;  /* 0x0000000000007948 */ /* 0x000fea0003800000 */
[----:B------:R-:W0:Y:S01]  /*15ab0*/  S2UR UR4, SR_CTAID.X ;  /* 0x00000000000479c3 */ /* 0x000e220000002500 */
[----:B------:R-:W0:Y:S01]  /*15ac0*/  LDCU UR5, c[0x0][0x380] ;  /* 0x00007000ff0577ac */ /* 0x000e220008000800 */
[----:B------:R-:W-:Y:S01]  /*15ad0*/  VIADD R0, R47, 0x100 ;  /* 0x000001002f007836 */ /* 0x000fe20000000000 */
[----:B------:R-:W-:Y:S01]  /*15ae0*/  BSSY.RECONVERGENT B1, `(.L_x_12527) ;  /* 0x0000aa9000017945 */ /* 0x000fe20003800200 */
[----:B------:R-:W-:Y:S02]  /*15af0*/  CS2R R38, SRZ ;  /* 0x0000000000267805 */ /* 0x000fe4000001ff00 */
        /* <DEDUP_REMOVED lines=23> */
[----:B------:R-:W-:Y:S01]  /*15c70*/  @P0 IMAD.MOV.U32 R38, RZ, RZ, R36 ;  /* 0x000000ffff260224 */ /* 0x000fe200078e0024 */
[----:B------:R-:W-:Y:S01]  /*15c80*/  @!P0 MOV R36, R40 ;  /* 0x0000002800248202 */ /* 0x000fe20000000f00 */
[----:B------:R-:W-:Y:S01]  /*15c90*/  @P0 IMAD.MOV.U32 R39, RZ, RZ, R37 ;  /* 0x000000ffff270224 */ /* 0x000fe200078e0025 */
[----:B------:R-:W-:Y:S01]  /*15ca0*/  @!P0 DADD R38, R42, R42 ;  /* 0x000000002a268229 */ /* 0x000fe2000000002a */
[----:B------:R-:W-:Y:S01]  /*15cb0*/  @!P0 IMAD.MOV.U32 R37, RZ, RZ, R41 ;  /* 0x000000ffff258224 */ /* 0x000fe200078e0029 */
[----:B------:R-:W-:Y:S09]  /*15cc0*/  BRA `(.L_x_12528) ;  /* 0x000000a800287947 */ /* 0x000ff20003800000 */
.L_x_12529:
        /* <DEDUP_REMOVED lines=34> */
[----:B------:R-:W-:Y:S01]  /*15ef0*/  MOV R56, RZ ;  /* 0x000000ff00387202 */ /* 0x000fe20000000f00 */
        /* <DEDUP_REMOVED lines=65> */
[----:B------:R-:W-:Y:S01]  /*16310*/  LOP3.LUT R49, R46, 0x100000, RZ, 0xfc, !PT ;  /* 0x001000002e317812 */ /* 0x000fe200078efcff */
[----:B------:R-:W-:-:S06]  /*16320*/  IMAD.MOV.U32 R48, RZ, RZ, RZ ;  /* 0x000000ffff307224 */ /* 0x000fcc00078e00ff */
[----:B------:R-:W-:Y:S02]  /*16330*/  DMUL R54, R54, R48 ;  /* 0x0000003036367228 */ /* 0x000fe40000000000 */
[----:B0-----:R-:W-:-:S08]  /*16340*/  DMUL R48, R50, R50 ;  /* 0x0000003232307228 */ /* 0x001fd00000000000 */
[----:B------:R-:W-:Y:S02]  /*16350*/  @!P1 FSEL R64, R44, R54, !P0 ;  /* 0x000000362c409208 */ /* 0x000fe40004000000 */
[----:B------:R-:W-:Y:S01]  /*16360*/  @!P1 FSEL R65, R45, R55, !P0 ;  /* 0x000000372d419208 */ /* 0x000fe20004000000 */
[----:B------:R-:W-:-:S08]  /*16370*/  DFMA R48, R52, -R48, 1 ;  /* 0x3ff000003430742b */ /* 0x000fd00000000830 */
        /* <DEDUP_REMOVED lines=41> */
.L_x_12534:
[----:B------:R-:W-:Y:S05]  /*16610*/  BSYNC.RECONVERGENT B3 ;  /* 0x0000000000037941 */ /* 0x000fea0003800200 */
.L_x_12533:
        /* <DEDUP_REMOVED lines=81> */
.L_x_12532:
        /* <DEDUP_REMOVED lines=33> */
.L_x_12541:
[----:B------:R-:W-:Y:S05]  /*16d40*/  BSYNC.RECONVERGENT B4 ;  /* 0x0000000000047941 */ /* 0x000fea0003800200 */
.L_x_12540:
[----:B------:R-:W-:Y:S02]  /*16d50*/  IMAD.MOV.U32 R66, RZ, RZ, R4 ;  /* 0x000000ffff427224 */ /* 0x000fe400078e0004 */
[----:B------:R-:W-:-:S07]  /*16d60*/  IMAD.MOV.U32 R67, RZ, RZ, R5 ;  /* 0x000000ffff437224 */ /* 0x000fce00078e0005 */
.L_x_12539:
[----:B------:R-:W-:Y:S05]  /*16d70*/  BSYNC.RECONVERGENT B3 ;  /* 0x0000000000037941 */ /* 0x000fea0003800200 */
.L_x_12538:
        /* <DEDUP_REMOVED lines=30> */
.L_x_12546:
[----:B------:R-:W-:Y:S05]  /*16f60*/  BSYNC.RECONVERGENT B4 ;  /* 0x0000000000047941 */ /* 0x000fea0003800200 */
.L_x_12545:
[----:B------:R-:W-:Y:S05]  /*16f70*/  BRA `(.L_x_12544) ;  /* 0x0000000000047947 */ /* 0x000fea0003800000 */
.L_x_12543:
[----:B------:R-:W-:-:S11]  /*16f80*/  DADD R4, R38, -R2 ;  /* 0x0000000026047229 */ /* 0x000fd60000000802 */
.L_x_12544:
[----:B------:R-:W-:Y:S05]  /*16f90*/  BSYNC.RECONVERGENT B3 ;  /* 0x0000000000037941 */ /* 0x000fea0003800200 */
.L_x_12542:
        /* <DEDUP_REMOVED lines=31> */
.L_x_12548:
[----:B------:R-:W-:Y:S05]  /*17190*/  BSYNC.RECONVERGENT B3 ;  /* 0x0000000000037941 */ /* 0x000fea0003800200 */
.L_x_12547:
        /* <DEDUP_REMOVED lines=85> */
.L_x_12549:
        /* <DEDUP_REMOVED lines=21> */
.L_x_12551:
[----:B------:R-:W-:Y:S05]  /*17840*/  BSYNC.RECONVERGENT B3 ;  /* 0x0000000000037941 */ /* 0x000fea0003800200 */
.L_x_12550:
        /* <DEDUP_REMOVED lines=30> */
.L_x_12537:
        /* <DEDUP_REMOVED lines=28> */
.L_x_12554:
[----:B------:R-:W-:Y:S05]  /*17bf0*/  BSYNC.RECONVERGENT B3 ;  /* 0x0000000000037941 */ /* 0x000fea0003800200 */
.L_x_12553:
        /* <DEDUP_REMOVED lines=85> */
.L_x_12555:
        /* <DEDUP_REMOVED lines=21> */
.L_x_12557:
[----:B------:R-:W-:Y:S05]  /*182a0*/  BSYNC.RECONVERGENT B3 ;  /* 0x0000000000037941 */ /* 0x000fea0003800200 */
.L_x_12556:
        /* <DEDUP_REMOVED lines=30> */
.L_x_12552:
        /* <DEDUP_REMOVED lines=27> */
.L_x_12559:
[----:B------:R-:W-:Y:S05]  /*18640*/  BSYNC.RECONVERGENT B3 ;  /* 0x0000000000037941 */ /* 0x000fea0003800200 */
.L_x_12558:
        /* <DEDUP_REMOVED lines=21> */
.L_x_12561:
[----:B------:R-:W-:Y:S05]  /*187a0*/  BSYNC.RECONVERGENT B3 ;  /* 0x0000000000037941 */ /* 0x000fea0003800200 */
.L_x_12560:
[----:B------:R-:W-:Y:S01]  /*187b0*/  MOV R66, R4 ;  /* 0x0000000400427202 */ /* 0x000fe20000000f00 */
[----:B------:R-:W-:Y:S01]  /*187c0*/  IMAD.MOV.U32 R67, RZ, RZ, R5 ;  /* 0x000000ffff437224 */ /* 0x000fe200078e0005 */
[----:B------:R-:W-:Y:S06]  /*187d0*/  BRA `(.L_x_12535) ;  /* 0x0000000000687947 */ /* 0x000fec0003800000 */
.L_x_12536:
        /* <DEDUP_REMOVED lines=25> */
.L_x_12562:
[----:B------:R-:W-:Y:S05]  /*18970*/  BSYNC.RECONVERGENT B3 ;  /* 0x0000000000037941 */ /* 0x000fea0003800200 */
.L_x_12535:
[----:B------:R-:W-:Y:S05]  /*18980*/  BSYNC.RECONVERGENT B2 ;  /* 0x0000000000027941 */ /* 0x000fea0003800200 */
.L_x_12531:
        /* <DEDUP_REMOVED lines=25> */
.L_x_12567:
[----:B------:R-:W-:Y:S05]  /*18b20*/  BSYNC.RECONVERGENT B4 ;  /* 0x0000000000047941 */ /* 0x000fea0003800200 */
.L_x_12566:
        /* <DEDUP_REMOVED lines=77> */
.L_x_12569:
        /* <DEDUP_REMOVED lines=42> */
.L_x_12568:
        /* <DEDUP_REMOVED lines=35> */
.L_x_12577:
[----:B------:R-:W-:Y:S05]  /*194d0*/  BSYNC.RECONVERGENT B6 ;  /* 0x0000000000067941 */ /* 0x000fea0003800200 */
.L_x_12576:
[----:B------:R-:W-:Y:S02]  /*194e0*/  IMAD.MOV.U32 R62, RZ, RZ, R4 ;  /* 0x000000ffff3e7224 */ /* 0x000fe400078e0004 */
[----:B------:R-:W-:-:S07]  /*194f0*/  IMAD.MOV.U32 R63, RZ, RZ, R5 ;  /* 0x000000ffff3f7224 */ /* 0x000fce00078e0005 */
.L_x_12575:
[----:B------:R-:W-:Y:S05]  /*19500*/  BSYNC.RECONVERGENT B5 ;  /* 0x0000000000057941 */ /* 0x000fea0003800200 */
.L_x_12574:
        /* <DEDUP_REMOVED lines=28> */
.L_x_12582:
[----:B------:R-:W-:Y:S05]  /*196d0*/  BSYNC.RECONVERGENT B6 ;  /* 0x0000000000067941 */ /* 0x000fea0003800200 */
.L_x_12581:
[----:B------:R-:W-:Y:S01]  /*196e0*/  IMAD.MOV.U32 R60, RZ, RZ, R4 ;  /* 0x000000ffff3c7224 */ /* 0x000fe200078e0004 */
[----:B------:R-:W-:Y:S01]  /*196f0*/  MOV R61, R5 ;  /* 0x00000005003d7202 */ /* 0x000fe20000000f00 */
[----:B------:R-:W-:Y:S06]  /*19700*/  BRA `(.L_x_12580) ;  /* 0x0000000000047947 */ /* 0x000fec0003800000 */
.L_x_12579:
[----:B------:R-:W-:-:S11]  /*19710*/  DADD R60, R38, -R2 ;  /* 0x00000000263c7229 */ /* 0x000fd60000000802 */
.L_x_12580:
[----:B------:R-:W-:Y:S05]  /*19720*/  BSYNC.RECONVERGENT B5 ;  /* 0x0000000000057941 */ /* 0x000fea0003800200 */
.L_x_12578:
        /* <DEDUP_REMOVED lines=29> */
.L_x_12584:
[----:B------:R-:W-:Y:S05]  /*19900*/  BSYNC.RECONVERGENT B5 ;  /* 0x0000000000057941 */ /* 0x000fea0003800200 */
.L_x_12583:
[----:B------:R-:W-:Y:S02]  /*19910*/  IMAD.MOV.U32 R38, RZ, RZ, R2 ;  /* 0x000000ffff267224 */ /* 0x000fe400078e0002 */
[----:B------:R-:W-:Y:S01]  /*19920*/  IMAD.MOV.U32 R39, RZ, RZ, R3 ;  /* 0x000000ffff277224 */ /* 0x000fe200078e0003 */
[----:B------:R-:W-:Y:S06]  /*19930*/  BRA `(.L_x_12585) ;  /* 0x00000008004c7947 */ /* 0x000fec0003800000 */
.L_x_12573:
        /* <DEDUP_REMOVED lines=29> */
.L_x_12588:
[----:B------:R-:W-:Y:S05]  /*19b10*/  BSYNC.RECONVERGENT B5 ;  /* 0x0000000000057941 */ /* 0x000fea0003800200 */
.L_x_12587:
[----:B------:R-:W-:Y:S02]  /*19b20*/  IMAD.MOV.U32 R38, RZ, RZ, R2 ;  /* 0x000000ffff267224 */ /* 0x000fe400078e0002 */
[----:B------:R-:W-:Y:S01]  /*19b30*/  IMAD.MOV.U32 R39, RZ, RZ, R3 ;  /* 0x000000ffff277224 */ /* 0x000fe200078e0003 */
[----:B------:R-:W-:Y:S06]  /*19b40*/  BRA `(.L_x_12585) ;  /* 0x0000000400c87947 */ /* 0x000fec0003800000 */
.L_x_12586:
        /* <DEDUP_REMOVED lines=29> */
.L_x_12590:
[----:B------:R-:W-:Y:S05]  /*19d20*/  BSYNC.RECONVERGENT B5 ;  /* 0x0000000000057941 */ /* 0x000fea0003800200 */
.L_x_12589:
        /* <DEDUP_REMOVED lines=20> */
.L_x_12592:
[----:B------:R-:W-:Y:S05]  /*19e70*/  BSYNC.RECONVERGENT B5 ;  /* 0x0000000000057941 */ /* 0x000fea0003800200 */
.L_x_12591:
[----:B------:R-:W-:Y:S01]  /*19e80*/  DMUL R58, R58, 8.11296384146066816958e+31 ;  /* 0x469000003a3a7828 */ /* 0x000fe20000000000 */
[----:B------:R-:W-:Y:S02]  /*19e90*/  IMAD.MOV.U32 R38, RZ, RZ, R4 ;  /* 0x000000ffff267224 */ /* 0x000fe400078e0004 */
[----:B------:R-:W-:Y:S01]  /*19ea0*/  IMAD.MOV.U32 R39, RZ, RZ, R5 ;  /* 0x000000ffff277224 */ /* 0x000fe200078e0005 */
[----:B------:R-:W-:Y:S07]  /*19eb0*/  BRA `(.L_x_12585) ;  /* 0x0000000000ec7947 */ /* 0x000fee0003800000 */
.L_x_12572:
        /* <DEDUP_REMOVED lines=25> */
[----:B------:R-:W-:Y:S01]  /*1a050*/  IMAD.MOV.U32 R38, RZ, RZ, R2 ;  /* 0x000000ffff267224 */ /* 0x000fe200078e0002 */
[----:B------:R-:W-:-:S07]  /*1a060*/  MOV R39, R3 ;  /* 0x0000000300277202 */ /* 0x000fce0000000f00 */
.L_x_12594:
[----:B------:R-:W-:Y:S05]  /*1a070*/  BSYNC.RECONVERGENT B5 ;  /* 0x0000000000057941 */ /* 0x000fea0003800200 */
.L_x_12593:
        /* <DEDUP_REMOVED lines=27> */
.L_x_12596:
[----:B------:R-:W-:Y:S05]  /*1a230*/  BSYNC.RECONVERGENT B5 ;  /* 0x0000000000057941 */ /* 0x000fea0003800200 */
.L_x_12595:
[----:B------:R-:W-:Y:S01]  /*1a240*/  DMUL R38, R2, R38 ;  /* 0x0000002602267228 */ /* 0x000fe20000000000 */
[----:B------:R-:W-:Y:S02]  /*1a250*/  IMAD.MOV.U32 R58, RZ, RZ, 0x0 ;  /* 0x00000000ff3a7424 */ /* 0x000fe400078e00ff */
[----:B------:R-:W-:-:S08]  /*1a260*/  IMAD.MOV.U32 R59, RZ, RZ, 0x3ff00000 ;  /* 0x3ff00000ff3b7424 */ /* 0x000fd000078e00ff */
.L_x_12585:
[----:B------:R-:W-:Y:S05]  /*1a270*/  BSYNC.RECONVERGENT B4 ;  /* 0x0000000000047941 */ /* 0x000fea0003800200 */
.L_x_12571:
[----:B------:R-:W-:Y:S05]  /*1a280*/  BRA `(.L_x_12597) ;  /* 0x0000000000087947 */ /* 0x000fea0003800000 */
.L_x_12565:
[----:B------:R-:W-:Y:S02]  /*1a290*/  DMUL R38, R36, 9.00719925474099200000e+15 ;  /* 0x4340000024267828 */ /* 0x000fe40000000000 */
[----:B------:R-:W-:-:S11]  /*1a2a0*/  DMUL R58, R58, 9.00719925474099200000e+15 ;  /* 0x434000003a3a7828 */ /* 0x000fd60000000000 */
.L_x_12597:
[----:B------:R-:W-:Y:S05]  /*1a2b0*/  BSYNC.RELIABLE B2 ;  /* 0x0000000000027941 */ /* 0x000fea0003800100 */
.L_x_12564:
        /* <DEDUP_REMOVED lines=27> */
.L_x_12599:
[----:B------:R-:W-:Y:S05]  /*1a470*/  BSYNC.RECONVERGENT B2 ;  /* 0x0000000000027941 */ /* 0x000fea0003800200 */
.L_x_12598:
        /* <DEDUP_REMOVED lines=84> */
.L_x_12601:
[----:B------:R-:W-:Y:S02]  /*1a9c0*/  FSEL R2, RZ, 3.37028055040000000000e+12, P0 ;  /* 0x54442d18ff027808 */ /* 0x000fe40000000000 */
[----:B------:R-:W-:-:S07]  /*1a9d0*/  FSEL R3, RZ, 2.1426990032196044922, P0 ;  /* 0x400921fbff037808 */ /* 0x000fce0000000000 */
.L_x_12602:
[----:B------:R-:W-:Y:S05]  /*1a9e0*/  BSYNC.RECONVERGENT B0 ;  /* 0x0000000000007941 */ /* 0x000fea0003800200 */
.L_x_12600:
[----:B------:R-:W-:Y:S02]  /*1a9f0*/  DADD R38, |R38|, R58 ;  /* 0x0000000026267229 */ /* 0x000fe4000000023a */
[----:B------:R-:W-:-:S06]  /*1aa00*/  DADD R2, -RZ, |R2| ;  /* 0x00000000ff027229 */ /* 0x000fcc0000000502 */
[----:B------:R-:W-:-:S06]  /*1aa10*/  DSETP.NAN.AND P0, PT, R38, R38, PT ;  /* 0x000000262600722a */ /* 0x000fcc0003f08000 */
[----:B------:R-:W-:Y:S02]  /*1aa20*/  FSEL R2, R38, R2, P0 ;  /* 0x0000000226027208 */ /* 0x000fe40000000000 */
[----:B------:R-:W-:-:S07]  /*1aa30*/  FSEL R3, R39, R3, P0 ;  /* 0x0000000327037208 */ /* 0x000fce0000000000 */
.L_x_12570:
[----:B------:R-:W-:Y:S05]  /*1aa40*/  BSYNC.RECONVERGENT B3 ;  /* 0x0000000000037941 */ /* 0x000fea0003800200 */
.L_x_12563:
[----:B------:R-:W-:Y:S01]  /*1aa50*/  LOP3.LUT R39, R67, 0x80000000, R43, 0xb8, !PT ;  /* 0x8000000043277812 */ /* 0x000fe200078eb82b */
[----:B------:R-:W-:Y:S01]  /*1aa60*/  IMAD.MOV.U32 R38, RZ, RZ, R66 ;  /* 0x000000ffff267224 */ /* 0x000fe200078e0042 */
[----:B------:R-:W-:Y:S01]  /*1aa70*/  LOP3.LUT R37, R3, 0x80000000, R41, 0xb8, !PT ;  /* 0x8000000003257812 */ /* 0x000fe200078eb829 */
[----:B------:R-:W-:Y:S01]  /*1aa80*/  IMAD.MOV.U32 R36, RZ, RZ, R2 ;  /* 0x000000ffff247224 */ /* 0x000fe200078e0002 */
[----:B------:R-:W-:Y:S06]  /*1aa90*/  BRA `(.L_x_12528) ;  /* 0x0000005800b47947 */ /* 0x000fec0003800000 */
.L_x_12530:
        /* <DEDUP_REMOVED lines=19> */
[----:B------:R-:W-:Y:S01]  /*1abd0*/  IMAD.MOV.U32 R44, RZ, RZ, 0x1 ;  /* 0x00000001ff2c7424 */ /* 0x000fe200078e00ff */
[----:B------:R-:W-:Y:S01]  /*1abe0*/  FSEL R6, R60, R58, !P1 ;  /* 0x0000003a3c067208 */ /* 0x000fe20004800000 */
[----:B------:R-:W-:Y:S01]  /*1abf0*/  BSSY.RECONVERGENT B0, `(.L_x_12607) ;  /* 0x0000062000007945 */ /* 0x000fe20003800200 */
[----:B------:R-:W0:Y:S01]  /*1ac00*/  MUFU.RCP64H R45, R39 ;  /* 0x00000027002d7308 */ /* 0x000e220000001800 */
[----:B------:R-:W-:Y:S02]  /*1ac10*/  FSEL R7, R61, R59, !P1 ;  /* 0x0000003b3d077208 */ /* 0x000fe40004800000 */
[----:B------:R-:W-:Y:S01]  /*1ac20*/  FSEL R38, R58, R60, !P1 ;  /* 0x0000003c3a267208 */ /* 0x000fe20004800000 */
[----:B------:R-:W-:Y:S01]  /*1ac30*/  IMAD.MOV.U32 R50, RZ, RZ, R6 ;  /* 0x000000ffff327224 */ /* 0x000fe200078e0006 */
[----:B------:R-:W-:Y:S01]  /*1ac40*/  FSETP.GEU.AND P5, PT, |R7|, 6.5827683646048100446e-37, PT ;  /* 0x036000000700780b */ /* 0x000fe20003fae200 */
[----:B------:R-:W-:Y:S01]  /*1ac50*/  IMAD.MOV.U32 R51, RZ, RZ, R7 ;  /* 0x000000ffff337224 */ /* 0x000fe200078e0007 */
[----:B------:R-:W-:-:S08]  /*1ac60*/  DMUL R4, R6, R6 ;  /* 0x0000000606047228 */ /* 0x000fd00000000000 */
[----:B------:R-:W-:Y:S02]  /*1ac70*/  DFMA R2, R2, R2, R4 ;  /* 0x000000020202722b */ /* 0x000fe40000000004 */
[----:B0-----:R-:W-:-:S08]  /*1ac80*/  DFMA R48, -R38, R44, 1 ;  /* 0x3ff000002630742b */ /* 0x001fd0000000012c */
[----:B------:R-:W-:Y:S01]  /*1ac90*/  DFMA R48, R48, R48, R48 ;  /* 0x000000303030722b */ /* 0x000fe20000000030 */
[----:B------:R-:W-:-:S07]  /*1aca0*/  ISETP.GT.AND P0, PT, R3, 0xfffff, PT ;  /* 0x000fffff0300780c */ /* 0x000fce0003f04270 */
        /* <DEDUP_REMOVED lines=86> */
.L_x_12608:
[----:B------:R-:W-:Y:S05]  /*1b210*/  BSYNC.RECONVERGENT B0 ;  /* 0x0000000000007941 */ /* 0x000fea0003800200 */
.L_x_12607:
[----:B------:R-:W-:Y:S04]  /*1b220*/  BSSY.RECONVERGENT B3, `(.L_x_12609) ;  /* 0x0000006000037945 */ /* 0x000fe80003800200 */
[----:B------:R-:W-:Y:S05]  /*1b230*/  @P4 BRA P5, `(.L_x_12610) ;  /* 0x0000000000104947 */ /* 0x000fea0002800000 */
[----:B------:R-:W-:Y:S01]  /*1b240*/  IMAD.MOV.U32 R2, RZ, RZ, R38 ;  /* 0x000000ffff027224 */ /* 0x000fe200078e0026 */
[----:B------:R-:W-:Y:S01]  /*1b250*/  MOV R3, 0x1b280 ;  /* 0x0001b28000037802 */ /* 0x000fe20000000f00 */
[----:B------:R-:W-:-:S07]  /*1b260*/  IMAD.MOV.U32 R5, RZ, RZ, R39 ;  /* 0x000000ffff057224 */ /* 0x000fce00078e0027 */
[----:B------:R-:W-:Y:S05]  /*1b270*/  CALL.REL.NOINC `($__internal_22_$__cuda_sm20_div_rn_f64_full) ;  /* 0x0000090400107944 */ /* 0x000fea0003c00000 */
.L_x_12610:
[----:B------:R-:W-:Y:S05]  /*1b280*/  BSYNC.RECONVERGENT B3 ;  /* 0x0000000000037941 */ /* 0x000fea0003800200 */
.L_x_12609:
        /* <DEDUP_REMOVED lines=84> */
.L_x_12612:
[----:B------:R-:W-:Y:S02]  /*1b7d0*/  FSEL R2, RZ, 3.37028055040000000000e+12, P0 ;  /* 0x54442d18ff027808 */ /* 0x000fe40000000000 */
[----:B------:R-:W-:-:S07]  /*1b7e0*/  FSEL R3, RZ, 2.1426990032196044922, P0 ;  /* 0x400921fbff037808 */ /* 0x000fce0000000000 */
.L_x_12613:
[----:B------:R-:W-:Y:S05]  /*1b7f0*/  BSYNC.RECONVERGENT B0 ;  /* 0x0000000000007941 */ /* 0x000fea0003800200 */
.L_x_12611:
[----:B------:R-:W-:Y:S01]  /*1b800*/  DADD R58, R60, R58 ;  /* 0x000000003c3a7229 */ /* 0x000fe2000000003a */
[----:B------:R-:W-:Y:S01]  /*1b810*/  LOP3.LUT R3, R3, 0x80000000, R36, 0xb8, !PT ;  /* 0x8000000003037812 */ /* 0x000fe200078eb824 */
[----:B------:R-:W-:-:S06]  /*1b820*/  DMUL R62, R62, 0.5 ;  /* 0x3fe000003e3e7828 */ /* 0x000fcc0000000000 */
[----:B------:R-:W-:-:S06]  /*1b830*/  DSETP.NAN.AND P0, PT, R58, R58, PT ;  /* 0x0000003a3a00722a */ /* 0x000fcc0003f08000 */
[----:B------:R-:W-:Y:S02]  /*1b840*/  FSEL R2, R58, R2, P0 ;  /* 0x000000023a027208 */ /* 0x000fe40000000000 */
[----:B------:R-:W-:Y:S01]  /*1b850*/  FSEL R3, R59, R3, P0 ;  /* 0x000000033b037208 */ /* 0x000fe20000000000 */
[----:B------:R-:W-:Y:S06]  /*1b860*/  BRA `(.L_x_12614) ;  /* 0x0000004c00207947 */ /* 0x000fec0003800000 */
.L_x_12606:
        /* <DEDUP_REMOVED lines=56> */
[----:B------:R-:W-:Y:S01]  /*1bbf0*/  DFMA R4, R52, R4, R52 ;  /* 0x000000043404722b */ /* 0x000fe20000000034 */
[----:B------:R-:W-:Y:S02]  /*1bc00*/  IMAD.MOV.U32 R52, RZ, RZ, R6 ;  /* 0x000000ffff347224 */ /* 0x000fe400078e0006 */
[----:B------:R-:W-:-:S05]  /*1bc10*/  IMAD.MOV.U32 R53, RZ, RZ, R7 ;  /* 0x000000ffff357224 */ /* 0x000fca00078e0007 */
[----:B------:R-:W-:Y:S01]  /*1bc20*/  @!P0 IMAD.MOV.U32 R45, RZ, RZ, R49 ;  /* 0x000000ffff2d8224 */ /* 0x000fe200078e0031 */
        /* <DEDUP_REMOVED lines=79> */
.L_x_12616:
[----:B------:R-:W-:Y:S05]  /*1c120*/  BSYNC.RECONVERGENT B0 ;  /* 0x0000000000007941 */ /* 0x000fea0003800200 */
.L_x_12615:
[----:B------:R-:W-:Y:S04]  /*1c130*/  BSSY.RECONVERGENT B3, `(.L_x_12617) ;  /* 0x0000005000037945 */ /* 0x000fe80003800200 */
[----:B------:R-:W-:Y:S05]  /*1c140*/  @P4 BRA P5, `(.L_x_12618) ;  /* 0x00000000000c4947 */ /* 0x000fea0002800000 */
[----:B------:R-:W-:Y:S01]  /*1c150*/  IMAD.MOV.U32 R5, RZ, RZ, R3 ;  /* 0x000000ffff057224 */ /* 0x000fe200078e0003 */
[----:B------:R-:W-:-:S07]  /*1c160*/  MOV R3, 0x1c180 ;  /* 0x0001c18000037802 */ /* 0x000fce0000000f00 */
[----:B------:R-:W-:Y:S05]  /*1c170*/  CALL.REL.NOINC `($__internal_22_$__cuda_sm20_div_rn_f64_full) ;  /* 0x000008f400507944 */ /* 0x000fea0003c00000 */
.L_x_12618:
[----:B------:R-:W-:Y:S05]  /*1c180*/  BSYNC.RECONVERGENT B3 ;  /* 0x0000000000037941 */ /* 0x000fea0003800200 */
.L_x_12617:
        /* <DEDUP_REMOVED lines=84> */
.L_x_12620:
[----:B------:R-:W-:Y:S02]  /*1c6d0*/  FSEL R2, RZ, 3.37028055040000000000e+12, P0 ;  /* 0x54442d18ff027808 */ /* 0x000fe40000000000 */
[----:B------:R-:W-:-:S07]  /*1c6e0*/  FSEL R3, RZ, 2.1426990032196044922, P0 ;  /* 0x400921fbff037808 */ /* 0x000fce0000000000 */
.L_x_12621:
[----:B------:R-:W-:Y:S05]  /*1c6f0*/  BSYNC.RECONVERGENT B0 ;  /* 0x0000000000007941 */ /* 0x000fea0003800200 */
.L_x_12619:
[----:B------:R-:W-:Y:S01]  /*1c700*/  DADD R58, R60, R58 ;  /* 0x000000003c3a7229 */ /* 0x000fe2000000003a */
[----:B------:R-:W-:-:S07]  /*1c710*/  LOP3.LUT R3, R3, 0x80000000, R36, 0xb8, !PT ;  /* 0x8000000003037812 */ /* 0x000fce00078eb824 */
[----:B------:R-:W-:-:S06]  /*1c720*/  DSETP.NAN.AND P0, PT, R58, R58, PT ;  /* 0x0000003a3a00722a */ /* 0x000fcc0003f08000 */
[----:B------:R-:W-:Y:S02]  /*1c730*/  FSEL R2, R58, R2, P0 ;  /* 0x000000023a027208 */ /* 0x000fe40000000000 */
[----:B------:R-:W-:Y:S01]  /*1c740*/  FSEL R3, R59, R3, P0 ;  /* 0x000000033b037208 */ /* 0x000fe20000000000 */
[----:B------:R-:W-:Y:S06]  /*1c750*/  BRA `(.L_x_12614) ;  /* 0x0000003c00647947 */ /* 0x000fec0003800000 */
.L_x_12605:
        /* <DEDUP_REMOVED lines=22> */
[----:B------:R-:W-:Y:S05]  /*1c8c0*/  CALL.REL.NOINC `($__internal_22_$__cuda_sm20_div_rn_f64_full) ;  /* 0x000008ec007c7944 */ /* 0x000fea0003c00000 */
[----:B------:R-:W-:Y:S02]  /*1c8d0*/  IMAD.MOV.U32 R38, RZ, RZ, R4 ;  /* 0x000000ffff267224 */ /* 0x000fe400078e0004 */
[----:B------:R-:W-:-:S07]  /*1c8e0*/  IMAD.MOV.U32 R39, RZ, RZ, R5 ;  /* 0x000000ffff277224 */ /* 0x000fce00078e0005 */
.L_x_12623:
[----:B------:R-:W-:Y:S05]  /*1c8f0*/  BSYNC.RECONVERGENT B3 ;  /* 0x0000000000037941 */ /* 0x000fea0003800200 */
.L_x_12622:
        /* <DEDUP_REMOVED lines=22> */
[----:B------:R-:W-:Y:S05]  /*1ca60*/  CALL.REL.NOINC `($__internal_22_$__cuda_sm20_div_rn_f64_full) ;  /* 0x000008ec00147944 */ /* 0x000fea0003c00000 */
.L_x_12625:
[----:B------:R-:W-:Y:S05]  /*1ca70*/  BSYNC.RECONVERGENT B3 ;  /* 0x0000000000037941 */ /* 0x000fea0003800200 */
.L_x_12624:
        /* <DEDUP_REMOVED lines=140> */
.L_x_12627:
[----:B------:R-:W-:Y:S05]  /*1d340*/  BSYNC.RECONVERGENT B0 ;  /* 0x0000000000007941 */ /* 0x000fea0003800200 */
.L_x_12626:
[----:B------:R-:W-:Y:S04]  /*1d350*/  BSSY.RECONVERGENT B3, `(.L_x_12628) ;  /* 0x0000006000037945 */ /* 0x000fe80003800200 */
[----:B------:R-:W-:Y:S05]  /*1d360*/  @P4 BRA P5, `(.L_x_12629) ;  /* 0x0000000000104947 */ /* 0x000fea0002800000 */
[----:B------:R-:W-:Y:S01]  /*1d370*/  IMAD.MOV.U32 R2, RZ, RZ, R38 ;  /* 0x000000ffff027224 */ /* 0x000fe200078e0026 */
[----:B------:R-:W-:Y:S01]  /*1d380*/  MOV R3, 0x1d3b0 ;  /* 0x0001d3b000037802 */ /* 0x000fe20000000f00 */
[----:B------:R-:W-:-:S07]  /*1d390*/  IMAD.MOV.U32 R5, RZ, RZ, R39 ;  /* 0x000000ffff057224 */ /* 0x000fce00078e0027 */
[----:B------:R-:W-:Y:S05]  /*1d3a0*/  CALL.REL.NOINC `($__internal_22_$__cuda_sm20_div_rn_f64_full) ;  /* 0x000008e000c47944 */ /* 0x000fea0003c00000 */
.L_x_12629:
[----:B------:R-:W-:Y:S05]  /*1d3b0*/  BSYNC.RECONVERGENT B3 ;  /* 0x0000000000037941 */ /* 0x000fea0003800200 */
.L_x_12628:
        /* <DEDUP_REMOVED lines=84> */
.L_x_12631:
[----:B------:R-:W-:Y:S02]  /*1d900*/  FSEL R2, RZ, 3.37028055040000000000e+12, P0 ;  /* 0x54442d18ff027808 */ /* 0x000fe40000000000 */
[----:B------:R-:W-:-:S07]  /*1d910*/  FSEL R3, RZ, 2.1426990032196044922, P0 ;  /* 0x400921fbff037808 */ /* 0x000fce0000000000 */
.L_x_12632:
[----:B------:R-:W-:Y:S05]  /*1d920*/  BSYNC.RECONVERGENT B0 ;  /* 0x0000000000007941 */ /* 0x000fea0003800200 */
.L_x_12630:
[----:B------:R-:W-:Y:S01]  /*1d930*/  DADD R58, R60, R58 ;  /* 0x000000003c3a7229 */ /* 0x000fe2000000003a */
[----:B------:R-:W-:Y:S01]  /*1d940*/  LOP3.LUT R3, R3, 0x80000000, R36, 0xb8, !PT ;  /* 0x8000000003037812 */ /* 0x000fe200078eb824 */
[----:B------:R-:W-:-:S06]  /*1d950*/  DADD R62, R62, 1 ;  /* 0x3ff000003e3e7429 */ /* 0x000fcc0000000000 */
[----:B------:R-:W-:-:S06]  /*1d960*/  DSETP.NAN.AND P0, PT, R58, R58, PT ;  /* 0x0000003a3a00722a */ /* 0x000fcc0003f08000 */
[----:B------:R-:W-:Y:S02]  /*1d970*/  FSEL R2, R58, R2, P0 ;  /* 0x000000023a027208 */ /* 0x000fe40000000000 */
[----:B------:R-:W-:Y:S01]  /*1d980*/  FSEL R3, R59, R3, P0 ;  /* 0x000000033b037208 */ /* 0x000fe20000000000 */
[----:B------:R-:W-:Y:S06]  /*1d990*/  BRA `(.L_x_12614) ;  /* 0x0000002800d47947 */ /* 0x000fec0003800000 */
.L_x_12604:
        /* <DEDUP_REMOVED lines=109> */
.L_x_12636:
[----:B------:R-:W-:Y:S05]  /*1e070*/  BSYNC.RECONVERGENT B0 ;  /* 0x0000000000007941 */ /* 0x000fea0003800200 */
.L_x_12635:
[----:B------:R-:W-:Y:S01]  /*1e080*/  BSSY.RECONVERGENT B3, `(.L_x_12637) ;  /* 0x0000009000037945 */ /* 0x000fe20003800200 */
[----:B------:R-:W-:-:S03]  /*1e090*/  DMUL R62, R62, 0.5 ;  /* 0x3fe000003e3e7828 */ /* 0x000fc60000000000 */
[----:B------:R-:W-:Y:S08]  /*1e0a0*/  @P4 BRA P5, `(.L_x_12638) ;  /* 0x0000000000184947 */ /* 0x000ff00002800000 */
[----:B------:R-:W-:Y:S01]  /*1e0b0*/  MOV R6, R36 ;  /* 0x0000002400067202 */ /* 0x000fe20000000f00 */
[----:B------:R-:W-:Y:S01]  /*1e0c0*/  IMAD.MOV.U32 R7, RZ, RZ, R37 ;  /* 0x000000ffff077224 */ /* 0x000fe200078e0025 */
[----:B------:R-:W-:Y:S01]  /*1e0d0*/  MOV R3, 0x1e110 ;  /* 0x0001e11000037802 */ /* 0x000fe20000000f00 */
[----:B------:R-:W-:Y:S02]  /*1e0e0*/  IMAD.MOV.U32 R2, RZ, RZ, R38 ;  /* 0x000000ffff027224 */ /* 0x000fe400078e0026 */
[----:B------:R-:W-:-:S07]  /*1e0f0*/  IMAD.MOV.U32 R5, RZ, RZ, R39 ;  /* 0x000000ffff057224 */ /* 0x000fce00078e0027 */
[----:B------:R-:W-:Y:S05]  /*1e100*/  CALL.REL.NOINC `($__internal_22_$__cuda_sm20_div_rn_f64_full) ;  /* 0x000008d4006c7944 */ /* 0x000fea0003c00000 */
.L_x_12638:
[----:B------:R-:W-:Y:S05]  /*1e110*/  BSYNC.RECONVERGENT B3 ;  /* 0x0000000000037941 */ /* 0x000fea0003800200 */
.L_x_12637:
        /* <DEDUP_REMOVED lines=76> */
.L_x_12634:
        /* <DEDUP_REMOVED lines=67> */
[----:B------:R-:W-:Y:S02]  /*1ea10*/  IMAD.MOV.U32 R0, RZ, RZ, -0x3ff ;  /* 0xfffffc01ff007424 */ /* 0x000fe400078e00ff */
[----:B------:R-:W-:-:S06]  /*1ea20*/  @!P0 IMAD.MOV.U32 R0, RZ, RZ, -0x435 ;  /* 0xfffffbcbff008424 */ /* 0x000fcc00078e00ff */
        /* <DEDUP_REMOVED lines=67> */
.L_x_12640:
[----:B------:R-:W-:Y:S05]  /*1ee60*/  BSYNC.RECONVERGENT B0 ;  /* 0x0000000000007941 */ /* 0x000fea0003800200 */
.L_x_12639:
[----:B------:R-:W-:Y:S04]  /*1ee70*/  BSSY.RECONVERGENT B3, `(.L_x_12641) ;  /* 0x0000008000037945 */ /* 0x000fe80003800200 */
[----:B------:R-:W-:Y:S05]  /*1ee80*/  @P4 BRA P5, `(.L_x_12642) ;  /* 0x0000000000184947 */ /* 0x000fea0002800000 */
[----:B------:R-:W-:Y:S01]  /*1ee90*/  IMAD.MOV.U32 R6, RZ, RZ, R36 ;  /* 0x000000ffff067224 */ /* 0x000fe200078e0024 */
[----:B------:R-:W-:Y:S01]  /*1eea0*/  MOV R7, R37 ;  /* 0x0000002500077202 */ /* 0x000fe20000000f00 */
[----:B------:R-:W-:Y:S01]  /*1eeb0*/  IMAD.MOV.U32 R2, RZ, RZ, R38 ;  /* 0x000000ffff027224 */ /* 0x000fe200078e0026 */
[----:B------:R-:W-:Y:S01]  /*1eec0*/  MOV R3, 0x1eef0 ;  /* 0x0001eef000037802 */ /* 0x000fe20000000f00 */
[----:B------:R-:W-:-:S07]  /*1eed0*/  IMAD.MOV.U32 R5, RZ, RZ, R39 ;  /* 0x000000ffff057224 */ /* 0x000fce00078e0027 */
[----:B------:R-:W-:Y:S05]  /*1eee0*/  CALL.REL.NOINC `($__internal_22_$__cuda_sm20_div_rn_f64_full) ;  /* 0x000008c400f47944 */ /* 0x000fea0003c00000 */
.L_x_12642:
[----:B------:R-:W-:Y:S05]  /*1eef0*/  BSYNC.RECONVERGENT B3 ;  /* 0x0000000000037941 */ /* 0x000fea0003800200 */
.L_x_12641:
        /* <DEDUP_REMOVED lines=76> */
.L_x_12633:
        /* <DEDUP_REMOVED lines=22> */
[----:B------:R-:W-:Y:S05]  /*1f520*/  CALL.REL.NOINC `($__internal_22_$__cuda_sm20_div_rn_f64_full) ;  /* 0x000008c000647944 */ /* 0x000fea0003c00000 */
[----:B------:R-:W-:Y:S02]  /*1f530*/  IMAD.MOV.U32 R62, RZ, RZ, R4 ;  /* 0x000000ffff3e7224 */ /* 0x000fe400078e0004 */
[----:B------:R-:W-:-:S07]  /*1f540*/  IMAD.MOV.U32 R63, RZ, RZ, R5 ;  /* 0x000000ffff3f7224 */ /* 0x000fce00078e0005 */
.L_x_12644:
[----:B------:R-:W-:Y:S05]  /*1f550*/  BSYNC.RECONVERGENT B3 ;  /* 0x0000000000037941 */ /* 0x000fea0003800200 */
.L_x_12643:
        /* <DEDUP_REMOVED lines=23> */
.L_x_12646:
[----:B------:R-:W-:Y:S05]  /*1f6d0*/  BSYNC.RECONVERGENT B3 ;  /* 0x0000000000037941 */ /* 0x000fea0003800200 */
.L_x_12645:
        /* <DEDUP_REMOVED lines=139> */
.L_x_12648:
[----:B------:R-:W-:Y:S05]  /*1ff90*/  BSYNC.RECONVERGENT B0 ;  /* 0x0000000000007941 */ /* 0x000fea0003800200 */
.L_x_12647:
        /* <DEDUP_REMOVED lines=8> */
[----:B------:R-:W-:Y:S05]  /*20020*/  CALL.REL.NOINC `($__internal_22_$__cuda_sm20_div_rn_f64_full) ;  /* 0x000008b400a47944 */ /* 0x000fea0003c00000 */
.L_x_12650:
[----:B------:R-:W-:Y:S05]  /*20030*/  BSYNC.RECONVERGENT B3 ;  /* 0x0000000000037941 */ /* 0x000fea0003800200 */
.L_x_12649:
        /* <DEDUP_REMOVED lines=75> */
.L_x_12614:
[----:B------:R-:W-:Y:S05]  /*204f0*/  BSYNC.RECONVERGENT B2 ;  /* 0x0000000000027941 */ /* 0x000fea0003800200 */
.L_x_12603:
[----:B------:R-:W-:Y:S01]  /*20500*/  UMOV UR4, 0xfefa39ef ;  /* 0xfefa39ef00047882 */ /* 0x000fe20000000000 */
[----:B------:R-:W-:Y:S01]  /*20510*/  UMOV UR5, 0x3fe62e42 ;  /* 0x3fe62e4200057882 */ /* 0x000fe20000000000 */
[----:B------:R-:W-:Y:S01]  /*20520*/  LOP3.LUT R37, R3, 0x80000000, R41, 0xb8, !PT ;  /* 0x8000000003257812 */ /* 0x000fe200078eb829 */
[----:B------:R-:W-:Y:S01]  /*20530*/  DADD R62, R62, UR4 ;  /* 0x000000043e3e7e29 */ /* 0x000fe20008000000 */
[----:B------:R-:W-:-:S09]  /*20540*/  IMAD.MOV.U32 R36, RZ, RZ, R2 ;  /* 0x000000ffff247224 */ /* 0x000fd200078e0002 */
[----:B------:R-:W-:Y:S01]  /*20550*/  LOP3.LUT R39, R63, 0x80000000, R43, 0xb8, !PT ;  /* 0x800000003f277812 */ /* 0x000fe200078eb82b */
[----:B------:R-:W-:-:S07]  /*20560*/  IMAD.MOV.U32 R38, RZ, RZ, R62 ;  /* 0x000000ffff267224 */ /* 0x000fce00078e003e */
.L_x_12528:
[----:B------:R-:W-:Y:S05]  /*20570*/  BSYNC.RECONVERGENT B1 ;  /* 0x0000000000017941 */ /* 0x000fea0003800200 */
.L_x_12527:
        /* <DEDUP_REMOVED lines=17> */
[----:B------:R-:W-:Y:S01]  /*20690*/  @!P0 MOV R42, R10 ;  /* 0x0000000a002a8202 */ /* 0x000fe20000000f00 */
[----:B------:R-:W-:Y:S01]  /*206a0*/  @!P0 IMAD.MOV.U32 R43, RZ, RZ, R11 ;  /* 0x000000ffff2b8224 */ /* 0x000fe200078e000b */
        /* <DEDUP_REMOVED lines=16> */
.L_x_12653:
        /* <DEDUP_REMOVED lines=53> */
[----:B------:R-:W-:-:S07]  /*20b00*/  MOV R4, UR8 ;  /* 0x0000000800047c02 */ /* 0x000fce0008000f00 */
        /* <DEDUP_REMOVED lines=28> */
[----:B------:R-:W-:Y:S02]  /*20cd0*/  MOV R41, R43 ;  /* 0x0000002b00297202 */ /* 0x000fe40000000f00 */
[----:B------:R-:W-:-:S04]  /*20ce0*/  ISETP.GE.U32.AND P3, PT, R43, 0x7ff00000, PT ;  /* 0x7ff000002b00780c */ /* 0x000fc80003f66070 */
        /* <DEDUP_REMOVED lines=64> */
.L_x_12658:
[----:B------:R-:W-:Y:S05]  /*210f0*/  BSYNC.RECONVERGENT B3 ;  /* 0x0000000000037941 */ /* 0x000fea0003800200 */
.L_x_12657:
[----:B------:R-:W-:-:S10]  /*21100*/  DADD R2, R40, R48 ;  /* 0x0000000028027229 */ /* 0x000fd40000000030 */
        /* <DEDUP_REMOVED lines=80> */
.L_x_12656:
        /* <DEDUP_REMOVED lines=33> */
.L_x_12665:
[----:B------:R-:W-:Y:S05]  /*21820*/  BSYNC.RECONVERGENT B4 ;  /* 0x0000000000047941 */ /* 0x000fea0003800200 */
.L_x_12664:
[----:B------:R-:W-:Y:S01]  /*21830*/  MOV R66, R4 ;  /* 0x0000000400427202 */ /* 0x000fe20000000f00 */
[----:B------:R-:W-:-:S07]  /*21840*/  IMAD.MOV.U32 R67, RZ, RZ, R5 ;  /* 0x000000ffff437224 */ /* 0x000fce00078e0005 */
.L_x_12663:
[----:B------:R-:W-:Y:S05]  /*21850*/  BSYNC.RECONVERGENT B3 ;  /* 0x0000000000037941 */ /* 0x000fea0003800200 */
.L_x_12662:
        /* <DEDUP_REMOVED lines=30> */
.L_x_12670:
[----:B------:R-:W-:Y:S05]  /*21a40*/  BSYNC.RECONVERGENT B4 ;  /* 0x0000000000047941 */ /* 0x000fea0003800200 */
.L_x_12669:
[----:B------:R-:W-:Y:S05]  /*21a50*/  BRA `(.L_x_12668) ;  /* 0x0000000000047947 */ /* 0x000fea0003800000 */
.L_x_12667:
[----:B------:R-:W-:-:S11]  /*21a60*/  DADD R4, R42, -R2 ;  /* 0x000000002a047229 */ /* 0x000fd60000000802 */
.L_x_12668:
[----:B------:R-:W-:Y:S05]  /*21a70*/  BSYNC.RECONVERGENT B3 ;  /* 0x0000000000037941 */ /* 0x000fea0003800200 */
.L_x_12666:
        /* <DEDUP_REMOVED lines=31> */
.L_x_12672:
[----:B------:R-:W-:Y:S05]  /*21c70*/  BSYNC.RECONVERGENT B3 ;  /* 0x0000000000037941 */ /* 0x000fea0003800200 */
.L_x_12671:
        /* <DEDUP_REMOVED lines=85> */
.L_x_12673:
        /* <DEDUP_REMOVED lines=21> */
.L_x_12675:
[----:B------:R-:W-:Y:S05]  /*22320*/  BSYNC.RECONVERGENT B3 ;  /* 0x0000000000037941 */ /* 0x000fea0003800200 */
.L_x_12674:
        /* <DEDUP_REMOVED lines=30> */
.L_x_12661:
        /* <DEDUP_REMOVED lines=28> */
.L_x_12678:
[----:B------:R-:W-:Y:S05]  /*226d0*/  BSYNC.RECONVERGENT B3 ;  /* 0x0000000000037941 */ /* 0x000fea0003800200 */
.L_x_12677:
        /* <DEDUP_REMOVED lines=85> */
.L_x_12679:
        /* <DEDUP_REMOVED lines=21> */
.L_x_12681:
[----:B------:R-:W-:Y:S05]  /*22d80*/  BSYNC.RECONVERGENT B3 ;  /* 0x0000000000037941 */ /* 0x000fea0003800200 */
.L_x_12680:
        /* <DEDUP_REMOVED lines=30> */
.L_x_12676:
        /* <DEDUP_REMOVED lines=27> */
.L_x_12683:
[----:B------:R-:W-:Y:S05]  /*23120*/  BSYNC.RECONVERGENT B3 ;  /* 0x0000000000037941 */ /* 0x000fea0003800200 */
.L_x_12682:
        /* <DEDUP_REMOVED lines=21> */
.L_x_12685:
[----:B------:R-:W-:Y:S05]  /*23280*/  BSYNC.RECONVERGENT B3 ;  /* 0x0000000000037941 */ /* 0x000fea0003800200 */
.L_x_12684:
[----:B------:R-:W-:Y:S02]  /*23290*/  IMAD.MOV.U32 R66, RZ, RZ, R4 ;  /* 0x000000ffff427224 */ /* 0x000fe400078e0004 */
[----:B------:R-:W-:Y:S01]  /*232a0*/  IMAD.MOV.U32 R67, RZ, RZ, R5 ;  /* 0x000000ffff437224 */ /* 0x000fe200078e0005 */
[----:B------:R-:W-:Y:S06]  /*232b0*/  BRA `(.L_x_12659) ;  /* 0x0000000000687947 */ /* 0x000fec0003800000 */
.L_x_12660:
[----:B------:R-:W0:Y:S01]  /*232c0*/  MUFU.RSQ64H R45, R61 ;  /* 0x0000003d002d7308 */ /* 0x000e220000001c00 */
[----:B------:R-:W-:Y:S01]  /*232d0*/  IADD3 R44, PT, PT, R61, -0x3500000, RZ ;  /* 0xfcb000003d2c7810 */ /* 0x000fe20007ffe0ff */
[----:B------:R-:W-:Y:S03]  /*232e0*/  BSSY.RECONVERGENT B3, `(.L_x_12659) ;  /* 0x0000017000037945 */ /* 0x000fe60003800200 */
        /* <DEDUP_REMOVED lines=22> */
.L_x_12686:
[----:B------:R-:W-:Y:S05]  /*23450*/  BSYNC.RECONVERGENT B3 ;  /* 0x0000000000037941 */ /* 0x000fea0003800200 */
.L_x_12659:
[----:B------:R-:W-:Y:S05]  /*23460*/  BSYNC.RECONVERGENT B2 ;  /* 0x0000000000027941 */ /* 0x000fea0003800200 */
.L_x_12655:
        /* <DEDUP_REMOVED lines=25> */
.L_x_12691:
[----:B------:R-:W-:Y:S05]  /*23600*/  BSYNC.RECONVERGENT B4 ;  /* 0x0000000000047941 */ /* 0x000fea0003800200 */
.L_x_12690:
[----:B------:R-:W-:Y:S01]  /*23610*/  UMOV UR4, 0x703afb7f ;  /* 0x703afb7f00047882 */ /* 0x000fe20000000000 */
[----:B------:R-:W-:Y:S02]  /*23620*/  UMOV UR5, 0x3fe488ce ;  /* 0x3fe488ce00057882 */ /* 0x000fe40000000000 */
[----:B------:R-:W-:-:S14]  /*23630*/  DSETP.GT.AND P0, PT, R4, UR4, PT ;  /* 0x0000000404007e2a */ /* 0x000fdc000bf04000 */
[----:B------:R-:W-:Y:S05]  /*23640*/  @!P0 BREAK.RELIABLE B2 ;  /* 0x0000000000028942 */ /* 0x000fea0003800100 */
[----:B------:R-:W-:Y:S05]  /*23650*/  @P0 BRA `(.L_x_12692) ;  /* 0x0000000400c80947 */ /* 0x000fea0003800000 */
[----:B------:R-:W-:-:S13]  /*23660*/  FSETP.GEU.FTZ.AND P0, PT, |R5|, 1.7687499523162841797, PT ;  /* 0x3fe266660500780b */ /* 0x000fda0003f1e200 */
        /* <DEDUP_REMOVED lines=71> */
.L_x_12693:
        /* <DEDUP_REMOVED lines=42> */
.L_x_12692:
        /* <DEDUP_REMOVED lines=35> */
.L_x_12701:
[----:B------:R-:W-:Y:S05]  /*23fb0*/  BSYNC.RECONVERGENT B6 ;  /* 0x0000000000067941 */ /* 0x000fea0003800200 */
.L_x_12700:
[----:B------:R-:W-:Y:S01]  /*23fc0*/  IMAD.MOV.U32 R62, RZ, RZ, R4 ;  /* 0x000000ffff3e7224 */ /* 0x000fe200078e0004 */
[----:B------:R-:W-:-:S07]  /*23fd0*/  MOV R63, R5 ;  /* 0x00000005003f7202 */ /* 0x000fce0000000f00 */
.L_x_12699:
[----:B------:R-:W-:Y:S05]  /*23fe0*/  BSYNC.RECONVERGENT B5 ;  /* 0x0000000000057941 */ /* 0x000fea0003800200 */
.L_x_12698:
        /* <DEDUP_REMOVED lines=28> */
.L_x_12706:
[----:B------:R-:W-:Y:S05]  /*241b0*/  BSYNC.RECONVERGENT B6 ;  /* 0x0000000000067941 */ /* 0x000fea0003800200 */
.L_x_12705:
[----:B------:R-:W-:Y:S02]  /*241c0*/  IMAD.MOV.U32 R60, RZ, RZ, R4 ;  /* 0x000000ffff3c7224 */ /* 0x000fe400078e0004 */
[----:B------:R-:W-:Y:S01]  /*241d0*/  IMAD.MOV.U32 R61, RZ, RZ, R5 ;  /* 0x000000ffff3d7224 */ /* 0x000fe200078e0005 */
[----:B------:R-:W-:Y:S06]  /*241e0*/  BRA `(.L_x_12704) ;  /* 0x0000000000047947 */ /* 0x000fec0003800000 */
.L_x_12703:
[----:B------:R-:W-:-:S11]  /*241f0*/  DADD R60, R42, -R2 ;  /* 0x000000002a3c7229 */ /* 0x000fd60000000802 */
.L_x_12704:
[----:B------:R-:W-:Y:S05]  /*24200*/  BSYNC.RECONVERGENT B5 ;  /* 0x0000000000057941 */ /* 0x000fea0003800200 */
.L_x_12702:
        /* <DEDUP_REMOVED lines=29> */
.L_x_12708:
[----:B------:R-:W-:Y:S05]  /*243e0*/  BSYNC.RECONVERGENT B5 ;  /* 0x0000000000057941 */ /* 0x000fea0003800200 */
.L_x_12707:
[----:B------:R-:W-:Y:S02]  /*243f0*/  IMAD.MOV.U32 R42, RZ, RZ, R2 ;  /* 0x000000ffff2a7224 */ /* 0x000fe400078e0002 */
[----:B------:R-:W-:Y:S01]  /*24400*/  IMAD.MOV.U32 R43, RZ, RZ, R3 ;  /* 0x000000ffff2b7224 */ /* 0x000fe200078e0003 */
[----:B------:R-:W-:Y:S06]  /*24410*/  BRA `(.L_x_12709) ;  /* 0x00000008004c7947 */ /* 0x000fec0003800000 */
.L_x_12697:
        /* <DEDUP_REMOVED lines=29> */
.L_x_12712:
[----:B------:R-:W-:Y:S05]  /*245f0*/  BSYNC.RECONVERGENT B5 ;  /* 0x0000000000057941 */ /* 0x000fea0003800200 */
.L_x_12711:
[----:B------:R-:W-:Y:S01]  /*24600*/  IMAD.MOV.U32 R42, RZ, RZ, R2 ;  /* 0x000000ffff2a7224 */ /* 0x000fe200078e0002 */
[----:B------:R-:W-:Y:S01]  /*24610*/  MOV R43, R3 ;  /* 0x00000003002b7202 */ /* 0x000fe20000000f00 */
[----:B------:R-:W-:Y:S06]  /*24620*/  BRA `(.L_x_12709) ;  /* 0x0000000400c87947 */ /* 0x000fec0003800000 */
.L_x_12710:
        /* <DEDUP_REMOVED lines=29> */
.L_x_12714:
[----:B------:R-:W-:Y:S05]  /*24800*/  BSYNC.RECONVERGENT B5 ;  /* 0x0000000000057941 */ /* 0x000fea0003800200 */
.L_x_12713:
        /* <DEDUP_REMOVED lines=20> */
.L_x_12716:
[----:B------:R-:W-:Y:S05]  /*24950*/  BSYNC.RECONVERGENT B5 ;  /* 0x0000000000057941 */ /* 0x000fea0003800200 */
.L_x_12715:
[----:B------:R-:W-:Y:S01]  /*24960*/  DMUL R58, R58, 8.11296384146066816958e+31 ;  /* 0x469000003a3a7828 */ /* 0x000fe20000000000 */
[----:B------:R-:W-:Y:S01]  /*24970*/  MOV R42, R4 ;  /* 0x00000004002a7202 */ /* 0x000fe20000000f00 */
[----:B------:R-:W-:Y:S01]  /*24980*/  IMAD.MOV.U32 R43, RZ, RZ, R5 ;  /* 0x000000ffff2b7224 */ /* 0x000fe200078e0005 */
[----:B------:R-:W-:Y:S08]  /*24990*/  BRA `(.L_x_12709) ;  /* 0x0000000000ec7947 */ /* 0x000ff00003800000 */
.L_x_12696:
        /* <DEDUP_REMOVED lines=27> */
.L_x_12718:
[----:B------:R-:W-:Y:S05]  /*24b50*/  BSYNC.RECONVERGENT B5 ;  /* 0x0000000000057941 */ /* 0x000fea0003800200 */
.L_x_12717:
        /* <DEDUP_REMOVED lines=27> */
.L_x_12720:
[----:B------:R-:W-:Y:S05]  /*24d10*/  BSYNC.RECONVERGENT B5 ;  /* 0x0000000000057941 */ /* 0x000fea0003800200 */
.L_x_12719:
[----:B------:R-:W-:Y:S01]  /*24d20*/  DMUL R42, R2, R42 ;  /* 0x0000002a022a7228 */ /* 0x000fe20000000000 */
[----:B------:R-:W-:Y:S02]  /*24d30*/  IMAD.MOV.U32 R58, RZ, RZ, 0x0 ;  /* 0x00000000ff3a7424 */ /* 0x000fe400078e00ff */
[----:B------:R-:W-:-:S08]  /*24d40*/  IMAD.MOV.U32 R59, RZ, RZ, 0x3ff00000 ;  /* 0x3ff00000ff3b7424 */ /* 0x000fd000078e00ff */
.L_x_12709:
[----:B------:R-:W-:Y:S05]  /*24d50*/  BSYNC.RECONVERGENT B4 ;  /* 0x0000000000047941 */ /* 0x000fea0003800200 */
.L_x_12695:
[----:B------:R-:W-:Y:S05]  /*24d60*/  BRA `(.L_x_12721) ;  /* 0x0000000000087947 */ /* 0x000fea0003800000 */
.L_x_12689:
[----:B------:R-:W-:Y:S02]  /*24d70*/  DMUL R42, R40, 9.00719925474099200000e+15 ;  /* 0x43400000282a7828 */ /* 0x000fe40000000000 */
[----:B------:R-:W-:-:S11]  /*24d80*/  DMUL R58, R58, 9.00719925474099200000e+15 ;  /* 0x434000003a3a7828 */ /* 0x000fd60000000000 */
.L_x_12721:
[----:B------:R-:W-:Y:S05]  /*24d90*/  BSYNC.RELIABLE B2 ;  /* 0x0000000000027941 */ /* 0x000fea0003800100 */
.L_x_12688:
        /* <DEDUP_REMOVED lines=27> */
.L_x_12723:
[----:B------:R-:W-:Y:S05]  /*24f50*/  BSYNC.RECONVERGENT B2 ;  /* 0x0000000000027941 */ /* 0x000fea0003800200 */
.L_x_12722:
        /* <DEDUP_REMOVED lines=84> */
.L_x_12725:
[----:B------:R-:W-:Y:S02]  /*254a0*/  FSEL R2, RZ, 3.37028055040000000000e+12, P0 ;  /* 0x54442d18ff027808 */ /* 0x000fe40000000000 */
[----:B------:R-:W-:-:S07]  /*254b0*/  FSEL R3, RZ, 2.1426990032196044922, P0 ;  /* 0x400921fbff037808 */ /* 0x000fce0000000000 */
.L_x_12726:
[----:B------:R-:W-:Y:S05]  /*254c0*/  BSYNC.RECONVERGENT B0 ;  /* 0x0000000000007941 */ /* 0x000fea0003800200 */
.L_x_12724:
[----:B------:R-:W-:Y:S02]  /*254d0*/  DADD R42, |R42|, R58 ;  /* 0x000000002a2a7229 */ /* 0x000fe4000000023a */
[----:B------:R-:W-:-:S06]  /*254e0*/  DADD R2, -RZ, |R2| ;  /* 0x00000000ff027229 */ /* 0x000fcc0000000502 */
[----:B------:R-:W-:-:S06]  /*254f0*/  DSETP.NAN.AND P0, PT, R42, R42, PT ;  /* 0x0000002a2a00722a */ /* 0x000fcc0003f08000 */
[----:B------:R-:W-:Y:S02]  /*25500*/  FSEL R2, R42, R2, P0 ;  /* 0x000000022a027208 */ /* 0x000fe40000000000 */
[----:B------:R-:W-:-:S07]  /*25510*/  FSEL R3, R43, R3, P0 ;  /* 0x000000032b037208 */ /* 0x000fce0000000000 */
.L_x_12694:
[----:B------:R-:W-:Y:S05]  /*25520*/  BSYNC.RECONVERGENT B3 ;  /* 0x0000000000037941 */ /* 0x000fea0003800200 */
.L_x_12687:
[----:B------:R-:W-:Y:S01]  /*25530*/  LOP3.LUT R43, R67, 0x80000000, R11, 0xb8, !PT ;  /* 0x80000000432b7812 */ /* 0x000fe200078eb80b */
[----:B------:R-:W-:Y:S01]  /*25540*/  IMAD.MOV.U32 R42, RZ, RZ, R66 ;  /* 0x000000ffff2a7224 */ /* 0x000fe200078e0042 */
[----:B------:R-:W-:Y:S01]  /*25550*/  LOP3.LUT R41, R3, 0x80000000, R9, 0xb8, !PT ;  /* 0x8000000003297812 */ /* 0x000fe200078eb809 */
[----:B------:R-:W-:Y:S01]  /*25560*/  IMAD.MOV.U32 R40, RZ, RZ, R2 ;  /* 0x000000ffff287224 */ /* 0x000fe200078e0002 */
[----:B------:R-:W-:Y:S06]  /*25570*/  BRA `(.L_x_12652) ;  /* 0x0000005800b47947 */ /* 0x000fec0003800000 */
.L_x_12654:
        /* <DEDUP_REMOVED lines=24> */
[----:B------:R-:W-:Y:S02]  /*25700*/  FSEL R42, R58, R60, !P1 ;  /* 0x0000003c3a2a7208 */ /* 0x000fe40004800000 */
[----:B------:R-:W-:Y:S01]  /*25710*/  MOV R50, R6 ;  /* 0x0000000600327202 */ /* 0x000fe20000000f00 */
        /* <DEDUP_REMOVED lines=93> */
.L_x_12732:
[----:B------:R-:W-:Y:S05]  /*25cf0*/  BSYNC.RECONVERGENT B0 ;  /* 0x0000000000007941 */ /* 0x000fea0003800200 */
.L_x_12731:
[----:B------:R-:W-:Y:S04]  /*25d00*/  BSSY.RECONVERGENT B3, `(.L_x_12733) ;  /* 0x0000006000037945 */ /* 0x000fe80003800200 */
[----:B------:R-:W-:Y:S05]  /*25d10*/  @P4 BRA P5, `(.L_x_12734) ;  /* 0x0000000000104947 */ /* 0x000fea0002800000 */
[----:B------:R-:W-:Y:S01]  /*25d20*/  MOV R2, R42 ;  /* 0x0000002a00027202 */ /* 0x000fe20000000f00 */
[----:B------:R-:W-:Y:S01]  /*25d30*/  IMAD.MOV.U32 R5, RZ, RZ, R43 ;  /* 0x000000ffff057224 */ /* 0x000fe200078e002b */
[----:B------:R-:W-:-:S07]  /*25d40*/  MOV R3, 0x25d60 ;  /* 0x00025d6000037802 */ /* 0x000fce0000000f00 */
[----:B------:R-:W-:Y:S05]  /*25d50*/  CALL.REL.NOINC `($__internal_22_$__cuda_sm20_div_rn_f64_full) ;  /* 0x0000085800587944 */ /* 0x000fea0003c00000 */
.L_x_12734:
[----:B------:R-:W-:Y:S05]  /*25d60*/  BSYNC.RECONVERGENT B3 ;  /* 0x0000000000037941 */ /* 0x000fea0003800200 */
.L_x_12733:
        /* <DEDUP_REMOVED lines=84> */
.L_x_12736:
[----:B------:R-:W-:Y:S02]  /*262b0*/  FSEL R2, RZ, 3.37028055040000000000e+12, P0 ;  /* 0x54442d18ff027808 */ /* 0x000fe40000000000 */
[----:B------:R-:W-:-:S07]  /*262c0*/  FSEL R3, RZ, 2.1426990032196044922, P0 ;  /* 0x400921fbff037808 */ /* 0x000fce0000000000 */
.L_x_12737:
[----:B------:R-:W-:Y:S05]  /*262d0*/  BSYNC.RECONVERGENT B0 ;  /* 0x0000000000007941 */ /* 0x000fea0003800200 */
.L_x_12735:
[----:B------:R-:W-:Y:S01]  /*262e0*/  DADD R58, R60, R58 ;  /* 0x000000003c3a7229 */ /* 0x000fe2000000003a */
[----:B------:R-:W-:Y:S01]  /*262f0*/  LOP3.LUT R3, R3, 0x80000000, R40, 0xb8, !PT ;  /* 0x8000000003037812 */ /* 0x000fe200078eb828 */
[----:B------:R-:W-:-:S06]  /*26300*/  DMUL R62, R62, 0.5 ;  /* 0x3fe000003e3e7828 */ /* 0x000fcc0000000000 */
[----:B------:R-:W-:-:S06]  /*26310*/  DSETP.NAN.AND P0, PT, R58, R58, PT ;  /* 0x0000003a3a00722a */ /* 0x000fcc0003f08000 */
[----:B------:R-:W-:Y:S02]  /*26320*/  FSEL R2, R58, R2, P0 ;  /* 0x000000023a027208 */ /* 0x000fe40000000000 */
[----:B------:R-:W-:Y:S01]  /*26330*/  FSEL R3, R59, R3, P0 ;  /* 0x000000033b037208 */ /* 0x000fe20000000000 */
[----:B------:R-:W-:Y:S06]  /*26340*/  BRA `(.L_x_12738) ;  /* 0x0000004c00207947 */ /* 0x000fec0003800000 */
.L_x_12730:
        /* <DEDUP_REMOVED lines=57> */
[----:B------:R-:W-:Y:S01]  /*266e0*/  MOV R52, R6 ;  /* 0x0000000600347202 */ /* 0x000fe20000000f00 */
[----:B------:R-:W-:-:S06]  /*266f0*/  IMAD.MOV.U32 R53, RZ, RZ, R7 ;  /* 0x000000ffff357224 */ /* 0x000fcc00078e0007 */
        /* <DEDUP_REMOVED lines=80> */
.L_x_12740:
[----:B------:R-:W-:Y:S05]  /*26c00*/  BSYNC.RECONVERGENT B0 ;  /* 0x0000000000007941 */ /* 0x000fea0003800200 */
.L_x_12739:
[----:B------:R-:W-:Y:S04]  /*26c10*/  BSSY.RECONVERGENT B3, `(.L_x_12741) ;  /* 0x0000005000037945 */ /* 0x000fe80003800200 */
[----:B------:R-:W-:Y:S05]  /*26c20*/  @P4 BRA P5, `(.L_x_12742) ;  /* 0x00000000000c4947 */ /* 0x000fea0002800000 */
[----:B------:R-:W-:Y:S02]  /*26c30*/  MOV R5, R3 ;  /* 0x0000000300057202 */ /* 0x000fe40000000f00 */
[----:B------:R-:W-:-:S07]  /*26c40*/  MOV R3, 0x26c60 ;  /* 0x00026c6000037802 */ /* 0x000fce0000000f00 */
[----:B------:R-:W-:Y:S05]  /*26c50*/  CALL.REL.NOINC `($__internal_22_$__cuda_sm20_div_rn_f64_full) ;  /* 0x0000084800987944 */ /* 0x000fea0003c00000 */
.L_x_12742:
[----:B------:R-:W-:Y:S05]  /*26c60*/  BSYNC.RECONVERGENT B3 ;  /* 0x0000000000037941 */ /* 0x000fea0003800200 */
.L_x_12741:
        /* <DEDUP_REMOVED lines=84> */
.L_x_12744:
[----:B------:R-:W-:Y:S02]  /*271b0*/  FSEL R2, RZ, 3.37028055040000000000e+12, P0 ;  /* 0x54442d18ff027808 */ /* 0x000fe40000000000 */
[----:B------:R-:W-:-:S07]  /*271c0*/  FSEL R3, RZ, 2.1426990032196044922, P0 ;  /* 0x400921fbff037808 */ /* 0x000fce0000000000 */
.L_x_12745:
[----:B------:R-:W-:Y:S05]  /*271d0*/  BSYNC.RECONVERGENT B0 ;  /* 0x0000000000007941 */ /* 0x000fea0003800200 */
.L_x_12743:
[----:B------:R-:W-:Y:S01]  /*271e0*/  DADD R58, R60, R58 ;  /* 0x000000003c3a7229 */ /* 0x000fe2000000003a */
[----:B------:R-:W-:-:S07]  /*271f0*/  LOP3.LUT R3, R3, 0x80000000, R40, 0xb8, !PT ;  /* 0x8000000003037812 */ /* 0x000fce00078eb828 */
[----:B------:R-:W-:-:S06]  /*27200*/  DSETP.NAN.AND P0, PT, R58, R58, PT ;  /* 0x0000003a3a00722a */ /* 0x000fcc0003f08000 */
[----:B------:R-:W-:Y:S02]  /*27210*/  FSEL R2, R58, R2, P0 ;  /* 0x000000023a027208 */ /* 0x000fe40000000000 */
[----:B------:R-:W-:Y:S01]  /*27220*/  FSEL R3, R59, R3, P0 ;  /* 0x000000033b037208 */ /* 0x000fe20000000000 */
[----:B------:R-:W-:Y:S06]  /*27230*/  BRA `(.L_x_12738) ;  /* 0x0000003c00647947 */ /* 0x000fec0003800000 */
.L_x_12729:
        /* <DEDUP_REMOVED lines=23> */
[----:B------:R-:W-:Y:S01]  /*273b0*/  MOV R42, R4 ;  /* 0x00000004002a7202 */ /* 0x000fe20000000f00 */
[----:B------:R-:W-:-:S07]  /*273c0*/  IMAD.MOV.U32 R43, RZ, RZ, R5 ;  /* 0x000000ffff2b7224 */ /* 0x000fce00078e0005 */
.L_x_12747:
[----:B------:R-:W-:Y:S05]  /*273d0*/  BSYNC.RECONVERGENT B3 ;  /* 0x0000000000037941 */ /* 0x000fea0003800200 */
.L_x_12746:
        /* <DEDUP_REMOVED lines=23> */
.L_x_12749:
[----:B------:R-:W-:Y:S05]  /*27550*/  BSYNC.RECONVERGENT B3 ;  /* 0x0000000000037941 */ /* 0x000fea0003800200 */
.L_x_12748:
        /* <DEDUP_REMOVED lines=140> */
.L_x_12751:
[----:B------:R-:W-:Y:S05]  /*27e20*/  BSYNC.RECONVERGENT B0 ;  /* 0x0000000000007941 */ /* 0x000fea0003800200 */
.L_x_12750:
[----:B------:R-:W-:Y:S04]  /*27e30*/  BSSY.RECONVERGENT B3, `(.L_x_12752) ;  /* 0x0000006000037945 */ /* 0x000fe80003800200 */
[----:B------:R-:W-:Y:S05]  /*27e40*/  @P4 BRA P5, `(.L_x_12753) ;  /* 0x0000000000104947 */ /* 0x000fea0002800000 */
[----:B------:R-:W-:Y:S01]  /*27e50*/  IMAD.MOV.U32 R2, RZ, RZ, R42 ;  /* 0x000000ffff027224 */ /* 0x000fe200078e002a */
[----:B------:R-:W-:Y:S01]  /*27e60*/  MOV R3, 0x27e90 ;  /* 0x00027e9000037802 */ /* 0x000fe20000000f00 */
[----:B------:R-:W-:-:S07]  /*27e70*/  IMAD.MOV.U32 R5, RZ, RZ, R43 ;  /* 0x000000ffff057224 */ /* 0x000fce00078e002b */
[----:B------:R-:W-:Y:S05]  /*27e80*/  CALL.REL.NOINC `($__internal_22_$__cuda_sm20_div_rn_f64_full) ;  /* 0x00000838000c7944 */ /* 0x000fea0003c00000 */
.L_x_12753:
[----:B------:R-:W-:Y:S05]  /*27e90*/  BSYNC.RECONVERGENT B3 ;  /* 0x0000000000037941 */ /* 0x000fea0003800200 */
.L_x_12752:
        /* <DEDUP_REMOVED lines=84> */
.L_x_12755:
[----:B------:R-:W-:Y:S02]  /*283e0*/  FSEL R2, RZ, 3.37028055040000000000e+12, P0 ;  /* 0x54442d18ff027808 */ /* 0x000fe40000000000 */
[----:B------:R-:W-:-:S07]  /*283f0*/  FSEL R3, RZ, 2.1426990032196044922, P0 ;  /* 0x400921fbff037808 */ /* 0x000fce0000000000 */
.L_x_12756:
[----:B------:R-:W-:Y:S05]  /*28400*/  BSYNC.RECONVERGENT B0 ;  /* 0x0000000000007941 */ /* 0x000fea0003800200 */
.L_x_12754:
[----:B------:R-:W-:Y:S01]  /*28410*/  DADD R58, R60, R58 ;  /* 0x000000003c3a7229 */ /* 0x000fe2000000003a */
[----:B------:R-:W-:Y:S01]  /*28420*/  LOP3.LUT R3, R3, 0x80000000, R40, 0xb8, !PT ;  /* 0x8000000003037812 */ /* 0x000fe200078eb828 */
[----:B------:R-:W-:-:S06]  /*28430*/  DADD R62, R62, 1 ;  /* 0x3ff000003e3e7429 */ /* 0x000fcc0000000000 */
[----:B------:R-:W-:-:S06]  /*28440*/  DSETP.NAN.AND P0, PT, R58, R58, PT ;  /* 0x0000003a3a00722a */ /* 0x000fcc0003f08000 */
[----:B------:R-:W-:Y:S02]  /*28450*/  FSEL R2, R58, R2, P0 ;  /* 0x000000023a027208 */ /* 0x000fe40000000000 */
[----:B------:R-:W-:Y:S01]  /*28460*/  FSEL R3, R59, R3, P0 ;  /* 0x000000033b037208 */ /* 0x000fe20000000000 */
[----:B------:R-:W-:Y:S06]  /*28470*/  BRA `(.L_x_12738) ;  /* 0x0000002800d47947 */ /* 0x000fec0003800000 */
.L_x_12728:
        /* <DEDUP_REMOVED lines=109> */
.L_x_12760:
[----:B------:R-:W-:Y:S05]  /*28b50*/  BSYNC.RECONVERGENT B0 ;  /* 0x0000000000007941 */ /* 0x000fea0003800200 */
.L_x_12759:
        /* <DEDUP_REMOVED lines=8> */
[----:B------:R-:W-:Y:S05]  /*28be0*/  CALL.REL.NOINC `($__internal_22_$__cuda_sm20_div_rn_f64_full) ;  /* 0x0000082800b47944 */ /* 0x000fea0003c00000 */
.L_x_12762:
[----:B------:R-:W-:Y:S05]  /*28bf0*/  BSYNC.RECONVERGENT B3 ;  /* 0x0000000000037941 */ /* 0x000fea0003800200 */
.L_x_12761:
        /* <DEDUP_REMOVED lines=76> */
.L_x_12758:
        /* <DEDUP_REMOVED lines=136> */
.L_x_12764:
[----:B------:R-:W-:Y:S05]  /*29940*/  BSYNC.RECONVERGENT B0 ;  /* 0x0000000000007941 */ /* 0x000fea0003800200 */
.L_x_12763:
        /* <DEDUP_REMOVED lines=8> */
.L_x_12766:
[----:B------:R-:W-:Y:S05]  /*299d0*/  BSYNC.RECONVERGENT B3 ;  /* 0x0000000000037941 */ /* 0x000fea0003800200 */
.L_x_12765:
        /* <DEDUP_REMOVED lines=76> */
.L_x_12757:
        /* <DEDUP_REMOVED lines=22> */
[----:B------:R-:W-:Y:S05]  /*2a000*/  CALL.REL.NOINC `($__internal_22_$__cuda_sm20_div_rn_f64_full) ;  /* 0x0000081400ac7944 */ /* 0x000fea0003c00000 */
[----:B------:R-:W-:Y:S02]  /*2a010*/  IMAD.MOV.U32 R62, RZ, RZ, R4 ;  /* 0x000000ffff3e7224 */ /* 0x000fe400078e0004 */
[----:B------:R-:W-:-:S07]  /*2a020*/  IMAD.MOV.U32 R63, RZ, RZ, R5 ;  /* 0x000000ffff3f7224 */ /* 0x000fce00078e0005 */
.L_x_12768:
[----:B------:R-:W-:Y:S05]  /*2a030*/  BSYNC.RECONVERGENT B3 ;  /* 0x0000000000037941 */ /* 0x000fea0003800200 */
.L_x_12767:
        /* <DEDUP_REMOVED lines=22> */
[----:B------:R-:W-:Y:S05]  /*2a1a0*/  CALL.REL.NOINC `($__internal_22_$__cuda_sm20_div_rn_f64_full) ;  /* 0x0000081400447944 */ /* 0x000fea0003c00000 */
.L_x_12770:
[----:B------:R-:W-:Y:S05]  /*2a1b0*/  BSYNC.RECONVERGENT B3 ;  /* 0x0000000000037941 */ /* 0x000fea0003800200 */
.L_x_12769:
        /* <DEDUP_REMOVED lines=139> */
.L_x_12772:
[----:B------:R-:W-:Y:S05]  /*2aa70*/  BSYNC.RECONVERGENT B0 ;  /* 0x0000000000007941 */ /* 0x000fea0003800200 */
.L_x_12771:
        /* <DEDUP_REMOVED lines=9> */
.L_x_12774:
[----:B------:R-:W-:Y:S05]  /*2ab10*/  BSYNC.RECONVERGENT B3 ;  /* 0x0000000000037941 */ /* 0x000fea0003800200 */
.L_x_12773:
        /* <DEDUP_REMOVED lines=75> */
.L_x_12738:
[----:B------:R-:W-:Y:S05]  /*2afd0*/  BSYNC.RECONVERGENT B2 ;  /* 0x0000000000027941 */ /* 0x000fea0003800200 */
.L_x_12727:
[----:B------:R-:W-:Y:S01]  /*2afe0*/  UMOV UR4, 0xfefa39ef ;  /* 0xfefa39ef00047882 */ /* 0x000fe20000000000 */
[----:B------:R-:W-:Y:S01]  /*2aff0*/  UMOV UR5, 0x3fe62e42 ;  /* 0x3fe62e4200057882 */ /* 0x000fe20000000000 */
[----:B------:R-:W-:Y:S01]  /*2b000*/  LOP3.LUT R41, R3, 0x80000000, R9, 0xb8, !PT ;  /* 0x8000000003297812 */ /* 0x000fe200078eb809 */
[----:B------:R-:W-:Y:S01]  /*2b010*/  DADD R62, R62, UR4 ;  /* 0x000000043e3e7e29 */ /* 0x000fe20008000000 */
[----:B------:R-:W-:-:S09]  /*2b020*/  IMAD.MOV.U32 R40, RZ, RZ, R2 ;  /* 0x000000ffff287224 */ /* 0x000fd200078e0002 */
[----:B------:R-:W-:Y:S01]  /*2b030*/  LOP3.LUT R43, R63, 0x80000000, R11, 0xb8, !PT ;  /* 0x800000003f2b7812 */ /* 0x000fe200078eb80b */
[----:B------:R-:W-:-:S07]  /*2b040*/  IMAD.MOV.U32 R42, RZ, RZ, R62 ;  /* 0x000000ffff2a7224 */ /* 0x000fce00078e003e */
.L_x_12652:
[----:B------:R-:W-:Y:S05]  /*2b050*/  BSYNC.RECONVERGENT B1 ;  /* 0x0000000000017941 */ /* 0x000fea0003800200 */
.L_x_12651:
        /* <DEDUP_REMOVED lines=22> */
[----:B------:R-:W-:Y:S01]  /*2b1c0*/  @!P0 MOV R10, R12 ;  /* 0x0000000c000a8202 */ /* 0x000fe20000000f00 */
[----:B------:R-:W-:Y:S01]  /*2b1d0*/  @!P0 IMAD.MOV.U32 R11, RZ, RZ, R13 ;  /* 0x000000ffff0b8224 */ /* 0x000fe200078e000d */
        /* <DEDUP_REMOVED lines=11> */
.L_x_12777:
        /* <DEDUP_REMOVED lines=22> */
[----:B------:R-:W-:Y:S01]  /*2b3f0*/  MOV R11, R15 ;  /* 0x0000000f000b7202 */ /* 0x000fe20000000f00 */
        /* <DEDUP_REMOVED lines=34> */
[----:B------:R-:W-:Y:S01]  /*2b620*/  UMOV UR8, UR4 ;  /* 0x0000000400087c82 */ /* 0x000fe20008000000 */
[----:B------:R-:W-:-:S04]  /*2b630*/  MOV R0, R52 ;  /* 0x0000003400007202 */ /* 0x000fc80000000f00 */
        /* <DEDUP_REMOVED lines=89> */
.L_x_12782:
[----:B------:R-:W-:Y:S05]  /*2bbd0*/  BSYNC.RECONVERGENT B3 ;  /* 0x0000000000037941 */ /* 0x000fea0003800200 */
.L_x_12781:
        /* <DEDUP_REMOVED lines=81> */
.L_x_12780:
        /* <DEDUP_REMOVED lines=33> */
.L_x_12789:
[----:B------:R-:W-:Y:S05]  /*2c300*/  BSYNC.RECONVERGENT B4 ;  /* 0x0000000000047941 */ /* 0x000fea0003800200 */
.L_x_12788:
[----:B------:R-:W-:Y:S02]  /*2c310*/  IMAD.MOV.U32 R66, RZ, RZ, R4 ;  /* 0x000000ffff427224 */ /* 0x000fe400078e0004 */
[----:B------:R-:W-:-:S07]  /*2c320*/  IMAD.MOV.U32 R67, RZ, RZ, R5 ;  /* 0x000000ffff437224 */ /* 0x000fce00078e0005 */
.L_x_12787:
[----:B------:R-:W-:Y:S05]  /*2c330*/  BSYNC.RECONVERGENT B3 ;  /* 0x0000000000037941 */ /* 0x000fea0003800200 */
.L_x_12786:
        /* <DEDUP_REMOVED lines=30> */
.L_x_12794:
[----:B------:R-:W-:Y:S05]  /*2c520*/  BSYNC.RECONVERGENT B4 ;  /* 0x0000000000047941 */ /* 0x000fea0003800200 */
.L_x_12793:
[----:B------:R-:W-:Y:S05]  /*2c530*/  BRA `(.L_x_12792) ;  /* 0x0000000000047947 */ /* 0x000fea0003800000 */
.L_x_12791:
[----:B------:R-:W-:-:S11]  /*2c540*/  DADD R4, R10, -R2 ;  /* 0x000000000a047229 */ /* 0x000fd60000000802 */
.L_x_12792:
[----:B------:R-:W-:Y:S05]  /*2c550*/  BSYNC.RECONVERGENT B3 ;  /* 0x0000000000037941 */ /* 0x000fea0003800200 */
.L_x_12790:
[----:B------:R-:W-:Y:S01]  /*2c560*/  DMUL R2, R4, 0.5 ;  /* 0x3fe0000004027828 */ /* 0x000fe20000000000 */
[----:B------:R-:W-:Y:S01]  /*2c570*/  BSSY.RECONVERGENT B3, `(.L_x_12795) ;  /* 0x000001e000037945 */ /* 0x000fe20003800200 */
[----:B------:R-:W-:Y:S01]  /*2c580*/  DADD R6, R8, 1 ;  /* 0x3ff0000008067429 */ /* 0x000fe20000000000 */
[----:B------:R-:W-:Y:S01]  /*2c590*/  IMAD.MOV.U32 R4, RZ, RZ, 0x0 ;  /* 0x00000000ff047424 */ /* 0x000fe200078e00ff */
[----:B------:R-:W-:-:S04]  /*2c5a0*/  MOV R5, 0x3fd80000 ;  /* 0x3fd8000000057802 */ /* 0x000fc80000000f00 */
        /* <DEDUP_REMOVED lines=26> */
.L_x_12796:
[----:B------:R-:W-:Y:S05]  /*2c750*/  BSYNC.RECONVERGENT B3 ;  /* 0x0000000000037941 */ /* 0x000fea0003800200 */
.L_x_12795:
        /* <DEDUP_REMOVED lines=85> */
.L_x_12797:
        /* <DEDUP_REMOVED lines=21> */
.L_x_12799:
[----:B------:R-:W-:Y:S05]  /*2ce00*/  BSYNC.RECONVERGENT B3 ;  /* 0x0000000000037941 */ /* 0x000fea0003800200 */
.L_x_12798:
        /* <DEDUP_REMOVED lines=30> */
.L_x_12785:
        /* <DEDUP_REMOVED lines=28> */
.L_x_12802:
[----:B------:R-:W-:Y:S05]  /*2d1b0*/  BSYNC.RECONVERGENT B3 ;  /* 0x0000000000037941 */ /* 0x000fea0003800200 */
.L_x_12801:
        /* <DEDUP_REMOVED lines=85> */
.L_x_12803:
        /* <DEDUP_REMOVED lines=21> */
.L_x_12805:
[----:B------:R-:W-:Y:S05]  /*2d860*/  BSYNC.RECONVERGENT B3 ;  /* 0x0000000000037941 */ /* 0x000fea0003800200 */
.L_x_12804:
        /* <DEDUP_REMOVED lines=30> */
.L_x_12800:
        /* <DEDUP_REMOVED lines=27> */
.L_x_12807:
[----:B------:R-:W-:Y:S05]  /*2dc00*/  BSYNC.RECONVERGENT B3 ;  /* 0x0000000000037941 */ /* 0x000fea0003800200 */
.L_x_12806:
        /* <DEDUP_REMOVED lines=21> */
.L_x_12809:
[----:B------:R-:W-:Y:S05]  /*2dd60*/  BSYNC.RECONVERGENT B3 ;  /* 0x0000000000037941 */ /* 0x000fea0003800200 */
.L_x_12808:
[----:B------:R-:W-:Y:S02]  /*2dd70*/  IMAD.MOV.U32 R66, RZ, RZ, R4 ;  /* 0x000000ffff427224 */ /* 0x000fe400078e0004 */
[----:B------:R-:W-:Y:S01]  /*2dd80*/  IMAD.MOV.U32 R67, RZ, RZ, R5 ;  /* 0x000000ffff437224 */ /* 0x000fe200078e0005 */
[----:B------:R-:W-:Y:S06]  /*2dd90*/  BRA `(.L_x_12783) ;  /* 0x0000000000687947 */ /* 0x000fec0003800000 */
.L_x_12784:
        /* <DEDUP_REMOVED lines=25> */
.L_x_12810:
[----:B------:R-:W-:Y:S05]  /*2df30*/  BSYNC.RECONVERGENT B3 ;  /* 0x0000000000037941 */ /* 0x000fea0003800200 */
.L_x_12783:
[----:B------:R-:W-:Y:S05]  /*2df40*/  BSYNC.RECONVERGENT B2 ;  /* 0x0000000000027941 */ /* 0x000fea0003800200 */
.L_x_12779:
        /* <DEDUP_REMOVED lines=25> */
.L_x_12815:
[----:B------:R-:W-:Y:S05]  /*2e0e0*/  BSYNC.RECONVERGENT B4 ;  /* 0x0000000000047941 */ /* 0x000fea0003800200 */
.L_x_12814:
        /* <DEDUP_REMOVED lines=77> */
.L_x_12817:
        /* <DEDUP_REMOVED lines=42> */
.L_x_12816:
        /* <DEDUP_REMOVED lines=35> */
.L_x_12825:
[----:B------:R-:W-:Y:S05]  /*2ea90*/  BSYNC.RECONVERGENT B6 ;  /* 0x0000000000067941 */ /* 0x000fea0003800200 */
.L_x_12824:
[----:B------:R-:W-:Y:S02]  /*2eaa0*/  IMAD.MOV.U32 R62, RZ, RZ, R4 ;  /* 0x000000ffff3e7224 */ /* 0x000fe400078e0004 */
[----:B------:R-:W-:-:S07]  /*2eab0*/  IMAD.MOV.U32 R63, RZ, RZ, R5 ;  /* 0x000000ffff3f7224 */ /* 0x000fce00078e0005 */
.L_x_12823:
[----:B------:R-:W-:Y:S05]  /*2eac0*/  BSYNC.RECONVERGENT B5 ;  /* 0x0000000000057941 */ /* 0x000fea0003800200 */
.L_x_12822:
        /* <DEDUP_REMOVED lines=28> */
.L_x_12830:
[----:B------:R-:W-:Y:S05]  /*2ec90*/  BSYNC.RECONVERGENT B6 ;  /* 0x0000000000067941 */ /* 0x000fea0003800200 */
.L_x_12829:
[----:B------:R-:W-:Y:S02]  /*2eca0*/  IMAD.MOV.U32 R60, RZ, RZ, R4 ;  /* 0x000000ffff3c7224 */ /* 0x000fe400078e0004 */
[----:B------:R-:W-:Y:S01]  /*2ecb0*/  IMAD.MOV.U32 R61, RZ, RZ, R5 ;  /* 0x000000ffff3d7224 */ /* 0x000fe200078e0005 */
[----:B------:R-:W-:Y:S06]  /*2ecc0*/  BRA `(.L_x_12828) ;  /* 0x0000000000047947 */ /* 0x000fec0003800000 */
.L_x_12827:
[----:B------:R-:W-:-:S11]  /*2ecd0*/  DADD R60, R10, -R2 ;  /* 0x000000000a3c7229 */ /* 0x000fd60000000802 */
.L_x_12828:
[----:B------:R-:W-:Y:S05]  /*2ece0*/  BSYNC.RECONVERGENT B5 ;  /* 0x0000000000057941 */ /* 0x000fea0003800200 */
.L_x_12826:
        /* <DEDUP_REMOVED lines=29> */
.L_x_12832:
[----:B------:R-:W-:Y:S05]  /*2eec0*/  BSYNC.RECONVERGENT B5 ;  /* 0x0000000000057941 */ /* 0x000fea0003800200 */
.L_x_12831:
[----:B------:R-:W-:Y:S01]  /*2eed0*/  MOV R10, R2 ;  /* 0x00000002000a7202 */ /* 0x000fe20000000f00 */
[----:B------:R-:W-:Y:S01]  /*2eee0*/  IMAD.MOV.U32 R11, RZ, RZ, R3 ;  /* 0x000000ffff0b7224 */ /* 0x000fe200078e0003 */
[----:B------:R-:W-:Y:S06]  /*2eef0*/  BRA `(.L_x_12833) ;  /* 0x00000008004c7947 */ /* 0x000fec0003800000 */
.L_x_12821:
        /* <DEDUP_REMOVED lines=29> */
.L_x_12836:
[----:B------:R-:W-:Y:S05]  /*2f0d0*/  BSYNC.RECONVERGENT B5 ;  /* 0x0000000000057941 */ /* 0x000fea0003800200 */
.L_x_12835:
[----:B------:R-:W-:Y:S02]  /*2f0e0*/  IMAD.MOV.U32 R10, RZ, RZ, R2 ;  /* 0x000000ffff0a7224 */ /* 0x000fe400078e0002 */
[----:B------:R-:W-:Y:S01]  /*2f0f0*/  IMAD.MOV.U32 R11, RZ, RZ, R3 ;  /* 0x000000ffff0b7224 */ /* 0x000fe200078e0003 */
[----:B------:R-:W-:Y:S06]  /*2f100*/  BRA `(.L_x_12833) ;  /* 0x0000000400c87947 */ /* 0x000fec0003800000 */
.L_x_12834:
[----:B------:R-:W-:Y:S01]  /*2f110*/  DADD R2, R58, -1 ;  /* 0xbff000003a027429 */ /* 0x000fe20000000000 */
[----:B------:R-:W-:Y:S01]  /*2f120*/  MOV R4, 0x0 ;  /* 0x0000000000047802 */ /* 0x000fe20000000f00 */
[----:B------:R-:W-:Y:S01]  /*2f130*/  IMAD.MOV.U32 R5, RZ, RZ, 0x3fd80000 ;  /* 0x3fd80000ff057424 */ /* 0x000fe200078e00ff */
[----:B------:R-:W-:Y:S01]  /*2f140*/  DMUL R8, R60, 8.11296384146066816958e+31 ;  /* 0x469000003c087828 */ /* 0x000fe20000000000 */
[----:B------:R-:W-:Y:S04]  /*2f150*/  BSSY.RECONVERGENT B5, `(.L_x_12837) ;  /* 0x0000019000057945 */ /* 0x000fe80003800200 */
[----:B------:R-:W-:-:S03]  /*2f160*/  DMUL R44, R44, R2 ;  /* 0x000000022c2c7228 */ /* 0x000fc60000000000 */
[----:B------:R-:W-:-:S03]  /*2f170*/  DMUL R8, R58, R8 ;  /* 0x000000083a087228 */ /* 0x000fc60000000000 */
        /* <DEDUP_REMOVED lines=22> */
.L_x_12838:
[----:B------:R-:W-:Y:S05]  /*2f2e0*/  BSYNC.RECONVERGENT B5 ;  /* 0x0000000000057941 */ /* 0x000fea0003800200 */
.L_x_12837:
        /* <DEDUP_REMOVED lines=20> */
.L_x_12840:
[----:B------:R-:W-:Y:S05]  /*2f430*/  BSYNC.RECONVERGENT B5 ;  /* 0x0000000000057941 */ /* 0x000fea0003800200 */
.L_x_12839:
[----:B------:R-:W-:Y:S01]  /*2f440*/  DMUL R58, R58, 8.11296384146066816958e+31 ;  /* 0x469000003a3a7828 */ /* 0x000fe20000000000 */
[----:B------:R-:W-:Y:S02]  /*2f450*/  IMAD.MOV.U32 R10, RZ, RZ, R4 ;  /* 0x000000ffff0a7224 */ /* 0x000fe400078e0004 */
[----:B------:R-:W-:Y:S01]  /*2f460*/  IMAD.MOV.U32 R11, RZ, RZ, R5 ;  /* 0x000000ffff0b7224 */ /* 0x000fe200078e0005 */
[----:B------:R-:W-:Y:S07]  /*2f470*/  BRA `(.L_x_12833) ;  /* 0x0000000000ec7947 */ /* 0x000fee0003800000 */
.L_x_12820:
        /* <DEDUP_REMOVED lines=27> */
.L_x_12842:
[----:B------:R-:W-:Y:S05]  /*2f630*/  BSYNC.RECONVERGENT B5 ;  /* 0x0000000000057941 */ /* 0x000fea0003800200 */
.L_x_12841:
        /* <DEDUP_REMOVED lines=27> */
.L_x_12844:
[----:B------:R-:W-:Y:S05]  /*2f7f0*/  BSYNC.RECONVERGENT B5 ;  /* 0x0000000000057941 */ /* 0x000fea0003800200 */
.L_x_12843:
[----:B------:R-:W-:Y:S01]  /*2f800*/  DMUL R10, R2, R10 ;  /* 0x0000000a020a7228 */ /* 0x000fe20000000000 */
[----:B------:R-:W-:Y:S01]  /*2f810*/  MOV R58, 0x0 ;  /* 0x00000000003a7802 */ /* 0x000fe20000000f00 */
[----:B------:R-:W-:-:S09]  /*2f820*/  IMAD.MOV.U32 R59, RZ, RZ, 0x3ff00000 ;  /* 0x3ff00000ff3b7424 */ /* 0x000fd200078e00ff */
.L_x_12833:
[----:B------:R-:W-:Y:S05]  /*2f830*/  BSYNC.RECONVERGENT B4 ;  /* 0x0000000000047941 */ /* 0x000fea0003800200 */
.L_x_12819:
[----:B------:R-:W-:Y:S05]  /*2f840*/  BRA `(.L_x_12845) ;  /* 0x0000000000087947 */ /* 0x000fea0003800000 */
.L_x_12813:
[----:B------:R-:W-:Y:S02]  /*2f850*/  DMUL R10, R8, 9.00719925474099200000e+15 ;  /* 0x43400000080a7828 */ /* 0x000fe40000000000 */
[----:B------:R-:W-:-:S11]  /*2f860*/  DMUL R58, R58, 9.00719925474099200000e+15 ;  /* 0x434000003a3a7828 */ /* 0x000fd60000000000 */
.L_x_12845:
[----:B------:R-:W-:Y:S05]  /*2f870*/  BSYNC.RELIABLE B2 ;  /* 0x0000000000027941 */ /* 0x000fea0003800100 */
.L_x_12812:
        /* <DEDUP_REMOVED lines=27> */
.L_x_12847:
[----:B------:R-:W-:Y:S05]  /*2fa30*/  BSYNC.RECONVERGENT B2 ;  /* 0x0000000000027941 */ /* 0x000fea0003800200 */
.L_x_12846:
        /* <DEDUP_REMOVED lines=84> */
.L_x_12849:
[----:B------:R-:W-:Y:S02]  /*2ff80*/  FSEL R2, RZ, 3.37028055040000000000e+12, P0 ;  /* 0x54442d18ff027808 */ /* 0x000fe40000000000 */
[----:B------:R-:W-:-:S07]  /*2ff90*/  FSEL R3, RZ, 2.1426990032196044922, P0 ;  /* 0x400921fbff037808 */ /* 0x000fce0000000000 */
.L_x_12850:
[----:B------:R-:W-:Y:S05]  /*2ffa0*/  BSYNC.RECONVERGENT B0 ;  /* 0x0000000000007941 */ /* 0x000fea0003800200 */
.L_x_12848:
[----:B------:R-:W-:Y:S02]  /*2ffb0*/  DADD R10, |R10|, R58 ;  /* 0x000000000a0a7229 */ /* 0x000fe4000000023a */
[----:B------:R-:W-:-:S06]  /*2ffc0*/  DADD R2, -RZ, |R2| ;  /* 0x00000000ff027229 */ /* 0x000fcc0000000502 */
[----:B------:R-:W-:-:S06]  /*2ffd0*/  DSETP.NAN.AND P0, PT, R10, R10, PT ;  /* 0x0000000a0a00722a */ /* 0x000fcc0003f08000 */
[----:B------:R-:W-:Y:S02]  /*2ffe0*/  FSEL R2, R10, R2, P0 ;  /* 0x000000020a027208 */ /* 0x000fe40000000000 */
[----:B------:R-:W-:-:S07]  /*2fff0*/  FSEL R3, R11, R3, P0 ;  /* 0x000000030b037208 */ /* 0x000fce0000000000 */
.L_x_12818:
[----:B------:R-:W-:Y:S05]  /*30000*/  BSYNC.RECONVERGENT B3 ;  /* 0x0000000000037941 */ /* 0x000fea0003800200 */
.L_x_12811:
[----:B------:R-:W-:Y:S01]  /*30010*/  LOP3.LUT R11, R67, 0x80000000, R15, 0xb8, !PT ;  /* 0x80000000430b7812 */ /* 0x000fe200078eb80f */
[----:B------:R-:W-:Y:S01]  /*30020*/  IMAD.MOV.U32 R10, RZ, RZ, R66 ;  /* 0x000000ffff0a7224 */ /* 0x000fe200078e0042 */
[----:B------:R-:W-:Y:S02]  /*30030*/  LOP3.LUT R9, R3, 0x80000000, R13, 0xb8, !PT ;  /* 0x8000000003097812 */ /* 0x000fe400078eb80d */
[----:B------:R-:W-:Y:S01]  /*30040*/  MOV R8, R2 ;  /* 0x0000000200087202 */ /* 0x000fe20000000f00 */
[----:B------:R-:W-:Y:S06]  /*30050*/  BRA `(.L_x_12776) ;  /* 0x0000005800b47947 */ /* 0x000fec0003800000 */
.L_x_12778:
        /* <DEDUP_REMOVED lines=119> */
.L_x_12856:
[----:B------:R-:W-:Y:S05]  /*307d0*/  BSYNC.RECONVERGENT B0 ;  /* 0x0000000000007941 */ /* 0x000fea0003800200 */
.L_x_12855:
[----:B------:R-:W-:Y:S04]  /*307e0*/  BSSY.RECONVERGENT B3, `(.L_x_12857) ;  /* 0x0000006000037945 */ /* 0x000fe80003800200 */
[----:B------:R-:W-:Y:S05]  /*307f0*/  @P4 BRA P5, `(.L_x_12858) ;  /* 0x0000000000104947 */ /* 0x000fea0002800000 */
[----:B------:R-:W-:Y:S01]  /*30800*/  IMAD.MOV.U32 R2, RZ, RZ, R10 ;  /* 0x000000ffff027224 */ /* 0x000fe200078e000a */
[----:B------:R-:W-:Y:S01]  /*30810*/  MOV R3, 0x30840 ;  /* 0x0003084000037802 */ /* 0x000fe20000000f00 */
[----:B------:R-:W-:-:S07]  /*30820*/  IMAD.MOV.U32 R5, RZ, RZ, R11 ;  /* 0x000000ffff057224 */ /* 0x000fce00078e000b */
[----:B------:R-:W-:Y:S05]  /*30830*/  CALL.REL.NOINC `($__internal_22_$__cuda_sm20_div_rn_f64_full) ;  /* 0x000007ac00a07944 */ /* 0x000fea0003c00000 */
.L_x_12858:
[----:B------:R-:W-:Y:S05]  /*30840*/  BSYNC.RECONVERGENT B3 ;  /* 0x0000000000037941 */ /* 0x000fea0003800200 */
.L_x_12857:
        /* <DEDUP_REMOVED lines=84> */
.L_x_12860:
[----:B------:R-:W-:Y:S02]  /*30d90*/  FSEL R2, RZ, 3.37028055040000000000e+12, P0 ;  /* 0x54442d18ff027808 */ /* 0x000fe40000000000 */
[----:B------:R-:W-:-:S07]  /*30da0*/  FSEL R3, RZ, 2.1426990032196044922, P0 ;  /* 0x400921fbff037808 */ /* 0x000fce0000000000 */
.L_x_12861:
[----:B------:R-:W-:Y:S05]  /*30db0*/  BSYNC.RECONVERGENT B0 ;  /* 0x0000000000007941 */ /* 0x000fea0003800200 */
.L_x_12859:
[----:B------:R-:W-:Y:S01]  /*30dc0*/  DADD R58, R60, R58 ;  /* 0x000000003c3a7229 */ /* 0x000fe2000000003a */
[----:B------:R-:W-:Y:S01]  /*30dd0*/  LOP3.LUT R3, R3, 0x80000000, R8, 0xb8, !PT ;  /* 0x8000000003037812 */ /* 0x000fe200078eb808 */
[----:B------:R-:W-:-:S06]  /*30de0*/  DMUL R62, R62, 0.5 ;  /* 0x3fe000003e3e7828 */ /* 0x000fcc0000000000 */
[----:B------:R-:W-:-:S06]  /*30df0*/  DSETP.NAN.AND P0, PT, R58, R58, PT ;  /* 0x0000003a3a00722a */ /* 0x000fcc0003f08000 */
[----:B------:R-:W-:Y:S02]  /*30e00*/  FSEL R2, R58, R2, P0 ;  /* 0x000000023a027208 */ /* 0x000fe40000000000 */
[----:B------:R-:W-:Y:S01]  /*30e10*/  FSEL R3, R59, R3, P0 ;  /* 0x000000033b037208 */ /* 0x000fe20000000000 */
[----:B------:R-:W-:Y:S06]  /*30e20*/  BRA `(.L_x_12862) ;  /* 0x0000004c00207947 */ /* 0x000fec0003800000 */
.L_x_12854:
[----:B------:R-:W-:Y:S01]  /*30e30*/  ISETP.GT.U32.AND P2, PT, R60, R58, PT ;  /* 0x0000003a3c00720c */ /* 0x000fe20003f44070 */
[----:B------:R-:W-:Y:S01]  /*30e40*/  UMOV UR4, 0xffffffff ;  /* 0xffffffff00047882 */ /* 0x000fe20000000000 */
[CC--:B------:R-:W-:Y:S01]  /*30e50*/  ISETP.LT.U32.AND P0, PT, R58.reuse, R60.reuse, PT ;  /* 0x0000003c3a00720c */ /* 0x0c0fe20003f01070 */
[----:B------:R-:W-:Y:S01]  /*30e60*/  UMOV UR5, 0x7fefffff ;  /* 0x7fefffff00057882 */ /* 0x000fe20000000000 */
[----:B------:R-:W-:Y:S01]  /*30e70*/  ISETP.GT.U32.AND.EX P2, PT, R61, R59, PT, P2 ;  /* 0x0000003b3d00720c */ /* 0x000fe20003f44120 */
[----:B------:R-:W-:Y:S01]  /*30e80*/  UMOV UR8, UR5 ;  /* 0x0000000500087c82 */ /* 0x000fe20008000000 */
[----:B------:R-:W-:Y:S01]  /*30e90*/  ISETP.LT.U32.AND.EX P0, PT, R59, R61, PT, P0 ;  /* 0x0000003d3b00720c */ /* 0x000fe20003f01100 */
[----:B------:R-:W-:Y:S01]  /*30ea0*/  IMAD.MOV.U32 R54, RZ, RZ, 0x0 ;  /* 0x00000000ff367424 */ /* 0x000fe200078e00ff */
[----:B------:R-:W-:Y:S01]  /*30eb0*/  SEL R5, R61, R59, P2 ;  /* 0x0000003b3d057207 */ /* 0x000fe20001000000 */
[----:B------:R-:W-:Y:S01]  /*30ec0*/  IMAD.MOV.U32 R55, RZ, RZ, 0x3fd80000 ;  /* 0x3fd80000ff377424 */ /* 0x000fe200078e00ff */
[----:B------:R-:W-:Y:S01]  /*30ed0*/  SEL R44, R58, R60, P0 ;  /* 0x0000003c3a2c7207 */ /* 0x000fe20000000000 */
[----:B------:R-:W-:Y:S01]  /*30ee0*/  BSSY.RECONVERGENT B0, `(.L_x_12863) ;  /* 0x0000080000007945 */ /* 0x000fe20003800200 */
[----:B------:R-:W-:-:S02]  /*30ef0*/  LOP3.LUT R0, R5, 0xffc00000, RZ, 0xc0, !PT ;  /* 0xffc0000005007812 */ /* 0x000fc400078ec0ff */
[----:B------:R-:W-:Y:S02]  /*30f00*/  SEL R45, R59, R61, P0 ;  /* 0x0000003d3b2d7207 */ /* 0x000fe40000000000 */
[----:B------:R-:W-:Y:S02]  /*30f10*/  LOP3.LUT R11, R0, 0x7fd00000, RZ, 0x3c, !PT ;  /* 0x7fd00000000b7812 */ /* 0x000fe400078e3cff */
[----:B------:R-:W-:Y:S02]  /*30f20*/  MOV R10, RZ ;  /* 0x000000ff000a7202 */ /* 0x000fe40000000f00 */
        /* <DEDUP_REMOVED lines=24> */
[----:B------:R-:W-:Y:S01]  /*310b0*/  IMAD.MOV.U32 R10, RZ, RZ, R2 ;  /* 0x000000ffff0a7224 */ /* 0x000fe200078e0002 */
[----:B------:R-:W-:-:S06]  /*310c0*/  MOV R11, R3 ;  /* 0x00000003000b7202 */ /* 0x000fcc0000000f00 */
        /* <DEDUP_REMOVED lines=97> */
.L_x_12864:
[----:B------:R-:W-:Y:S05]  /*316e0*/  BSYNC.RECONVERGENT B0 ;  /* 0x0000000000007941 */ /* 0x000fea0003800200 */
.L_x_12863:
[----:B------:R-:W-:Y:S04]  /*316f0*/  BSSY.RECONVERGENT B3, `(.L_x_12865) ;  /* 0x0000005000037945 */ /* 0x000fe80003800200 */
[----:B------:R-:W-:Y:S05]  /*31700*/  @P4 BRA P5, `(.L_x_12866) ;  /* 0x00000000000c4947 */ /* 0x000fea0002800000 */
[----:B------:R-:W-:Y:S01]  /*31710*/  IMAD.MOV.U32 R5, RZ, RZ, R3 ;  /* 0x000000ffff057224 */ /* 0x000fe200078e0003 */
[----:B------:R-:W-:-:S07]  /*31720*/  MOV R3, 0x31740 ;  /* 0x0003174000037802 */ /* 0x000fce0000000f00 */
[----:B------:R-:W-:Y:S05]  /*31730*/  CALL.REL.NOINC `($__internal_22_$__cuda_sm20_div_rn_f64_full) ;  /* 0x0000079c00e07944 */ /* 0x000fea0003c00000 */
.L_x_12866:
[----:B------:R-:W-:Y:S05]  /*31740*/  BSYNC.RECONVERGENT B3 ;  /* 0x0000000000037941 */ /* 0x000fea0003800200 */
.L_x_12865:
        /* <DEDUP_REMOVED lines=84> */
.L_x_12868:
[----:B------:R-:W-:Y:S02]  /*31c90*/  FSEL R2, RZ, 3.37028055040000000000e+12, P0 ;  /* 0x54442d18ff027808 */ /* 0x000fe40000000000 */
[----:B------:R-:W-:-:S07]  /*31ca0*/  FSEL R3, RZ, 2.1426990032196044922, P0 ;  /* 0x400921fbff037808 */ /* 0x000fce0000000000 */
.L_x_12869:
[----:B------:R-:W-:Y:S05]  /*31cb0*/  BSYNC.RECONVERGENT B0 ;  /* 0x0000000000007941 */ /* 0x000fea0003800200 */
.L_x_12867:
[----:B------:R-:W-:Y:S01]  /*31cc0*/  DADD R58, R60, R58 ;  /* 0x000000003c3a7229 */ /* 0x000fe2000000003a */
[----:B------:R-:W-:-:S07]  /*31cd0*/  LOP3.LUT R3, R3, 0x80000000, R8, 0xb8, !PT ;  /* 0x8000000003037812 */ /* 0x000fce00078eb808 */
[----:B------:R-:W-:-:S06]  /*31ce0*/  DSETP.NAN.AND P0, PT, R58, R58, PT ;  /* 0x0000003a3a00722a */ /* 0x000fcc0003f08000 */
[----:B------:R-:W-:Y:S02]  /*31cf0*/  FSEL R2, R58, R2, P0 ;  /* 0x000000023a027208 */ /* 0x000fe40000000000 */
[----:B------:R-:W-:Y:S01]  /*31d00*/  FSEL R3, R59, R3, P0 ;  /* 0x000000033b037208 */ /* 0x000fe20000000000 */
[----:B------:R-:W-:Y:S06]  /*31d10*/  BRA `(.L_x_12862) ;  /* 0x0000003c00647947 */ /* 0x000fec0003800000 */
.L_x_12853:
        /* <DEDUP_REMOVED lines=23> */
[----:B------:R-:W-:Y:S02]  /*31e90*/  IMAD.MOV.U32 R10, RZ, RZ, R4 ;  /* 0x000000ffff0a7224 */ /* 0x000fe400078e0004 */
[----:B------:R-:W-:-:S07]  /*31ea0*/  IMAD.MOV.U32 R11, RZ, RZ, R5 ;  /* 0x000000ffff0b7224 */ /* 0x000fce00078e0005 */
.L_x_12871:
[----:B------:R-:W-:Y:S05]  /*31eb0*/  BSYNC.RECONVERGENT B3 ;  /* 0x0000000000037941 */ /* 0x000fea0003800200 */
.L_x_12870:
        /* <DEDUP_REMOVED lines=23> */
.L_x_12873:
[----:B------:R-:W-:Y:S05]  /*32030*/  BSYNC.RECONVERGENT B3 ;  /* 0x0000000000037941 */ /* 0x000fea0003800200 */
.L_x_12872:
        /* <DEDUP_REMOVED lines=140> */
.L_x_12875:
[----:B------:R-:W-:Y:S05]  /*32900*/  BSYNC.RECONVERGENT B0 ;  /* 0x0000000000007941 */ /* 0x000fea0003800200 */
.L_x_12874:
[----:B------:R-:W-:Y:S04]  /*32910*/  BSSY.RECONVERGENT B3, `(.L_x_12876) ;  /* 0x0000006000037945 */ /* 0x000fe80003800200 */
[----:B------:R-:W-:Y:S05]  /*32920*/  @P4 BRA P5, `(.L_x_12877) ;  /* 0x0000000000104947 */ /* 0x000fea0002800000 */
[----:B------:R-:W-:Y:S01]  /*32930*/  MOV R2, R10 ;  /* 0x0000000a00027202 */ /* 0x000fe20000000f00 */
[----:B------:R-:W-:Y:S01]  /*32940*/  IMAD.MOV.U32 R5, RZ, RZ, R11 ;  /* 0x000000ffff057224 */ /* 0x000fe200078e000b */
[----:B------:R-:W-:-:S07]  /*32950*/  MOV R3, 0x32970 ;  /* 0x0003297000037802 */ /* 0x000fce0000000f00 */
[----:B------:R-:W-:Y:S05]  /*32960*/  CALL.REL.NOINC `($__internal_22_$__cuda_sm20_div_rn_f64_full) ;  /* 0x0000078c00547944 */ /* 0x000fea0003c00000 */
.L_x_12877:
[----:B------:R-:W-:Y:S05]  /*32970*/  BSYNC.RECONVERGENT B3 ;  /* 0x0000000000037941 */ /* 0x000fea0003800200 */
.L_x_12876:
        /* <DEDUP_REMOVED lines=84> */
.L_x_12879:
[----:B------:R-:W-:Y:S02]  /*32ec0*/  FSEL R2, RZ, 3.37028055040000000000e+12, P0 ;  /* 0x54442d18ff027808 */ /* 0x000fe40000000000 */
[----:B------:R-:W-:-:S07]  /*32ed0*/  FSEL R3, RZ, 2.1426990032196044922, P0 ;  /* 0x400921fbff037808 */ /* 0x000fce0000000000 */
.L_x_12880:
[----:B------:R-:W-:Y:S05]  /*32ee0*/  BSYNC.RECONVERGENT B0 ;  /* 0x0000000000007941 */ /* 0x000fea0003800200 */
.L_x_12878:
[----:B------:R-:W-:Y:S01]  /*32ef0*/  DADD R58, R60, R58 ;  /* 0x000000003c3a7229 */ /* 0x000fe2000000003a */
[----:B------:R-:W-:Y:S01]  /*32f00*/  LOP3.LUT R3, R3, 0x80000000, R8, 0xb8, !PT ;  /* 0x8000000003037812 */ /* 0x000fe200078eb808 */
[----:B------:R-:W-:-:S06]  /*32f10*/  DADD R62, R62, 1 ;  /* 0x3ff000003e3e7429 */ /* 0x000fcc0000000000 */
[----:B------:R-:W-:-:S06]  /*32f20*/  DSETP.NAN.AND P0, PT, R58, R58, PT ;  /* 0x0000003a3a00722a */ /* 0x000fcc0003f08000 */
[----:B------:R-:W-:Y:S02]  /*32f30*/  FSEL R2, R58, R2, P0 ;  /* 0x000000023a027208 */ /* 0x000fe40000000000 */
[----:B------:R-:W-:Y:S01]  /*32f40*/  FSEL R3, R59, R3, P0 ;  /* 0x000000033b037208 */ /* 0x000fe20000000000 */
[----:B------:R-:W-:Y:S06]  /*32f50*/  BRA `(.L_x_12862) ;  /* 0x0000002800d47947 */ /* 0x000fec0003800000 */
.L_x_12852:
        /* <DEDUP_REMOVED lines=109> */
.L_x_12884:
[----:B------:R-:W-:Y:S05]  /*33630*/  BSYNC.RECONVERGENT B0 ;  /* 0x0000000000007941 */ /* 0x000fea0003800200 */
.L_x_12883:
        /* <DEDUP_REMOVED lines=9> */
.L_x_12886:
[----:B------:R-:W-:Y:S05]  /*336d0*/  BSYNC.RECONVERGENT B3 ;  /* 0x0000000000037941 */ /* 0x000fea0003800200 */
.L_x_12885:
        /* <DEDUP_REMOVED lines=76> */
.L_x_12882:
        /* <DEDUP_REMOVED lines=136> */
.L_x_12888:
[----:B------:R-:W-:Y:S05]  /*34420*/  BSYNC.RECONVERGENT B0 ;  /* 0x0000000000007941 */ /* 0x000fea0003800200 */
.L_x_12887:
        /* <DEDUP_REMOVED lines=8> */
.L_x_12890:
[----:B------:R-:W-:Y:S05]  /*344b0*/  BSYNC.RECONVERGENT B3 ;  /* 0x0000000000037941 */ /* 0x000fea0003800200 */
.L_x_12889:
        /* <DEDUP_REMOVED lines=76> */
.L_x_12881:
        /* <DEDUP_REMOVED lines=23> */
[----:B------:R-:W-:Y:S01]  /*34af0*/  MOV R62, R4 ;  /* 0x00000004003e7202 */ /* 0x000fe20000000f00 */
[----:B------:R-:W-:-:S07]  /*34b00*/  IMAD.MOV.U32 R63, RZ, RZ, R5 ;  /* 0x000000ffff3f7224 */ /* 0x000fce00078e0005 */
.L_x_12892:
[----:B------:R-:W-:Y:S05]  /*34b10*/  BSYNC.RECONVERGENT B3 ;  /* 0x0000000000037941 */ /* 0x000fea0003800200 */
.L_x_12891:
        /* <DEDUP_REMOVED lines=23> */
.L_x_12894:
[----:B------:R-:W-:Y:S05]  /*34c90*/  BSYNC.RECONVERGENT B3 ;  /* 0x0000000000037941 */ /* 0x000fea0003800200 */
.L_x_12893:
        /* <DEDUP_REMOVED lines=139> */
.L_x_12896:
[----:B------:R-:W-:Y:S05]  /*35550*/  BSYNC.RECONVERGENT B0 ;  /* 0x0000000000007941 */ /* 0x000fea0003800200 */
.L_x_12895:
        /* <DEDUP_REMOVED lines=9> */
.L_x_12898:
[----:B------:R-:W-:Y:S05]  /*355f0*/  BSYNC.RECONVERGENT B3 ;  /* 0x0000000000037941 */ /* 0x000fea0003800200 */
.L_x_12897:
        /* <DEDUP_REMOVED lines=75> */
.L_x_12862:
[----:B------:R-:W-:Y:S05]  /*35ab0*/  BSYNC.RECONVERGENT B2 ;  /* 0x0000000000027941 */ /* 0x000fea0003800200 */
.L_x_12851:
[----:B------:R-:W-:Y:S01]  /*35ac0*/  UMOV UR4, 0xfefa39ef ;  /* 0xfefa39ef00047882 */ /* 0x000fe20000000000 */
[----:B------:R-:W-:Y:S01]  /*35ad0*/  UMOV UR5, 0x3fe62e42 ;  /* 0x3fe62e4200057882 */ /* 0x000fe20000000000 */
[----:B------:R-:W-:Y:S01]  /*35ae0*/  LOP3.LUT R9, R3, 0x80000000, R13, 0xb8, !PT ;  /* 0x8000000003097812 */ /* 0x000fe200078eb80d */
[----:B------:R-:W-:Y:S01]  /*35af0*/  DADD R62, R62, UR4 ;  /* 0x000000043e3e7e29 */ /* 0x000fe20008000000 */
[----:B------:R-:W-:-:S09]  /*35b00*/  IMAD.MOV.U32 R8, RZ, RZ, R2 ;  /* 0x000000ffff087224 */ /* 0x000fd200078e0002 */
[----:B------:R-:W-:Y:S01]  /*35b10*/  LOP3.LUT R11, R63, 0x80000000, R15, 0xb8, !PT ;  /* 0x800000003f0b7812 */ /* 0x000fe200078eb80f */
[----:B------:R-:W-:-:S07]  /*35b20*/  IMAD.MOV.U32 R10, RZ, RZ, R62 ;  /* 0x000000ffff0a7224 */ /* 0x000fce00078e003e */
.L_x_12776:
[----:B------:R-:W-:Y:S05]  /*35b30*/  BSYNC.RECONVERGENT B1 ;  /* 0x0000000000017941 */ /* 0x000fea0003800200 */
.L_x_12775:
        /* <DEDUP_REMOVED lines=35> */
.L_x_12901:
        /* <DEDUP_REMOVED lines=148> */
.L_x_12906:
[----:B------:R-:W-:Y:S05]  /*366b0*/  BSYNC.RECONVERGENT B3 ;  /* 0x0000000000037941 */ /* 0x000fea0003800200 */
.L_x_12905:
        /* <DEDUP_REMOVED lines=81> */
.L_x_12904:
        /* <DEDUP_REMOVED lines=33> */
.L_x_12913:
[----:B------:R-:W-:Y:S05]  /*36de0*/  BSYNC.RECONVERGENT B4 ;  /* 0x0000000000047941 */ /* 0x000fea0003800200 */
.L_x_12912:
[----:B------:R-:W-:Y:S02]  /*36df0*/  IMAD.MOV.U32 R66, RZ, RZ, R4 ;  /* 0x000000ffff427224 */ /* 0x000fe400078e0004 */
[----:B------:R-:W-:-:S07]  /*36e00*/  IMAD.MOV.U32 R67, RZ, RZ, R5 ;  /* 0x000000ffff437224 */ /* 0x000fce00078e0005 */
.L_x_12911:
[----:B------:R-:W-:Y:S05]  /*36e10*/  BSYNC.RECONVERGENT B3 ;  /* 0x0000000000037941 */ /* 0x000fea0003800200 */
.L_x_12910:
        /* <DEDUP_REMOVED lines=30> */
.L_x_12918:
[----:B------:R-:W-:Y:S05]  /*37000*/  BSYNC.RECONVERGENT B4 ;  /* 0x0000000000047941 */ /* 0x000fea0003800200 */
.L_x_12917:
[----:B------:R-:W-:Y:S05]  /*37010*/  BRA `(.L_x_12916) ;  /* 0x0000000000047947 */ /* 0x000fea0003800000 */
.L_x_12915:
[----:B------:R-:W-:-:S11]  /*37020*/  DADD R4, R14, -R2 ;  /* 0x000000000e047229 */ /* 0x000fd60000000802 */
.L_x_12916:
[----:B------:R-:W-:Y:S05]  /*37030*/  BSYNC.RECONVERGENT B3 ;  /* 0x0000000000037941 */ /* 0x000fea0003800200 */
.L_x_12914:
        /* <DEDUP_REMOVED lines=31> */
.L_x_12920:
[----:B------:R-:W-:Y:S05]  /*37230*/  BSYNC.RECONVERGENT B3 ;  /* 0x0000000000037941 */ /* 0x000fea0003800200 */
.L_x_12919:
        /* <DEDUP_REMOVED lines=85> */
.L_x_12921:
        /* <DEDUP_REMOVED lines=21> */
.L_x_12923:
[----:B------:R-:W-:Y:S05]  /*378e0*/  BSYNC.RECONVERGENT B3 ;  /* 0x0000000000037941 */ /* 0x000fea0003800200 */
.L_x_12922:
        /* <DEDUP_REMOVED lines=30> */
.L_x_12909:
        /* <DEDUP_REMOVED lines=28> */
.L_x_12926:
[----:B------:R-:W-:Y:S05]  /*37c90*/  BSYNC.RECONVERGENT B3 ;  /* 0x0000000000037941 */ /* 0x000fea0003800200 */
.L_x_12925:
        /* <DEDUP_REMOVED lines=85> */
.L_x_12927:
        /* <DEDUP_REMOVED lines=21> */
.L_x_12929:
[----:B------:R-:W-:Y:S05]  /*38340*/  BSYNC.RECONVERGENT B3 ;  /* 0x0000000000037941 */ /* 0x000fea0003800200 */
.L_x_12928:
        /* <DEDUP_REMOVED lines=30> */
.L_x_12924:
        /* <DEDUP_REMOVED lines=27> */
.L_x_12931:
[----:B------:R-:W-:Y:S05]  /*386e0*/  BSYNC.RECONVERGENT B3 ;  /* 0x0000000000037941 */ /* 0x000fea0003800200 */
.L_x_12930:
        /* <DEDUP_REMOVED lines=21> */
.L_x_12933:
[----:B------:R-:W-:Y:S05]  /*38840*/  BSYNC.RECONVERGENT B3 ;  /* 0x0000000000037941 */ /* 0x000fea0003800200 */
.L_x_12932:
[----:B------:R-:W-:Y:S02]  /*38850*/  IMAD.MOV.U32 R66, RZ, RZ, R4 ;  /* 0x000000ffff427224 */ /* 0x000fe400078e0004 */
[----:B------:R-:W-:Y:S01]  /*38860*/  IMAD.MOV.U32 R67, RZ, RZ, R5 ;  /* 0x000000ffff437224 */ /* 0x000fe200078e0005 */
[----:B------:R-:W-:Y:S06]  /*38870*/  BRA `(.L_x_12907) ;  /* 0x0000000000687947 */ /* 0x000fec0003800000 */
.L_x_12908:
        /* <DEDUP_REMOVED lines=25> */
.L_x_12934:
[----:B------:R-:W-:Y:S05]  /*38a10*/  BSYNC.RECONVERGENT B3 ;  /* 0x0000000000037941 */ /* 0x000fea0003800200 */
.L_x_12907:
[----:B------:R-:W-:Y:S05]  /*38a20*/  BSYNC.RECONVERGENT B2 ;  /* 0x0000000000027941 */ /* 0x000fea0003800200 */
.L_x_12903:
        /* <DEDUP_REMOVED lines=25> */
.L_x_12939:
[----:B------:R-:W-:Y:S05]  /*38bc0*/  BSYNC.RECONVERGENT B4 ;  /* 0x0000000000047941 */ /* 0x000fea0003800200 */
.L_x_12938:
        /* <DEDUP_REMOVED lines=77> */
.L_x_12941:
        /* <DEDUP_REMOVED lines=42> */
.L_x_12940:
        /* <DEDUP_REMOVED lines=35> */
.L_x_12949:
[----:B------:R-:W-:Y:S05]  /*39570*/  BSYNC.RECONVERGENT B6 ;  /* 0x0000000000067941 */ /* 0x000fea0003800200 */
.L_x_12948:
[----:B------:R-:W-:Y:S02]  /*39580*/  IMAD.MOV.U32 R62, RZ, RZ, R4 ;  /* 0x000000ffff3e7224 */ /* 0x000fe400078e0004 */
[----:B------:R-:W-:-:S07]  /*39590*/  IMAD.MOV.U32 R63, RZ, RZ, R5 ;  /* 0x000000ffff3f7224 */ /* 0x000fce00078e0005 */
.L_x_12947:
[----:B------:R-:W-:Y:S05]  /*395a0*/  BSYNC.RECONVERGENT B5 ;  /* 0x0000000000057941 */ /* 0x000fea0003800200 */
.L_x_12946:
        /* <DEDUP_REMOVED lines=28> */
.L_x_12954:
[----:B------:R-:W-:Y:S05]  /*39770*/  BSYNC.RECONVERGENT B6 ;  /* 0x0000000000067941 */ /* 0x000fea0003800200 */
.L_x_12953:
[----:B------:R-:W-:Y:S02]  /*39780*/  IMAD.MOV.U32 R60, RZ, RZ, R4 ;  /* 0x000000ffff3c7224 */ /* 0x000fe400078e0004 */
[----:B------:R-:W-:Y:S01]  /*39790*/  IMAD.MOV.U32 R61, RZ, RZ, R5 ;  /* 0x000000ffff3d7224 */ /* 0x000fe200078e0005 */
[----:B------:R-:W-:Y:S06]  /*397a0*/  BRA `(.L_x_12952) ;  /* 0x0000000000047947 */ /* 0x000fec0003800000 */
.L_x_12951:
[----:B------:R-:W-:-:S11]  /*397b0*/  DADD R60, R14, -R2 ;  /* 0x000000000e3c7229 */ /* 0x000fd60000000802 */
.L_x_12952:
[----:B------:R-:W-:Y:S05]  /*397c0*/  BSYNC.RECONVERGENT B5 ;  /* 0x0000000000057941 */ /* 0x000fea0003800200 */
.L_x_12950:
        /* <DEDUP_REMOVED lines=29> */
.L_x_12956:
[----:B------:R-:W-:Y:S05]  /*399a0*/  BSYNC.RECONVERGENT B5 ;  /* 0x0000000000057941 */ /* 0x000fea0003800200 */
.L_x_12955:
[----:B------:R-:W-:Y:S02]  /*399b0*/  IMAD.MOV.U32 R14, RZ, RZ, R2 ;  /* 0x000000ffff0e7224 */ /* 0x000fe400078e0002 */
[----:B------:R-:W-:Y:S01]  /*399c0*/  IMAD.MOV.U32 R15, RZ, RZ, R3 ;  /* 0x000000ffff0f7224 */ /* 0x000fe200078e0003 */
[----:B------:R-:W-:Y:S06]  /*399d0*/  BRA `(.L_x_12957) ;  /* 0x00000008004c7947 */ /* 0x000fec0003800000 */
.L_x_12945:
        /* <DEDUP_REMOVED lines=29> */
.L_x_12960:
[----:B------:R-:W-:Y:S05]  /*39bb0*/  BSYNC.RECONVERGENT B5 ;  /* 0x0000000000057941 */ /* 0x000fea0003800200 */
.L_x_12959:
[----:B------:R-:W-:Y:S02]  /*39bc0*/  IMAD.MOV.U32 R14, RZ, RZ, R2 ;  /* 0x000000ffff0e7224 */ /* 0x000fe400078e0002 */
[----:B------:R-:W-:Y:S01]  /*39bd0*/  IMAD.MOV.U32 R15, RZ, RZ, R3 ;  /* 0x000000ffff0f7224 */ /* 0x000fe200078e0003 */
[----:B------:R-:W-:Y:S06]  /*39be0*/  BRA `(.L_x_12957) ;  /* 0x0000000400c87947 */ /* 0x000fec0003800000 */
.L_x_12958:
        /* <DEDUP_REMOVED lines=29> */
.L_x_12962:
[----:B------:R-:W-:Y:S05]  /*39dc0*/  BSYNC.RECONVERGENT B5 ;  /* 0x0000000000057941 */ /* 0x000fea0003800200 */
.L_x_12961:
        /* <DEDUP_REMOVED lines=20> */
.L_x_12964:
[----:B------:R-:W-:Y:S05]  /*39f10*/  BSYNC.RECONVERGENT B5 ;  /* 0x0000000000057941 */ /* 0x000fea0003800200 */
.L_x_12963:
[----:B------:R-:W-:Y:S01]  /*39f20*/  DMUL R58, R58, 8.11296384146066816958e+31 ;  /* 0x469000003a3a7828 */ /* 0x000fe20000000000 */
[----:B------:R-:W-:Y:S02]  /*39f30*/  IMAD.MOV.U32 R14, RZ, RZ, R4 ;  /* 0x000000ffff0e7224 */ /* 0x000fe400078e0004 */
[----:B------:R-:W-:Y:S01]  /*39f40*/  IMAD.MOV.U32 R15, RZ, RZ, R5 ;  /* 0x000000ffff0f7224 */ /* 0x000fe200078e0005 */
[----:B------:R-:W-:Y:S07]  /*39f50*/  BRA `(.L_x_12957) ;  /* 0x0000000000ec7947 */ /* 0x000fee0003800000 */
.L_x_12944:
        /* <DEDUP_REMOVED lines=27> */
.L_x_12966:
[----:B------:R-:W-:Y:S05]  /*3a110*/  BSYNC.RECONVERGENT B5 ;  /* 0x0000000000057941 */ /* 0x000fea0003800200 */
.L_x_12965:
        /* <DEDUP_REMOVED lines=27> */
.L_x_12968:
[----:B------:R-:W-:Y:S05]  /*3a2d0*/  BSYNC.RECONVERGENT B5 ;  /* 0x0000000000057941 */ /* 0x000fea0003800200 */
.L_x_12967:
[----:B------:R-:W-:Y:S01]  /*3a2e0*/  DMUL R14, R2, R14 ;  /* 0x0000000e020e7228 */ /* 0x000fe20000000000 */
[----:B------:R-:W-:Y:S02]  /*3a2f0*/  IMAD.MOV.U32 R58, RZ, RZ, 0x0 ;  /* 0x00000000ff3a7424 */ /* 0x000fe400078e00ff */
[----:B------:R-:W-:-:S08]  /*3a300*/  IMAD.MOV.U32 R59, RZ, RZ, 0x3ff00000 ;  /* 0x3ff00000ff3b7424 */ /* 0x000fd000078e00ff */
.L_x_12957:
[----:B------:R-:W-:Y:S05]  /*3a310*/  BSYNC.RECONVERGENT B4 ;  /* 0x0000000000047941 */ /* 0x000fea0003800200 */
.L_x_12943:
[----:B------:R-:W-:Y:S05]  /*3a320*/  BRA `(.L_x_12969) ;  /* 0x0000000000087947 */ /* 0x000fea0003800000 */
.L_x_12937:
[----:B------:R-:W-:Y:S02]  /*3a330*/  DMUL R14, R12, 9.00719925474099200000e+15 ;  /* 0x434000000c0e7828 */ /* 0x000fe40000000000 */
[----:B------:R-:W-:-:S11]  /*3a340*/  DMUL R58, R58, 9.00719925474099200000e+15 ;  /* 0x434000003a3a7828 */ /* 0x000fd60000000000 */
.L_x_12969:
[----:B------:R-:W-:Y:S05]  /*3a350*/  BSYNC.RELIABLE B2 ;  /* 0x0000000000027941 */ /* 0x000fea0003800100 */
.L_x_12936:
        /* <DEDUP_REMOVED lines=27> */
.L_x_12971:
[----:B------:R-:W-:Y:S05]  /*3a510*/  BSYNC.RECONVERGENT B2 ;  /* 0x0000000000027941 */ /* 0x000fea0003800200 */
.L_x_12970:
        /* <DEDUP_REMOVED lines=84> */
.L_x_12973:
[----:B------:R-:W-:Y:S02]  /*3aa60*/  FSEL R2, RZ, 3.37028055040000000000e+12, P0 ;  /* 0x54442d18ff027808 */ /* 0x000fe40000000000 */
[----:B------:R-:W-:-:S07]  /*3aa70*/  FSEL R3, RZ, 2.1426990032196044922, P0 ;  /* 0x400921fbff037808 */ /* 0x000fce0000000000 */
.L_x_12974:
[----:B------:R-:W-:Y:S05]  /*3aa80*/  BSYNC.RECONVERGENT B0 ;  /* 0x0000000000007941 */ /* 0x000fea0003800200 */
.L_x_12972:
[----:B------:R-:W-:Y:S02]  /*3aa90*/  DADD R14, |R14|, R58 ;  /* 0x000000000e0e7229 */ /* 0x000fe4000000023a */
[----:B------:R-:W-:-:S06]  /*3aaa0*/  DADD R2, -RZ, |R2| ;  /* 0x00000000ff027229 */ /* 0x000fcc0000000502 */
[----:B------:R-:W-:-:S06]  /*3aab0*/  DSETP.NAN.AND P0, PT, R14, R14, PT ;  /* 0x0000000e0e00722a */ /* 0x000fcc0003f08000 */
[----:B------:R-:W-:Y:S02]  /*3aac0*/  FSEL R2, R14, R2, P0 ;  /* 0x000000020e027208 */ /* 0x000fe40000000000 */
[----:B------:R-:W-:-:S07]  /*3aad0*/  FSEL R3, R15, R3, P0 ;  /* 0x000000030f037208 */ /* 0x000fce0000000000 */
.L_x_12942:
[----:B------:R-:W-:Y:S05]  /*3aae0*/  BSYNC.RECONVERGENT B3 ;  /* 0x0000000000037941 */ /* 0x000fea0003800200 */
.L_x_12935:
[----:B------:R-:W-:Y:S01]  /*3aaf0*/  LOP3.LUT R15, R67, 0x80000000, R19, 0xb8, !PT ;  /* 0x80000000430f7812 */ /* 0x000fe200078eb813 */
[----:B------:R-:W-:Y:S01]  /*3ab00*/  IMAD.MOV.U32 R14, RZ, RZ, R66 ;  /* 0x000000ffff0e7224 */ /* 0x000fe200078e0042 */
[----:B------:R-:W-:Y:S01]  /*3ab10*/  LOP3.LUT R13, R3, 0x80000000, R17, 0xb8, !PT ;  /* 0x80000000030d7812 */ /* 0x000fe200078eb811 */
[----:B------:R-:W-:Y:S01]  /*3ab20*/  IMAD.MOV.U32 R12, RZ, RZ, R2 ;  /* 0x000000ffff0c7224 */ /* 0x000fe200078e0002 */
[----:B------:R-:W-:Y:S06]  /*3ab30*/  BRA `(.L_x_12900) ;  /* 0x0000005800b47947 */ /* 0x000fec0003800000 */
.L_x_12902:
        /* <DEDUP_REMOVED lines=119> */
.L_x_12980:
[----:B------:R-:W-:Y:S05]  /*3b2b0*/  BSYNC.RECONVERGENT B0 ;  /* 0x0000000000007941 */ /* 0x000fea0003800200 */
.L_x_12979:
[----:B------:R-:W-:Y:S04]  /*3b2c0*/  BSSY.RECONVERGENT B3, `(.L_x_12981) ;  /* 0x0000006000037945 */ /* 0x000fe80003800200 */
[----:B------:R-:W-:Y:S05]  /*3b2d0*/  @P4 BRA P5, `(.L_x_12982) ;  /* 0x0000000000104947 */ /* 0x000fea0002800000 */
[----:B------:R-:W-:Y:S01]  /*3b2e0*/  IMAD.MOV.U32 R2, RZ, RZ, R14 ;  /* 0x000000ffff027224 */ /* 0x000fe200078e000e */
[----:B------:R-:W-:Y:S01]  /*3b2f0*/  MOV R3, 0x3b320 ;  /* 0x0003b32000037802 */ /* 0x000fe20000000f00 */
[----:B------:R-:W-:-:S07]  /*3b300*/  IMAD.MOV.U32 R5, RZ, RZ, R15 ;  /* 0x000000ffff057224 */ /* 0x000fce00078e000f */
[----:B------:R-:W-:Y:S05]  /*3b310*/  CALL.REL.NOINC `($__internal_22_$__cuda_sm20_div_rn_f64_full) ;  /* 0x0000070000e87944 */ /* 0x000fea0003c00000 */
.L_x_12982:
[----:B------:R-:W-:Y:S05]  /*3b320*/  BSYNC.RECONVERGENT B3 ;  /* 0x0000000000037941 */ /* 0x000fea0003800200 */
.L_x_12981:
        /* <DEDUP_REMOVED lines=84> */
.L_x_12984:
[----:B------:R-:W-:Y:S02]  /*3b870*/  FSEL R2, RZ, 3.37028055040000000000e+12, P0 ;  /* 0x54442d18ff027808 */ /* 0x000fe40000000000 */
[----:B------:R-:W-:-:S07]  /*3b880*/  FSEL R3, RZ, 2.1426990032196044922, P0 ;  /* 0x400921fbff037808 */ /* 0x000fce0000000000 */
.L_x_12985:
[----:B------:R-:W-:Y:S05]  /*3b890*/  BSYNC.RECONVERGENT B0 ;  /* 0x0000000000007941 */ /* 0x000fea0003800200 */
.L_x_12983:
[----:B------:R-:W-:Y:S01]  /*3b8a0*/  DADD R58, R60, R58 ;  /* 0x000000003c3a7229 */ /* 0x000fe2000000003a */
[----:B------:R-:W-:Y:S01]  /*3b8b0*/  LOP3.LUT R3, R3, 0x80000000, R12, 0xb8, !PT ;  /* 0x8000000003037812 */ /* 0x000fe200078eb80c */
[----:B------:R-:W-:-:S06]  /*3b8c0*/  DMUL R62, R62, 0.5 ;  /* 0x3fe000003e3e7828 */ /* 0x000fcc0000000000 */
[----:B------:R-:W-:-:S06]  /*3b8d0*/  DSETP.NAN.AND P0, PT, R58, R58, PT ;  /* 0x0000003a3a00722a */ /* 0x000fcc0003f08000 */
[----:B------:R-:W-:Y:S02]  /*3b8e0*/  FSEL R2, R58, R2, P0 ;  /* 0x000000023a027208 */ /* 0x000fe40000000000 */
[----:B------:R-:W-:Y:S01]  /*3b8f0*/  FSEL R3, R59, R3, P0 ;  /* 0x000000033b037208 */ /* 0x000fe20000000000 */
[----:B------:R-:W-:Y:S06]  /*3b900*/  BRA `(.L_x_12986) ;  /* 0x0000004c00207947 */ /* 0x000fec0003800000 */
.L_x_12978:
        /* <DEDUP_REMOVED lines=139> */
.L_x_12988:
[----:B------:R-:W-:Y:S05]  /*3c1c0*/  BSYNC.RECONVERGENT B0 ;  /* 0x0000000000007941 */ /* 0x000fea0003800200 */
.L_x_12987:
[----:B------:R-:W-:Y:S04]  /*3c1d0*/  BSSY.RECONVERGENT B3, `(.L_x_12989) ;  /* 0x0000005000037945 */ /* 0x000fe80003800200 */
[----:B------:R-:W-:Y:S05]  /*3c1e0*/  @P4 BRA P5, `(.L_x_12990) ;  /* 0x00000000000c4947 */ /* 0x000fea0002800000 */
[----:B------:R-:W-:Y:S01]  /*3c1f0*/  IMAD.MOV.U32 R5, RZ, RZ, R3 ;  /* 0x000000ffff057224 */ /* 0x000fe200078e0003 */
[----:B------:R-:W-:-:S07]  /*3c200*/  MOV R3, 0x3c220 ;  /* 0x0003c22000037802 */ /* 0x000fce0000000f00 */
[----:B------:R-:W-:Y:S05]  /*3c210*/  CALL.REL.NOINC `($__internal_22_$__cuda_sm20_div_rn_f64_full) ;  /* 0x000006f400287944 */ /* 0x000fea0003c00000 */
.L_x_12990:
[----:B------:R-:W-:Y:S05]  /*3c220*/  BSYNC.RECONVERGENT B3 ;  /* 0x0000000000037941 */ /* 0x000fea0003800200 */
.L_x_12989:
        /* <DEDUP_REMOVED lines=84> */
.L_x_12992:
[----:B------:R-:W-:Y:S02]  /*3c770*/  FSEL R2, RZ, 3.37028055040000000000e+12, P0 ;  /* 0x54442d18ff027808 */ /* 0x000fe40000000000 */
[----:B------:R-:W-:-:S07]  /*3c780*/  FSEL R3, RZ, 2.1426990032196044922, P0 ;  /* 0x400921fbff037808 */ /* 0x000fce0000000000 */
.L_x_12993:
[----:B------:R-:W-:Y:S05]  /*3c790*/  BSYNC.RECONVERGENT B0 ;  /* 0x0000000000007941 */ /* 0x000fea0003800200 */
.L_x_12991:
[----:B------:R-:W-:Y:S01]  /*3c7a0*/  DADD R58, R60, R58 ;  /* 0x000000003c3a7229 */ /* 0x000fe2000000003a */
[----:B------:R-:W-:-:S07]  /*3c7b0*/  LOP3.LUT R3, R3, 0x80000000, R12, 0xb8, !PT ;  /* 0x8000000003037812 */ /* 0x000fce00078eb80c */
[----:B------:R-:W-:-:S06]  /*3c7c0*/  DSETP.NAN.AND P0, PT, R58, R58, PT ;  /* 0x0000003a3a00722a */ /* 0x000fcc0003f08000 */
[----:B------:R-:W-:Y:S02]  /*3c7d0*/  FSEL R2, R58, R2, P0 ;  /* 0x000000023a027208 */ /* 0x000fe40000000000 */
[----:B------:R-:W-:Y:S01]  /*3c7e0*/  FSEL R3, R59, R3, P0 ;  /* 0x000000033b037208 */ /* 0x000fe20000000000 */
[----:B------:R-:W-:Y:S06]  /*3c7f0*/  BRA `(.L_x_12986) ;  /* 0x0000003c00647947 */ /* 0x000fec0003800000 */
.L_x_12977:
        /* <DEDUP_REMOVED lines=25> */
.L_x_12995:
[----:B------:R-:W-:Y:S05]  /*3c990*/  BSYNC.RECONVERGENT B3 ;  /* 0x0000000000037941 */ /* 0x000fea0003800200 */
.L_x_12994:
        /* <DEDUP_REMOVED lines=23> */
.L_x_12997:
[----:B------:R-:W-:Y:S05]  /*3cb10*/  BSYNC.RECONVERGENT B3 ;  /* 0x0000000000037941 */ /* 0x000fea0003800200 */
.L_x_12996:
        /* <DEDUP_REMOVED lines=140> */
.L_x_12999:
[----:B------:R-:W-:Y:S05]  /*3d3e0*/  BSYNC.RECONVERGENT B0 ;  /* 0x0000000000007941 */ /* 0x000fea0003800200 */
.L_x_12998:
[----:B------:R-:W-:Y:S04]  /*3d3f0*/  BSSY.RECONVERGENT B3, `(.L_x_13000) ;  /* 0x0000006000037945 */ /* 0x000fe80003800200 */
[----:B------:R-:W-:Y:S05]  /*3d400*/  @P4 BRA P5, `(.L_x_13001) ;  /* 0x0000000000104947 */ /* 0x000fea0002800000 */
[----:B------:R-:W-:Y:S01]  /*3d410*/  IMAD.MOV.U32 R2, RZ, RZ, R14 ;  /* 0x000000ffff027224 */ /* 0x000fe200078e000e */
[----:B------:R-:W-:Y:S01]  /*3d420*/  MOV R3, 0x3d450 ;  /* 0x0003d45000037802 */ /* 0x000fe20000000f00 */
[----:B------:R-:W-:-:S07]  /*3d430*/  IMAD.MOV.U32 R5, RZ, RZ, R15 ;  /* 0x000000ffff057224 */ /* 0x000fce00078e000f */
[----:B------:R-:W-:Y:S05]  /*3d440*/  CALL.REL.NOINC `($__internal_22_$__cuda_sm20_div_rn_f64_full) ;  /* 0x000006e0009c7944 */ /* 0x000fea0003c00000 */
.L_x_13001:
[----:B------:R-:W-:Y:S05]  /*3d450*/  BSYNC.RECONVERGENT B3 ;  /* 0x0000000000037941 */ /* 0x000fea0003800200 */
.L_x_13000:
        /* <DEDUP_REMOVED lines=84> */
.L_x_13003:
[----:B------:R-:W-:Y:S02]  /*3d9a0*/  FSEL R2, RZ, 3.37028055040000000000e+12, P0 ;  /* 0x54442d18ff027808 */ /* 0x000fe40000000000 */
[----:B------:R-:W-:-:S07]  /*3d9b0*/  FSEL R3, RZ, 2.1426990032196044922, P0 ;  /* 0x400921fbff037808 */ /* 0x000fce0000000000 */
.L_x_13004:
[----:B------:R-:W-:Y:S05]  /*3d9c0*/  BSYNC.RECONVERGENT B0 ;  /* 0x0000000000007941 */ /* 0x000fea0003800200 */
.L_x_13002:
[----:B------:R-:W-:Y:S01]  /*3d9d0*/  DADD R58, R60, R58 ;  /* 0x000000003c3a7229 */ /* 0x000fe2000000003a */
[----:B------:R-:W-:Y:S01]  /*3d9e0*/  LOP3.LUT R3, R3, 0x80000000, R12, 0xb8, !PT ;  /* 0x8000000003037812 */ /* 0x000fe200078eb80c */
[----:B------:R-:W-:-:S06]  /*3d9f0*/  DADD R62, R62, 1 ;  /* 0x3ff000003e3e7429 */ /* 0x000fcc0000000000 */
[----:B------:R-:W-:-:S06]  /*3da00*/  DSETP.NAN.AND P0, PT, R58, R58, PT ;  /* 0x0000003a3a00722a */ /* 0x000fcc0003f08000 */
[----:B------:R-:W-:Y:S02]  /*3da10*/  FSEL R2, R58, R2, P0 ;  /* 0x000000023a027208 */ /* 0x000fe40000000000 */
[----:B------:R-:W-:Y:S01]  /*3da20*/  FSEL R3, R59, R3, P0 ;  /* 0x000000033b037208 */ /* 0x000fe20000000000 */
[----:B------:R-:W-:Y:S06]  /*3da30*/  BRA `(.L_x_12986) ;  /* 0x0000002800d47947 */ /* 0x000fec0003800000 */
.L_x_12976:
        /* <DEDUP_REMOVED lines=109> */
.L_x_13008:
[----:B------:R-:W-:Y:S05]  /*3e110*/  BSYNC.RECONVERGENT B0 ;  /* 0x0000000000007941 */ /* 0x000fea0003800200 */
.L_x_13007:
        /* <DEDUP_REMOVED lines=9> */
.L_x_13010:
[----:B------:R-:W-:Y:S05]  /*3e1b0*/  BSYNC.RECONVERGENT B3 ;  /* 0x0000000000037941 */ /* 0x000fea0003800200 */
.L_x_13009:
        /* <DEDUP_REMOVED lines=76> */
.L_x_13006:
        /* <DEDUP_REMOVED lines=136> */
.L_x_13012:
[----:B------:R-:W-:Y:S05]  /*3ef00*/  BSYNC.RECONVERGENT B0 ;  /* 0x0000000000007941 */ /* 0x000fea0003800200 */
.L_x_13011:
        /* <DEDUP_REMOVED lines=8> */
.L_x_13014:
[----:B------:R-:W-:Y:S05]  /*3ef90*/  BSYNC.RECONVERGENT B3 ;  /* 0x0000000000037941 */ /* 0x000fea0003800200 */
.L_x_13013:
        /* <DEDUP_REMOVED lines=76> */
.L_x_13005:
        /* <DEDUP_REMOVED lines=25> */
.L_x_13016:
[----:B------:R-:W-:Y:S05]  /*3f5f0*/  BSYNC.RECONVERGENT B3 ;  /* 0x0000000000037941 */ /* 0x000fea0003800200 */
.L_x_13015:
        /* <DEDUP_REMOVED lines=23> */
.L_x_13018:
[----:B------:R-:W-:Y:S05]  /*3f770*/  BSYNC.RECONVERGENT B3 ;  /* 0x0000000000037941 */ /* 0x000fea0003800200 */
.L_x_13017:
        /* <DEDUP_REMOVED lines=139> */
.L_x_13020:
[----:B------:R-:W-:Y:S05]  /*40030*/  BSYNC.RECONVERGENT B0 ;  /* 0x0000000000007941 */ /* 0x000fea0003800200 */
.L_x_13019:
        /* <DEDUP_REMOVED lines=9> */
.L_x_13022:
[----:B------:R-:W-:Y:S05]  /*400d0*/  BSYNC.RECONVERGENT B3 ;  /* 0x0000000000037941 */ /* 0x000fea0003800200 */
.L_x_13021:
        /* <DEDUP_REMOVED lines=75> */
.L_x_12986:
[----:B------:R-:W-:Y:S05]  /*40590*/  BSYNC.RECONVERGENT B2 ;  /* 0x0000000000027941 */ /* 0x000fea0003800200 */
.L_x_12975:
[----:B------:R-:W-:Y:S01]  /*405a0*/  UMOV UR4, 0xfefa39ef ;  /* 0xfefa39ef00047882 */ /* 0x000fe20000000000 */
[----:B------:R-:W-:Y:S01]  /*405b0*/  UMOV UR5, 0x3fe62e42 ;  /* 0x3fe62e4200057882 */ /* 0x000fe20000000000 */
[----:B------:R-:W-:Y:S01]  /*405c0*/  LOP3.LUT R13, R3, 0x80000000, R17, 0xb8, !PT ;  /* 0x80000000030d7812 */ /* 0x000fe200078eb811 */
[----:B------:R-:W-:Y:S01]  /*405d0*/  DADD R62, R62, UR4 ;  /* 0x000000043e3e7e29 */ /* 0x000fe20008000000 */
[----:B------:R-:W-:-:S09]  /*405e0*/  IMAD.MOV.U32 R12, RZ, RZ, R2 ;  /* 0x000000ffff0c7224 */ /* 0x000fd200078e0002 */
[----:B------:R-:W-:Y:S02]  /*405f0*/  LOP3.LUT R15, R63, 0x80000000, R19, 0xb8, !PT ;  /* 0x800000003f0f7812 */ /* 0x000fe400078eb813 */
[----:B------:R-:W-:-:S07]  /*40600*/  MOV R14, R62 ;  /* 0x0000003e000e7202 */ /* 0x000fce0000000f00 */
.L_x_12900:
[----:B------:R-:W-:Y:S05]  /*40610*/  BSYNC.RECONVERGENT B1 ;  /* 0x0000000000017941 */ /* 0x000fea0003800200 */
.L_x_12899:
        /* <DEDUP_REMOVED lines=35> */
.L_x_13025:
        /* <DEDUP_REMOVED lines=148> */
.L_x_13030:
[----:B------:R-:W-:Y:S05]  /*41190*/  BSYNC.RECONVERGENT B3 ;  /* 0x0000000000037941 */ /* 0x000fea0003800200 */
.L_x_13029:
        /* <DEDUP_REMOVED lines=81> */
.L_x_13028:
        /* <DEDUP_REMOVED lines=33> */
.L_x_13037:
[----:B------:R-:W-:Y:S05]  /*418c0*/  BSYNC.RECONVERGENT B4 ;  /* 0x0000000000047941 */ /* 0x000fea0003800200 */
.L_x_13036:
[----:B------:R-:W-:Y:S02]  /*418d0*/  IMAD.MOV.U32 R66, RZ, RZ, R4 ;  /* 0x000000ffff427224 */ /* 0x000fe400078e0004 */
[----:B------:R-:W-:-:S07]  /*418e0*/  IMAD.MOV.U32 R67, RZ, RZ, R5 ;  /* 0x000000ffff437224 */ /* 0x000fce00078e0005 */
.L_x_13035:
[----:B------:R-:W-:Y:S05]  /*418f0*/  BSYNC.RECONVERGENT B3 ;  /* 0x0000000000037941 */ /* 0x000fea0003800200 */
.L_x_13034:
        /* <DEDUP_REMOVED lines=30> */
.L_x_13042:
[----:B------:R-:W-:Y:S05]  /*41ae0*/  BSYNC.RECONVERGENT B4 ;  /* 0x0000000000047941 */ /* 0x000fea0003800200 */
.L_x_13041:
[----:B------:R-:W-:Y:S05]  /*41af0*/  BRA `(.L_x_13040) ;  /* 0x0000000000047947 */ /* 0x000fea0003800000 */
.L_x_13039:
[----:B------:R-:W-:-:S11]  /*41b00*/  DADD R4, R18, -R2 ;  /* 0x0000000012047229 */ /* 0x000fd60000000802 */
.L_x_13040:
[----:B------:R-:W-:Y:S05]  /*41b10*/  BSYNC.RECONVERGENT B3 ;  /* 0x0000000000037941 */ /* 0x000fea0003800200 */
.L_x_13038:
        /* <DEDUP_REMOVED lines=31> */
.L_x_13044:
[----:B------:R-:W-:Y:S05]  /*41d10*/  BSYNC.RECONVERGENT B3 ;  /* 0x0000000000037941 */ /* 0x000fea0003800200 */
.L_x_13043:
        /* <DEDUP_REMOVED lines=85> */
.L_x_13045:
        /* <DEDUP_REMOVED lines=21> */
.L_x_13047:
[----:B------:R-:W-:Y:S05]  /*423c0*/  BSYNC.RECONVERGENT B3 ;  /* 0x0000000000037941 */ /* 0x000fea0003800200 */
.L_x_13046:
        /* <DEDUP_REMOVED lines=30> */
.L_x_13033:
        /* <DEDUP_REMOVED lines=28> */
.L_x_13050:
[----:B------:R-:W-:Y:S05]  /*42770*/  BSYNC.RECONVERGENT B3 ;  /* 0x0000000000037941 */ /* 0x000fea0003800200 */
.L_x_13049:
        /* <DEDUP_REMOVED lines=85> */
.L_x_13051:
        /* <DEDUP_REMOVED lines=21> */
.L_x_13053:
[----:B------:R-:W-:Y:S05]  /*42e20*/  BSYNC.RECONVERGENT B3 ;  /* 0x0000000000037941 */ /* 0x000fea0003800200 */
.L_x_13052:
        /* <DEDUP_REMOVED lines=30> */
.L_x_13048:
        /* <DEDUP_REMOVED lines=27> */
.L_x_13055:
[----:B------:R-:W-:Y:S05]  /*431c0*/  BSYNC.RECONVERGENT B3 ;  /* 0x0000000000037941 */ /* 0x000fea0003800200 */
.L_x_13054:
        /* <DEDUP_REMOVED lines=21> */
.L_x_13057:
[----:B------:R-:W-:Y:S05]  /*43320*/  BSYNC.RECONVERGENT B3 ;  /* 0x0000000000037941 */ /* 0x000fea0003800200 */
.L_x_13056:
[----:B------:R-:W-:Y:S01]  /*43330*/  MOV R66, R4 ;  /* 0x0000000400427202 */ /* 0x000fe20000000f00 */
[----:B------:R-:W-:Y:S01]  /*43340*/  IMAD.MOV.U32 R67, RZ, RZ, R5 ;  /* 0x000000ffff437224 */ /* 0x000fe200078e0005 */
[----:B------:R-:W-:Y:S06]  /*43350*/  BRA `(.L_x_13031) ;  /* 0x0000000000687947 */ /* 0x000fec0003800000 */
.L_x_13032:
        /* <DEDUP_REMOVED lines=25> */
.L_x_13058:
[----:B------:R-:W-:Y:S05]  /*434f0*/  BSYNC.RECONVERGENT B3 ;  /* 0x0000000000037941 */ /* 0x000fea0003800200 */
.L_x_13031:
[----:B------:R-:W-:Y:S05]  /*43500*/  BSYNC.RECONVERGENT B2 ;  /* 0x0000000000027941 */ /* 0x000fea0003800200 */
.L_x_13027:
        /* <DEDUP_REMOVED lines=25> */
.L_x_13063:
[----:B------:R-:W-:Y:S05]  /*436a0*/  BSYNC.RECONVERGENT B4 ;  /* 0x0000000000047941 */ /* 0x000fea0003800200 */
.L_x_13062:
        /* <DEDUP_REMOVED lines=77> */
.L_x_13065:
        /* <DEDUP_REMOVED lines=42> */
.L_x_13064:
        /* <DEDUP_REMOVED lines=35> */
.L_x_13073:
[----:B------:R-:W-:Y:S05]  /*44050*/  BSYNC.RECONVERGENT B6 ;  /* 0x0000000000067941 */ /* 0x000fea0003800200 */
.L_x_13072:
[----:B------:R-:W-:Y:S02]  /*44060*/  IMAD.MOV.U32 R62, RZ, RZ, R4 ;  /* 0x000000ffff3e7224 */ /* 0x000fe400078e0004 */
[----:B------:R-:W-:-:S07]  /*44070*/  IMAD.MOV.U32 R63, RZ, RZ, R5 ;  /* 0x000000ffff3f7224 */ /* 0x000fce00078e0005 */
.L_x_13071:
[----:B------:R-:W-:Y:S05]  /*44080*/  BSYNC.RECONVERGENT B5 ;  /* 0x0000000000057941 */ /* 0x000fea0003800200 */
.L_x_13070:
        /* <DEDUP_REMOVED lines=28> */
.L_x_13078:
[----:B------:R-:W-:Y:S05]  /*44250*/  BSYNC.RECONVERGENT B6 ;  /* 0x0000000000067941 */ /* 0x000fea0003800200 */
.L_x_13077:
[----:B------:R-:W-:Y:S01]  /*44260*/  IMAD.MOV.U32 R60, RZ, RZ, R4 ;  /* 0x000000ffff3c7224 */ /* 0x000fe200078e0004 */
[----:B------:R-:W-:Y:S01]  /*44270*/  MOV R61, R5 ;  /* 0x00000005003d7202 */ /* 0x000fe20000000f00 */
[----:B------:R-:W-:Y:S06]  /*44280*/  BRA `(.L_x_13076) ;  /* 0x0000000000047947 */ /* 0x000fec0003800000 */
.L_x_13075:
[----:B------:R-:W-:-:S11]  /*44290*/  DADD R60, R18, -R2 ;  /* 0x00000000123c7229 */ /* 0x000fd60000000802 */
.L_x_13076:
[----:B------:R-:W-:Y:S05]  /*442a0*/  BSYNC.RECONVERGENT B5 ;  /* 0x0000000000057941 */ /* 0x000fea0003800200 */
.L_x_13074:
        /* <DEDUP_REMOVED lines=29> */
.L_x_13080:
[----:B------:R-:W-:Y:S05]  /*44480*/  BSYNC.RECONVERGENT B5 ;  /* 0x0000000000057941 */ /* 0x000fea0003800200 */
.L_x_13079:
[----:B------:R-:W-:Y:S02]  /*44490*/  IMAD.MOV.U32 R18, RZ, RZ, R2 ;  /* 0x000000ffff127224 */ /* 0x000fe400078e0002 */
[----:B------:R-:W-:Y:S01]  /*444a0*/  IMAD.MOV.U32 R19, RZ, RZ, R3 ;  /* 0x000000ffff137224 */ /* 0x000fe200078e0003 */
[----:B------:R-:W-:Y:S06]  /*444b0*/  BRA `(.L_x_13081) ;  /* 0x00000008004c7947 */ /* 0x000fec0003800000 */
.L_x_13069:
        /* <DEDUP_REMOVED lines=29> */
.L_x_13084:
[----:B------:R-:W-:Y:S05]  /*44690*/  BSYNC.RECONVERGENT B5 ;  /* 0x0000000000057941 */ /* 0x000fea0003800200 */
.L_x_13083:
[----:B------:R-:W-:Y:S02]  /*446a0*/  IMAD.MOV.U32 R18, RZ, RZ, R2 ;  /* 0x000000ffff127224 */ /* 0x000fe400078e0002 */
[----:B------:R-:W-:Y:S01]  /*446b0*/  IMAD.MOV.U32 R19, RZ, RZ, R3 ;  /* 0x000000ffff137224 */ /* 0x000fe200078e0003 */
[----:B------:R-:W-:Y:S06]  /*446c0*/  BRA `(.L_x_13081) ;  /* 0x0000000400c87947 */ /* 0x000fec0003800000 */
.L_x_13082:
        /* <DEDUP_REMOVED lines=29> */
.L_x_13086:
[----:B------:R-:W-:Y:S05]  /*448a0*/  BSYNC.RECONVERGENT B5 ;  /* 0x0000000000057941 */ /* 0x000fea0003800200 */
.L_x_13085:
        /* <DEDUP_REMOVED lines=20> */
.L_x_13088:
[----:B------:R-:W-:Y:S05]  /*449f0*/  BSYNC.RECONVERGENT B5 ;  /* 0x0000000000057941 */ /* 0x000fea0003800200 */
.L_x_13087:
[----:B------:R-:W-:Y:S01]  /*44a00*/  DMUL R58, R58, 8.11296384146066816958e+31 ;  /* 0x469000003a3a7828 */ /* 0x000fe20000000000 */
[----:B------:R-:W-:Y:S02]  /*44a10*/  IMAD.MOV.U32 R18, RZ, RZ, R4 ;  /* 0x000000ffff127224 */ /* 0x000fe400078e0004 */
[----:B------:R-:W-:Y:S01]  /*44a20*/  IMAD.MOV.U32 R19, RZ, RZ, R5 ;  /* 0x000000ffff137224 */ /* 0x000fe200078e0005 */
[----:B------:R-:W-:Y:S07]  /*44a30*/  BRA `(.L_x_13081) ;  /* 0x0000000000ec7947 */ /* 0x000fee0003800000 */
.L_x_13068:
        /* <DEDUP_REMOVED lines=27> */
.L_x_13090:
[----:B------:R-:W-:Y:S05]  /*44bf0*/  BSYNC.RECONVERGENT B5 ;  /* 0x0000000000057941 */ /* 0x000fea0003800200 */
.L_x_13089:
        /* <DEDUP_REMOVED lines=27> */
.L_x_13092:
[----:B------:R-:W-:Y:S05]  /*44db0*/  BSYNC.RECONVERGENT B5 ;  /* 0x0000000000057941 */ /* 0x000fea0003800200 */
.L_x_13091:
[----:B------:R-:W-:Y:S01]  /*44dc0*/  DMUL R18, R2, R18 ;  /* 0x0000001202127228 */ /* 0x000fe20000000000 */
[----:B------:R-:W-:Y:S02]  /*44dd0*/  IMAD.MOV.U32 R58, RZ, RZ, 0x0 ;  /* 0x00000000ff3a7424 */ /* 0x000fe400078e00ff */
[----:B------:R-:W-:-:S08]  /*44de0*/  IMAD.MOV.U32 R59, RZ, RZ, 0x3ff00000 ;  /* 0x3ff00000ff3b7424 */ /* 0x000fd000078e00ff */
.L_x_13081:
[----:B------:R-:W-:Y:S05]  /*44df0*/  BSYNC.RECONVERGENT B4 ;  /* 0x0000000000047941 */ /* 0x000fea0003800200 */
.L_x_13067:
[----:B------:R-:W-:Y:S05]  /*44e00*/  BRA `(.L_x_13093) ;  /* 0x0000000000087947 */ /* 0x000fea0003800000 */
.L_x_13061:
[----:B------:R-:W-:Y:S02]  /*44e10*/  DMUL R18, R16, 9.00719925474099200000e+15 ;  /* 0x4340000010127828 */ /* 0x000fe40000000000 */
[----:B------:R-:W-:-:S11]  /*44e20*/  DMUL R58, R58, 9.00719925474099200000e+15 ;  /* 0x434000003a3a7828 */ /* 0x000fd60000000000 */
.L_x_13093:
[----:B------:R-:W-:Y:S05]  /*44e30*/  BSYNC.RELIABLE B2 ;  /* 0x0000000000027941 */ /* 0x000fea0003800100 */
.L_x_13060:
        /* <DEDUP_REMOVED lines=27> */
.L_x_13095:
[----:B------:R-:W-:Y:S05]  /*44ff0*/  BSYNC.RECONVERGENT B2 ;  /* 0x0000000000027941 */ /* 0x000fea0003800200 */
.L_x_13094:
        /* <DEDUP_REMOVED lines=84> */
.L_x_13097:
[----:B------:R-:W-:Y:S02]  /*45540*/  FSEL R2, RZ, 3.37028055040000000000e+12, P0 ;  /* 0x54442d18ff027808 */ /* 0x000fe40000000000 */
[----:B------:R-:W-:-:S07]  /*45550*/  FSEL R3, RZ, 2.1426990032196044922, P0 ;  /* 0x400921fbff037808 */ /* 0x000fce0000000000 */
.L_x_13098:
[----:B------:R-:W-:Y:S05]  /*45560*/  BSYNC.RECONVERGENT B0 ;  /* 0x0000000000007941 */ /* 0x000fea0003800200 */
.L_x_13096:
[----:B------:R-:W-:Y:S02]  /*45570*/  DADD R18, |R18|, R58 ;  /* 0x0000000012127229 */ /* 0x000fe4000000023a */
[----:B------:R-:W-:-:S06]  /*45580*/  DADD R2, -RZ, |R2| ;  /* 0x00000000ff027229 */ /* 0x000fcc0000000502 */
[----:B------:R-:W-:-:S06]  /*45590*/  DSETP.NAN.AND P0, PT, R18, R18, PT ;  /* 0x000000121200722a */ /* 0x000fcc0003f08000 */
[----:B------:R-:W-:Y:S02]  /*455a0*/  FSEL R2, R18, R2, P0 ;  /* 0x0000000212027208 */ /* 0x000fe40000000000 */
[----:B------:R-:W-:-:S07]  /*455b0*/  FSEL R3, R19, R3, P0 ;  /* 0x0000000313037208 */ /* 0x000fce0000000000 */
.L_x_13066:
[----:B------:R-:W-:Y:S05]  /*455c0*/  BSYNC.RECONVERGENT B3 ;  /* 0x0000000000037941 */ /* 0x000fea0003800200 */
.L_x_13059:
[----:B------:R-:W-:Y:S01]  /*455d0*/  LOP3.LUT R19, R67, 0x80000000, R23, 0xb8, !PT ;  /* 0x8000000043137812 */ /* 0x000fe200078eb817 */
[----:B------:R-:W-:Y:S01]  /*455e0*/  IMAD.MOV.U32 R18, RZ, RZ, R66 ;  /* 0x000000ffff127224 */ /* 0x000fe200078e0042 */
[----:B------:R-:W-:Y:S01]  /*455f0*/  LOP3.LUT R17, R3, 0x80000000, R21, 0xb8, !PT ;  /* 0x8000000003117812 */ /* 0x000fe200078eb815 */
[----:B------:R-:W-:Y:S01]  /*45600*/  IMAD.MOV.U32 R16, RZ, RZ, R2 ;  /* 0x000000ffff107224 */ /* 0x000fe200078e0002 */
[----:B------:R-:W-:Y:S06]  /*45610*/  BRA `(.L_x_13024) ;  /* 0x0000005800b47947 */ /* 0x000fec0003800000 */
.L_x_13026:
        /* <DEDUP_REMOVED lines=119> */
.L_x_13104:
[----:B------:R-:W-:Y:S05]  /*45d90*/  BSYNC.RECONVERGENT B0 ;  /* 0x0000000000007941 */ /* 0x000fea0003800200 */
.L_x_13103:
[----:B------:R-:W-:Y:S04]  /*45da0*/  BSSY.RECONVERGENT B3, `(.L_x_13105) ;  /* 0x0000006000037945 */ /* 0x000fe80003800200 */
[----:B------:R-:W-:Y:S05]  /*45db0*/  @P4 BRA P5, `(.L_x_13106) ;  /* 0x0000000000104947 */ /* 0x000fea0002800000 */
[----:B------:R-:W-:Y:S01]  /*45dc0*/  IMAD.MOV.U32 R2, RZ, RZ, R18 ;  /* 0x000000ffff027224 */ /* 0x000fe200078e0012 */
[----:B------:R-:W-:Y:S01]  /*45dd0*/  MOV R3, 0x45e00 ;  /* 0x00045e0000037802 */ /* 0x000fe20000000f00 */
[----:B------:R-:W-:-:S07]  /*45de0*/  IMAD.MOV.U32 R5, RZ, RZ, R19 ;  /* 0x000000ffff057224 */ /* 0x000fce00078e0013 */
[----:B------:R-:W-:Y:S05]  /*45df0*/  CALL.REL.NOINC `($__internal_22_$__cuda_sm20_div_rn_f64_full) ;  /* 0x0000065800307944 */ /* 0x000fea0003c00000 */
.L_x_13106:
[----:B------:R-:W-:Y:S05]  /*45e00*/  BSYNC.RECONVERGENT B3 ;  /* 0x0000000000037941 */ /* 0x000fea0003800200 */
.L_x_13105:
        /* <DEDUP_REMOVED lines=84> */
.L_x_13108:
[----:B------:R-:W-:Y:S02]  /*46350*/  FSEL R2, RZ, 3.37028055040000000000e+12, P0 ;  /* 0x54442d18ff027808 */ /* 0x000fe40000000000 */
[----:B------:R-:W-:-:S07]  /*46360*/  FSEL R3, RZ, 2.1426990032196044922, P0 ;  /* 0x400921fbff037808 */ /* 0x000fce0000000000 */
.L_x_13109:
[----:B------:R-:W-:Y:S05]  /*46370*/  BSYNC.RECONVERGENT B0 ;  /* 0x0000000000007941 */ /* 0x000fea0003800200 */
.L_x_13107:
[----:B------:R-:W-:Y:S01]  /*46380*/  DADD R58, R60, R58 ;  /* 0x000000003c3a7229 */ /* 0x000fe2000000003a */
[----:B------:R-:W-:Y:S01]  /*46390*/  LOP3.LUT R3, R3, 0x80000000, R16, 0xb8, !PT ;  /* 0x8000000003037812 */ /* 0x000fe200078eb810 */
[----:B------:R-:W-:-:S06]  /*463a0*/  DMUL R62, R62, 0.5 ;  /* 0x3fe000003e3e7828 */ /* 0x000fcc0000000000 */
[----:B------:R-:W-:-:S06]  /*463b0*/  DSETP.NAN.AND P0, PT, R58, R58, PT ;  /* 0x0000003a3a00722a */ /* 0x000fcc0003f08000 */
[----:B------:R-:W-:Y:S02]  /*463c0*/  FSEL R2, R58, R2, P0 ;  /* 0x000000023a027208 */ /* 0x000fe40000000000 */
[----:B------:R-:W-:Y:S01]  /*463d0*/  FSEL R3, R59, R3, P0 ;  /* 0x000000033b037208 */ /* 0x000fe20000000000 */
[----:B------:R-:W-:Y:S06]  /*463e0*/  BRA `(.L_x_13110) ;  /* 0x0000004c00207947 */ /* 0x000fec0003800000 */
.L_x_13102:
        /* <DEDUP_REMOVED lines=139> */
.L_x_13112:
[----:B------:R-:W-:Y:S05]  /*46ca0*/  BSYNC.RECONVERGENT B0 ;  /* 0x0000000000007941 */ /* 0x000fea0003800200 */
.L_x_13111:
[----:B------:R-:W-:Y:S04]  /*46cb0*/  BSSY.RECONVERGENT B3, `(.L_x_13113) ;  /* 0x0000005000037945 */ /* 0x000fe80003800200 */
[----:B------:R-:W-:Y:S05]  /*46cc0*/  @P4 BRA P5, `(.L_x_13114) ;  /* 0x00000000000c4947 */ /* 0x000fea0002800000 */
[----:B------:R-:W-:Y:S01]  /*46cd0*/  IMAD.MOV.U32 R5, RZ, RZ, R3 ;  /* 0x000000ffff057224 */ /* 0x000fe200078e0003 */
[----:B------:R-:W-:-:S07]  /*46ce0*/  MOV R3, 0x46d00 ;  /* 0x00046d0000037802 */ /* 0x000fce0000000f00 */
[----:B------:R-:W-:Y:S05]  /*46cf0*/  CALL.REL.NOINC `($__internal_22_$__cuda_sm20_div_rn_f64_full) ;  /* 0x0000064800707944 */ /* 0x000fea0003c00000 */
.L_x_13114:
[----:B------:R-:W-:Y:S05]  /*46d00*/  BSYNC.RECONVERGENT B3 ;  /* 0x0000000000037941 */ /* 0x000fea0003800200 */
.L_x_13113:
        /* <DEDUP_REMOVED lines=84> */
.L_x_13116:
[----:B------:R-:W-:Y:S02]  /*47250*/  FSEL R2, RZ, 3.37028055040000000000e+12, P0 ;  /* 0x54442d18ff027808 */ /* 0x000fe40000000000 */
[----:B------:R-:W-:-:S07]  /*47260*/  FSEL R3, RZ, 2.1426990032196044922, P0 ;  /* 0x400921fbff037808 */ /* 0x000fce0000000000 */
.L_x_13117:
[----:B------:R-:W-:Y:S05]  /*47270*/  BSYNC.RECONVERGENT B0 ;  /* 0x0000000000007941 */ /* 0x000fea0003800200 */
.L_x_13115:
[----:B------:R-:W-:Y:S01]  /*47280*/  DADD R58, R60, R58 ;  /* 0x000000003c3a7229 */ /* 0x000fe2000000003a */
[----:B------:R-:W-:-:S07]  /*47290*/  LOP3.LUT R3, R3, 0x80000000, R16, 0xb8, !PT ;  /* 0x8000000003037812 */ /* 0x000fce00078eb810 */
[----:B------:R-:W-:-:S06]  /*472a0*/  DSETP.NAN.AND P0, PT, R58, R58, PT ;  /* 0x0000003a3a00722a */ /* 0x000fcc0003f08000 */
[----:B------:R-:W-:Y:S02]  /*472b0*/  FSEL R2, R58, R2, P0 ;  /* 0x000000023a027208 */ /* 0x000fe40000000000 */
[----:B------:R-:W-:Y:S01]  /*472c0*/  FSEL R3, R59, R3, P0 ;  /* 0x000000033b037208 */ /* 0x000fe20000000000 */
[----:B------:R-:W-:Y:S06]  /*472d0*/  BRA `(.L_x_13110) ;  /* 0x0000003c00647947 */ /* 0x000fec0003800000 */
.L_x_13101:
        /* <DEDUP_REMOVED lines=25> */
.L_x_13119:
[----:B------:R-:W-:Y:S05]  /*47470*/  BSYNC.RECONVERGENT B3 ;  /* 0x0000000000037941 */ /* 0x000fea0003800200 */
.L_x_13118:
        /* <DEDUP_REMOVED lines=23> */
.L_x_13121:
[----:B------:R-:W-:Y:S05]  /*475f0*/  BSYNC.RECONVERGENT B3 ;  /* 0x0000000000037941 */ /* 0x000fea0003800200 */
.L_x_13120:
        /* <DEDUP_REMOVED lines=140> */
.L_x_13123:
[----:B------:R-:W-:Y:S05]  /*47ec0*/  BSYNC.RECONVERGENT B0 ;  /* 0x0000000000007941 */ /* 0x000fea0003800200 */
.L_x_13122:
[----:B------:R-:W-:Y:S04]  /*47ed0*/  BSSY.RECONVERGENT B3, `(.L_x_13124) ;  /* 0x0000006000037945 */ /* 0x000fe80003800200 */
[----:B------:R-:W-:Y:S05]  /*47ee0*/  @P4 BRA P5, `(.L_x_13125) ;  /* 0x0000000000104947 */ /* 0x000fea0002800000 */
[----:B------:R-:W-:Y:S01]  /*47ef0*/  IMAD.MOV.U32 R2, RZ, RZ, R18 ;  /* 0x000000ffff027224 */ /* 0x000fe200078e0012 */
[----:B------:R-:W-:Y:S01]  /*47f00*/  MOV R3, 0x47f30 ;  /* 0x00047f3000037802 */ /* 0x000fe20000000f00 */
[----:B------:R-:W-:-:S07]  /*47f10*/  IMAD.MOV.U32 R5, RZ, RZ, R19 ;  /* 0x000000ffff057224 */ /* 0x000fce00078e0013 */
[----:B------:R-:W-:Y:S05]  /*47f20*/  CALL.REL.NOINC `($__internal_22_$__cuda_sm20_div_rn_f64_full) ;  /* 0x0000063400e47944 */ /* 0x000fea0003c00000 */
.L_x_13125:
[----:B------:R-:W-:Y:S05]  /*47f30*/  BSYNC.RECONVERGENT B3 ;  /* 0x0000000000037941 */ /* 0x000fea0003800200 */
.L_x_13124:
        /* <DEDUP_REMOVED lines=84> */
.L_x_13127:
[----:B------:R-:W-:Y:S02]  /*48480*/  FSEL R2, RZ, 3.37028055040000000000e+12, P0 ;  /* 0x54442d18ff027808 */ /* 0x000fe40000000000 */
[----:B------:R-:W-:-:S07]  /*48490*/  FSEL R3, RZ, 2.1426990032196044922, P0 ;  /* 0x400921fbff037808 */ /* 0x000fce0000000000 */
.L_x_13128:
[----:B------:R-:W-:Y:S05]  /*484a0*/  BSYNC.RECONVERGENT B0 ;  /* 0x0000000000007941 */ /* 0x000fea0003800200 */
.L_x_13126:
[----:B------:R-:W-:Y:S01]  /*484b0*/  DADD R58, R60, R58 ;  /* 0x000000003c3a7229 */ /* 0x000fe2000000003a */
[----:B------:R-:W-:Y:S01]  /*484c0*/  LOP3.LUT R3, R3, 0x80000000, R16, 0xb8, !PT ;  /* 0x8000000003037812 */ /* 0x000fe200078eb810 */
[----:B------:R-:W-:-:S06]  /*484d0*/  DADD R62, R62, 1 ;  /* 0x3ff000003e3e7429 */ /* 0x000fcc0000000000 */
[----:B------:R-:W-:-:S06]  /*484e0*/  DSETP.NAN.AND P0, PT, R58, R58, PT ;  /* 0x0000003a3a00722a */ /* 0x000fcc0003f08000 */
[----:B------:R-:W-:Y:S02]  /*484f0*/  FSEL R2, R58, R2, P0 ;  /* 0x000000023a027208 */ /* 0x000fe40000000000 */
[----:B------:R-:W-:Y:S01]  /*48500*/  FSEL R3, R59, R3, P0 ;  /* 0x000000033b037208 */ /* 0x000fe20000000000 */
[----:B------:R-:W-:Y:S06]  /*48510*/  BRA `(.L_x_13110) ;  /* 0x0000002800d47947 */ /* 0x000fec0003800000 */
.L_x_13100:
        /* <DEDUP_REMOVED lines=109> */
.L_x_13132:
[----:B------:R-:W-:Y:S05]  /*48bf0*/  BSYNC.RECONVERGENT B0 ;  /* 0x0000000000007941 */ /* 0x000fea0003800200 */
.L_x_13131:
        /* <DEDUP_REMOVED lines=9> */
.L_x_13134:
[----:B------:R-:W-:Y:S05]  /*48c90*/  BSYNC.RECONVERGENT B3 ;  /* 0x0000000000037941 */ /* 0x000fea0003800200 */
.L_x_13133:
        /* <DEDUP_REMOVED lines=76> */
.L_x_13130:
        /* <DEDUP_REMOVED lines=136> */
.L_x_13136:
[----:B------:R-:W-:Y:S05]  /*499e0*/  BSYNC.RECONVERGENT B0 ;  /* 0x0000000000007941 */ /* 0x000fea0003800200 */
.L_x_13135:
        /* <DEDUP_REMOVED lines=8> */
.L_x_13138:
[----:B------:R-:W-:Y:S05]  /*49a70*/  BSYNC.RECONVERGENT B3 ;  /* 0x0000000000037941 */ /* 0x000fea0003800200 */
.L_x_13137:
        /* <DEDUP_REMOVED lines=76> */
.L_x_13129:
        /* <DEDUP_REMOVED lines=25> */
.L_x_13140:
[----:B------:R-:W-:Y:S05]  /*4a0d0*/  BSYNC.RECONVERGENT B3 ;  /* 0x0000000000037941 */ /* 0x000fea0003800200 */
.L_x_13139:
        /* <DEDUP_REMOVED lines=23> */
.L_x_13142:
[----:B------:R-:W-:Y:S05]  /*4a250*/  BSYNC.RECONVERGENT B3 ;  /* 0x0000000000037941 */ /* 0x000fea0003800200 */
.L_x_13141:
        /* <DEDUP_REMOVED lines=139> */
.L_x_13144:
[----:B------:R-:W-:Y:S05]  /*4ab10*/  BSYNC.RECONVERGENT B0 ;  /* 0x0000000000007941 */ /* 0x000fea0003800200 */
.L_x_13143:
        /* <DEDUP_REMOVED lines=9> */
.L_x_13146:
[----:B------:R-:W-:Y:S05]  /*4abb0*/  BSYNC.RECONVERGENT B3 ;  /* 0x0000000000037941 */ /* 0x000fea0003800200 */
.L_x_13145:
        /* <DEDUP_REMOVED lines=75> */
.L_x_13110:
[----:B------:R-:W-:Y:S05]  /*4b070*/  BSYNC.RECONVERGENT B2 ;  /* 0x0000000000027941 */ /* 0x000fea0003800200 */
.L_x_13099:
[----:B------:R-:W-:Y:S01]  /*4b080*/  UMOV UR4, 0xfefa39ef ;  /* 0xfefa39ef00047882 */ /* 0x000fe20000000000 */
[----:B------:R-:W-:Y:S01]  /*4b090*/  UMOV UR5, 0x3fe62e42 ;  /* 0x3fe62e4200057882 */ /* 0x000fe20000000000 */
[----:B------:R-:W-:Y:S01]  /*4b0a0*/  LOP3.LUT R17, R3, 0x80000000, R21, 0xb8, !PT ;  /* 0x8000000003117812 */ /* 0x000fe200078eb815 */
[----:B------:R-:W-:Y:S01]  /*4b0b0*/  DADD R62, R62, UR4 ;  /* 0x000000043e3e7e29 */ /* 0x000fe20008000000 */
[----:B------:R-:W-:-:S09]  /*4b0c0*/  IMAD.MOV.U32 R16, RZ, RZ, R2 ;  /* 0x000000ffff107224 */ /* 0x000fd200078e0002 */
[----:B------:R-:W-:Y:S01]  /*4b0d0*/  LOP3.LUT R19, R63, 0x80000000, R23, 0xb8, !PT ;  /* 0x800000003f137812 */ /* 0x000fe200078eb817 */
[----:B------:R-:W-:-:S07]  /*4b0e0*/  IMAD.MOV.U32 R18, RZ, RZ, R62 ;  /* 0x000000ffff127224 */ /* 0x000fce00078e003e */
.L_x_13024:
[----:B------:R-:W-:Y:S05]  /*4b0f0*/  BSYNC.RECONVERGENT B1 ;  /* 0x0000000000017941 */ /* 0x000fea0003800200 */
.L_x_13023:
        /* <DEDUP_REMOVED lines=35> */
.L_x_13149:
        /* <DEDUP_REMOVED lines=65> */
[----:B------:R-:W-:-:S04]  /*4b740*/  ISETP.LT.U32.AND.EX P0, PT, R47, R59, PT, P0 ;  /* 0x0000003b2f00720c */ /* 0x000fc80003f01100 */
[----:B------:R-:W-:Y:S02]  /*4b750*/  SEL R61, R46, R58, P0 ;  /* 0x0000003a2e3d7207 */ /* 0x000fe40000000000 */
[----:B------:R-:W-:-:S04]  /*4b760*/  SEL R60, R47, R59, P0 ;  /* 0x0000003b2f3c7207 */ /* 0x000fc80000000000 */
[----:B------:R-:W-:Y:S01]  /*4b770*/  ISETP.GE.U32.AND P3, PT, R60, 0x7ff00000, PT ;  /* 0x7ff000003c00780c */ /* 0x000fe20003f66070 */
[----:B0-----:R-:W-:-:S08]  /*4b780*/  DMUL R2, R44, R44 ;  /* 0x0000002c2c027228 */ /* 0x001fd00000000000 */
[----:B------:R-:W-:Y:S01]  /*4b790*/  DFMA R48, R4, -R2, 1 ;  /* 0x3ff000000430742b */ /* 0x000fe20000000802 */
[----:B------:R-:W-:Y:S01]  /*4b7a0*/  IMAD.MOV.U32 R2, RZ, RZ, 0x0 ;  /* 0x00000000ff027424 */ /* 0x000fe200078e00ff */
[----:B------:R-:W-:Y:S01]  /*4b7b0*/  SEL R5, R59, R47, P1 ;  /* 0x0000002f3b057207 */ /* 0x000fe20000800000 */
[----:B------:R-:W-:Y:S01]  /*4b7c0*/  IMAD.MOV.U32 R3, RZ, RZ, 0x3fd80000 ;  /* 0x3fd80000ff037424 */ /* 0x000fe200078e00ff */
[----:B------:R-:W-:Y:S01]  /*4b7d0*/  SEL R4, R58, R46, P1 ;  /* 0x0000002e3a047207 */ /* 0x000fe20000800000 */
[----:B------:R-:W-:Y:S01]  /*4b7e0*/  IMAD.MOV.U32 R46, RZ, RZ, R61 ;  /* 0x000000ffff2e7224 */ /* 0x000fe200078e003d */
[----:B------:R-:W-:Y:S02]  /*4b7f0*/  LOP3.LUT R0, R5, 0xffc00000, RZ, 0xc0, !PT ;  /* 0xffc0000005007812 */ /* 0x000fe400078ec0ff */
[----:B------:R-:W-:Y:S01]  /*4b800*/  DMUL R50, R44, R48 ;  /* 0x000000302c327228 */ /* 0x000fe20000000000 */
[----:B------:R-:W-:Y:S01]  /*4b810*/  MOV R47, R60 ;  /* 0x0000003c002f7202 */ /* 0x000fe20000000f00 */
[----:B------:R-:W-:-:S05]  /*4b820*/  DFMA R48, R48, R2, 0.5 ;  /* 0x3fe000003030742b */ /* 0x000fca0000000002 */
[----:B------:R-:W-:-:S03]  /*4b830*/  DSETP.NEU.AND P2, PT, R46, RZ, PT ;  /* 0x000000ff2e00722a */ /* 0x000fc60003f4d000 */
[----:B------:R-:W-:Y:S01]  /*4b840*/  DFMA R44, R48, R50, R44 ;  /* 0x00000032302c722b */ /* 0x000fe2000000002c */
[----:B------:R-:W-:Y:S01]  /*4b850*/  LOP3.LUT R49, R0, 0x7fd00000, RZ, 0x3c, !PT ;  /* 0x7fd0000000317812 */ /* 0x000fe200078e3cff */
[----:B------:R-:W-:-:S06]  /*4b860*/  IMAD.MOV.U32 R48, RZ, RZ, RZ ;  /* 0x000000ffff307224 */ /* 0x000fcc00078e00ff */
[----:B------:R-:W-:Y:S02]  /*4b870*/  DMUL R44, R54, R44 ;  /* 0x0000002c362c7228 */ /* 0x000fe40000000000 */
[C---:B------:R-:W-:Y:S01]  /*4b880*/  DMUL R50, R48.reuse, R4 ;  /* 0x0000000430327228 */ /* 0x040fe20000000000 */
[----:B------:R-:W-:Y:S01]  /*4b890*/  LOP3.LUT R55, R52, 0x100000, RZ, 0xfc, !PT ;  /* 0x0010000034377812 */ /* 0x000fe200078efcff */
[----:B------:R-:W-:Y:S01]  /*4b8a0*/  DMUL R48, R48, R46 ;  /* 0x0000002e30307228 */ /* 0x000fe20000000000 */
[----:B------:R-:W-:Y:S02]  /*4b8b0*/  IMAD.MOV.U32 R54, RZ, RZ, RZ ;  /* 0x000000ffff367224 */ /* 0x000fe400078e00ff */
[----:B------:R-:W-:-:S04]  /*4b8c0*/  IMAD.MOV.U32 R52, RZ, RZ, RZ ;  /* 0x000000ffff347224 */ /* 0x000fc800078e00ff */
        /* <DEDUP_REMOVED lines=61> */
.L_x_13154:
[----:B------:R-:W-:Y:S05]  /*4bca0*/  BSYNC.RECONVERGENT B3 ;  /* 0x0000000000037941 */ /* 0x000fea0003800200 */
.L_x_13153:
        /* <DEDUP_REMOVED lines=26> */
[----:B------:R-:W-:Y:S02]  /*4be50*/  ISETP.GE.U32.AND P0, PT, R5, 0x3ff6a09f, PT ;  /* 0x3ff6a09f0500780c */ /* 0x000fe40003f06070 */
[----:B------:R-:W-:-:S11]  /*4be60*/  LEA.HI R3, R3, R0, RZ, 0xc ;  /* 0x0000000003037211 */ /* 0x000fd600078f60ff */
[----:B------:R-:W-:Y:S01]  /*4be70*/  @P0 VIADD R7, R5, 0xfff00000 ;  /* 0xfff0000005070836 */ /* 0x000fe20000000000 */
[----:B------:R-:W-:-:S03]  /*4be80*/  @P0 IADD3 R3, PT, PT, R3, 0x1, RZ ;  /* 0x0000000103030810 */ /* 0x000fc60007ffe0ff */
[----:B------:R-:W-:Y:S01]  /*4be90*/  @P0 IMAD.MOV.U32 R5, RZ, RZ, R7 ;  /* 0x000000ffff050224 */ /* 0x000fe200078e0007 */
[----:B------:R-:W-:Y:S01]  /*4bea0*/  LOP3.LUT R2, R3, 0x80000000, RZ, 0x3c, !PT ;  /* 0x8000000003027812 */ /* 0x000fe200078e3cff */
[----:B------:R-:W-:-:S04]  /*4beb0*/  IMAD.MOV.U32 R3, RZ, RZ, 0x43300000 ;  /* 0x43300000ff037424 */ /* 0x000fc800078e00ff */
        /* <DEDUP_REMOVED lines=48> */
.L_x_13152:
        /* <DEDUP_REMOVED lines=33> */
.L_x_13161:
[----:B------:R-:W-:Y:S05]  /*4c3d0*/  BSYNC.RECONVERGENT B4 ;  /* 0x0000000000047941 */ /* 0x000fea0003800200 */
.L_x_13160:
[----:B------:R-:W-:Y:S01]  /*4c3e0*/  MOV R46, R4 ;  /* 0x00000004002e7202 */ /* 0x000fe20000000f00 */
[----:B------:R-:W-:-:S07]  /*4c3f0*/  IMAD.MOV.U32 R47, RZ, RZ, R5 ;  /* 0x000000ffff2f7224 */ /* 0x000fce00078e0005 */
.L_x_13159:
[----:B------:R-:W-:Y:S05]  /*4c400*/  BSYNC.RECONVERGENT B3 ;  /* 0x0000000000037941 */ /* 0x000fea0003800200 */
.L_x_13158:
        /* <DEDUP_REMOVED lines=30> */
.L_x_13166:
[----:B------:R-:W-:Y:S05]  /*4c5f0*/  BSYNC.RECONVERGENT B4 ;  /* 0x0000000000047941 */ /* 0x000fea0003800200 */
.L_x_13165:
[----:B------:R-:W-:Y:S05]  /*4c600*/  BRA `(.L_x_13164) ;  /* 0x0000000000047947 */ /* 0x000fea0003800000 */
.L_x_13163:
[----:B------:R-:W-:-:S11]  /*4c610*/  DADD R4, R60, -R2 ;  /* 0x000000003c047229 */ /* 0x000fd60000000802 */
.L_x_13164:
[----:B------:R-:W-:Y:S05]  /*4c620*/  BSYNC.RECONVERGENT B3 ;  /* 0x0000000000037941 */ /* 0x000fea0003800200 */
.L_x_13162:
        /* <DEDUP_REMOVED lines=25> */
[----:B------:R-:W-:Y:S05]  /*4c7c0*/  CALL.REL.NOINC `($__internal_23_$__cuda_sm20_dsqrt_rn_f64_mediumpath_v1) ;  /* 0x000005f400547944 */ /* 0x000fea0003c00000 */
[----:B------:R-:W-:Y:S01]  /*4c7d0*/  MOV R48, R2 ;  /* 0x0000000200307202 */ /* 0x000fe20000000f00 */
[----:B------:R-:W-:-:S07]  /*4c7e0*/  IMAD.MOV.U32 R49, RZ, RZ, R3 ;  /* 0x000000ffff317224 */ /* 0x000fce00078e0003 */
.L_x_13168:
[----:B------:R-:W-:Y:S05]  /*4c7f0*/  BSYNC.RECONVERGENT B3 ;  /* 0x0000000000037941 */ /* 0x000fea0003800200 */
.L_x_13167:
        /* <DEDUP_REMOVED lines=30> */
[----:B------:R-:W-:Y:S02]  /*4c9e0*/  ISETP.GE.U32.AND P0, PT, R5, 0x3ff6a09f, PT ;  /* 0x3ff6a09f0500780c */ /* 0x000fe40003f06070 */
[----:B------:R-:W-:-:S11]  /*4c9f0*/  LEA.HI R3, R3, R0, RZ, 0xc ;  /* 0x0000000003037211 */ /* 0x000fd600078f60ff */
[----:B------:R-:W-:Y:S02]  /*4ca00*/  @P0 VIADD R7, R5, 0xfff00000 ;  /* 0xfff0000005070836 */ /* 0x000fe40000000000 */
[----:B------:R-:W-:Y:S02]  /*4ca10*/  @P0 VIADD R3, R3, 0x1 ;  /* 0x0000000103030836 */ /* 0x000fe40000000000 */
[----:B------:R-:W-:-:S03]  /*4ca20*/  @P0 IMAD.MOV.U32 R5, RZ, RZ, R7 ;  /* 0x000000ffff050224 */ /* 0x000fc600078e0007 */
[----:B------:R-:W-:Y:S01]  /*4ca30*/  LOP3.LUT R2, R3, 0x80000000, RZ, 0x3c, !PT ;  /* 0x8000000003027812 */ /* 0x000fe200078e3cff */
[----:B------:R-:W-:Y:S02]  /*4ca40*/  IMAD.MOV.U32 R3, RZ, RZ, 0x43300000 ;  /* 0x43300000ff037424 */ /* 0x000fe400078e00ff */
        /* <DEDUP_REMOVED lines=48> */
.L_x_13169:
        /* <DEDUP_REMOVED lines=21> */
.L_x_13171:
[----:B------:R-:W-:Y:S05]  /*4cea0*/  BSYNC.RECONVERGENT B3 ;  /* 0x0000000000037941 */ /* 0x000fea0003800200 */
.L_x_13170:
        /* <DEDUP_REMOVED lines=30> */
.L_x_13157:
        /* <DEDUP_REMOVED lines=24> */
[----:B------:R-:W-:Y:S05]  /*4d210*/  CALL.REL.NOINC `($__internal_23_$__cuda_sm20_dsqrt_rn_f64_mediumpath_v1) ;  /* 0x000005e800c07944 */ /* 0x000fea0003c00000 */
[----:B------:R-:W-:Y:S02]  /*4d220*/  IMAD.MOV.U32 R68, RZ, RZ, R2 ;  /* 0x000000ffff447224 */ /* 0x000fe400078e0002 */
[----:B------:R-:W-:-:S07]  /*4d230*/  IMAD.MOV.U32 R69, RZ, RZ, R3 ;  /* 0x000000ffff457224 */ /* 0x000fce00078e0003 */
.L_x_13174:
[----:B------:R-:W-:Y:S05]  /*4d240*/  BSYNC.RECONVERGENT B3 ;  /* 0x0000000000037941 */ /* 0x000fea0003800200 */
.L_x_13173:
        /* <DEDUP_REMOVED lines=85> */
.L_x_13175:
        /* <DEDUP_REMOVED lines=21> */
.L_x_13177:
[----:B------:R-:W-:Y:S05]  /*4d8f0*/  BSYNC.RECONVERGENT B3 ;  /* 0x0000000000037941 */ /* 0x000fea0003800200 */
.L_x_13176:
        /* <DEDUP_REMOVED lines=30> */
.L_x_13172:
        /* <DEDUP_REMOVED lines=26> */
.L_x_13179:
[----:B------:R-:W-:Y:S05]  /*4dc80*/  BSYNC.RECONVERGENT B3 ;  /* 0x0000000000037941 */ /* 0x000fea0003800200 */
.L_x_13178:
        /* <DEDUP_REMOVED lines=20> */
[----:B------:R-:W-:Y:S05]  /*4ddd0*/  CALL.REL.NOINC `($__internal_22_$__cuda_sm20_div_rn_f64_full) ;  /* 0x000005d800387944 */ /* 0x000fea0003c00000 */
.L_x_13181:
[----:B------:R-:W-:Y:S05]  /*4dde0*/  BSYNC.RECONVERGENT B3 ;  /* 0x0000000000037941 */ /* 0x000fea0003800200 */
.L_x_13180:
[----:B------:R-:W-:Y:S02]  /*4ddf0*/  IMAD.MOV.U32 R68, RZ, RZ, R4 ;  /* 0x000000ffff447224 */ /* 0x000fe400078e0004 */
[----:B------:R-:W-:Y:S01]  /*4de00*/  IMAD.MOV.U32 R69, RZ, RZ, R5 ;  /* 0x000000ffff457224 */ /* 0x000fe200078e0005 */
[----:B------:R-:W-:Y:S06]  /*4de10*/  BRA `(.L_x_13155) ;  /* 0x0000000000687947 */ /* 0x000fec0003800000 */
.L_x_13156:
        /* <DEDUP_REMOVED lines=25> */
.L_x_13182:
[----:B------:R-:W-:Y:S05]  /*4dfb0*/  BSYNC.RECONVERGENT B3 ;  /* 0x0000000000037941 */ /* 0x000fea0003800200 */
.L_x_13155:
[----:B------:R-:W-:Y:S05]  /*4dfc0*/  BSYNC.RECONVERGENT B2 ;  /* 0x0000000000027941 */ /* 0x000fea0003800200 */
.L_x_13151:
        /* <DEDUP_REMOVED lines=25> */
.L_x_13187:
[----:B------:R-:W-:Y:S05]  /*4e160*/  BSYNC.RECONVERGENT B4 ;  /* 0x0000000000047941 */ /* 0x000fea0003800200 */
.L_x_13186:
        /* <DEDUP_REMOVED lines=77> */
.L_x_13189:
        /* <DEDUP_REMOVED lines=42> */
.L_x_13188:
[----:B------:R-:W-:Y:S01]  /*4e8e0*/  DSETP.GEU.AND P0, PT, R58, 1.7347234759768070944e-18, PT ;  /* 0x3c4000003a00742a */ /* 0x000fe20003f0e000 */
[----:B------:R-:W-:Y:S01]  /*4e8f0*/  BSSY.RECONVERGENT B4, `(.L_x_13191) ;  /* 0x00000fb000047945 */ /* 0x000fe20003800200 */
[----:B------:R-:W-:-:S14]  /*4e900*/  DSETP.EQ.AND P1, PT, R22, 1, PT ;  /* 0x3ff000001600742a */ /* 0x000fdc0003f22000 */
[----:B------:R-:W-:Y:S05]  /*4e910*/  @!P0 BRA P1, `(.L_x_13192) ;  /* 0x0000000800f48947 */ /* 0x000fea0000800000 */
[----:B------:R-:W-:Y:S02]  /*4e920*/  DMUL R62, |R62|, 2.2204460492503130808e-16 ;  /* 0x3cb000003e3e7828 */ /* 0x000fe40000000200 */
[----:B------:R-:W-:-:S06]  /*4e930*/  DADD R46, R22, -1 ;  /* 0xbff00000162e7429 */ /* 0x000fcc0000000000 */
        /* <DEDUP_REMOVED lines=29> */
.L_x_13197:
[----:B------:R-:W-:Y:S05]  /*4eb10*/  BSYNC.RECONVERGENT B6 ;  /* 0x0000000000067941 */ /* 0x000fea0003800200 */
.L_x_13196:
[----:B------:R-:W-:Y:S02]  /*4eb20*/  IMAD.MOV.U32 R62, RZ, RZ, R4 ;  /* 0x000000ffff3e7224 */ /* 0x000fe400078e0004 */
[----:B------:R-:W-:-:S07]  /*4eb30*/  IMAD.MOV.U32 R63, RZ, RZ, R5 ;  /* 0x000000ffff3f7224 */ /* 0x000fce00078e0005 */
.L_x_13195:
[----:B------:R-:W-:Y:S05]  /*4eb40*/  BSYNC.RECONVERGENT B5 ;  /* 0x0000000000057941 */ /* 0x000fea0003800200 */
.L_x_13194:
        /* <DEDUP_REMOVED lines=27> */
.L_x_13202:
[----:B------:R-:W-:Y:S05]  /*4ed00*/  BSYNC.RECONVERGENT B6 ;  /* 0x0000000000067941 */ /* 0x000fea0003800200 */
.L_x_13201:
[----:B------:R-:W-:Y:S01]  /*4ed10*/  MOV R58, R4 ;  /* 0x00000004003a7202 */ /* 0x000fe20000000f00 */
[----:B------:R-:W-:Y:S01]  /*4ed20*/  IMAD.MOV.U32 R59, RZ, RZ, R5 ;  /* 0x000000ffff3b7224 */ /* 0x000fe200078e0005 */
[----:B------:R-:W-:Y:S06]  /*4ed30*/  BRA `(.L_x_13200) ;  /* 0x0000000000047947 */ /* 0x000fec0003800000 */
.L_x_13199:
[----:B------:R-:W-:-:S11]  /*4ed40*/  DADD R58, R60, -R46 ;  /* 0x000000003c3a7229 */ /* 0x000fd6000000082e */
.L_x_13200:
[----:B------:R-:W-:Y:S05]  /*4ed50*/  BSYNC.RECONVERGENT B5 ;  /* 0x0000000000057941 */ /* 0x000fea0003800200 */
.L_x_13198:
        /* <DEDUP_REMOVED lines=29> */
.L_x_13204:
[----:B------:R-:W-:Y:S05]  /*4ef30*/  BSYNC.RECONVERGENT B5 ;  /* 0x0000000000057941 */ /* 0x000fea0003800200 */
.L_x_13203:
[----:B------:R-:W-:Y:S02]  /*4ef40*/  IMAD.MOV.U32 R46, RZ, RZ, R2 ;  /* 0x000000ffff2e7224 */ /* 0x000fe400078e0002 */
[----:B------:R-:W-:Y:S01]  /*4ef50*/  IMAD.MOV.U32 R47, RZ, RZ, R3 ;  /* 0x000000ffff2f7224 */ /* 0x000fe200078e0003 */
[----:B------:R-:W-:Y:S06]  /*4ef60*/  BRA `(.L_x_13205) ;  /* 0x00000008004c7947 */ /* 0x000fec0003800000 */
.L_x_13193:
        /* <DEDUP_REMOVED lines=29> */
.L_x_13208:
[----:B------:R-:W-:Y:S05]  /*4f140*/  BSYNC.RECONVERGENT B5 ;  /* 0x0000000000057941 */ /* 0x000fea0003800200 */
.L_x_13207:
[----:B------:R-:W-:Y:S02]  /*4f150*/  IMAD.MOV.U32 R46, RZ, RZ, R2 ;  /* 0x000000ffff2e7224 */ /* 0x000fe400078e0002 */
[----:B------:R-:W-:Y:S01]  /*4f160*/  IMAD.MOV.U32 R47, RZ, RZ, R3 ;  /* 0x000000ffff2f7224 */ /* 0x000fe200078e0003 */
[----:B------:R-:W-:Y:S06]  /*4f170*/  BRA `(.L_x_13205) ;  /* 0x0000000400c87947 */ /* 0x000fec0003800000 */
.L_x_13206:
        /* <DEDUP_REMOVED lines=26> */
[----:B------:R-:W-:-:S02]  /*4f320*/  IMAD.MOV.U32 R5, RZ, RZ, R49 ;  /* 0x000000ffff057224 */ /* 0x000fc400078e0031 */
[----:B------:R-:W-:-:S07]  /*4f330*/  IMAD.MOV.U32 R3, RZ, RZ, R47 ;  /* 0x000000ffff037224 */ /* 0x000fce00078e002f */
[----:B------:R-:W-:Y:S05]  /*4f340*/  CALL.REL.NOINC `($__internal_23_$__cuda_sm20_dsqrt_rn_f64_mediumpath_v1) ;  /* 0x000005c800747944 */ /* 0x000fea0003c00000 */
.L_x_13210:
[----:B------:R-:W-:Y:S05]  /*4f350*/  BSYNC.RECONVERGENT B5 ;  /* 0x0000000000057941 */ /* 0x000fea0003800200 */
.L_x_13209:
        /* <DEDUP_REMOVED lines=20> */
.L_x_13212:
[----:B------:R-:W-:Y:S05]  /*4f4a0*/  BSYNC.RECONVERGENT B5 ;  /* 0x0000000000057941 */ /* 0x000fea0003800200 */
.L_x_13211:
[----:B------:R-:W-:Y:S01]  /*4f4b0*/  DMUL R22, R22, 8.11296384146066816958e+31 ;  /* 0x4690000016167828 */ /* 0x000fe20000000000 */
[----:B------:R-:W-:Y:S02]  /*4f4c0*/  IMAD.MOV.U32 R46, RZ, RZ, R4 ;  /* 0x000000ffff2e7224 */ /* 0x000fe400078e0004 */
[----:B------:R-:W-:Y:S01]  /*4f4d0*/  IMAD.MOV.U32 R47, RZ, RZ, R5 ;  /* 0x000000ffff2f7224 */ /* 0x000fe200078e0005 */
[----:B------:R-:W-:Y:S07]  /*4f4e0*/  BRA `(.L_x_13205) ;  /* 0x0000000000ec7947 */ /* 0x000fee0003800000 */
.L_x_13192:
        /* <DEDUP_REMOVED lines=27> */
.L_x_13214:
[----:B------:R-:W-:Y:S05]  /*4f6a0*/  BSYNC.RECONVERGENT B5 ;  /* 0x0000000000057941 */ /* 0x000fea0003800200 */
.L_x_13213:
        /* <DEDUP_REMOVED lines=27> */
.L_x_13216:
[----:B------:R-:W-:Y:S05]  /*4f860*/  BSYNC.RECONVERGENT B5 ;  /* 0x0000000000057941 */ /* 0x000fea0003800200 */
.L_x_13215:
[----:B------:R-:W-:Y:S01]  /*4f870*/  DMUL R46, R2, R22 ;  /* 0x00000016022e7228 */ /* 0x000fe20000000000 */
[----:B------:R-:W-:Y:S02]  /*4f880*/  IMAD.MOV.U32 R22, RZ, RZ, 0x0 ;  /* 0x00000000ff167424 */ /* 0x000fe400078e00ff */
[----:B------:R-:W-:-:S08]  /*4f890*/  IMAD.MOV.U32 R23, RZ, RZ, 0x3ff00000 ;  /* 0x3ff00000ff177424 */ /* 0x000fd000078e00ff */
.L_x_13205:
[----:B------:R-:W-:Y:S05]  /*4f8a0*/  BSYNC.RECONVERGENT B4 ;  /* 0x0000000000047941 */ /* 0x000fea0003800200 */
.L_x_13191:
[----:B------:R-:W-:Y:S05]  /*4f8b0*/  BRA `(.L_x_13217) ;  /* 0x0000000000087947 */ /* 0x000fea0003800000 */
.L_x_13185:
[----:B------:R-:W-:Y:S02]  /*4f8c0*/  DMUL R46, R20, 9.00719925474099200000e+15 ;  /* 0x43400000142e7828 */ /* 0x000fe40000000000 */
[----:B------:R-:W-:-:S11]  /*4f8d0*/  DMUL R22, R22, 9.00719925474099200000e+15 ;  /* 0x4340000016167828 */ /* 0x000fd60000000000 */
.L_x_13217:
[----:B------:R-:W-:Y:S05]  /*4f8e0*/  BSYNC.RELIABLE B2 ;  /* 0x0000000000027941 */ /* 0x000fea0003800100 */
.L_x_13184:
        /* <DEDUP_REMOVED lines=27> */
.L_x_13219:
[----:B------:R-:W-:Y:S05]  /*4faa0*/  BSYNC.RECONVERGENT B2 ;  /* 0x0000000000027941 */ /* 0x000fea0003800200 */
.L_x_13218:
        /* <DEDUP_REMOVED lines=84> */
.L_x_13221:
[----:B------:R-:W-:Y:S02]  /*4fff0*/  FSEL R2, RZ, 3.37028055040000000000e+12, P0 ;  /* 0x54442d18ff027808 */ /* 0x000fe40000000000 */
[----:B------:R-:W-:-:S07]  /*50000*/  FSEL R3, RZ, 2.1426990032196044922, P0 ;  /* 0x400921fbff037808 */ /* 0x000fce0000000000 */
.L_x_13222:
[----:B------:R-:W-:Y:S05]  /*50010*/  BSYNC.RECONVERGENT B0 ;  /* 0x0000000000007941 */ /* 0x000fea0003800200 */
.L_x_13220:
[----:B------:R-:W-:Y:S02]  /*50020*/  DADD R22, |R46|, R22 ;  /* 0x000000002e167229 */ /* 0x000fe40000000216 */
[----:B------:R-:W-:-:S06]  /*50030*/  DADD R2, -RZ, |R2| ;  /* 0x00000000ff027229 */ /* 0x000fcc0000000502 */
[----:B------:R-:W-:-:S06]  /*50040*/  DSETP.NAN.AND P0, PT, R22, R22, PT ;  /* 0x000000161600722a */ /* 0x000fcc0003f08000 */
[----:B------:R-:W-:Y:S02]  /*50050*/  FSEL R2, R22, R2, P0 ;  /* 0x0000000216027208 */ /* 0x000fe40000000000 */
[----:B------:R-:W-:-:S07]  /*50060*/  FSEL R3, R23, R3, P0 ;  /* 0x0000000317037208 */ /* 0x000fce0000000000 */
.L_x_13190:
[----:B------:R-:W-:Y:S05]  /*50070*/  BSYNC.RECONVERGENT B3 ;  /* 0x0000000000037941 */ /* 0x000fea0003800200 */
.L_x_13183:
[----:B------:R-:W-:Y:S01]  /*50080*/  LOP3.LUT R7, R69, 0x80000000, R27, 0xb8, !PT ;  /* 0x8000000045077812 */ /* 0x000fe200078eb81b */
[----:B------:R-:W-:Y:S01]  /*50090*/  IMAD.MOV.U32 R6, RZ, RZ, R68 ;  /* 0x000000ffff067224 */ /* 0x000fe200078e0044 */
[----:B------:R-:W-:Y:S01]  /*500a0*/  LOP3.LUT R5, R3, 0x80000000, R25, 0xb8, !PT ;  /* 0x8000000003057812 */ /* 0x000fe200078eb819 */
[----:B------:R-:W-:Y:S01]  /*500b0*/  IMAD.MOV.U32 R4, RZ, RZ, R2 ;  /* 0x000000ffff047224 */ /* 0x000fe200078e0002 */
[----:B------:R-:W-:Y:S06]  /*500c0*/  BRA `(.L_x_13148) ;  /* 0x0000005800b07947 */ /* 0x000fec0003800000 */
.L_x_13150:
        /* <DEDUP_REMOVED lines=115> */
.L_x_13228:
[----:B------:R-:W-:Y:S05]  /*50800*/  BSYNC.RECONVERGENT B0 ;  /* 0x0000000000007941 */ /* 0x000fea0003800200 */
.L_x_13227:
        /* <DEDUP_REMOVED lines=8> */
.L_x_13230:
[----:B------:R-:W-:Y:S05]  /*50890*/  BSYNC.RECONVERGENT B3 ;  /* 0x0000000000037941 */ /* 0x000fea0003800200 */
.L_x_13229:
        /* <DEDUP_REMOVED lines=84> */
.L_x_13232:
[----:B------:R-:W-:Y:S02]  /*50de0*/  FSEL R2, RZ, 3.37028055040000000000e+12, P0 ;  /* 0x54442d18ff027808 */ /* 0x000fe40000000000 */
[----:B------:R-:W-:-:S07]  /*50df0*/  FSEL R3, RZ, 2.1426990032196044922, P0 ;  /* 0x400921fbff037808 */ /* 0x000fce0000000000 */
.L_x_13233:
[----:B------:R-:W-:Y:S05]  /*50e00*/  BSYNC.RECONVERGENT B0 ;  /* 0x0000000000007941 */ /* 0x000fea0003800200 */
.L_x_13231:
[----:B------:R-:W-:Y:S01]  /*50e10*/  DADD R22, R58, R22 ;  /* 0x000000003a167229 */ /* 0x000fe20000000016 */
[----:B------:R-:W-:Y:S01]  /*50e20*/  LOP3.LUT R3, R3, 0x80000000, R20, 0xb8, !PT ;  /* 0x8000000003037812 */ /* 0x000fe200078eb814 */
[----:B------:R-:W-:-:S06]  /*50e30*/  DMUL R62, R62, 0.5 ;  /* 0x3fe000003e3e7828 */ /* 0x000fcc0000000000 */
[----:B------:R-:W-:-:S06]  /*50e40*/  DSETP.NAN.AND P0, PT, R22, R22, PT ;  /* 0x000000161600722a */ /* 0x000fcc0003f08000 */
[----:B------:R-:W-:Y:S02]  /*50e50*/  FSEL R2, R22, R2, P0 ;  /* 0x0000000216027208 */ /* 0x000fe40000000000 */
[----:B------:R-:W-:Y:S01]  /*50e60*/  FSEL R3, R23, R3, P0 ;  /* 0x0000000317037208 */ /* 0x000fe20000000000 */
[----:B------:R-:W-:Y:S06]  /*50e70*/  BRA `(.L_x_13234) ;  /* 0x0000004c00247947 */ /* 0x000fec0003800000 */
.L_x_13226:
        /* <DEDUP_REMOVED lines=136> */
.L_x_13236:
[----:B------:R-:W-:Y:S05]  /*51700*/  BSYNC.RECONVERGENT B0 ;  /* 0x0000000000007941 */ /* 0x000fea0003800200 */
.L_x_13235:
        /* <DEDUP_REMOVED lines=8> */
.L_x_13238:
[----:B------:R-:W-:Y:S05]  /*51790*/  BSYNC.RECONVERGENT B3 ;  /* 0x0000000000037941 */ /* 0x000fea0003800200 */
.L_x_13237:
        /* <DEDUP_REMOVED lines=84> */
.L_x_13240:
[----:B------:R-:W-:Y:S02]  /*51ce0*/  FSEL R2, RZ, 3.37028055040000000000e+12, P0 ;  /* 0x54442d18ff027808 */ /* 0x000fe40000000000 */
[----:B------:R-:W-:-:S07]  /*51cf0*/  FSEL R3, RZ, 2.1426990032196044922, P0 ;  /* 0x400921fbff037808 */ /* 0x000fce0000000000 */
.L_x_13241:
[----:B------:R-:W-:Y:S05]  /*51d00*/  BSYNC.RECONVERGENT B0 ;  /* 0x0000000000007941 */ /* 0x000fea0003800200 */
.L_x_13239:
[----:B------:R-:W-:Y:S01]  /*51d10*/  DADD R22, R58, R22 ;  /* 0x000000003a167229 */ /* 0x000fe20000000016 */
[----:B------:R-:W-:-:S07]  /*51d20*/  LOP3.LUT R3, R3, 0x80000000, R20, 0xb8, !PT ;  /* 0x8000000003037812 */ /* 0x000fce00078eb814 */
[----:B------:R-:W-:-:S06]  /*51d30*/  DSETP.NAN.AND P0, PT, R22, R22, PT ;  /* 0x000000161600722a */ /* 0x000fcc0003f08000 */
[----:B------:R-:W-:Y:S02]  /*51d40*/  FSEL R2, R22, R2, P0 ;  /* 0x0000000216027208 */ /* 0x000fe40000000000 */
[----:B------:R-:W-:Y:S01]  /*51d50*/  FSEL R3, R23, R3, P0 ;  /* 0x0000000317037208 */ /* 0x000fe20000000000 */
[----:B------:R-:W-:Y:S06]  /*51d60*/  BRA `(.L_x_13234) ;  /* 0x0000003c00687947 */ /* 0x000fec0003800000 */
.L_x_13225:
        /* <DEDUP_REMOVED lines=25> */
.L_x_13243:
[----:B------:R-:W-:Y:S05]  /*51f00*/  BSYNC.RECONVERGENT B3 ;  /* 0x0000000000037941 */ /* 0x000fea0003800200 */
.L_x_13242:
        /* <DEDUP_REMOVED lines=23> */
.L_x_13245:
[----:B------:R-:W-:Y:S05]  /*52080*/  BSYNC.RECONVERGENT B3 ;  /* 0x0000000000037941 */ /* 0x000fea0003800200 */
.L_x_13244:
        /* <DEDUP_REMOVED lines=138> */
.L_x_13247:
[----:B------:R-:W-:Y:S05]  /*52930*/  BSYNC.RECONVERGENT B0 ;  /* 0x0000000000007941 */ /* 0x000fea0003800200 */
.L_x_13246:
        /* <DEDUP_REMOVED lines=8> */
.L_x_13249:
[----:B------:R-:W-:Y:S05]  /*529c0*/  BSYNC.RECONVERGENT B3 ;  /* 0x0000000000037941 */ /* 0x000fea0003800200 */
.L_x_13248:
        /* <DEDUP_REMOVED lines=84> */
.L_x_13251:
[----:B------:R-:W-:Y:S02]  /*52f10*/  FSEL R2, RZ, 3.37028055040000000000e+12, P0 ;  /* 0x54442d18ff027808 */ /* 0x000fe40000000000 */
[----:B------:R-:W-:-:S07]  /*52f20*/  FSEL R3, RZ, 2.1426990032196044922, P0 ;  /* 0x400921fbff037808 */ /* 0x000fce0000000000 */
.L_x_13252:
[----:B------:R-:W-:Y:S05]  /*52f30*/  BSYNC.RECONVERGENT B0 ;  /* 0x0000000000007941 */ /* 0x000fea0003800200 */
.L_x_13250:
[----:B------:R-:W-:Y:S01]  /*52f40*/  DADD R22, R58, R22 ;  /* 0x000000003a167229 */ /* 0x000fe20000000016 */
[----:B------:R-:W-:Y:S01]  /*52f50*/  LOP3.LUT R3, R3, 0x80000000, R20, 0xb8, !PT ;  /* 0x8000000003037812 */ /* 0x000fe200078eb814 */
[----:B------:R-:W-:-:S06]  /*52f60*/  DADD R62, R62, 1 ;  /* 0x3ff000003e3e7429 */ /* 0x000fcc0000000000 */
[----:B------:R-:W-:-:S06]  /*52f70*/  DSETP.NAN.AND P0, PT, R22, R22, PT ;  /* 0x000000161600722a */ /* 0x000fcc0003f08000 */
[----:B------:R-:W-:Y:S02]  /*52f80*/  FSEL R2, R22, R2, P0 ;  /* 0x0000000216027208 */ /* 0x000fe40000000000 */
[----:B------:R-:W-:Y:S01]  /*52f90*/  FSEL R3, R23, R3, P0 ;  /* 0x0000000317037208 */ /* 0x000fe20000000000 */
[----:B------:R-:W-:Y:S06]  /*52fa0*/  BRA `(.L_x_13234) ;  /* 0x0000002800d87947 */ /* 0x000fec0003800000 */
.L_x_13224:
        /* <DEDUP_REMOVED lines=109> */
.L_x_13256:
[----:B------:R-:W-:Y:S05]  /*53680*/  BSYNC.RECONVERGENT B0 ;  /* 0x0000000000007941 */ /* 0x000fea0003800200 */
.L_x_13255:
        /* <DEDUP_REMOVED lines=9> */
.L_x_13258:
[----:B------:R-:W-:Y:S05]  /*53720*/  BSYNC.RECONVERGENT B3 ;  /* 0x0000000000037941 */ /* 0x000fea0003800200 */
.L_x_13257:
        /* <DEDUP_REMOVED lines=76> */
.L_x_13254:
[----:B------:R-:W-:Y:S01]  /*53bf0*/  ISETP.GT.U32.AND P0, PT, R58, R22, PT ;  /* 0x000000163a00720c */ /* 0x000fe20003f04070 */
[----:B------:R-:W-:Y:S01]  /*53c00*/  UMOV UR4, 0xffffffff ;  /* 0xffffffff00047882 */ /* 0x000fe20000000000 */
[----:B------:R-:W-:Y:S01]  /*53c10*/  MOV R6, RZ ;  /* 0x000000ff00067202 */ /* 0x000fe20000000f00 */
        /* <DEDUP_REMOVED lines=134> */
.L_x_13260:
[----:B------:R-:W-:Y:S05]  /*54480*/  BSYNC.RECONVERGENT B0 ;  /* 0x0000000000007941 */ /* 0x000fea0003800200 */
.L_x_13259:
        /* <DEDUP_REMOVED lines=8> */
.L_x_13262:
[----:B------:R-:W-:Y:S05]  /*54510*/  BSYNC.RECONVERGENT B3 ;  /* 0x0000000000037941 */ /* 0x000fea0003800200 */
.L_x_13261:
        /* <DEDUP_REMOVED lines=76> */
.L_x_13253:
        /* <DEDUP_REMOVED lines=23> */
[----:B------:R-:W-:Y:S01]  /*54b50*/  IMAD.MOV.U32 R60, RZ, RZ, R4 ;  /* 0x000000ffff3c7224 */ /* 0x000fe200078e0004 */
[----:B------:R-:W-:-:S07]  /*54b60*/  MOV R61, R5 ;  /* 0x00000005003d7202 */ /* 0x000fce0000000f00 */
.L_x_13264:
[----:B------:R-:W-:Y:S05]  /*54b70*/  BSYNC.RECONVERGENT B3 ;  /* 0x0000000000037941 */ /* 0x000fea0003800200 */
.L_x_13263:
        /* <DEDUP_REMOVED lines=23> */
.L_x_13266:
[----:B------:R-:W-:Y:S05]  /*54cf0*/  BSYNC.RECONVERGENT B3 ;  /* 0x0000000000037941 */ /* 0x000fea0003800200 */
.L_x_13265:
[----:B------:R-:W-:Y:S01]  /*54d00*/  DADD R48, -RZ, |R4| ;  /* 0x00000000ff307229 */ /* 0x000fe20000000504 */
[----:B------:R-:W-:Y:S01]  /*54d10*/  MOV R6, RZ ;  /* 0x000000ff00067202 */ /* 0x000fe20000000f00 */
[----:B------:R-:W-:Y:S01]  /*54d20*/  DADD R60, -RZ, |R60| ;  /* 0x00000000ff3c7229 */ /* 0x000fe2000000053c */
[----:B------:R-:W-:Y:S01]  /*54d30*/  UMOV UR4, 0xffffffff ;  /* 0xffffffff00047882 */ /* 0x000fe20000000000 */
[----:B------:R-:W-:Y:S01]  /*54d40*/  UMOV UR5, 0x7fefffff ;  /* 0x7fefffff00057882 */ /* 0x000fe20000000000 */
[----:B------:R-:W-:Y:S01]  /*54d50*/  IMAD.MOV.U32 R50, RZ, RZ, RZ ;  /* 0x000000ffff327224 */ /* 0x000fe200078e00ff */
[----:B------:R-:W-:Y:S01]  /*54d60*/  UMOV UR8, UR5 ;  /* 0x0000000500087c82 */ /* 0x000fe20008000000 */
[----:B------:R-:W-:Y:S01]  /*54d70*/  IMAD.MOV.U32 R52, RZ, RZ, 0x0 ;  /* 0x00000000ff347424 */ /* 0x000fe200078e00ff */
[----:B------:R-:W-:Y:S01]  /*54d80*/  BSSY.RECONVERGENT B0, `(.L_x_13267) ;  /* 0x0000083000007945 */ /* 0x000fe20003800200 */
[----:B------:R-:W-:Y:S01]  /*54d90*/  IMAD.MOV.U32 R53, RZ, RZ, 0x3fd80000 ;  /* 0x3fd80000ff357424 */ /* 0x000fe200078e00ff */
        /* <DEDUP_REMOVED lines=129> */
.L_x_13268:
[----:B------:R-:W-:Y:S05]  /*555b0*/  BSYNC.RECONVERGENT B0 ;  /* 0x0000000000007941 */ /* 0x000fea0003800200 */
.L_x_13267:
        /* <DEDUP_REMOVED lines=9> */
.L_x_13270:
[----:B------:R-:W-:Y:S05]  /*55650*/  BSYNC.RECONVERGENT B3 ;  /* 0x0000000000037941 */ /* 0x000fea0003800200 */
.L_x_13269:
        /* <DEDUP_REMOVED lines=75> */
.L_x_13234:
[----:B------:R-:W-:Y:S05]  /*55b10*/  BSYNC.RECONVERGENT B2 ;  /* 0x0000000000027941 */ /* 0x000fea0003800200 */
.L_x_13223:
[----:B------:R-:W-:Y:S01]  /*55b20*/  UMOV UR4, 0xfefa39ef ;  /* 0xfefa39ef00047882 */ /* 0x000fe20000000000 */
[----:B------:R-:W-:Y:S01]  /*55b30*/  UMOV UR5, 0x3fe62e42 ;  /* 0x3fe62e4200057882 */ /* 0x000fe20000000000 */
[----:B------:R-:W-:Y:S01]  /*55b40*/  LOP3.LUT R5, R3, 0x80000000, R25, 0xb8, !PT ;  /* 0x8000000003057812 */ /* 0x000fe200078eb819 */
[----:B------:R-:W-:Y:S01]  /*55b50*/  DADD R62, R62, UR4 ;  /* 0x000000043e3e7e29 */ /* 0x000fe20008000000 */
[----:B------:R-:W-:-:S09]  /*55b60*/  MOV R4, R2 ;  /* 0x0000000200047202 */ /* 0x000fd20000000f00 */
[----:B------:R-:W-:Y:S01]  /*55b70*/  LOP3.LUT R7, R63, 0x80000000, R27, 0xb8, !PT ;  /* 0x800000003f077812 */ /* 0x000fe200078eb81b */
[----:B------:R-:W-:-:S07]  /*55b80*/  IMAD.MOV.U32 R6, RZ, RZ, R62 ;  /* 0x000000ffff067224 */ /* 0x000fce00078e003e */
.L_x_13148:
[----:B------:R-:W-:Y:S05]  /*55b90*/  BSYNC.RECONVERGENT B1 ;  /* 0x0000000000017941 */ /* 0x000fea0003800200 */
.L_x_13147:
        /* <DEDUP_REMOVED lines=9> */
[----:B------:R-:W-:Y:S02]  /*55c30*/  @!P0 IMAD R23, R0, 0x400, R3 ;  /* 0x0000040000178824 */ /* 0x000fe400078e0203 */
[----:B------:R-:W-:-:S04]  /*55c40*/  @!P0 VIADD R22, R3, 0x80 ;  /* 0x0000008003168836 */ /* 0x000fc80000000000 */
[----:B------:R-:W-:Y:S02]  /*55c50*/  @!P0 IMAD.MOV.U32 R3, RZ, RZ, R22 ;  /* 0x000000ffff038224 */ /* 0x000fe400078e0016 */
[----:B0-----:R-:W-:-:S05]  /*55c60*/  @!P0 IMAD.WIDE.U32 R20, R23, 0x10, R20 ;  /* 0x0000001017148825 */ /* 0x001fca00078e0014 */
[----:B------:R0:W-:Y:S01]  /*55c70*/  @!P0 STG.E.128 desc[UR6][R20.64], R28 ;  /* 0x0000001c14008986 */ /* 0x0001e2000c101d06 */
[----:B------:R-:W-:-:S13]  /*55c80*/  ISETP.GE.AND P0, PT, R3, R2, PT ;  /* 0x000000020300720c */ /* 0x000fda0003f06270 */
[----:B------:R-:W-:Y:S05]  /*55c90*/  @P0 BRA `(.L_x_13273) ;  /* 0x0000000000300947 */ /* 0x000fea0003800000 */
[----:B0-----:R-:W0:Y:S01]  /*55ca0*/  LDC.64 R20, c[0x0][0x388] ;  /* 0x0000e200ff147b82 */ /* 0x001e220000000a00 */
[----:B------:R-:W-:Y:S02]  /*55cb0*/  IMAD R23, R0, 0x400, R3 ;  /* 0x0000040000177824 */ /* 0x000fe400078e0203 */
[----:B------:R-:W-:-:S05]  /*55cc0*/  VIADD R3, R3, 0x80 ;  /* 0x0000008003037836 */ /* 0x000fca0000000000 */
[----:B------:R-:W-:Y:S01]  /*55cd0*/  ISETP.GE.AND P0, PT, R3, R2, PT ;  /* 0x000000020300720c */ /* 0x000fe20003f06270 */
[----:B0-----:R-:W-:-:S05]  /*55ce0*/  IMAD.WIDE.U32 R20, R23, 0x10, R20 ;  /* 0x0000001017147825 */ /* 0x001fca00078e0014 */
[----:B------:R0:W-:Y:S07]  /*55cf0*/  STG.E.128 desc[UR6][R20.64], R32 ;  /* 0x0000002014007986 */ /* 0x0001ee000c101d06 */
[----:B------:R-:W-:Y:S05]  /*55d00*/  @P0 BRA `(.L_x_13274) ;  /* 0x0000000000300947 */ /* 0x000fea0003800000 */
[----:B0-----:R-:W0:Y:S01]  /*55d10*/  LDC.64 R20, c[0x0][0x388] ;  /* 0x0000e200ff147b82 */ /* 0x001e220000000a00 */
[----:B------:R-:W-:Y:S01]  /*55d20*/  IMAD R23, R0, 0x400, R3 ;  /* 0x0000040000177824 */ /* 0x000fe200078e0203 */
[----:B------:R-:W-:-:S03]  /*55d30*/  IADD3 R3, PT, PT, R3, 0x80, RZ ;  /* 0x0000008003037810 */ /* 0x000fc60007ffe0ff */
[----:B0-----:R-:W-:-:S05]  /*55d40*/  IMAD.WIDE.U32 R20, R23, 0x10, R20 ;  /* 0x0000001017147825 */ /* 0x001fca00078e0014 */
[----:B------:R1:W-:Y:S02]  /*55d50*/  STG.E.128 desc[UR6][R20.64], R36 ;  /* 0x0000002414007986 */ /* 0x0003e4000c101d06 */
.L_x_13273:
[----:B------:R-:W-:-:S13]  /*55d60*/  ISETP.GE.AND P0, PT, R3, R2, PT ;  /* 0x000000020300720c */ /* 0x000fda0003f06270 */
[----:B------:R-:W-:Y:S05]  /*55d70*/  @P0 BRA `(.L_x_13275) ;  /* 0x0000000000300947 */ /* 0x000fea0003800000 */
[----:B01----:R-:W0:Y:S01]  /*55d80*/  LDC.64 R20, c[0x0][0x388] ;  /* 0x0000e200ff147b82 */ /* 0x003e220000000a00 */
[----:B------:R-:W-:Y:S02]  /*55d90*/  IMAD R23, R0, 0x400, R3 ;  /* 0x0000040000177824 */ /* 0x000fe400078e0203 */
[----:B------:R-:W-:Y:S02]  /*55da0*/  VIADD R3, R3, 0x80 ;  /* 0x0000008003037836 */ /* 0x000fe40000000000 */
[----:B0-----:R-:W-:-:S05]  /*55db0*/  IMAD.WIDE.U32 R20, R23, 0x10, R20 ;  /* 0x0000001017147825 */ /* 0x001fca00078e0014 */
[----:B------:R1:W-:Y:S02]  /*55dc0*/  STG.E.128 desc[UR6][R20.64], R40 ;  /* 0x0000002814007986 */ /* 0x0003e4000c101d06 */
.L_x_13274:
[----:B------:R-:W-:-:S13]  /*55dd0*/  ISETP.GE.AND P0, PT, R3, R2, PT ;  /* 0x000000020300720c */ /* 0x000fda0003f06270 */
[----:B------:R-:W-:Y:S05]  /*55de0*/  @P0 BRA `(.L_x_13276) ;  /* 0x0000000000340947 */ /* 0x000fea0003800000 */
[----:B01----:R-:W0:Y:S01]  /*55df0*/  LDC.64 R20, c[0x0][0x388] ;  /* 0x0000e200ff147b82 */ /* 0x003e220000000a00 */
[----:B------:R-:W-:Y:S02]  /*55e00*/  IMAD R23, R0, 0x400, R3 ;  /* 0x0000040000177824 */ /* 0x000fe400078e0203 */
[----:B------:R-:W-:Y:S02]  /*55e10*/  VIADD R3, R3, 0x80 ;  /* 0x0000008003037836 */ /* 0x000fe40000000000 */
[----:B0-----:R-:W-:-:S05]  /*55e20*/  IMAD.WIDE.U32 R20, R23, 0x10, R20 ;  /* 0x0000001017147825 */ /* 0x001fca00078e0014 */
[----:B------:R2:W-:Y:S02]  /*55e30*/  STG.E.128 desc[UR6][R20.64], R8 ;  /* 0x0000000814007986 */ /* 0x0005e4000c101d06 */
.L_x_13275:
[----:B------:R-:W-:-:S13]  /*55e40*/  ISETP.GE.AND P0, PT, R3, R2, PT ;  /* 0x000000020300720c */ /* 0x000fda0003f06270 */
[----:B------:R-:W-:Y:S05]  /*55e50*/  @P0 BREAK.RELIABLE B1 ;  /* 0x0000000000010942 */ /* 0x000fea0003800100 */
[----:B------:R-:W-:Y:S05]  /*55e60*/  @P0 BRA `(.L_x_13277) ;  /* 0x0000000000300947 */ /* 0x000fea0003800000 */
[----:B--2---:R-:W2:Y:S01]  /*55e70*/  LDC.64 R8, c[0x0][0x388] ;  /* 0x0000e200ff087b82 */ /* 0x004ea20000000a00 */
[----:B------:R-:W-:Y:S02]  /*55e80*/  IMAD R11, R0, 0x400, R3 ;  /* 0x00000400000b7824 */ /* 0x000fe400078e0203 */
[----:B------:R-:W-:Y:S02]  /*55e90*/  VIADD R3, R3, 0x80 ;  /* 0x0000008003037836 */ /* 0x000fe40000000000 */
[----:B--2---:R-:W-:-:S05]  /*55ea0*/  IMAD.WIDE.U32 R8, R11, 0x10, R8 ;  /* 0x000000100b087825 */ /* 0x004fca00078e0008 */
[----:B------:R2:W-:Y:S02]  /*55eb0*/  STG.E.128 desc[UR6][R8.64], R12 ;  /* 0x0000000c08007986 */ /* 0x0005e4000c101d06 */
.L_x_13276:
[----:B------:R-:W-:Y:S05]  /*55ec0*/  BSYNC.RELIABLE B1 ;  /* 0x0000000000017941 */ /* 0x000fea0003800100 */
.L_x_13272:
[----:B------:R-:W-:-:S13]  /*55ed0*/  ISETP.GE.AND P0, PT, R3, R2, PT ;  /* 0x000000020300720c */ /* 0x000fda0003f06270 */
[----:B--2---:R-:W2:Y:S01]  /*55ee0*/  @!P0 LDC.64 R8, c[0x0][0x388] ;  /* 0x0000e200ff088b82 */ /* 0x004ea20000000a00 */
[----:B------:R-:W-:Y:S01]  /*55ef0*/  @!P0 IMAD R11, R0, 0x400, R3 ;  /* 0x00000400000b8824 */ /* 0x000fe200078e0203 */
[----:B------:R-:W-:-:S03]  /*55f00*/  @!P0 IADD3 R3, PT, PT, R3, 0x80, RZ ;  /* 0x0000008003038810 */ /* 0x000fc60007ffe0ff */
[----:B--2---:R-:W-:-:S05]  /*55f10*/  @!P0 IMAD.WIDE.U32 R8, R11, 0x10, R8 ;  /* 0x000000100b088825 */ /* 0x004fca00078e0008 */
[----:B------:R3:W-:Y:S02]  /*55f20*/  @!P0 STG.E.128 desc[UR6][R8.64], R16 ;  /* 0x0000001008008986 */ /* 0x0007e4000c101d06 */
.L_x_13277:
[----:B------:R-:W-:Y:S05]  /*55f30*/  BSYNC.RECONVERGENT B0 ;  /* 0x0000000000007941 */ /* 0x000fea0003800200 */
.L_x_13271:
[----:B------:R-:W-:Y:S05]  /*55f40*/  WARPSYNC.ALL ;  /* 0x0000000000007948 */ /* 0x000fea0003800000 */
[----:B------:R-:W-:-:S13]  /*55f50*/  ISETP.GE.AND P0, PT, R3, R2, PT ;  /* 0x000000020300720c */ /* 0x000fda0003f06270 */
[----:B------:R-:W-:Y:S05]  /*55f60*/  @P0 EXIT ;  /* 0x000000000000094d */ /* 0x000fea0003800000 */
[----:B--23--:R-:W2:Y:S01]  /*55f70*/  LDC.64 R8, c[0x0][0x388] ;  /* 0x0000e200ff087b82 */ /* 0x00cea20000000a00 */
[----:B------:R-:W-:-:S04]  /*55f80*/  IMAD R3, R0, 0x400, R3 ;  /* 0x0000040000037824 */ /* 0x000fc800078e0203 */
[----:B--2---:R-:W-:-:S05]  /*55f90*/  IMAD.WIDE.U32 R2, R3, 0x10, R8 ;  /* 0x0000001003027825 */ /* 0x004fca00078e0008 */
[----:B------:R-:W-:Y:S01]  /*55fa0*/  STG.E.128 desc[UR6][R2.64], R4 ;  /* 0x0000000402007986 */ /* 0x000fe2000c101d06 */
[----:B------:R-:W-:Y:S05]  /*55fb0*/  EXIT ;  /* 0x000000000000794d */ /* 0x000fea0003800000 */
.L_x_12285:
[----:B------:R-:W0:Y:S01]  /*55fc0*/  S2R R5, SR_TID.X ;  /* 0x0000000000057919 */ /* 0x000e220000002100 */
[----:B------:R-:W1:Y:S02]  /*55fd0*/  LDC.64 R2, c[0x0][0x390] ;  /* 0x0000e400ff027b82 */ /* 0x000e640000000a00 */
[----:B-1----:R-:W-:-:S04]  /*55fe0*/  IMAD.WIDE.U32 R2, R0, 0x10, R2 ;  /* 0x0000001000027825 */ /* 0x002fc800078e0002 */
[----:B0-----:R-:W-:-:S05]  /*55ff0*/  IMAD.WIDE.U32 R2, R5, 0x20, R2 ;  /* 0x0000002005027825 */ /* 0x001fca00078e0002 */
[----:B------:R-:W2:Y:S04]  /*56000*/  LDG.E.ENL2.256 R8, R36, desc[UR6][R2.64] ;  /* 0xfe0000060224797e */ /* 0x000ea80008121908 */
[----:B------:R0:W5:Y:S04]  /*56010*/  LDG.E.ENL2.256 R16, R12, desc[UR6][R2.64+0x1000] ;  /* 0xfe008006020c797e */ /* 0x0001680008121910 */
[----:B------:R0:W5:Y:S04]  /*56020*/  LDG.E.ENL2.256 R24, R20, desc[UR6][R2.64+0x2000] ;  /* 0xfe0100060214797e */ /* 0x0001680008121918 */
[----:B------:R0:W5:Y:S01]  /*56030*/  LDG.E.ENL2.256 R32, R28, desc[UR6][R2.64+0x3000] ;  /* 0xfe018006021c797e */ /* 0x0001620008121920 */
[----:B------:R-:W-:Y:S01]  /*56040*/  BSSY.RECONVERGENT B1, `(.L_x_13278) ;  /* 0x0000ab0000017945 */ /* 0x000fe20003800200 */
[----:B--2---:R-:W-:-:S02]  /*56050*/  DSETP.NAN.AND P0, PT, R36, R36, PT ;  /* 0x000000242400722a */ /* 0x004fc40003f08000 */
[----:B------:R-:W-:Y:S02]  /*56060*/  DSETP.NUM.AND P1, PT, R38, R38, PT ;  /* 0x000000262600722a */ /* 0x000fe40003f27000 */
[----:B------:R-:W-:Y:S02]  /*56070*/  DADD R42, -RZ, |R36| ;  /* 0x00000000ff2a7229 */ /* 0x000fe40000000524 */
[----:B------:R-:W-:-:S10]  /*56080*/  DADD R58, -RZ, |R38| ;  /* 0x00000000ff3a7229 */ /* 0x000fd40000000526 */
[----:B0-----:R-:W-:Y:S05]  /*56090*/  @!P0 BRA P1, `(.L_x_13279) ;  /* 0x0000000000488947 */ /* 0x001fea0000800000 */
        /* <DEDUP_REMOVED lines=18> */
.L_x_13279:
        /* <DEDUP_REMOVED lines=45> */
[----:B-----5:R-:W-:Y:S05]  /*56490*/  CALL.REL.NOINC `($__internal_22_$__cuda_sm20_div_rn_f64_full) ;  /* 0x0000055000887944 */ /* 0x020fea0003c00000 */
[----:B------:R-:W-:Y:S02]  /*564a0*/  IMAD.MOV.U32 R60, RZ, RZ, R4 ;  /* 0x000000ffff3c7224 */ /* 0x000fe400078e0004 */
[----:B------:R-:W-:-:S07]  /*564b0*/  IMAD.MOV.U32 R61, RZ, RZ, R5 ;  /* 0x000000ffff3d7224 */ /* 0x000fce00078e0005 */
.L_x_13286:
[----:B------:R-:W-:Y:S05]  /*564c0*/  BSYNC.RECONVERGENT B3 ;  /* 0x0000000000037941 */ /* 0x000fea0003800200 */
.L_x_13285:
        /* <DEDUP_REMOVED lines=22> */
[----:B-----5:R-:W-:Y:S05]  /*56630*/  CALL.REL.NOINC `($__internal_22_$__cuda_sm20_div_rn_f64_full) ;  /* 0x0000055000207944 */ /* 0x020fea0003c00000 */
.L_x_13288:
[----:B------:R-:W-:Y:S05]  /*56640*/  BSYNC.RECONVERGENT B3 ;  /* 0x0000000000037941 */ /* 0x000fea0003800200 */
.L_x_13287:
        /* <DEDUP_REMOVED lines=121> */
.L_x_13290:
[----:B------:R-:W-:Y:S01]  /*56de0*/  IMAD.MOV.U32 R2, RZ, RZ, 0x0 ;  /* 0x00000000ff027424 */ /* 0x000fe200078e00ff */
[----:B------:R-:W-:Y:S01]  /*56df0*/  LOP3.LUT P0, RZ, R5, 0x7fffffff, RZ, 0xc0, !PT ;  /* 0x7fffffff05ff7812 */ /* 0x000fe2000780c0ff */
[----:B------:R-:W-:-:S06]  /*56e00*/  IMAD.MOV.U32 R3, RZ, RZ, 0x7ff00000 ;  /* 0x7ff00000ff037424 */ /* 0x000fcc00078e00ff */
[----:B------:R-:W-:-:S10]  /*56e10*/  DFMA R2, R4, R2, +INF ;  /* 0x7ff000000402742b */ /* 0x000fd40000000002 */
[----:B------:R-:W-:Y:S02]  /*56e20*/  FSEL R50, R2, RZ, P0 ;  /* 0x000000ff02327208 */ /* 0x000fe40000000000 */
[----:B------:R-:W-:-:S07]  /*56e30*/  FSEL R51, R3, -QNAN , P0 ;  /* 0xfff0000003337808 */ /* 0x000fce0000000000 */
.L_x_13291:
[----:B------:R-:W-:Y:S05]  /*56e40*/  BSYNC.RECONVERGENT B0 ;  /* 0x0000000000007941 */ /* 0x000fea0003800200 */
.L_x_13289:
[----:B------:R-:W0:Y:S01]  /*56e50*/  MUFU.RCP64H R3, R47 ;  /* 0x0000002f00037308 */ /* 0x000e220000001800 */
[----:B------:R-:W-:Y:S01]  /*56e60*/  IMAD.MOV.U32 R2, RZ, RZ, 0x1 ;  /* 0x00000001ff027424 */ /* 0x000fe200078e00ff */
[----:B------:R-:W-:Y:S01]  /*56e70*/  FSETP.GEU.AND P2, PT, |R41|, 6.5827683646048100446e-37, PT ;  /* 0x036000002900780b */ /* 0x000fe20003f4e200 */
[----:B------:R-:W-:Y:S01]  /*56e80*/  BSSY.RECONVERGENT B3, `(.L_x_13292) ;  /* 0x0000013000037945 */ /* 0x000fe20003800200 */
        /* <DEDUP_REMOVED lines=17> */
[----:B-----5:R-:W-:Y:S05]  /*56fa0*/  CALL.REL.NOINC `($__internal_22_$__cuda_sm20_div_rn_f64_full) ;  /* 0x0000054400c47944 */ /* 0x020fea0003c00000 */
.L_x_13293:
[----:B------:R-:W-:Y:S05]  /*56fb0*/  BSYNC.RECONVERGENT B3 ;  /* 0x0000000000037941 */ /* 0x000fea0003800200 */
.L_x_13292:
        /* <DEDUP_REMOVED lines=76> */
.L_x_13284:
        /* <DEDUP_REMOVED lines=122> */
.L_x_13297:
[----:B------:R-:W-:Y:S01]  /*57c20*/  IMAD.MOV.U32 R2, RZ, RZ, 0x0 ;  /* 0x00000000ff027424 */ /* 0x000fe200078e00ff */
[----:B------:R-:W-:Y:S01]  /*57c30*/  LOP3.LUT P0, RZ, R5, 0x7fffffff, RZ, 0xc0, !PT ;  /* 0x7fffffff05ff7812 */ /* 0x000fe2000780c0ff */
[----:B------:R-:W-:-:S06]  /*57c40*/  IMAD.MOV.U32 R3, RZ, RZ, 0x7ff00000 ;  /* 0x7ff00000ff037424 */ /* 0x000fcc00078e00ff */
[----:B------:R-:W-:-:S10]  /*57c50*/  DFMA R2, R4, R2, +INF ;  /* 0x7ff000000402742b */ /* 0x000fd40000000002 */
[----:B------:R-:W-:Y:S02]  /*57c60*/  FSEL R60, R2, RZ, P0 ;  /* 0x000000ff023c7208 */ /* 0x000fe40000000000 */
[----:B------:R-:W-:-:S07]  /*57c70*/  FSEL R61, R3, -QNAN , P0 ;  /* 0xfff00000033d7808 */ /* 0x000fce0000000000 */
.L_x_13298:
[----:B------:R-:W-:Y:S05]  /*57c80*/  BSYNC.RECONVERGENT B0 ;  /* 0x0000000000007941 */ /* 0x000fea0003800200 */
.L_x_13296:
        /* <DEDUP_REMOVED lines=21> */
.L_x_13300:
[----:B------:R-:W-:Y:S05]  /*57de0*/  BSYNC.RECONVERGENT B3 ;  /* 0x0000000000037941 */ /* 0x000fea0003800200 */
.L_x_13299:
        /* <DEDUP_REMOVED lines=76> */
.L_x_13295:
        /* <DEDUP_REMOVED lines=79> */
.L_x_13302:
[----:B------:R-:W-:Y:S01]  /*587a0*/  IMAD.MOV.U32 R2, RZ, RZ, 0x0 ;  /* 0x00000000ff027424 */ /* 0x000fe200078e00ff */
[----:B------:R-:W-:Y:S01]  /*587b0*/  LOP3.LUT P0, RZ, R5, 0x7fffffff, RZ, 0xc0, !PT ;  /* 0x7fffffff05ff7812 */ /* 0x000fe2000780c0ff */
[----:B------:R-:W-:-:S06]  /*587c0*/  IMAD.MOV.U32 R3, RZ, RZ, 0x7ff00000 ;  /* 0x7ff00000ff037424 */ /* 0x000fcc00078e00ff */
[----:B------:R-:W-:-:S10]  /*587d0*/  DFMA R2, R4, R2, +INF ;  /* 0x7ff000000402742b */ /* 0x000fd40000000002 */
[----:B------:R-:W-:Y:S02]  /*587e0*/  FSEL R50, R2, RZ, P0 ;  /* 0x000000ff02327208 */ /* 0x000fe40000000000 */
[----:B------:R-:W-:-:S07]  /*587f0*/  FSEL R51, R3, -QNAN , P0 ;  /* 0xfff0000003337808 */ /* 0x000fce0000000000 */
.L_x_13303:
[----:B------:R-:W-:Y:S05]  /*58800*/  BSYNC.RECONVERGENT B0 ;  /* 0x0000000000007941 */ /* 0x000fea0003800200 */
.L_x_13301:
        /* <DEDUP_REMOVED lines=22> */
.L_x_13305:
[----:B------:R-:W-:Y:S05]  /*58970*/  BSYNC.RECONVERGENT B3 ;  /* 0x0000000000037941 */ /* 0x000fea0003800200 */
.L_x_13304:
        /* <DEDUP_REMOVED lines=76> */
.L_x_13283:
        /* <DEDUP_REMOVED lines=34> */
[----:B-----5:R-:W-:Y:S05]  /*59060*/  CALL.REL.NOINC `($__internal_22_$__cuda_sm20_div_rn_f64_full) ;  /* 0x0000052400947944 */ /* 0x020fea0003c00000 */
[----:B------:R-:W-:Y:S02]  /*59070*/  IMAD.MOV.U32 R46, RZ, RZ, R4 ;  /* 0x000000ffff2e7224 */ /* 0x000fe400078e0004 */
[----:B------:R-:W-:-:S07]  /*59080*/  IMAD.MOV.U32 R47, RZ, RZ, R5 ;  /* 0x000000ffff2f7224 */ /* 0x000fce00078e0005 */
.L_x_13308:
[----:B------:R-:W-:Y:S05]  /*59090*/  BSYNC.RECONVERGENT B3 ;  /* 0x0000000000037941 */ /* 0x000fea0003800200 */
.L_x_13307:
        /* <DEDUP_REMOVED lines=23> */
.L_x_13310:
[----:B------:R-:W-:Y:S05]  /*59210*/  BSYNC.RECONVERGENT B3 ;  /* 0x0000000000037941 */ /* 0x000fea0003800200 */
.L_x_13309:
        /* <DEDUP_REMOVED lines=121> */
.L_x_13312:
[----:B------:R-:W-:Y:S01]  /*599b0*/  IMAD.MOV.U32 R2, RZ, RZ, 0x0 ;  /* 0x00000000ff027424 */ /* 0x000fe200078e00ff */
[----:B------:R-:W-:Y:S01]  /*599c0*/  LOP3.LUT P0, RZ, R5, 0x7fffffff, RZ, 0xc0, !PT ;  /* 0x7fffffff05ff7812 */ /* 0x000fe2000780c0ff */
[----:B------:R-:W-:-:S06]  /*599d0*/  IMAD.MOV.U32 R3, RZ, RZ, 0x7ff00000 ;  /* 0x7ff00000ff037424 */ /* 0x000fcc00078e00ff */
[----:B------:R-:W-:-:S10]  /*599e0*/  DFMA R2, R4, R2, +INF ;  /* 0x7ff000000402742b */ /* 0x000fd40000000002 */
[----:B------:R-:W-:Y:S02]  /*599f0*/  FSEL R60, R2, RZ, P0 ;  /* 0x000000ff023c7208 */ /* 0x000fe40000000000 */
[----:B------:R-:W-:-:S07]  /*59a00*/  FSEL R61, R3, -QNAN , P0 ;  /* 0xfff00000033d7808 */ /* 0x000fce0000000000 */
.L_x_13313:
[----:B------:R-:W-:Y:S05]  /*59a10*/  BSYNC.RECONVERGENT B0 ;  /* 0x0000000000007941 */ /* 0x000fea0003800200 */
.L_x_13311:
        /* <DEDUP_REMOVED lines=25> */
[----:B-----5:R-:W-:Y:S05]  /*59bb0*/  CALL.REL.NOINC `($__internal_22_$__cuda_sm20_div_rn_f64_full) ;  /* 0x0000051800c07944 */ /* 0x020fea0003c00000 */
.L_x_13315:
[----:B------:R-:W-:Y:S05]  /*59bc0*/  BSYNC.RECONVERGENT B3 ;  /* 0x0000000000037941 */ /* 0x000fea0003800200 */
.L_x_13314:
        /* <DEDUP_REMOVED lines=77> */
[----:B------:R-:W-:Y:S01]  /*5a0a0*/  @P1 FSEL R3, R5, R7, !P0 ;  /* 0x0000000705031208 */ /* 0x000fe20004000000 */
[C-C-:B------:R-:W-:Y:S01]  /*5a0b0*/  @P3 DSETP.NEU.AND P1, PT, R58.reuse, R42.reuse, PT ;  /* 0x0000002a3a00322a */ /* 0x140fe20003f2d000 */
[----:B------:R-:W-:Y:S01]  /*5a0c0*/  @!P3 FSEL R5, RZ, 2.1426990032196044922, P0 ;  /* 0x400921fbff05b808 */ /* 0x000fe20000000000 */
[----:B------:R-:W-:Y:S01]  /*5a0d0*/  DADD R6, R58, R42 ;  /* 0x000000003a067229 */ /* 0x000fe2000000002a */
[----:B------:R-:W-:Y:S02]  /*5a0e0*/  @!P3 FSEL R4, RZ, 3.37028055040000000000e+12, P0 ;  /* 0x54442d18ff04b808 */ /* 0x000fe40000000000 */
[----:B------:R-:W-:Y:S02]  /*5a0f0*/  @P3 FSEL R43, R0, 1.8213495016098022461, !P0 ;  /* 0x3fe921fb002b3808 */ /* 0x000fe40004000000 */
[----:B------:R-:W-:-:S02]  /*5a100*/  @P3 FSEL R0, R41, R2, !P1 ;  /* 0x0000000229003208 */ /* 0x000fc40004800000 */
[----:B------:R-:W-:Y:S01]  /*5a110*/  @P3 FSEL R3, R43, R3, !P1 ;  /* 0x000000032b033208 */ /* 0x000fe20004800000 */
[----:B------:R-:W-:Y:S02]  /*5a120*/  DSETP.NAN.AND P0, PT, R6, R6, PT ;  /* 0x000000060600722a */ /* 0x000fe40003f08000 */
[----:B------:R-:W-:Y:S02]  /*5a130*/  @P3 IMAD.MOV.U32 R4, RZ, RZ, R0 ;  /* 0x000000ffff043224 */ /* 0x000fe400078e0000 */
[----:B------:R-:W-:-:S03]  /*5a140*/  @P3 IMAD.MOV.U32 R5, RZ, RZ, R3 ;  /* 0x000000ffff053224 */ /* 0x000fc600078e0003 */
[----:B------:R-:W-:Y:S02]  /*5a150*/  FSEL R2, R6, R4, P0 ;  /* 0x0000000406027208 */ /* 0x000fe40000000000 */
[----:B------:R-:W-:-:S04]  /*5a160*/  LOP3.LUT R3, R5, 0x80000000, R40, 0xb8, !PT ;  /* 0x8000000005037812 */ /* 0x000fc800078eb828 */
[----:B------:R-:W-:Y:S01]  /*5a170*/  FSEL R3, R7, R3, P0 ;  /* 0x0000000307037208 */ /* 0x000fe20000000000 */
[----:B------:R-:W-:Y:S06]  /*5a180*/  BRA `(.L_x_13294) ;  /* 0x0000001800f87947 */ /* 0x000fec0003800000 */
.L_x_13306:
        /* <DEDUP_REMOVED lines=32> */
[----:B------:R-:W-:Y:S01]  /*5a390*/  DSETP.NEU.AND P0, PT, R4, RZ, PT ;  /* 0x000000ff0400722a */ /* 0x000fe20003f0d000 */
        /* <DEDUP_REMOVED lines=89> */
.L_x_13318:
[----:B------:R-:W-:Y:S01]  /*5a930*/  IMAD.MOV.U32 R4, RZ, RZ, 0x0 ;  /* 0x00000000ff047424 */ /* 0x000fe200078e00ff */
[----:B------:R-:W-:Y:S01]  /*5a940*/  LOP3.LUT P0, RZ, R45, 0x7fffffff, RZ, 0xc0, !PT ;  /* 0x7fffffff2dff7812 */ /* 0x000fe2000780c0ff */
[----:B------:R-:W-:-:S06]  /*5a950*/  IMAD.MOV.U32 R5, RZ, RZ, 0x7ff00000 ;  /* 0x7ff00000ff057424 */ /* 0x000fcc00078e00ff */
[----:B------:R-:W-:-:S10]  /*5a960*/  DFMA R4, R44, R4, +INF ;  /* 0x7ff000002c04742b */ /* 0x000fd40000000004 */
[----:B------:R-:W-:Y:S02]  /*5a970*/  FSEL R60, R4, RZ, P0 ;  /* 0x000000ff043c7208 */ /* 0x000fe40000000000 */
[----:B------:R-:W-:-:S07]  /*5a980*/  FSEL R61, R5, -QNAN , P0 ;  /* 0xfff00000053d7808 */ /* 0x000fce0000000000 */
.L_x_13319:
[----:B------:R-:W-:Y:S05]  /*5a990*/  BSYNC.RECONVERGENT B0 ;  /* 0x0000000000007941 */ /* 0x000fea0003800200 */
.L_x_13317:
[----:B------:R-:W0:Y:S01]  /*5a9a0*/  MUFU.RCP64H R5, R3 ;  /* 0x0000000300057308 */ /* 0x000e220000001800 */
[----:B------:R-:W-:Y:S01]  /*5a9b0*/  IMAD.MOV.U32 R46, RZ, RZ, R2 ;  /* 0x000000ffff2e7224 */ /* 0x000fe200078e0002 */
[----:B------:R-:W-:Y:S01]  /*5a9c0*/  MOV R47, R3 ;  /* 0x00000003002f7202 */ /* 0x000fe20000000f00 */
        /* <DEDUP_REMOVED lines=18> */
[----:B-----5:R-:W-:Y:S05]  /*5aaf0*/  CALL.REL.NOINC `($__internal_22_$__cuda_sm20_div_rn_f64_full) ;  /* 0x0000050800f07944 */ /* 0x020fea0003c00000 */
.L_x_13321:
[----:B------:R-:W-:Y:S05]  /*5ab00*/  BSYNC.RECONVERGENT B3 ;  /* 0x0000000000037941 */ /* 0x000fea0003800200 */
.L_x_13320:
        /* <DEDUP_REMOVED lines=80> */
[----:B------:R-:W-:-:S03]  /*5b010*/  @P3 FSEL R43, R4, 1.8213495016098022461, !P0 ;  /* 0x3fe921fb042b3808 */ /* 0x000fc60004000000 */
[----:B------:R-:W-:Y:S02]  /*5b020*/  @P3 FSEL R0, R41, R2, !P1 ;  /* 0x0000000229003208 */ /* 0x000fe40004800000 */
[----:B------:R-:W-:Y:S02]  /*5b030*/  @P3 FSEL R3, R43, R3, !P1 ;  /* 0x000000032b033208 */ /* 0x000fe40004800000 */
[----:B------:R-:W-:Y:S01]  /*5b040*/  @!P3 FSEL R4, RZ, 3.37028055040000000000e+12, P0 ;  /* 0x54442d18ff04b808 */ /* 0x000fe20000000000 */
[----:B------:R-:W-:Y:S01]  /*5b050*/  DSETP.NAN.AND P0, PT, R6, R6, PT ;  /* 0x000000060600722a */ /* 0x000fe20003f08000 */
[----:B------:R-:W-:Y:S02]  /*5b060*/  @P3 IMAD.MOV.U32 R4, RZ, RZ, R0 ;  /* 0x000000ffff043224 */ /* 0x000fe400078e0000 */
[----:B------:R-:W-:-:S03]  /*5b070*/  @P3 IMAD.MOV.U32 R5, RZ, RZ, R3 ;  /* 0x000000ffff053224 */ /* 0x000fc600078e0003 */
[----:B------:R-:W-:Y:S02]  /*5b080*/  FSEL R2, R6, R4, P0 ;  /* 0x0000000406027208 */ /* 0x000fe40000000000 */
[----:B------:R-:W-:-:S04]  /*5b090*/  LOP3.LUT R3, R5, 0x80000000, R40, 0xb8, !PT ;  /* 0x8000000005037812 */ /* 0x000fc800078eb828 */
[----:B------:R-:W-:Y:S01]  /*5b0a0*/  FSEL R3, R7, R3, P0 ;  /* 0x0000000307037208 */ /* 0x000fe20000000000 */
[----:B------:R-:W-:Y:S06]  /*5b0b0*/  BRA `(.L_x_13294) ;  /* 0x0000000c002c7947 */ /* 0x000fec0003800000 */
.L_x_13316:
[----:B------:R-:W-:Y:S01]  /*5b0c0*/  FSEL R6, R58, R42, !P1 ;  /* 0x0000002a3a067208 */ /* 0x000fe20004800000 */
[----:B------:R-:W-:Y:S01]  /*5b0d0*/  BSSY.RECONVERGENT B0, `(.L_x_13322) ;  /* 0x0000056000007945 */ /* 0x000fe20003800200 */
[----:B------:R-:W-:-:S06]  /*5b0e0*/  FSEL R7, R59, R43, !P1 ;  /* 0x0000002b3b077208 */ /* 0x000fcc0004800000 */
[----:B------:R-:W-:-:S08]  /*5b0f0*/  DMUL R4, R6, R6 ;  /* 0x0000000606047228 */ /* 0x000fd00000000000 */
        /* <DEDUP_REMOVED lines=77> */
.L_x_13323:
[----:B------:R-:W-:Y:S01]  /*5b5d0*/  IMAD.MOV.U32 R2, RZ, RZ, 0x0 ;  /* 0x00000000ff027424 */ /* 0x000fe200078e00ff */
[----:B------:R-:W-:Y:S01]  /*5b5e0*/  LOP3.LUT P0, RZ, R5, 0x7fffffff, RZ, 0xc0, !PT ;  /* 0x7fffffff05ff7812 */ /* 0x000fe2000780c0ff */
[----:B------:R-:W-:-:S06]  /*5b5f0*/  IMAD.MOV.U32 R3, RZ, RZ, 0x7ff00000 ;  /* 0x7ff00000ff037424 */ /* 0x000fcc00078e00ff */
[----:B------:R-:W-:-:S10]  /*5b600*/  DFMA R2, R4, R2, +INF ;  /* 0x7ff000000402742b */ /* 0x000fd40000000002 */
[----:B------:R-:W-:Y:S02]  /*5b610*/  FSEL R60, R2, RZ, P0 ;  /* 0x000000ff023c7208 */ /* 0x000fe40000000000 */
[----:B------:R-:W-:-:S07]  /*5b620*/  FSEL R61, R3, -QNAN , P0 ;  /* 0xfff00000033d7808 */ /* 0x000fce0000000000 */
.L_x_13324:
[----:B------:R-:W-:Y:S05]  /*5b630*/  BSYNC.RECONVERGENT B0 ;  /* 0x0000000000007941 */ /* 0x000fea0003800200 */
.L_x_13322:
[----:B------:R-:W-:Y:S01]  /*5b640*/  FSEL R47, R43, R59, !P1 ;  /* 0x0000003b2b2f7208 */ /* 0x000fe20004800000 */
[----:B------:R-:W-:Y:S01]  /*5b650*/  IMAD.MOV.U32 R44, RZ, RZ, R6 ;  /* 0x000000ffff2c7224 */ /* 0x000fe200078e0006 */
[----:B------:R-:W-:Y:S01]  /*5b660*/  FSEL R46, R42, R58, !P1 ;  /* 0x0000003a2a2e7208 */ /* 0x000fe20004800000 */
[----:B------:R-:W-:Y:S01]  /*5b670*/  IMAD.MOV.U32 R45, RZ, RZ, R7 ;  /* 0x000000ffff2d7224 */ /* 0x000fe200078e0007 */
        /* <DEDUP_REMOVED lines=18> */
[----:B-----5:R-:W-:Y:S05]  /*5b7a0*/  CALL.REL.NOINC `($__internal_22_$__cuda_sm20_div_rn_f64_full) ;  /* 0x000004fc00c47944 */ /* 0x020fea0003c00000 */
.L_x_13326:
[----:B------:R-:W-:Y:S05]  /*5b7b0*/  BSYNC.RECONVERGENT B3 ;  /* 0x0000000000037941 */ /* 0x000fea0003800200 */
.L_x_13325:
        /* <DEDUP_REMOVED lines=90> */
[----:B------:R-:W-:-:S07]  /*5bd60*/  FSEL R3, R7, R3, P0 ;  /* 0x0000000307037208 */ /* 0x000fce0000000000 */
.L_x_13294:
[----:B------:R-:W-:Y:S05]  /*5bd70*/  BSYNC.RECONVERGENT B2 ;  /* 0x0000000000027941 */ /* 0x000fea0003800200 */
.L_x_13282:
[----:B------:R-:W-:Y:S01]  /*5bd80*/  UMOV UR4, 0xfefa39ef ;  /* 0xfefa39ef00047882 */ /* 0x000fe20000000000 */
[----:B------:R-:W-:Y:S01]  /*5bd90*/  UMOV UR5, 0x3fe62e42 ;  /* 0x3fe62e4200057882 */ /* 0x000fe20000000000 */
[----:B------:R-:W-:Y:S01]  /*5bda0*/  LOP3.LUT R37, R3, 0x80000000, R37, 0xb8, !PT ;  /* 0x8000000003257812 */ /* 0x000fe200078eb825 */
[----:B------:R-:W-:Y:S01]  /*5bdb0*/  DADD R60, R60, UR4 ;  /* 0x000000043c3c7e29 */ /* 0x000fe20008000000 */
[----:B------:R-:W-:-:S09]  /*5bdc0*/  IMAD.MOV.U32 R36, RZ, RZ, R2 ;  /* 0x000000ffff247224 */ /* 0x000fd200078e0002 */
[----:B------:R-:W-:Y:S02]  /*5bdd0*/  LOP3.LUT R39, R61, 0x80000000, R39, 0xb8, !PT ;  /* 0x800000003d277812 */ /* 0x000fe400078eb827 */
[----:B------:R-:W-:Y:S01]  /*5bde0*/  MOV R38, R60 ;  /* 0x0000003c00267202 */ /* 0x000fe20000000f00 */
[----:B------:R-:W-:Y:S06]  /*5bdf0*/  BRA `(.L_x_13280) ;  /* 0x0000004c00507947 */ /* 0x000fec0003800000 */
.L_x_13281:
        /* <DEDUP_REMOVED lines=52> */
[----:B------:R-:W-:Y:S01]  /*5c140*/  MOV R4, 0x0 ;  /* 0x0000000000047802 */ /* 0x000fe20000000f00 */
[----:B------:R-:W-:Y:S01]  /*5c150*/  IMAD.MOV.U32 R5, RZ, RZ, 0x3fd80000 ;  /* 0x3fd80000ff057424 */ /* 0x000fe200078e00ff */
[----:B------:R-:W-:Y:S01]  /*5c160*/  SEL R7, R59, R49, P1 ;  /* 0x000000313b077207 */ /* 0x000fe20000800000 */
[----:B------:R-:W-:Y:S01]  /*5c170*/  IMAD.MOV.U32 R49, RZ, RZ, R60 ;  /* 0x000000ffff317224 */ /* 0x000fe200078e003c */
[----:B------:R-:W-:Y:S01]  /*5c180*/  SEL R6, R58, R48, P1 ;  /* 0x000000303a067207 */ /* 0x000fe20000800000 */
[----:B------:R-:W-:Y:S02]  /*5c190*/  IMAD.MOV.U32 R48, RZ, RZ, R61 ;  /* 0x000000ffff307224 */ /* 0x000fe400078e003d */
[----:B------:R-:W-:Y:S01]  /*5c1a0*/  DMUL R52, R46, R50 ;  /* 0x000000322e347228 */ /* 0x000fe20000000000 */
[----:B------:R-:W-:Y:S01]  /*5c1b0*/  LOP3.LUT R0, R7, 0xffc00000, RZ, 0xc0, !PT ;  /* 0xffc0000007007812 */ /* 0x000fe200078ec0ff */
[----:B------:R-:W-:-:S02]  /*5c1c0*/  DFMA R50, R50, R4, 0.5 ;  /* 0x3fe000003232742b */ /* 0x000fc40000000004 */
[----:B------:R-:W-:-:S06]  /*5c1d0*/  DSETP.NEU.AND P2, PT, R48, RZ, PT ;  /* 0x000000ff3000722a */ /* 0x000fcc0003f4d000 */
[----:B------:R-:W-:Y:S01]  /*5c1e0*/  DFMA R46, R50, R52, R46 ;  /* 0x00000034322e722b */ /* 0x000fe2000000002e */
[----:B------:R-:W-:Y:S01]  /*5c1f0*/  LOP3.LUT R51, R0, 0x7fd00000, RZ, 0x3c, !PT ;  /* 0x7fd0000000337812 */ /* 0x000fe200078e3cff */
[----:B------:R-:W-:-:S06]  /*5c200*/  IMAD.MOV.U32 R50, RZ, RZ, RZ ;  /* 0x000000ffff327224 */ /* 0x000fcc00078e00ff */
[----:B------:R-:W-:Y:S02]  /*5c210*/  DMUL R46, R56, R46 ;  /* 0x0000002e382e7228 */ /* 0x000fe40000000000 */
[C---:B------:R-:W-:Y:S01]  /*5c220*/  DMUL R52, R50.reuse, R6 ;  /* 0x0000000632347228 */ /* 0x040fe20000000000 */
[----:B------:R-:W-:Y:S01]  /*5c230*/  LOP3.LUT R57, R54, 0x100000, RZ, 0xfc, !PT ;  /* 0x0010000036397812 */ /* 0x000fe200078efcff */
[----:B------:R-:W-:Y:S01]  /*5c240*/  DMUL R50, R50, R48 ;  /* 0x0000003032327228 */ /* 0x000fe20000000000 */
[----:B------:R-:W-:Y:S01]  /*5c250*/  MOV R56, RZ ;  /* 0x000000ff00387202 */ /* 0x000fe20000000f00 */
[----:B------:R-:W-:-:S05]  /*5c260*/  IMAD.MOV.U32 R54, RZ, RZ, RZ ;  /* 0x000000ffff367224 */ /* 0x000fca00078e00ff */
        /* <DEDUP_REMOVED lines=62> */
[----:B-----5:R-:W-:Y:S05]  /*5c650*/  CALL.REL.NOINC `($__internal_23_$__cuda_sm20_dsqrt_rn_f64_mediumpath_v1) ;  /* 0x000004f400b07944 */ /* 0x020fea0003c00000 */
.L_x_13331:
[----:B------:R-:W-:Y:S05]  /*5c660*/  BSYNC.RECONVERGENT B3 ;  /* 0x0000000000037941 */ /* 0x000fea0003800200 */
.L_x_13330:
[----:B------:R-:W-:Y:S02]  /*5c670*/  IMAD.MOV.U32 R66, RZ, RZ, R2 ;  /* 0x000000ffff427224 */ /* 0x000fe400078e0002 */
[----:B------:R-:W-:Y:S01]  /*5c680*/  IMAD.MOV.U32 R67, RZ, RZ, R3 ;  /* 0x000000ffff437224 */ /* 0x000fe200078e0003 */
[----:B------:R-:W-:Y:S06]  /*5c690*/  BRA `(.L_x_13332) ;  /* 0x0000002000e47947 */ /* 0x000fec0003800000 */
.L_x_13329:
        /* <DEDUP_REMOVED lines=29> */
[----:B-----5:R-:W-:Y:S05]  /*5c870*/  CALL.REL.NOINC `($__internal_22_$__cuda_sm20_div_rn_f64_full) ;  /* 0x000004ec00907944 */ /* 0x020fea0003c00000 */
.L_x_13337:
[----:B------:R-:W-:Y:S05]  /*5c880*/  BSYNC.RECONVERGENT B4 ;  /* 0x0000000000047941 */ /* 0x000fea0003800200 */
.L_x_13336:
[----:B------:R-:W-:Y:S02]  /*5c890*/  IMAD.MOV.U32 R46, RZ, RZ, R4 ;  /* 0x000000ffff2e7224 */ /* 0x000fe400078e0004 */
[----:B------:R-:W-:-:S07]  /*5c8a0*/  IMAD.MOV.U32 R47, RZ, RZ, R5 ;  /* 0x000000ffff2f7224 */ /* 0x000fce00078e0005 */
.L_x_13335:
[----:B------:R-:W-:Y:S05]  /*5c8b0*/  BSYNC.RECONVERGENT B3 ;  /* 0x0000000000037941 */ /* 0x000fea0003800200 */
.L_x_13334:
        /* <DEDUP_REMOVED lines=31> */
.L_x_13340:
[----:B------:R-:W-:Y:S05]  /*5cab0*/  BSYNC.RECONVERGENT B4 ;  /* 0x0000000000047941 */ /* 0x000fea0003800200 */
.L_x_13339:
[----:B------:R-:W-:Y:S05]  /*5cac0*/  BSYNC.RECONVERGENT B3 ;  /* 0x0000000000037941 */ /* 0x000fea0003800200 */
.L_x_13338:
        /* <DEDUP_REMOVED lines=27> */
[----:B-----5:R-:W-:Y:S05]  /*5cc80*/  CALL.REL.NOINC `($__internal_23_$__cuda_sm20_dsqrt_rn_f64_mediumpath_v1) ;  /* 0x000004f000247944 */ /* 0x020fea0003c00000 */
[----:B------:R-:W-:Y:S01]  /*5cc90*/  IMAD.MOV.U32 R6, RZ, RZ, R2 ;  /* 0x000000ffff067224 */ /* 0x000fe200078e0002 */
[----:B------:R-:W-:-:S07]  /*5cca0*/  MOV R7, R3 ;  /* 0x0000000300077202 */ /* 0x000fce0000000f00 */
.L_x_13342:
[----:B------:R-:W-:Y:S05]  /*5ccb0*/  BSYNC.RECONVERGENT B3 ;  /* 0x0000000000037941 */ /* 0x000fea0003800200 */
.L_x_13341:
        /* <DEDUP_REMOVED lines=26> */
.L_x_13345:
[----:B------:R-:W-:Y:S05]  /*5ce60*/  BSYNC.RECONVERGENT B3 ;  /* 0x0000000000037941 */ /* 0x000fea0003800200 */
.L_x_13344:
        /* <DEDUP_REMOVED lines=30> */
.L_x_13343:
        /* <DEDUP_REMOVED lines=77> */
.L_x_13346:
[----:B------:R-:W-:Y:S01]  /*5d520*/  IMAD.MOV.U32 R2, RZ, RZ, 0x0 ;  /* 0x00000000ff027424 */ /* 0x000fe200078e00ff */
[----:B------:R-:W-:Y:S01]  /*5d530*/  LOP3.LUT P0, RZ, R5, 0x7fffffff, RZ, 0xc0, !PT ;  /* 0x7fffffff05ff7812 */ /* 0x000fe2000780c0ff */
[----:B------:R-:W-:-:S06]  /*5d540*/  IMAD.MOV.U32 R3, RZ, RZ, 0x7ff00000 ;  /* 0x7ff00000ff037424 */ /* 0x000fcc00078e00ff */
[----:B------:R-:W-:-:S10]  /*5d550*/  DFMA R2, R4, R2, +INF ;  /* 0x7ff000000402742b */ /* 0x000fd40000000002 */
[----:B------:R-:W-:Y:S02]  /*5d560*/  FSEL R66, R2, RZ, P0 ;  /* 0x000000ff02427208 */ /* 0x000fe40000000000 */
[----:B------:R-:W-:Y:S01]  /*5d570*/  FSEL R67, R3, -QNAN , P0 ;  /* 0xfff0000003437808 */ /* 0x000fe20000000000 */
[----:B------:R-:W-:Y:S06]  /*5d580*/  BRA `(.L_x_13332) ;  /* 0x0000001400287947 */ /* 0x000fec0003800000 */
.L_x_13333:
        /* <DEDUP_REMOVED lines=26> */
[----:B------:R-:W-:Y:S01]  /*5d730*/  MOV R6, R2 ;  /* 0x0000000200067202 */ /* 0x000fe20000000f00 */
[----:B------:R-:W-:-:S07]  /*5d740*/  IMAD.MOV.U32 R7, RZ, RZ, R3 ;  /* 0x000000ffff077224 */ /* 0x000fce00078e0003 */
.L_x_13349:
[----:B------:R-:W-:Y:S05]  /*5d750*/  BSYNC.RECONVERGENT B3 ;  /* 0x0000000000037941 */ /* 0x000fea0003800200 */
.L_x_13348:
        /* <DEDUP_REMOVED lines=20> */
[----:B-----5:R-:W-:Y:S05]  /*5d8a0*/  CALL.REL.NOINC `($__internal_22_$__cuda_sm20_div_rn_f64_full) ;  /* 0x000004dc00847944 */ /* 0x020fea0003c00000 */
.L_x_13351:
[----:B------:R-:W-:Y:S05]  /*5d8b0*/  BSYNC.RECONVERGENT B3 ;  /* 0x0000000000037941 */ /* 0x000fea0003800200 */
.L_x_13350:
[----:B------:R-:W-:Y:S01]  /*5d8c0*/  IMAD.MOV.U32 R66, RZ, RZ, R4 ;  /* 0x000000ffff427224 */ /* 0x000fe200078e0004 */
[----:B------:R-:W-:Y:S01]  /*5d8d0*/  MOV R67, R5 ;  /* 0x0000000500437202 */ /* 0x000fe20000000f00 */
[----:B------:R-:W-:Y:S06]  /*5d8e0*/  BRA `(.L_x_13332) ;  /* 0x0000001000507947 */ /* 0x000fec0003800000 */
.L_x_13347:
        /* <DEDUP_REMOVED lines=22> */
[----:B-----5:R-:W-:Y:S05]  /*5da50*/  CALL.REL.NOINC `($__internal_23_$__cuda_sm20_dsqrt_rn_f64_mediumpath_v1) ;  /* 0x000004e000b07944 */ /* 0x020fea0003c00000 */
[----:B------:R-:W-:Y:S02]  /*5da60*/  IMAD.MOV.U32 R66, RZ, RZ, R2 ;  /* 0x000000ffff427224 */ /* 0x000fe400078e0002 */
[----:B------:R-:W-:-:S07]  /*5da70*/  IMAD.MOV.U32 R67, RZ, RZ, R3 ;  /* 0x000000ffff437224 */ /* 0x000fce00078e0003 */
.L_x_13353:
[----:B------:R-:W-:Y:S05]  /*5da80*/  BSYNC.RECONVERGENT B3 ;  /* 0x0000000000037941 */ /* 0x000fea0003800200 */
.L_x_13352:
        /* <DEDUP_REMOVED lines=26> */
.L_x_13356:
[----:B------:R-:W-:Y:S05]  /*5dc30*/  BSYNC.RECONVERGENT B3 ;  /* 0x0000000000037941 */ /* 0x000fea0003800200 */
.L_x_13355:
        /* <DEDUP_REMOVED lines=30> */
.L_x_13354:
        /* <DEDUP_REMOVED lines=77> */
.L_x_13357:
[----:B------:R-:W-:Y:S01]  /*5e2f0*/  MOV R2, 0x0 ;  /* 0x0000000000027802 */ /* 0x000fe20000000f00 */
[----:B------:R-:W-:Y:S01]  /*5e300*/  IMAD.MOV.U32 R3, RZ, RZ, 0x7ff00000 ;  /* 0x7ff00000ff037424 */ /* 0x000fe200078e00ff */
[----:B------:R-:W-:-:S05]  /*5e310*/  LOP3.LUT P0, RZ, R5, 0x7fffffff, RZ, 0xc0, !PT ;  /* 0x7fffffff05ff7812 */ /* 0x000fca000780c0ff */
[----:B------:R-:W-:-:S10]  /*5e320*/  DFMA R2, R4, R2, +INF ;  /* 0x7ff000000402742b */ /* 0x000fd40000000002 */
[----:B------:R-:W-:Y:S02]  /*5e330*/  FSEL R66, R2, RZ, P0 ;  /* 0x000000ff02427208 */ /* 0x000fe40000000000 */
[----:B------:R-:W-:Y:S01]  /*5e340*/  FSEL R67, R3, -QNAN , P0 ;  /* 0xfff0000003437808 */ /* 0x000fe20000000000 */
[----:B------:R-:W-:Y:S06]  /*5e350*/  BRA `(.L_x_13332) ;  /* 0x0000000400b47947 */ /* 0x000fec0003800000 */
.L_x_13328:
        /* <DEDUP_REMOVED lines=25> */
.L_x_13359:
[----:B------:R-:W-:Y:S05]  /*5e4f0*/  BSYNC.RECONVERGENT B3 ;  /* 0x0000000000037941 */ /* 0x000fea0003800200 */
.L_x_13358:
        /* <DEDUP_REMOVED lines=77> */
.L_x_13360:
[----:B------:R-:W-:Y:S01]  /*5e9d0*/  IMAD.MOV.U32 R2, RZ, RZ, 0x0 ;  /* 0x00000000ff027424 */ /* 0x000fe200078e00ff */
[----:B------:R-:W-:Y:S01]  /*5e9e0*/  LOP3.LUT P0, RZ, R5, 0x7fffffff, RZ, 0xc0, !PT ;  /* 0x7fffffff05ff7812 */ /* 0x000fe2000780c0ff */
[----:B------:R-:W-:-:S06]  /*5e9f0*/  IMAD.MOV.U32 R3, RZ, RZ, 0x7ff00000 ;  /* 0x7ff00000ff037424 */ /* 0x000fcc00078e00ff */
[----:B------:R-:W-:-:S10]  /*5ea00*/  DFMA R2, R4, R2, +INF ;  /* 0x7ff000000402742b */ /* 0x000fd40000000002 */
[----:B------:R-:W-:Y:S02]  /*5ea10*/  FSEL R66, R2, RZ, P0 ;  /* 0x000000ff02427208 */ /* 0x000fe40000000000 */
[----:B------:R-:W-:-:S07]  /*5ea20*/  FSEL R67, R3, -QNAN , P0 ;  /* 0xfff0000003437808 */ /* 0x000fce0000000000 */
.L_x_13332:
[----:B------:R-:W-:Y:S05]  /*5ea30*/  BSYNC.RECONVERGENT B2 ;  /* 0x0000000000027941 */ /* 0x000fea0003800200 */
.L_x_13327:
        /* <DEDUP_REMOVED lines=27> */
.L_x_13365:
[----:B------:R-:W-:Y:S05]  /*5ebf0*/  BSYNC.RECONVERGENT B4 ;  /* 0x0000000000047941 */ /* 0x000fea0003800200 */
.L_x_13364:
        /* <DEDUP_REMOVED lines=33> */
[----:B-----5:R-:W-:Y:S05]  /*5ee10*/  CALL.REL.NOINC `($__internal_23_$__cuda_sm20_dsqrt_rn_f64_mediumpath_v1) ;  /* 0x000004cc00c07944 */ /* 0x020fea0003c00000 */
[----:B------:R-:W-:Y:S02]  /*5ee20*/  IMAD.MOV.U32 R42, RZ, RZ, R2 ;  /* 0x000000ffff2a7224 */ /* 0x000fe400078e0002 */
[----:B------:R-:W-:-:S07]  /*5ee30*/  IMAD.MOV.U32 R43, RZ, RZ, R3 ;  /* 0x000000ffff2b7224 */ /* 0x000fce00078e0003 */
.L_x_13369:
[----:B------:R-:W-:Y:S05]  /*5ee40*/  BSYNC.RECONVERGENT B5 ;  /* 0x0000000000057941 */ /* 0x000fea0003800200 */
.L_x_13368:
        /* <DEDUP_REMOVED lines=27> */
.L_x_13371:
[----:B------:R-:W-:Y:S05]  /*5f000*/  BSYNC.RECONVERGENT B5 ;  /* 0x0000000000057941 */ /* 0x000fea0003800200 */
.L_x_13370:
[----:B------:R-:W-:Y:S01]  /*5f010*/  DMUL R46, R2, R42 ;  /* 0x0000002a022e7228 */ /* 0x000fe20000000000 */
[----:B------:R-:W-:Y:S02]  /*5f020*/  IMAD.MOV.U32 R42, RZ, RZ, 0x0 ;  /* 0x00000000ff2a7424 */ /* 0x000fe400078e00ff */
[----:B------:R-:W-:Y:S01]  /*5f030*/  IMAD.MOV.U32 R43, RZ, RZ, 0x3ff00000 ;  /* 0x3ff00000ff2b7424 */ /* 0x000fe200078e00ff */
[----:B------:R-:W-:Y:S07]  /*5f040*/  BRA `(.L_x_13372) ;  /* 0x0000000800fc7947 */ /* 0x000fee0003800000 */
.L_x_13367:
        /* <DEDUP_REMOVED lines=30> */
[----:B-----5:R-:W-:Y:S05]  /*5f230*/  CALL.REL.NOINC `($__internal_22_$__cuda_sm20_div_rn_f64_full) ;  /* 0x000004c400207944 */ /* 0x020fea0003c00000 */
.L_x_13377:
[----:B------:R-:W-:Y:S05]  /*5f240*/  BSYNC.RECONVERGENT B6 ;  /* 0x0000000000067941 */ /* 0x000fea0003800200 */
.L_x_13376:
[----:B------:R-:W-:Y:S02]  /*5f250*/  IMAD.MOV.U32 R46, RZ, RZ, R4 ;  /* 0x000000ffff2e7224 */ /* 0x000fe400078e0004 */
[----:B------:R-:W-:-:S07]  /*5f260*/  IMAD.MOV.U32 R47, RZ, RZ, R5 ;  /* 0x000000ffff2f7224 */ /* 0x000fce00078e0005 */
.L_x_13375:
[----:B------:R-:W-:Y:S05]  /*5f270*/  BSYNC.RECONVERGENT B5 ;  /* 0x0000000000057941 */ /* 0x000fea0003800200 */
.L_x_13374:
        /* <DEDUP_REMOVED lines=29> */
.L_x_13381:
[----:B------:R-:W-:Y:S05]  /*5f450*/  BSYNC.RECONVERGENT B6 ;  /* 0x0000000000067941 */ /* 0x000fea0003800200 */
.L_x_13380:
[----:B------:R-:W-:Y:S01]  /*5f460*/  MOV R58, R4 ;  /* 0x00000004003a7202 */ /* 0x000fe20000000f00 */
[----:B------:R-:W-:-:S07]  /*5f470*/  IMAD.MOV.U32 R59, RZ, RZ, R5 ;  /* 0x000000ffff3b7224 */ /* 0x000fce00078e0005 */
.L_x_13379:
[----:B------:R-:W-:Y:S05]  /*5f480*/  BSYNC.RECONVERGENT B5 ;  /* 0x0000000000057941 */ /* 0x000fea0003800200 */
.L_x_13378:
        /* <DEDUP_REMOVED lines=29> */
.L_x_13383:
[----:B------:R-:W-:Y:S05]  /*5f660*/  BSYNC.RECONVERGENT B5 ;  /* 0x0000000000057941 */ /* 0x000fea0003800200 */
.L_x_13382:
[----:B------:R-:W-:Y:S02]  /*5f670*/  IMAD.MOV.U32 R46, RZ, RZ, R2 ;  /* 0x000000ffff2e7224 */ /* 0x000fe400078e0002 */
[----:B------:R-:W-:Y:S01]  /*5f680*/  IMAD.MOV.U32 R47, RZ, RZ, R3 ;  /* 0x000000ffff2f7224 */ /* 0x000fe200078e0003 */
[----:B------:R-:W-:Y:S06]  /*5f690*/  BRA `(.L_x_13372) ;  /* 0x0000000400687947 */ /* 0x000fec0003800000 */
.L_x_13373:
[----:B------:R-:W-:-:S14]  /*5f6a0*/  DSETP.GT.AND P0, PT, R42, 1, PT ;  /* 0x3ff000002a00742a */ /* 0x000fdc0003f04000 */
[----:B------:R-:W-:Y:S05]  /*5f6b0*/  @!P0 BRA `(.L_x_13384) ;  /* 0x0000000000e88947 */ /* 0x000fea0003800000 */
        /* <DEDUP_REMOVED lines=24> */
[----:B------:R-:W-:Y:S02]  /*5f840*/  IMAD.MOV.U32 R45, RZ, RZ, R5 ;  /* 0x000000ffff2d7224 */ /* 0x000fe400078e0005 */
[----:B------:R-:W-:Y:S01]  /*5f850*/  IMAD.MOV.U32 R0, RZ, RZ, R44 ;  /* 0x000000ffff007224 */ /* 0x000fe200078e002c */
[----:B------:R-:W-:Y:S01]  /*5f860*/  MOV R44, 0x5f8c0 ;  /* 0x0005f8c0002c7802 */ /* 0x000fe20000000f00 */
[----:B------:R-:W-:Y:S02]  /*5f870*/  IMAD.MOV.U32 R6, RZ, RZ, R50 ;  /* 0x000000ffff067224 */ /* 0x000fe400078e0032 */
[----:B------:R-:W-:-:S02]  /*5f880*/  IMAD.MOV.U32 R4, RZ, RZ, R48 ;  /* 0x000000ffff047224 */ /* 0x000fc400078e0030 */
[----:B------:R-:W-:Y:S02]  /*5f890*/  IMAD.MOV.U32 R5, RZ, RZ, R49 ;  /* 0x000000ffff057224 */ /* 0x000fe400078e0031 */
[----:B------:R-:W-:-:S07]  /*5f8a0*/  IMAD.MOV.U32 R3, RZ, RZ, R47 ;  /* 0x000000ffff037224 */ /* 0x000fce00078e002f */
[----:B-----5:R-:W-:Y:S05]  /*5f8b0*/  CALL.REL.NOINC `($__internal_23_$__cuda_sm20_dsqrt_rn_f64_mediumpath_v1) ;  /* 0x000004c400187944 */ /* 0x020fea0003c00000 */
.L_x_13386:
[----:B------:R-:W-:Y:S05]  /*5f8c0*/  BSYNC.RECONVERGENT B5 ;  /* 0x0000000000057941 */ /* 0x000fea0003800200 */
.L_x_13385:
        /* <DEDUP_REMOVED lines=19> */
[----:B-----5:R-:W-:Y:S05]  /*5fa00*/  CALL.REL.NOINC `($__internal_22_$__cuda_sm20_div_rn_f64_full) ;  /* 0x000004bc002c7944 */ /* 0x020fea0003c00000 */
.L_x_13388:
[----:B------:R-:W-:Y:S05]  /*5fa10*/  BSYNC.RECONVERGENT B5 ;  /* 0x0000000000057941 */ /* 0x000fea0003800200 */
.L_x_13387:
[----:B------:R-:W-:Y:S01]  /*5fa20*/  DMUL R42, R42, 8.11296384146066816958e+31 ;  /* 0x469000002a2a7828 */ /* 0x000fe20000000000 */
[----:B------:R-:W-:Y:S02]  /*5fa30*/  IMAD.MOV.U32 R46, RZ, RZ, R4 ;  /* 0x000000ffff2e7224 */ /* 0x000fe400078e0004 */
[----:B------:R-:W-:Y:S01]  /*5fa40*/  IMAD.MOV.U32 R47, RZ, RZ, R5 ;  /* 0x000000ffff2f7224 */ /* 0x000fe200078e0005 */
[----:B------:R-:W-:Y:S07]  /*5fa50*/  BRA `(.L_x_13372) ;  /* 0x0000000000787947 */ /* 0x000fee0003800000 */
.L_x_13384:
        /* <DEDUP_REMOVED lines=27> */
.L_x_13390:
[----:B------:R-:W-:Y:S05]  /*5fc10*/  BSYNC.RECONVERGENT B5 ;  /* 0x0000000000057941 */ /* 0x000fea0003800200 */
.L_x_13389:
[----:B------:R-:W-:Y:S02]  /*5fc20*/  IMAD.MOV.U32 R46, RZ, RZ, R2 ;  /* 0x000000ffff2e7224 */ /* 0x000fe400078e0002 */
[----:B------:R-:W-:-:S07]  /*5fc30*/  IMAD.MOV.U32 R47, RZ, RZ, R3 ;  /* 0x000000ffff2f7224 */ /* 0x000fce00078e0003 */
.L_x_13372:
[----:B------:R-:W-:Y:S05]  /*5fc40*/  BSYNC.RECONVERGENT B4 ;  /* 0x0000000000047941 */ /* 0x000fea0003800200 */
.L_x_13363:
[----:B------:R-:W-:Y:S05]  /*5fc50*/  BSYNC.RELIABLE B2 ;  /* 0x0000000000027941 */ /* 0x000fea0003800100 */
.L_x_13362:
        /* <DEDUP_REMOVED lines=27> */
.L_x_13392:
[----:B------:R-:W-:Y:S05]  /*5fe10*/  BSYNC.RECONVERGENT B2 ;  /* 0x0000000000027941 */ /* 0x000fea0003800200 */
.L_x_13391:
        /* <DEDUP_REMOVED lines=91> */
.L_x_13366:
        /* <DEDUP_REMOVED lines=44> */
.L_x_13394:
        /* <DEDUP_REMOVED lines=70> */
.L_x_13393:
[----:B------:R-:W-:Y:S05]  /*60af0*/  BSYNC.RECONVERGENT B3 ;  /* 0x0000000000037941 */ /* 0x000fea0003800200 */
.L_x_13361:
[----:B------:R-:W-:Y:S01]  /*60b00*/  LOP3.LUT R39, R67, 0x80000000, R39, 0xb8, !PT ;  /* 0x8000000043277812 */ /* 0x000fe200078eb827 */
[----:B------:R-:W-:Y:S01]  /*60b10*/  IMAD.MOV.U32 R38, RZ, RZ, R66 ;  /* 0x000000ffff267224 */ /* 0x000fe200078e0042 */
[----:B------:R-:W-:Y:S01]  /*60b20*/  LOP3.LUT R37, R5, 0x80000000, R37, 0xb8, !PT ;  /* 0x8000000005257812 */ /* 0x000fe200078eb825 */
[----:B------:R-:W-:-:S07]  /*60b30*/  IMAD.MOV.U32 R36, RZ, RZ, R4 ;  /* 0x000000ffff247224 */ /* 0x000fce00078e0004 */
.L_x_13280:
[----:B------:R-:W-:Y:S05]  /*60b40*/  BSYNC.RECONVERGENT B1 ;  /* 0x0000000000017941 */ /* 0x000fea0003800200 */
.L_x_13278:
[----:B------:R-:W-:Y:S05]  /*60b50*/  WARPSYNC.ALL ;  /* 0x0000000000007948 */ /* 0x000fea0003800000 */
[----:B------:R-:W-:Y:S01]  /*60b60*/  DSETP.NAN.AND P0, PT, R8, R8, PT ;  /* 0x000000080800722a */ /* 0x000fe20003f08000 */
[----:B------:R-:W-:Y:S01]  /*60b70*/  BSSY.RECONVERGENT B1, `(.L_x_13395) ;  /* 0x0000aab000017945 */ /* 0x000fe20003800200 */
[--C-:B------:R-:W-:Y:S02]  /*60b80*/  DSETP.NUM.AND P1, PT, R10, R10.reuse, PT ;  /* 0x0000000a0a00722a */ /* 0x100fe40003f27000 */
        /* <DEDUP_REMOVED lines=21> */
.L_x_13396:
        /* <DEDUP_REMOVED lines=59> */
[----:B------:R-:W-:Y:S02]  /*61090*/  SEL R61, R48, R58, P0 ;  /* 0x0000003a303d7207 */ /* 0x000fe40000000000 */
        /* <DEDUP_REMOVED lines=83> */
.L_x_13402:
[----:B------:R-:W-:Y:S05]  /*615d0*/  BSYNC.RECONVERGENT B3 ;  /* 0x0000000000037941 */ /* 0x000fea0003800200 */
.L_x_13401:
        /* <DEDUP_REMOVED lines=83> */
.L_x_13400:
        /* <DEDUP_REMOVED lines=33> */
.L_x_13409:
[----:B------:R-:W-:Y:S05]  /*61d20*/  BSYNC.RECONVERGENT B4 ;  /* 0x0000000000047941 */ /* 0x000fea0003800200 */
.L_x_13408:
[----:B------:R-:W-:Y:S02]  /*61d30*/  IMAD.MOV.U32 R46, RZ, RZ, R4 ;  /* 0x000000ffff2e7224 */ /* 0x000fe400078e0004 */
[----:B------:R-:W-:-:S07]  /*61d40*/  IMAD.MOV.U32 R47, RZ, RZ, R5 ;  /* 0x000000ffff2f7224 */ /* 0x000fce00078e0005 */
.L_x_13407:
[----:B------:R-:W-:Y:S05]  /*61d50*/  BSYNC.RECONVERGENT B3 ;  /* 0x0000000000037941 */ /* 0x000fea0003800200 */
.L_x_13406:
        /* <DEDUP_REMOVED lines=30> */
.L_x_13414:
[----:B------:R-:W-:Y:S05]  /*61f40*/  BSYNC.RECONVERGENT B4 ;  /* 0x0000000000047941 */ /* 0x000fea0003800200 */
.L_x_13413:
[----:B------:R-:W-:Y:S05]  /*61f50*/  BRA `(.L_x_13412) ;  /* 0x0000000000047947 */ /* 0x000fea0003800000 */
.L_x_13411:
[----:B------:R-:W-:-:S11]  /*61f60*/  DADD R4, R60, -R2 ;  /* 0x000000003c047229 */ /* 0x000fd60000000802 */
.L_x_13412:
[----:B------:R-:W-:Y:S05]  /*61f70*/  BSYNC.RECONVERGENT B3 ;  /* 0x0000000000037941 */ /* 0x000fea0003800200 */
.L_x_13410:
        /* <DEDUP_REMOVED lines=30> */
.L_x_13416:
[----:B------:R-:W-:Y:S05]  /*62160*/  BSYNC.RECONVERGENT B3 ;  /* 0x0000000000037941 */ /* 0x000fea0003800200 */
.L_x_13415:
        /* <DEDUP_REMOVED lines=87> */
.L_x_13417:
        /* <DEDUP_REMOVED lines=21> */
.L_x_13419:
[----:B------:R-:W-:Y:S05]  /*62830*/  BSYNC.RECONVERGENT B3 ;  /* 0x0000000000037941 */ /* 0x000fea0003800200 */
.L_x_13418:
        /* <DEDUP_REMOVED lines=30> */
.L_x_13405:
        /* <DEDUP_REMOVED lines=27> */
.L_x_13422:
[----:B------:R-:W-:Y:S05]  /*62bd0*/  BSYNC.RECONVERGENT B3 ;  /* 0x0000000000037941 */ /* 0x000fea0003800200 */
.L_x_13421:
        /* <DEDUP_REMOVED lines=87> */
.L_x_13423:
        /* <DEDUP_REMOVED lines=21> */
.L_x_13425:
[----:B------:R-:W-:Y:S05]  /*632a0*/  BSYNC.RECONVERGENT B3 ;  /* 0x0000000000037941 */ /* 0x000fea0003800200 */
.L_x_13424:
        /* <DEDUP_REMOVED lines=30> */
.L_x_13420:
        /* <DEDUP_REMOVED lines=26> */
.L_x_13427:
[----:B------:R-:W-:Y:S05]  /*63630*/  BSYNC.RECONVERGENT B3 ;  /* 0x0000000000037941 */ /* 0x000fea0003800200 */
.L_x_13426:
        /* <DEDUP_REMOVED lines=21> */
.L_x_13429:
[----:B------:R-:W-:Y:S05]  /*63790*/  BSYNC.RECONVERGENT B3 ;  /* 0x0000000000037941 */ /* 0x000fea0003800200 */
.L_x_13428:
[----:B------:R-:W-:Y:S02]  /*637a0*/  IMAD.MOV.U32 R66, RZ, RZ, R4 ;  /* 0x000000ffff427224 */ /* 0x000fe400078e0004 */
[----:B------:R-:W-:Y:S01]  /*637b0*/  IMAD.MOV.U32 R67, RZ, RZ, R5 ;  /* 0x000000ffff437224 */ /* 0x000fe200078e0005 */
[----:B------:R-:W-:Y:S06]  /*637c0*/  BRA `(.L_x_13403) ;  /* 0x00000000006c7947 */ /* 0x000fec0003800000 */
.L_x_13404:
        /* <DEDUP_REMOVED lines=23> */
[----:B-----5:R-:W-:Y:S05]  /*63940*/  CALL.REL.NOINC `($__internal_23_$__cuda_sm20_dsqrt_rn_f64_mediumpath_v1) ;  /* 0x0000048000f47944 */ /* 0x020fea0003c00000 */
.L_x_13431:
[----:B------:R-:W-:Y:S05]  /*63950*/  BSYNC.RECONVERGENT B3 ;  /* 0x0000000000037941 */ /* 0x000fea0003800200 */
.L_x_13430:
[----:B------:R-:W-:Y:S01]  /*63960*/  MOV R66, R2 ;  /* 0x0000000200427202 */ /* 0x000fe20000000f00 */
[----:B------:R-:W-:-:S07]  /*63970*/  IMAD.MOV.U32 R67, RZ, RZ, R3 ;  /* 0x000000ffff437224 */ /* 0x000fce00078e0003 */
.L_x_13403:
[----:B------:R-:W-:Y:S05]  /*63980*/  BSYNC.RECONVERGENT B2 ;  /* 0x0000000000027941 */ /* 0x000fea0003800200 */
.L_x_13399:
        /* <DEDUP_REMOVED lines=25> */
.L_x_13436:
[----:B------:R-:W-:Y:S05]  /*63b20*/  BSYNC.RECONVERGENT B4 ;  /* 0x0000000000047941 */ /* 0x000fea0003800200 */
.L_x_13435:
        /* <DEDUP_REMOVED lines=77> */
.L_x_13438:
        /* <DEDUP_REMOVED lines=42> */
.L_x_13437:
        /* <DEDUP_REMOVED lines=35> */
.L_x_13446:
[----:B------:R-:W-:Y:S05]  /*644d0*/  BSYNC.RECONVERGENT B6 ;  /* 0x0000000000067941 */ /* 0x000fea0003800200 */
.L_x_13445:
[----:B------:R-:W-:Y:S02]  /*644e0*/  IMAD.MOV.U32 R46, RZ, RZ, R4 ;  /* 0x000000ffff2e7224 */ /* 0x000fe400078e0004 */
[----:B------:R-:W-:-:S07]  /*644f0*/  IMAD.MOV.U32 R47, RZ, RZ, R5 ;  /* 0x000000ffff2f7224 */ /* 0x000fce00078e0005 */
.L_x_13444:
[----:B------:R-:W-:Y:S05]  /*64500*/  BSYNC.RECONVERGENT B5 ;  /* 0x0000000000057941 */ /* 0x000fea0003800200 */
.L_x_13443:
[----:B------:R-:W-:Y:S01]  /*64510*/  DADD R2, R42, -1 ;  /* 0xbff000002a027429 */ /* 0x000fe20000000000 */
[----:B------:R-:W-:Y:S07]  /*64520*/  BSSY.RECONVERGENT B5, `(.L_x_13447) ;  /* 0x0000020000057945 */ /* 0x000fee0003800200 */
[----:B------:R-:W-:-:S14]  /*64530*/  DSETP.GEU.AND P0, PT, R2, RZ, PT ;  /* 0x000000ff0200722a */ /* 0x000fdc0003f0e000 */
        /* <DEDUP_REMOVED lines=25> */
.L_x_13451:
[----:B------:R-:W-:Y:S05]  /*646d0*/  BSYNC.RECONVERGENT B6 ;  /* 0x0000000000067941 */ /* 0x000fea0003800200 */
.L_x_13450:
[----:B------:R-:W-:Y:S02]  /*646e0*/  IMAD.MOV.U32 R58, RZ, RZ, R4 ;  /* 0x000000ffff3a7224 */ /* 0x000fe400078e0004 */
[----:B------:R-:W-:Y:S01]  /*646f0*/  IMAD.MOV.U32 R59, RZ, RZ, R5 ;  /* 0x000000ffff3b7224 */ /* 0x000fe200078e0005 */
[----:B------:R-:W-:Y:S06]  /*64700*/  BRA `(.L_x_13449) ;  /* 0x0000000000047947 */ /* 0x000fec0003800000 */
.L_x_13448:
[----:B------:R-:W-:-:S11]  /*64710*/  DADD R58, R60, -R2 ;  /* 0x000000003c3a7229 */ /* 0x000fd60000000802 */
.L_x_13449:
[----:B------:R-:W-:Y:S05]  /*64720*/  BSYNC.RECONVERGENT B5 ;  /* 0x0000000000057941 */ /* 0x000fea0003800200 */
.L_x_13447:
        /* <DEDUP_REMOVED lines=29> */
.L_x_13453:
[----:B------:R-:W-:Y:S05]  /*64900*/  BSYNC.RECONVERGENT B5 ;  /* 0x0000000000057941 */ /* 0x000fea0003800200 */
.L_x_13452:
[----:B------:R-:W-:Y:S02]  /*64910*/  IMAD.MOV.U32 R46, RZ, RZ, R2 ;  /* 0x000000ffff2e7224 */ /* 0x000fe400078e0002 */
[----:B------:R-:W-:Y:S01]  /*64920*/  IMAD.MOV.U32 R47, RZ, RZ, R3 ;  /* 0x000000ffff2f7224 */ /* 0x000fe200078e0003 */
[----:B------:R-:W-:Y:S06]  /*64930*/  BRA `(.L_x_13454) ;  /* 0x0000000800587947 */ /* 0x000fec0003800000 */
.L_x_13442:
        /* <DEDUP_REMOVED lines=29> */
.L_x_13457:
[----:B------:R-:W-:Y:S05]  /*64b10*/  BSYNC.RECONVERGENT B5 ;  /* 0x0000000000057941 */ /* 0x000fea0003800200 */
.L_x_13456:
[----:B------:R-:W-:Y:S02]  /*64b20*/  IMAD.MOV.U32 R46, RZ, RZ, R2 ;  /* 0x000000ffff2e7224 */ /* 0x000fe400078e0002 */
[----:B------:R-:W-:Y:S01]  /*64b30*/  IMAD.MOV.U32 R47, RZ, RZ, R3 ;  /* 0x000000ffff2f7224 */ /* 0x000fe200078e0003 */
[----:B------:R-:W-:Y:S06]  /*64b40*/  BRA `(.L_x_13454) ;  /* 0x0000000400d47947 */ /* 0x000fec0003800000 */
.L_x_13455:
        /* <DEDUP_REMOVED lines=32> */
.L_x_13459:
[----:B------:R-:W-:Y:S05]  /*64d50*/  BSYNC.RECONVERGENT B5 ;  /* 0x0000000000057941 */ /* 0x000fea0003800200 */
.L_x_13458:
        /* <DEDUP_REMOVED lines=20> */
.L_x_13461:
[----:B------:R-:W-:Y:S05]  /*64ea0*/  BSYNC.RECONVERGENT B5 ;  /* 0x0000000000057941 */ /* 0x000fea0003800200 */
.L_x_13460:
[----:B------:R-:W-:Y:S01]  /*64eb0*/  DMUL R42, R42, 8.11296384146066816958e+31 ;  /* 0x469000002a2a7828 */ /* 0x000fe20000000000 */
[----:B------:R-:W-:Y:S02]  /*64ec0*/  IMAD.MOV.U32 R46, RZ, RZ, R4 ;  /* 0x000000ffff2e7224 */ /* 0x000fe400078e0004 */
[----:B------:R-:W-:Y:S01]  /*64ed0*/  IMAD.MOV.U32 R47, RZ, RZ, R5 ;  /* 0x000000ffff2f7224 */ /* 0x000fe200078e0005 */
[----:B------:R-:W-:Y:S07]  /*64ee0*/  BRA `(.L_x_13454) ;  /* 0x0000000000ec7947 */ /* 0x000fee0003800000 */
.L_x_13441:
        /* <DEDUP_REMOVED lines=24> */
[----:B-----5:R-:W-:Y:S05]  /*65070*/  CALL.REL.NOINC `($__internal_23_$__cuda_sm20_dsqrt_rn_f64_mediumpath_v1) ;  /* 0x0000046c00287944 */ /* 0x020fea0003c00000 */
[----:B------:R-:W-:Y:S01]  /*65080*/  IMAD.MOV.U32 R42, RZ, RZ, R2 ;  /* 0x000000ffff2a7224 */ /* 0x000fe200078e0002 */
[----:B------:R-:W-:-:S07]  /*65090*/  MOV R43, R3 ;  /* 0x00000003002b7202 */ /* 0x000fce0000000f00 */
.L_x_13463:
[----:B------:R-:W-:Y:S05]  /*650a0*/  BSYNC.RECONVERGENT B5 ;  /* 0x0000000000057941 */ /* 0x000fea0003800200 */
.L_x_13462:
        /* <DEDUP_REMOVED lines=27> */
.L_x_13465:
[----:B------:R-:W-:Y:S05]  /*65260*/  BSYNC.RECONVERGENT B5 ;  /* 0x0000000000057941 */ /* 0x000fea0003800200 */
.L_x_13464:
[----:B------:R-:W-:Y:S01]  /*65270*/  DMUL R46, R2, R42 ;  /* 0x0000002a022e7228 */ /* 0x000fe20000000000 */
[----:B------:R-:W-:Y:S02]  /*65280*/  IMAD.MOV.U32 R42, RZ, RZ, 0x0 ;  /* 0x00000000ff2a7424 */ /* 0x000fe400078e00ff */
[----:B------:R-:W-:-:S08]  /*65290*/  IMAD.MOV.U32 R43, RZ, RZ, 0x3ff00000 ;  /* 0x3ff00000ff2b7424 */ /* 0x000fd000078e00ff */
.L_x_13454:
[----:B------:R-:W-:Y:S05]  /*652a0*/  BSYNC.RECONVERGENT B4 ;  /* 0x0000000000047941 */ /* 0x000fea0003800200 */
.L_x_13440:
[----:B------:R-:W-:Y:S05]  /*652b0*/  BRA `(.L_x_13466) ;  /* 0x0000000000087947 */ /* 0x000fea0003800000 */
.L_x_13434:
[----:B------:R-:W-:Y:S02]  /*652c0*/  DMUL R46, R40, 9.00719925474099200000e+15 ;  /* 0x43400000282e7828 */ /* 0x000fe40000000000 */
[----:B------:R-:W-:-:S11]  /*652d0*/  DMUL R42, R42, 9.00719925474099200000e+15 ;  /* 0x434000002a2a7828 */ /* 0x000fd60000000000 */
.L_x_13466:
[----:B------:R-:W-:Y:S05]  /*652e0*/  BSYNC.RELIABLE B2 ;  /* 0x0000000000027941 */ /* 0x000fea0003800100 */
.L_x_13433:
        /* <DEDUP_REMOVED lines=27> */
.L_x_13468:
[----:B------:R-:W-:Y:S05]  /*654a0*/  BSYNC.RECONVERGENT B2 ;  /* 0x0000000000027941 */ /* 0x000fea0003800200 */
.L_x_13467:
        /* <DEDUP_REMOVED lines=84> */
.L_x_13470:
[----:B------:R-:W-:Y:S02]  /*659f0*/  FSEL R2, RZ, 3.37028055040000000000e+12, P0 ;  /* 0x54442d18ff027808 */ /* 0x000fe40000000000 */
[----:B------:R-:W-:-:S07]  /*65a00*/  FSEL R3, RZ, 2.1426990032196044922, P0 ;  /* 0x400921fbff037808 */ /* 0x000fce0000000000 */
.L_x_13471:
[----:B------:R-:W-:Y:S05]  /*65a10*/  BSYNC.RECONVERGENT B0 ;  /* 0x0000000000007941 */ /* 0x000fea0003800200 */
.L_x_13469:
[----:B------:R-:W-:Y:S02]  /*65a20*/  DADD R42, |R46|, R42 ;  /* 0x000000002e2a7229 */ /* 0x000fe4000000022a */
[----:B------:R-:W-:-:S06]  /*65a30*/  DADD R2, -RZ, |R2| ;  /* 0x00000000ff027229 */ /* 0x000fcc0000000502 */
[----:B------:R-:W-:-:S06]  /*65a40*/  DSETP.NAN.AND P0, PT, R42, R42, PT ;  /* 0x0000002a2a00722a */ /* 0x000fcc0003f08000 */
[----:B------:R-:W-:Y:S02]  /*65a50*/  FSEL R2, R42, R2, P0 ;  /* 0x000000022a027208 */ /* 0x000fe40000000000 */
[----:B------:R-:W-:-:S07]  /*65a60*/  FSEL R3, R43, R3, P0 ;  /* 0x000000032b037208 */ /* 0x000fce0000000000 */
.L_x_13439:
[----:B------:R-:W-:Y:S05]  /*65a70*/  BSYNC.RECONVERGENT B3 ;  /* 0x0000000000037941 */ /* 0x000fea0003800200 */
.L_x_13432:
[----:B------:R-:W-:Y:S01]  /*65a80*/  LOP3.LUT R11, R67, 0x80000000, R11, 0xb8, !PT ;  /* 0x80000000430b7812 */ /* 0x000fe200078eb80b */
[----:B------:R-:W-:Y:S01]  /*65a90*/  IMAD.MOV.U32 R10, RZ, RZ, R66 ;  /* 0x000000ffff0a7224 */ /* 0x000fe200078e0042 */
[----:B------:R-:W-:Y:S01]  /*65aa0*/  LOP3.LUT R9, R3, 0x80000000, R9, 0xb8, !PT ;  /* 0x8000000003097812 */ /* 0x000fe200078eb809 */
[----:B------:R-:W-:Y:S01]  /*65ab0*/  IMAD.MOV.U32 R8, RZ, RZ, R2 ;  /* 0x000000ffff087224 */ /* 0x000fe200078e0002 */
[----:B------:R-:W-:Y:S06]  /*65ac0*/  BRA `(.L_x_13397) ;  /* 0x0000005800d47947 */ /* 0x000fec0003800000 */
.L_x_13398:
        /* <DEDUP_REMOVED lines=121> */
.L_x_13477:
[----:B------:R-:W-:Y:S05]  /*66260*/  BSYNC.RECONVERGENT B0 ;  /* 0x0000000000007941 */ /* 0x000fea0003800200 */
.L_x_13476:
[----:B------:R-:W-:Y:S04]  /*66270*/  BSSY.RECONVERGENT B3, `(.L_x_13478) ;  /* 0x0000006000037945 */ /* 0x000fe80003800200 */
[----:B------:R-:W-:Y:S05]  /*66280*/  @P4 BRA P5, `(.L_x_13479) ;  /* 0x0000000000104947 */ /* 0x000fea0002800000 */
[----:B------:R-:W-:Y:S01]  /*66290*/  IMAD.MOV.U32 R2, RZ, RZ, R46 ;  /* 0x000000ffff027224 */ /* 0x000fe200078e002e */
[----:B------:R-:W-:Y:S01]  /*662a0*/  MOV R3, 0x662d0 ;  /* 0x000662d000037802 */ /* 0x000fe20000000f00 */
[----:B------:R-:W-:-:S07]  /*662b0*/  IMAD.MOV.U32 R5, RZ, RZ, R47 ;  /* 0x000000ffff057224 */ /* 0x000fce00078e002f */
[----:B-----5:R-:W-:Y:S05]  /*662c0*/  CALL.REL.NOINC `($__internal_22_$__cuda_sm20_div_rn_f64_full) ;  /* 0x0000045000fc7944 */ /* 0x020fea0003c00000 */
.L_x_13479:
[----:B------:R-:W-:Y:S05]  /*662d0*/  BSYNC.RECONVERGENT B3 ;  /* 0x0000000000037941 */ /* 0x000fea0003800200 */
.L_x_13478:
        /* <DEDUP_REMOVED lines=84> */
.L_x_13481:
[----:B------:R-:W-:Y:S02]  /*66820*/  FSEL R2, RZ, 3.37028055040000000000e+12, P0 ;  /* 0x54442d18ff027808 */ /* 0x000fe40000000000 */
[----:B------:R-:W-:-:S07]  /*66830*/  FSEL R3, RZ, 2.1426990032196044922, P0 ;  /* 0x400921fbff037808 */ /* 0x000fce0000000000 */
.L_x_13482:
[----:B------:R-:W-:Y:S05]  /*66840*/  BSYNC.RECONVERGENT B0 ;  /* 0x0000000000007941 */ /* 0x000fea0003800200 */
.L_x_13480:
[----:B------:R-:W-:Y:S01]  /*66850*/  DADD R42, R58, R42 ;  /* 0x000000003a2a7229 */ /* 0x000fe2000000002a */
[----:B------:R-:W-:Y:S01]  /*66860*/  LOP3.LUT R3, R3, 0x80000000, R40, 0xb8, !PT ;  /* 0x8000000003037812 */ /* 0x000fe200078eb828 */
[----:B------:R-:W-:-:S06]  /*66870*/  DMUL R60, R60, 0.5 ;  /* 0x3fe000003c3c7828 */ /* 0x000fcc0000000000 */
[----:B------:R-:W-:-:S06]  /*66880*/  DSETP.NAN.AND P0, PT, R42, R42, PT ;  /* 0x0000002a2a00722a */ /* 0x000fcc0003f08000 */
[----:B------:R-:W-:Y:S02]  /*66890*/  FSEL R2, R42, R2, P0 ;  /* 0x000000022a027208 */ /* 0x000fe40000000000 */
[----:B------:R-:W-:Y:S01]  /*668a0*/  FSEL R3, R43, R3, P0 ;  /* 0x000000032b037208 */ /* 0x000fe20000000000 */
[----:B------:R-:W-:Y:S06]  /*668b0*/  BRA `(.L_x_13483) ;  /* 0x0000004c00387947 */ /* 0x000fec0003800000 */
.L_x_13475:
        /* <DEDUP_REMOVED lines=141> */
.L_x_13485:
[----:B------:R-:W-:Y:S05]  /*67190*/  BSYNC.RECONVERGENT B0 ;  /* 0x0000000000007941 */ /* 0x000fea0003800200 */
.L_x_13484:
[----:B------:R-:W-:Y:S04]  /*671a0*/  BSSY.RECONVERGENT B3, `(.L_x_13486) ;  /* 0x0000005000037945 */ /* 0x000fe80003800200 */
[----:B------:R-:W-:Y:S05]  /*671b0*/  @P4 BRA P5, `(.L_x_13487) ;  /* 0x00000000000c4947 */ /* 0x000fea0002800000 */
[----:B------:R-:W-:Y:S01]  /*671c0*/  IMAD.MOV.U32 R5, RZ, RZ, R3 ;  /* 0x000000ffff057224 */ /* 0x000fe200078e0003 */
[----:B------:R-:W-:-:S07]  /*671d0*/  MOV R3, 0x671f0 ;  /* 0x000671f000037802 */ /* 0x000fce0000000f00 */
[----:B-----5:R-:W-:Y:S05]  /*671e0*/  CALL.REL.NOINC `($__internal_22_$__cuda_sm20_div_rn_f64_full) ;  /* 0x0000044400347944 */ /* 0x020fea0003c00000 */
.L_x_13487:
[----:B------:R-:W-:Y:S05]  /*671f0*/  BSYNC.RECONVERGENT B3 ;  /* 0x0000000000037941 */ /* 0x000fea0003800200 */
.L_x_13486:
        /* <DEDUP_REMOVED lines=84> */
.L_x_13489:
[----:B------:R-:W-:Y:S02]  /*67740*/  FSEL R2, RZ, 3.37028055040000000000e+12, P0 ;  /* 0x54442d18ff027808 */ /* 0x000fe40000000000 */
[----:B------:R-:W-:-:S07]  /*67750*/  FSEL R3, RZ, 2.1426990032196044922, P0 ;  /* 0x400921fbff037808 */ /* 0x000fce0000000000 */
.L_x_13490:
[----:B------:R-:W-:Y:S05]  /*67760*/  BSYNC.RECONVERGENT B0 ;  /* 0x0000000000007941 */ /* 0x000fea0003800200 */
.L_x_13488:
[----:B------:R-:W-:Y:S01]  /*67770*/  DADD R42, R58, R42 ;  /* 0x000000003a2a7229 */ /* 0x000fe2000000002a */
[----:B------:R-:W-:-:S07]  /*67780*/  LOP3.LUT R3, R3, 0x80000000, R40, 0xb8, !PT ;  /* 0x8000000003037812 */ /* 0x000fce00078eb828 */
[----:B------:R-:W-:-:S06]  /*67790*/  DSETP.NAN.AND P0, PT, R42, R42, PT ;  /* 0x0000002a2a00722a */ /* 0x000fcc0003f08000 */
[----:B------:R-:W-:Y:S02]  /*677a0*/  FSEL R2, R42, R2, P0 ;  /* 0x000000022a027208 */ /* 0x000fe40000000000 */
[----:B------:R-:W-:Y:S01]  /*677b0*/  FSEL R3, R43, R3, P0 ;  /* 0x000000032b037208 */ /* 0x000fe20000000000 */
[----:B------:R-:W-:Y:S06]  /*677c0*/  BRA `(.L_x_13483) ;  /* 0x0000003c00747947 */ /* 0x000fec0003800000 */
.L_x_13474:
        /* <DEDUP_REMOVED lines=22> */
[----:B-----5:R-:W-:Y:S05]  /*67930*/  CALL.REL.NOINC `($__internal_22_$__cuda_sm20_div_rn_f64_full) ;  /* 0x0000043c00607944 */ /* 0x020fea0003c00000 */
[----:B------:R-:W-:Y:S02]  /*67940*/  IMAD.MOV.U32 R46, RZ, RZ, R4 ;  /* 0x000000ffff2e7224 */ /* 0x000fe400078e0004 */
[----:B------:R-:W-:-:S07]  /*67950*/  IMAD.MOV.U32 R47, RZ, RZ, R5 ;  /* 0x000000ffff2f7224 */ /* 0x000fce00078e0005 */
.L_x_13492:
[----:B------:R-:W-:Y:S05]  /*67960*/  BSYNC.RECONVERGENT B3 ;  /* 0x0000000000037941 */ /* 0x000fea0003800200 */
.L_x_13491:
        /* <DEDUP_REMOVED lines=22> */
[----:B-----5:R-:W-:Y:S05]  /*67ad0*/  CALL.REL.NOINC `($__internal_22_$__cuda_sm20_div_rn_f64_full) ;  /* 0x0000043800f87944 */ /* 0x020fea0003c00000 */
.L_x_13494:
[----:B------:R-:W-:Y:S05]  /*67ae0*/  BSYNC.RECONVERGENT B3 ;  /* 0x0000000000037941 */ /* 0x000fea0003800200 */
.L_x_13493:
        /* <DEDUP_REMOVED lines=19> */
[----:B------:R-:W-:Y:S01]  /*67c20*/  IMAD.MOV.U32 R48, RZ, RZ, RZ ;  /* 0x000000ffff307224 */ /* 0x000fe200078e00ff */
[----:B------:R-:W-:Y:S02]  /*67c30*/  FSEL R47, R43, R59, !P1 ;  /* 0x0000003b2b2f7208 */ /* 0x000fe40004800000 */
[C---:B------:R-:W-:Y:S01]  /*67c40*/  DMUL R44, R6.reuse, R2 ;  /* 0x00000002062c7228 */ /* 0x040fe20000000000 */
[----:B------:R-:W-:Y:S01]  /*67c50*/  FSEL R46, R42, R58, !P1 ;  /* 0x0000003a2a2e7208 */ /* 0x000fe20004800000 */
[----:B------:R-:W-:Y:S01]  /*67c60*/  DMUL R6, R6, R4 ;  /* 0x0000000406067228 */ /* 0x000fe20000000000 */
[----:B------:R-:W-:-:S05]  /*67c70*/  ISETP.GE.U32.AND P3, PT, R3, 0x7ff00000, PT ;  /* 0x7ff000000300780c */ /* 0x000fca0003f66070 */
        /* <DEDUP_REMOVED lines=22> */
[----:B------:R-:W-:Y:S01]  /*67de0*/  DMUL R52, R52, R6 ;  /* 0x0000000634347228 */ /* 0x000fe20000000000 */
[----:B------:R-:W-:Y:S02]  /*67df0*/  FSEL R7, R59, R43, !P1 ;  /* 0x0000002b3b077208 */ /* 0x000fe40004800000 */
[----:B------:R-:W-:Y:S01]  /*67e00*/  DFMA R48, R48, R48, R48 ;  /* 0x000000303030722b */ /* 0x000fe20000000030 */
[----:B------:R-:W-:Y:S02]  /*67e10*/  FSEL R6, R58, R42, !P1 ;  /* 0x0000002a3a067208 */ /* 0x000fe40004800000 */
[----:B------:R-:W-:-:S04]  /*67e20*/  FSETP.GEU.AND P5, PT, |R7|, 6.5827683646048100446e-37, PT ;  /* 0x036000000700780b */ /* 0x000fc80003fae200 */
        /* <DEDUP_REMOVED lines=91> */
.L_x_13496:
[----:B------:R-:W-:Y:S05]  /*683e0*/  BSYNC.RECONVERGENT B0 ;  /* 0x0000000000007941 */ /* 0x000fea0003800200 */
.L_x_13495:
[----:B------:R-:W-:Y:S04]  /*683f0*/  BSSY.RECONVERGENT B3, `(.L_x_13497) ;  /* 0x0000006000037945 */ /* 0x000fe80003800200 */
[----:B------:R-:W-:Y:S05]  /*68400*/  @P4 BRA P5, `(.L_x_13498) ;  /* 0x0000000000104947 */ /* 0x000fea0002800000 */
[----:B------:R-:W-:Y:S01]  /*68410*/  IMAD.MOV.U32 R2, RZ, RZ, R46 ;  /* 0x000000ffff027224 */ /* 0x000fe200078e002e */
[----:B------:R-:W-:Y:S01]  /*68420*/  MOV R3, 0x68450 ;  /* 0x0006845000037802 */ /* 0x000fe20000000f00 */
[----:B------:R-:W-:-:S07]  /*68430*/  IMAD.MOV.U32 R5, RZ, RZ, R47 ;  /* 0x000000ffff057224 */ /* 0x000fce00078e002f */
[----:B-----5:R-:W-:Y:S05]  /*68440*/  CALL.REL.NOINC `($__internal_22_$__cuda_sm20_div_rn_f64_full) ;  /* 0x00000430009c7944 */ /* 0x020fea0003c00000 */
.L_x_13498:
[----:B------:R-:W-:Y:S05]  /*68450*/  BSYNC.RECONVERGENT B3 ;  /* 0x0000000000037941 */ /* 0x000fea0003800200 */
.L_x_13497:
        /* <DEDUP_REMOVED lines=84> */
.L_x_13500:
[----:B------:R-:W-:Y:S02]  /*689a0*/  FSEL R2, RZ, 3.37028055040000000000e+12, P0 ;  /* 0x54442d18ff027808 */ /* 0x000fe40000000000 */
[----:B------:R-:W-:-:S07]  /*689b0*/  FSEL R3, RZ, 2.1426990032196044922, P0 ;  /* 0x400921fbff037808 */ /* 0x000fce0000000000 */
.L_x_13501:
[----:B------:R-:W-:Y:S05]  /*689c0*/  BSYNC.RECONVERGENT B0 ;  /* 0x0000000000007941 */ /* 0x000fea0003800200 */
.L_x_13499:
[----:B------:R-:W-:Y:S01]  /*689d0*/  DADD R42, R58, R42 ;  /* 0x000000003a2a7229 */ /* 0x000fe2000000002a */
[----:B------:R-:W-:Y:S01]  /*689e0*/  LOP3.LUT R3, R3, 0x80000000, R40, 0xb8, !PT ;  /* 0x8000000003037812 */ /* 0x000fe200078eb828 */
[----:B------:R-:W-:-:S06]  /*689f0*/  DADD R60, R60, 1 ;  /* 0x3ff000003c3c7429 */ /* 0x000fcc0000000000 */
[----:B------:R-:W-:-:S06]  /*68a00*/  DSETP.NAN.AND P0, PT, R42, R42, PT ;  /* 0x0000002a2a00722a */ /* 0x000fcc0003f08000 */
[----:B------:R-:W-:Y:S02]  /*68a10*/  FSEL R2, R42, R2, P0 ;  /* 0x000000022a027208 */ /* 0x000fe40000000000 */
[----:B------:R-:W-:Y:S01]  /*68a20*/  FSEL R3, R43, R3, P0 ;  /* 0x000000032b037208 */ /* 0x000fe20000000000 */
[----:B------:R-:W-:Y:S06]  /*68a30*/  BRA `(.L_x_13483) ;  /* 0x0000002800d87947 */ /* 0x000fec0003800000 */
.L_x_13473:
        /* <DEDUP_REMOVED lines=109> */
.L_x_13505:
[----:B------:R-:W-:Y:S05]  /*69110*/  BSYNC.RECONVERGENT B0 ;  /* 0x0000000000007941 */ /* 0x000fea0003800200 */
.L_x_13504:
        /* <DEDUP_REMOVED lines=8> */
[----:B-----5:R-:W-:Y:S05]  /*691a0*/  CALL.REL.NOINC `($__internal_22_$__cuda_sm20_div_rn_f64_full) ;  /* 0x0000042400447944 */ /* 0x020fea0003c00000 */
.L_x_13507:
[----:B------:R-:W-:Y:S05]  /*691b0*/  BSYNC.RECONVERGENT B3 ;  /* 0x0000000000037941 */ /* 0x000fea0003800200 */
.L_x_13506:
        /* <DEDUP_REMOVED lines=76> */
.L_x_13503:
        /* <DEDUP_REMOVED lines=137> */
.L_x_13509:
[----:B------:R-:W-:Y:S05]  /*69f10*/  BSYNC.RECONVERGENT B0 ;  /* 0x0000000000007941 */ /* 0x000fea0003800200 */
.L_x_13508:
[----:B------:R-:W-:Y:S04]  /*69f20*/  BSSY.RECONVERGENT B3, `(.L_x_13510) ;  /* 0x0000008000037945 */ /* 0x000fe80003800200 */
[----:B------:R-:W-:Y:S05]  /*69f30*/  @P4 BRA P5, `(.L_x_13511) ;  /* 0x0000000000184947 */ /* 0x000fea0002800000 */
[----:B------:R-:W-:Y:S01]  /*69f40*/  IMAD.MOV.U32 R6, RZ, RZ, R40 ;  /* 0x000000ffff067224 */ /* 0x000fe200078e0028 */
[----:B------:R-:W-:Y:S01]  /*69f50*/  MOV R3, 0x69fa0 ;  /* 0x00069fa000037802 */ /* 0x000fe20000000f00 */
[----:B------:R-:W-:Y:S02]  /*69f60*/  IMAD.MOV.U32 R7, RZ, RZ, R41 ;  /* 0x000000ffff077224 */ /* 0x000fe400078e0029 */
[----:B------:R-:W-:Y:S02]  /*69f70*/  IMAD.MOV.U32 R2, RZ, RZ, R46 ;  /* 0x000000ffff027224 */ /* 0x000fe400078e002e */
[----:B------:R-:W-:-:S07]  /*69f80*/  IMAD.MOV.U32 R5, RZ, RZ, R47 ;  /* 0x000000ffff057224 */ /* 0x000fce00078e002f */
[----:B-----5:R-:W-:Y:S05]  /*69f90*/  CALL.REL.NOINC `($__internal_22_$__cuda_sm20_div_rn_f64_full) ;  /* 0x0000041400c87944 */ /* 0x020fea0003c00000 */
.L_x_13511:
[----:B------:R-:W-:Y:S05]  /*69fa0*/  BSYNC.RECONVERGENT B3 ;  /* 0x0000000000037941 */ /* 0x000fea0003800200 */
.L_x_13510:
        /* <DEDUP_REMOVED lines=76> */
.L_x_13502:
        /* <DEDUP_REMOVED lines=23> */
[----:B------:R-:W-:Y:S02]  /*6a5e0*/  IMAD.MOV.U32 R60, RZ, RZ, R4 ;  /* 0x000000ffff3c7224 */ /* 0x000fe400078e0004 */
[----:B------:R-:W-:-:S07]  /*6a5f0*/  IMAD.MOV.U32 R61, RZ, RZ, R5 ;  /* 0x000000ffff3d7224 */ /* 0x000fce00078e0005 */
.L_x_13513:
[----:B------:R-:W-:Y:S05]  /*6a600*/  BSYNC.RECONVERGENT B3 ;  /* 0x0000000000037941 */ /* 0x000fea0003800200 */
.L_x_13512:
        /* <DEDUP_REMOVED lines=23> */
.L_x_13515:
[----:B------:R-:W-:Y:S05]  /*6a780*/  BSYNC.RECONVERGENT B3 ;  /* 0x0000000000037941 */ /* 0x000fea0003800200 */
.L_x_13514:
[----:B------:R-:W-:Y:S01]  /*6a790*/  DADD R48, -RZ, |R4| ;  /* 0x00000000ff307229 */ /* 0x000fe20000000504 */
[----:B------:R-:W-:Y:S01]  /*6a7a0*/  IMAD.MOV.U32 R6, RZ, RZ, RZ ;  /* 0x000000ffff067224 */ /* 0x000fe200078e00ff */
        /* <DEDUP_REMOVED lines=137> */
.L_x_13517:
[----:B------:R-:W-:Y:S05]  /*6b040*/  BSYNC.RECONVERGENT B0 ;  /* 0x0000000000007941 */ /* 0x000fea0003800200 */
.L_x_13516:
        /* <DEDUP_REMOVED lines=8> */
[----:B-----5:R-:W-:Y:S05]  /*6b0d0*/  CALL.REL.NOINC `($__internal_22_$__cuda_sm20_div_rn_f64_full) ;  /* 0x0000040400787944 */ /* 0x020fea0003c00000 */
.L_x_13519:
[----:B------:R-:W-:Y:S05]  /*6b0e0*/  BSYNC.RECONVERGENT B3 ;  /* 0x0000000000037941 */ /* 0x000fea0003800200 */
.L_x_13518:
        /* <DEDUP_REMOVED lines=75> */
.L_x_13483:
[----:B------:R-:W-:Y:S05]  /*6b5a0*/  BSYNC.RECONVERGENT B2 ;  /* 0x0000000000027941 */ /* 0x000fea0003800200 */
.L_x_13472:
[----:B------:R-:W-:Y:S01]  /*6b5b0*/  UMOV UR4, 0xfefa39ef ;  /* 0xfefa39ef00047882 */ /* 0x000fe20000000000 */
[----:B------:R-:W-:Y:S01]  /*6b5c0*/  UMOV UR5, 0x3fe62e42 ;  /* 0x3fe62e4200057882 */ /* 0x000fe20000000000 */
[----:B------:R-:W-:Y:S01]  /*6b5d0*/  LOP3.LUT R9, R3, 0x80000000, R9, 0xb8, !PT ;  /* 0x8000000003097812 */ /* 0x000fe200078eb809 */
[----:B------:R-:W-:Y:S01]  /*6b5e0*/  DADD R60, R60, UR4 ;  /* 0x000000043c3c7e29 */ /* 0x000fe20008000000 */
[----:B------:R-:W-:-:S09]  /*6b5f0*/  IMAD.MOV.U32 R8, RZ, RZ, R2 ;  /* 0x000000ffff087224 */ /* 0x000fd200078e0002 */
[----:B------:R-:W-:Y:S02]  /*6b600*/  LOP3.LUT R11, R61, 0x80000000, R11, 0xb8, !PT ;  /* 0x800000003d0b7812 */ /* 0x000fe400078eb80b */
[----:B------:R-:W-:-:S07]  /*6b610*/  MOV R10, R60 ;  /* 0x0000003c000a7202 */ /* 0x000fce0000000f00 */
.L_x_13397:
[----:B------:R-:W-:Y:S05]  /*6b620*/  BSYNC.RECONVERGENT B1 ;  /* 0x0000000000017941 */ /* 0x000fea0003800200 */
.L_x_13395:
[----:B------:R-:W-:Y:S05]  /*6b630*/  WARPSYNC.ALL ;  /* 0x0000000000007948 */ /* 0x000fea0003800000 */
[----:B-----5:R-:W-:Y:S01]  /*6b640*/  DSETP.NAN.AND P0, PT, R12, R12, PT ;  /* 0x0000000c0c00722a */ /* 0x020fe20003f08000 */
        /* <DEDUP_REMOVED lines=23> */
.L_x_13521:
        /* <DEDUP_REMOVED lines=70> */
[----:B------:R-:W-:Y:S01]  /*6bc20*/  IMAD.MOV.U32 R49, RZ, RZ, R60 ;  /* 0x000000ffff317224 */ /* 0x000fe200078e003c */
        /* <DEDUP_REMOVED lines=15> */
[----:B------:R-:W-:-:S04]  /*6bd20*/  MOV R52, R51 ;  /* 0x0000003300347202 */ /* 0x000fc80000000f00 */
[----:B------:R-:W-:Y:S01]  /*6bd30*/  FSEL R53, R52, UR8, P0 ;  /* 0x0000000834357c08 */ /* 0x000fe20008000000 */
[----:B------:R-:W-:-:S07]  /*6bd40*/  IMAD.U32 R52, RZ, RZ, UR8 ;  /* 0x00000008ff347e24 */ /* 0x000fce000f8e00ff */
        /* <DEDUP_REMOVED lines=52> */
[----:B------:R-:W-:Y:S02]  /*6c090*/  IMAD.MOV.U32 R6, RZ, RZ, R2 ;  /* 0x000000ffff067224 */ /* 0x000fe400078e0002 */
[----:B------:R-:W-:-:S07]  /*6c0a0*/  IMAD.MOV.U32 R7, RZ, RZ, R3 ;  /* 0x000000ffff077224 */ /* 0x000fce00078e0003 */
.L_x_13527:
[----:B------:R-:W-:Y:S05]  /*6c0b0*/  BSYNC.RECONVERGENT B3 ;  /* 0x0000000000037941 */ /* 0x000fea0003800200 */
.L_x_13526:
        /* <DEDUP_REMOVED lines=83> */
.L_x_13525:
        /* <DEDUP_REMOVED lines=33> */
.L_x_13534:
[----:B------:R-:W-:Y:S05]  /*6c800*/  BSYNC.RECONVERGENT B4 ;  /* 0x0000000000047941 */ /* 0x000fea0003800200 */
.L_x_13533:
[----:B------:R-:W-:Y:S01]  /*6c810*/  IMAD.MOV.U32 R46, RZ, RZ, R4 ;  /* 0x000000ffff2e7224 */ /* 0x000fe200078e0004 */
[----:B------:R-:W-:-:S07]  /*6c820*/  MOV R47, R5 ;  /* 0x00000005002f7202 */ /* 0x000fce0000000f00 */
.L_x_13532:
[----:B------:R-:W-:Y:S05]  /*6c830*/  BSYNC.RECONVERGENT B3 ;  /* 0x0000000000037941 */ /* 0x000fea0003800200 */
.L_x_13531:
        /* <DEDUP_REMOVED lines=30> */
.L_x_13539:
[----:B------:R-:W-:Y:S05]  /*6ca20*/  BSYNC.RECONVERGENT B4 ;  /* 0x0000000000047941 */ /* 0x000fea0003800200 */
.L_x_13538:
[----:B------:R-:W-:Y:S05]  /*6ca30*/  BRA `(.L_x_13537) ;  /* 0x0000000000047947 */ /* 0x000fea0003800000 */
.L_x_13536:
[----:B------:R-:W-:-:S11]  /*6ca40*/  DADD R4, R60, -R2 ;  /* 0x000000003c047229 */ /* 0x000fd60000000802 */
.L_x_13537:
[----:B------:R-:W-:Y:S05]  /*6ca50*/  BSYNC.RECONVERGENT B3 ;  /* 0x0000000000037941 */ /* 0x000fea0003800200 */
.L_x_13535:
[----:B------:R-:W-:Y:S01]  /*6ca60*/  DMUL R66, R4, 0.5 ;  /* 0x3fe0000004427828 */ /* 0x000fe20000000000 */
[----:B------:R-:W-:Y:S01]  /*6ca70*/  BSSY.RECONVERGENT B3, `(.L_x_13540) ;  /* 0x000001d000037945 */ /* 0x000fe20003800200 */
[----:B------:R-:W-:Y:S01]  /*6ca80*/  DADD R2, R40, 1 ;  /* 0x3ff0000028027429 */ /* 0x000fe20000000000 */
[----:B------:R-:W-:Y:S01]  /*6ca90*/  MOV R4, 0x0 ;  /* 0x0000000000047802 */ /* 0x000fe20000000f00 */
[----:B------:R-:W-:-:S04]  /*6caa0*/  IMAD.MOV.U32 R5, RZ, RZ, 0x3fd80000 ;  /* 0x3fd80000ff057424 */ /* 0x000fc800078e00ff */
        /* <DEDUP_REMOVED lines=25> */
.L_x_13541:
[----:B------:R-:W-:Y:S05]  /*6cc40*/  BSYNC.RECONVERGENT B3 ;  /* 0x0000000000037941 */ /* 0x000fea0003800200 */
.L_x_13540:
        /* <DEDUP_REMOVED lines=87> */
.L_x_13542:
        /* <DEDUP_REMOVED lines=21> */
.L_x_13544:
[----:B------:R-:W-:Y:S05]  /*6d310*/  BSYNC.RECONVERGENT B3 ;  /* 0x0000000000037941 */ /* 0x000fea0003800200 */
.L_x_13543:
        /* <DEDUP_REMOVED lines=30> */
.L_x_13530:
        /* <DEDUP_REMOVED lines=27> */
.L_x_13547:
[----:B------:R-:W-:Y:S05]  /*6d6b0*/  BSYNC.RECONVERGENT B3 ;  /* 0x0000000000037941 */ /* 0x000fea0003800200 */
.L_x_13546:
        /* <DEDUP_REMOVED lines=87> */
.L_x_13548:
        /* <DEDUP_REMOVED lines=21> */
.L_x_13550:
[----:B------:R-:W-:Y:S05]  /*6dd80*/  BSYNC.RECONVERGENT B3 ;  /* 0x0000000000037941 */ /* 0x000fea0003800200 */
.L_x_13549:
        /* <DEDUP_REMOVED lines=30> */
.L_x_13545:
        /* <DEDUP_REMOVED lines=26> */
.L_x_13552:
[----:B------:R-:W-:Y:S05]  /*6e110*/  BSYNC.RECONVERGENT B3 ;  /* 0x0000000000037941 */ /* 0x000fea0003800200 */
.L_x_13551:
        /* <DEDUP_REMOVED lines=21> */
.L_x_13554:
[----:B------:R-:W-:Y:S05]  /*6e270*/  BSYNC.RECONVERGENT B3 ;  /* 0x0000000000037941 */ /* 0x000fea0003800200 */
.L_x_13553:
[----:B------:R-:W-:Y:S02]  /*6e280*/  IMAD.MOV.U32 R66, RZ, RZ, R4 ;  /* 0x000000ffff427224 */ /* 0x000fe400078e0004 */
[----:B------:R-:W-:Y:S01]  /*6e290*/  IMAD.MOV.U32 R67, RZ, RZ, R5 ;  /* 0x000000ffff437224 */ /* 0x000fe200078e0005 */
[----:B------:R-:W-:Y:S06]  /*6e2a0*/  BRA `(.L_x_13528) ;  /* 0x00000000006c7947 */ /* 0x000fec0003800000 */
.L_x_13529:
        /* <DEDUP_REMOVED lines=24> */
.L_x_13556:
[----:B------:R-:W-:Y:S05]  /*6e430*/  BSYNC.RECONVERGENT B3 ;  /* 0x0000000000037941 */ /* 0x000fea0003800200 */
.L_x_13555:
[----:B------:R-:W-:Y:S02]  /*6e440*/  IMAD.MOV.U32 R66, RZ, RZ, R2 ;  /* 0x000000ffff427224 */ /* 0x000fe400078e0002 */
[----:B------:R-:W-:-:S07]  /*6e450*/  IMAD.MOV.U32 R67, RZ, RZ, R3 ;  /* 0x000000ffff437224 */ /* 0x000fce00078e0003 */
.L_x_13528:
[----:B------:R-:W-:Y:S05]  /*6e460*/  BSYNC.RECONVERGENT B2 ;  /* 0x0000000000027941 */ /* 0x000fea0003800200 */
.L_x_13524:
        /* <DEDUP_REMOVED lines=25> */
.L_x_13561:
[----:B------:R-:W-:Y:S05]  /*6e600*/  BSYNC.RECONVERGENT B4 ;  /* 0x0000000000047941 */ /* 0x000fea0003800200 */
.L_x_13560:
        /* <DEDUP_REMOVED lines=77> */
.L_x_13563:
        /* <DEDUP_REMOVED lines=42> */
.L_x_13562:
        /* <DEDUP_REMOVED lines=35> */
.L_x_13571:
[----:B------:R-:W-:Y:S05]  /*6efb0*/  BSYNC.RECONVERGENT B6 ;  /* 0x0000000000067941 */ /* 0x000fea0003800200 */
.L_x_13570:
[----:B------:R-:W-:Y:S02]  /*6efc0*/  IMAD.MOV.U32 R46, RZ, RZ, R4 ;  /* 0x000000ffff2e7224 */ /* 0x000fe400078e0004 */
[----:B------:R-:W-:-:S07]  /*6efd0*/  IMAD.MOV.U32 R47, RZ, RZ, R5 ;  /* 0x000000ffff2f7224 */ /* 0x000fce00078e0005 */
.L_x_13569:
[----:B------:R-:W-:Y:S05]  /*6efe0*/  BSYNC.RECONVERGENT B5 ;  /* 0x0000000000057941 */ /* 0x000fea0003800200 */
.L_x_13568:
        /* <DEDUP_REMOVED lines=28> */
.L_x_13576:
[----:B------:R-:W-:Y:S05]  /*6f1b0*/  BSYNC.RECONVERGENT B6 ;  /* 0x0000000000067941 */ /* 0x000fea0003800200 */
.L_x_13575:
[----:B------:R-:W-:Y:S02]  /*6f1c0*/  IMAD.MOV.U32 R58, RZ, RZ, R4 ;  /* 0x000000ffff3a7224 */ /* 0x000fe400078e0004 */
[----:B------:R-:W-:Y:S01]  /*6f1d0*/  IMAD.MOV.U32 R59, RZ, RZ, R5 ;  /* 0x000000ffff3b7224 */ /* 0x000fe200078e0005 */
[----:B------:R-:W-:Y:S06]  /*6f1e0*/  BRA `(.L_x_13574) ;  /* 0x0000000000047947 */ /* 0x000fec0003800000 */
.L_x_13573:
[----:B------:R-:W-:-:S11]  /*6f1f0*/  DADD R58, R60, -R2 ;  /* 0x000000003c3a7229 */ /* 0x000fd60000000802 */
.L_x_13574:
[----:B------:R-:W-:Y:S05]  /*6f200*/  BSYNC.RECONVERGENT B5 ;  /* 0x0000000000057941 */ /* 0x000fea0003800200 */
.L_x_13572:
        /* <DEDUP_REMOVED lines=29> */
.L_x_13578:
[----:B------:R-:W-:Y:S05]  /*6f3e0*/  BSYNC.RECONVERGENT B5 ;  /* 0x0000000000057941 */ /* 0x000fea0003800200 */
.L_x_13577:
[----:B------:R-:W-:Y:S01]  /*6f3f0*/  IMAD.MOV.U32 R46, RZ, RZ, R2 ;  /* 0x000000ffff2e7224 */ /* 0x000fe200078e0002 */
[----:B------:R-:W-:Y:S01]  /*6f400*/  MOV R47, R3 ;  /* 0x00000003002f7202 */ /* 0x000fe20000000f00 */
[----:B------:R-:W-:Y:S06]  /*6f410*/  BRA `(.L_x_13579) ;  /* 0x0000000800587947 */ /* 0x000fec0003800000 */
.L_x_13567:
        /* <DEDUP_REMOVED lines=29> */
.L_x_13582:
[----:B------:R-:W-:Y:S05]  /*6f5f0*/  BSYNC.RECONVERGENT B5 ;  /* 0x0000000000057941 */ /* 0x000fea0003800200 */
.L_x_13581:
[----:B------:R-:W-:Y:S02]  /*6f600*/  IMAD.MOV.U32 R46, RZ, RZ, R2 ;  /* 0x000000ffff2e7224 */ /* 0x000fe400078e0002 */
[----:B------:R-:W-:Y:S01]  /*6f610*/  IMAD.MOV.U32 R47, RZ, RZ, R3 ;  /* 0x000000ffff2f7224 */ /* 0x000fe200078e0003 */
[----:B------:R-:W-:Y:S06]  /*6f620*/  BRA `(.L_x_13579) ;  /* 0x0000000400d47947 */ /* 0x000fec0003800000 */
.L_x_13580:
[----:B------:R-:W-:Y:S01]  /*6f630*/  DADD R4, R42, -1 ;  /* 0xbff000002a047429 */ /* 0x000fe20000000000 */
[----:B------:R-:W-:Y:S01]  /*6f640*/  IMAD.MOV.U32 R6, RZ, RZ, 0x0 ;  /* 0x00000000ff067424 */ /* 0x000fe200078e00ff */
[----:B------:R-:W-:Y:S01]  /*6f650*/  MOV R7, 0x3fd80000 ;  /* 0x3fd8000000077802 */ /* 0x000fe20000000f00 */
        /* <DEDUP_REMOVED lines=20> */
[----:B------:R-:W-:Y:S01]  /*6f7a0*/  MOV R4, R48 ;  /* 0x0000003000047202 */ /* 0x000fe20000000f00 */
[----:B------:R-:W-:Y:S02]  /*6f7b0*/  IMAD.MOV.U32 R45, RZ, RZ, R5 ;  /* 0x000000ffff2d7224 */ /* 0x000fe400078e0005 */
[----:B------:R-:W-:Y:S01]  /*6f7c0*/  IMAD.MOV.U32 R0, RZ, RZ, R44 ;  /* 0x000000ffff007224 */ /* 0x000fe200078e002c */
[----:B------:R-:W-:Y:S01]  /*6f7d0*/  MOV R44, 0x6f830 ;  /* 0x0006f830002c7802 */ /* 0x000fe20000000f00 */
[----:B------:R-:W-:Y:S02]  /*6f7e0*/  IMAD.MOV.U32 R6, RZ, RZ, R50 ;  /* 0x000000ffff067224 */ /* 0x000fe400078e0032 */
[----:B------:R-:W-:-:S02]  /*6f7f0*/  IMAD.MOV.U32 R7, RZ, RZ, R51 ;  /* 0x000000ffff077224 */ /* 0x000fc400078e0033 */
[----:B------:R-:W-:Y:S02]  /*6f800*/  IMAD.MOV.U32 R5, RZ, RZ, R49 ;  /* 0x000000ffff057224 */ /* 0x000fe400078e0031 */
[----:B------:R-:W-:-:S07]  /*6f810*/  IMAD.MOV.U32 R3, RZ, RZ, R47 ;  /* 0x000000ffff037224 */ /* 0x000fce00078e002f */
[----:B------:R-:W-:Y:S05]  /*6f820*/  CALL.REL.NOINC `($__internal_23_$__cuda_sm20_dsqrt_rn_f64_mediumpath_v1) ;  /* 0x000003c4003c7944 */ /* 0x000fea0003c00000 */
.L_x_13584:
[----:B------:R-:W-:Y:S05]  /*6f830*/  BSYNC.RECONVERGENT B5 ;  /* 0x0000000000057941 */ /* 0x000fea0003800200 */
.L_x_13583:
        /* <DEDUP_REMOVED lines=20> */
.L_x_13586:
[----:B------:R-:W-:Y:S05]  /*6f980*/  BSYNC.RECONVERGENT B5 ;  /* 0x0000000000057941 */ /* 0x000fea0003800200 */
.L_x_13585:
[----:B------:R-:W-:Y:S01]  /*6f990*/  DMUL R42, R42, 8.11296384146066816958e+31 ;  /* 0x469000002a2a7828 */ /* 0x000fe20000000000 */
[----:B------:R-:W-:Y:S01]  /*6f9a0*/  MOV R46, R4 ;  /* 0x00000004002e7202 */ /* 0x000fe20000000f00 */
[----:B------:R-:W-:Y:S01]  /*6f9b0*/  IMAD.MOV.U32 R47, RZ, RZ, R5 ;  /* 0x000000ffff2f7224 */ /* 0x000fe200078e0005 */
[----:B------:R-:W-:Y:S08]  /*6f9c0*/  BRA `(.L_x_13579) ;  /* 0x0000000000ec7947 */ /* 0x000ff00003800000 */
.L_x_13566:
        /* <DEDUP_REMOVED lines=27> */
.L_x_13588:
[----:B------:R-:W-:Y:S05]  /*6fb80*/  BSYNC.RECONVERGENT B5 ;  /* 0x0000000000057941 */ /* 0x000fea0003800200 */
.L_x_13587:
        /* <DEDUP_REMOVED lines=27> */
.L_x_13590:
[----:B------:R-:W-:Y:S05]  /*6fd40*/  BSYNC.RECONVERGENT B5 ;  /* 0x0000000000057941 */ /* 0x000fea0003800200 */
.L_x_13589:
[----:B------:R-:W-:Y:S01]  /*6fd50*/  DMUL R46, R2, R42 ;  /* 0x0000002a022e7228 */ /* 0x000fe20000000000 */
[----:B------:R-:W-:Y:S02]  /*6fd60*/  IMAD.MOV.U32 R42, RZ, RZ, 0x0 ;  /* 0x00000000ff2a7424 */ /* 0x000fe400078e00ff */
[----:B------:R-:W-:-:S08]  /*6fd70*/  IMAD.MOV.U32 R43, RZ, RZ, 0x3ff00000 ;  /* 0x3ff00000ff2b7424 */ /* 0x000fd000078e00ff */
.L_x_13579:
[----:B------:R-:W-:Y:S05]  /*6fd80*/  BSYNC.RECONVERGENT B4 ;  /* 0x0000000000047941 */ /* 0x000fea0003800200 */
.L_x_13565:
[----:B------:R-:W-:Y:S05]  /*6fd90*/  BRA `(.L_x_13591) ;  /* 0x0000000000087947 */ /* 0x000fea0003800000 */
.L_x_13559:
[----:B------:R-:W-:Y:S02]  /*6fda0*/  DMUL R46, R40, 9.00719925474099200000e+15 ;  /* 0x43400000282e7828 */ /* 0x000fe40000000000 */
[----:B------:R-:W-:-:S11]  /*6fdb0*/  DMUL R42, R42, 9.00719925474099200000e+15 ;  /* 0x434000002a2a7828 */ /* 0x000fd60000000000 */
.L_x_13591:
[----:B------:R-:W-:Y:S05]  /*6fdc0*/  BSYNC.RELIABLE B2 ;  /* 0x0000000000027941 */ /* 0x000fea0003800100 */
.L_x_13558:
        /* <DEDUP_REMOVED lines=27> */
.L_x_13593:
[----:B------:R-:W-:Y:S05]  /*6ff80*/  BSYNC.RECONVERGENT B2 ;  /* 0x0000000000027941 */ /* 0x000fea0003800200 */
.L_x_13592:
        /* <DEDUP_REMOVED lines=84> */
.L_x_13595:
[----:B------:R-:W-:Y:S02]  /*704d0*/  FSEL R2, RZ, 3.37028055040000000000e+12, P0 ;  /* 0x54442d18ff027808 */ /* 0x000fe40000000000 */
[----:B------:R-:W-:-:S07]  /*704e0*/  FSEL R3, RZ, 2.1426990032196044922, P0 ;  /* 0x400921fbff037808 */ /* 0x000fce0000000000 */
.L_x_13596:
[----:B------:R-:W-:Y:S05]  /*704f0*/  BSYNC.RECONVERGENT B0 ;  /* 0x0000000000007941 */ /* 0x000fea0003800200 */
.L_x_13594:
[----:B------:R-:W-:Y:S02]  /*70500*/  DADD R42, |R46|, R42 ;  /* 0x000000002e2a7229 */ /* 0x000fe4000000022a */
[----:B------:R-:W-:-:S06]  /*70510*/  DADD R2, -RZ, |R2| ;  /* 0x00000000ff027229 */ /* 0x000fcc0000000502 */
[----:B------:R-:W-:-:S06]  /*70520*/  DSETP.NAN.AND P0, PT, R42, R42, PT ;  /* 0x0000002a2a00722a */ /* 0x000fcc0003f08000 */
[----:B------:R-:W-:Y:S02]  /*70530*/  FSEL R2, R42, R2, P0 ;  /* 0x000000022a027208 */ /* 0x000fe40000000000 */
[----:B------:R-:W-:-:S07]  /*70540*/  FSEL R3, R43, R3, P0 ;  /* 0x000000032b037208 */ /* 0x000fce0000000000 */
.L_x_13564:
[----:B------:R-:W-:Y:S05]  /*70550*/  BSYNC.RECONVERGENT B3 ;  /* 0x0000000000037941 */ /* 0x000fea0003800200 */
.L_x_13557:
[----:B------:R-:W-:Y:S01]  /*70560*/  LOP3.LUT R15, R67, 0x80000000, R15, 0xb8, !PT ;  /* 0x80000000430f7812 */ /* 0x000fe200078eb80f */
[----:B------:R-:W-:Y:S01]  /*70570*/  IMAD.MOV.U32 R14, RZ, RZ, R66 ;  /* 0x000000ffff0e7224 */ /* 0x000fe200078e0042 */
[----:B------:R-:W-:Y:S01]  /*70580*/  LOP3.LUT R13, R3, 0x80000000, R13, 0xb8, !PT ;  /* 0x80000000030d7812 */ /* 0x000fe200078eb80d */
[----:B------:R-:W-:Y:S01]  /*70590*/  IMAD.MOV.U32 R12, RZ, RZ, R2 ;  /* 0x000000ffff0c7224 */ /* 0x000fe200078e0002 */
[----:B------:R-:W-:Y:S06]  /*705a0*/  BRA `(.L_x_13522) ;  /* 0x0000005800d47947 */ /* 0x000fec0003800000 */
.L_x_13523:
        /* <DEDUP_REMOVED lines=121> */
.L_x_13602:
[----:B------:R-:W-:Y:S05]  /*70d40*/  BSYNC.RECONVERGENT B0 ;  /* 0x0000000000007941 */ /* 0x000fea0003800200 */
.L_x_13601:
[----:B------:R-:W-:Y:S04]  /*70d50*/  BSSY.RECONVERGENT B3, `(.L_x_13603) ;  /* 0x0000006000037945 */ /* 0x000fe80003800200 */
[----:B------:R-:W-:Y:S05]  /*70d60*/  @P4 BRA P5, `(.L_x_13604) ;  /* 0x0000000000104947 */ /* 0x000fea0002800000 */
[----:B------:R-:W-:Y:S01]  /*70d70*/  MOV R2, R46 ;  /* 0x0000002e00027202 */ /* 0x000fe20000000f00 */
[----:B------:R-:W-:Y:S01]  /*70d80*/  IMAD.MOV.U32 R5, RZ, RZ, R47 ;  /* 0x000000ffff057224 */ /* 0x000fe200078e002f */
[----:B------:R-:W-:-:S07]  /*70d90*/  MOV R3, 0x70db0 ;  /* 0x00070db000037802 */ /* 0x000fce0000000f00 */
[----:B------:R-:W-:Y:S05]  /*70da0*/  CALL.REL.NOINC `($__internal_22_$__cuda_sm20_div_rn_f64_full) ;  /* 0x000003a800447944 */ /* 0x000fea0003c00000 */
.L_x_13604:
[----:B------:R-:W-:Y:S05]  /*70db0*/  BSYNC.RECONVERGENT B3 ;  /* 0x0000000000037941 */ /* 0x000fea0003800200 */
.L_x_13603:
        /* <DEDUP_REMOVED lines=84> */
.L_x_13606:
[----:B------:R-:W-:Y:S02]  /*71300*/  FSEL R2, RZ, 3.37028055040000000000e+12, P0 ;  /* 0x54442d18ff027808 */ /* 0x000fe40000000000 */
[----:B------:R-:W-:-:S07]  /*71310*/  FSEL R3, RZ, 2.1426990032196044922, P0 ;  /* 0x400921fbff037808 */ /* 0x000fce0000000000 */
.L_x_13607:
[----:B------:R-:W-:Y:S05]  /*71320*/  BSYNC.RECONVERGENT B0 ;  /* 0x0000000000007941 */ /* 0x000fea0003800200 */
.L_x_13605:
[----:B------:R-:W-:Y:S01]  /*71330*/  DADD R42, R58, R42 ;  /* 0x000000003a2a7229 */ /* 0x000fe2000000002a */
[----:B------:R-:W-:Y:S01]  /*71340*/  LOP3.LUT R3, R3, 0x80000000, R40, 0xb8, !PT ;  /* 0x8000000003037812 */ /* 0x000fe200078eb828 */
[----:B------:R-:W-:-:S06]  /*71350*/  DMUL R60, R60, 0.5 ;  /* 0x3fe000003c3c7828 */ /* 0x000fcc0000000000 */
[----:B------:R-:W-:-:S06]  /*71360*/  DSETP.NAN.AND P0, PT, R42, R42, PT ;  /* 0x0000002a2a00722a */ /* 0x000fcc0003f08000 */
[----:B------:R-:W-:Y:S02]  /*71370*/  FSEL R2, R42, R2, P0 ;  /* 0x000000022a027208 */ /* 0x000fe40000000000 */
[----:B------:R-:W-:Y:S01]  /*71380*/  FSEL R3, R43, R3, P0 ;  /* 0x000000032b037208 */ /* 0x000fe20000000000 */
[----:B------:R-:W-:Y:S06]  /*71390*/  BRA `(.L_x_13608) ;  /* 0x0000004c00387947 */ /* 0x000fec0003800000 */
.L_x_13600:
        /* <DEDUP_REMOVED lines=141> */
.L_x_13610:
[----:B------:R-:W-:Y:S05]  /*71c70*/  BSYNC.RECONVERGENT B0 ;  /* 0x0000000000007941 */ /* 0x000fea0003800200 */
.L_x_13609:
[----:B------:R-:W-:Y:S04]  /*71c80*/  BSSY.RECONVERGENT B3, `(.L_x_13611) ;  /* 0x0000005000037945 */ /* 0x000fe80003800200 */
[----:B------:R-:W-:Y:S05]  /*71c90*/  @P4 BRA P5, `(.L_x_13612) ;  /* 0x00000000000c4947 */ /* 0x000fea0002800000 */
[----:B------:R-:W-:Y:S02]  /*71ca0*/  MOV R5, R3 ;  /* 0x0000000300057202 */ /* 0x000fe40000000f00 */
[----:B------:R-:W-:-:S07]  /*71cb0*/  MOV R3, 0x71cd0 ;  /* 0x00071cd000037802 */ /* 0x000fce0000000f00 */
[----:B------:R-:W-:Y:S05]  /*71cc0*/  CALL.REL.NOINC `($__internal_22_$__cuda_sm20_div_rn_f64_full) ;  /* 0x00000398007c7944 */ /* 0x000fea0003c00000 */
.L_x_13612:
[----:B------:R-:W-:Y:S05]  /*71cd0*/  BSYNC.RECONVERGENT B3 ;  /* 0x0000000000037941 */ /* 0x000fea0003800200 */
.L_x_13611:
        /* <DEDUP_REMOVED lines=84> */
.L_x_13614:
[----:B------:R-:W-:Y:S02]  /*72220*/  FSEL R2, RZ, 3.37028055040000000000e+12, P0 ;  /* 0x54442d18ff027808 */ /* 0x000fe40000000000 */
[----:B------:R-:W-:-:S07]  /*72230*/  FSEL R3, RZ, 2.1426990032196044922, P0 ;  /* 0x400921fbff037808 */ /* 0x000fce0000000000 */
.L_x_13615:
[----:B------:R-:W-:Y:S05]  /*72240*/  BSYNC.RECONVERGENT B0 ;  /* 0x0000000000007941 */ /* 0x000fea0003800200 */
.L_x_13613:
[----:B------:R-:W-:Y:S01]  /*72250*/  DADD R42, R58, R42 ;  /* 0x000000003a2a7229 */ /* 0x000fe2000000002a */
[----:B------:R-:W-:-:S07]  /*72260*/  LOP3.LUT R3, R3, 0x80000000, R40, 0xb8, !PT ;  /* 0x8000000003037812 */ /* 0x000fce00078eb828 */
[----:B------:R-:W-:-:S06]  /*72270*/  DSETP.NAN.AND P0, PT, R42, R42, PT ;  /* 0x0000002a2a00722a */ /* 0x000fcc0003f08000 */
[----:B------:R-:W-:Y:S02]  /*72280*/  FSEL R2, R42, R2, P0 ;  /* 0x000000022a027208 */ /* 0x000fe40000000000 */
[----:B------:R-:W-:Y:S01]  /*72290*/  FSEL R3, R43, R3, P0 ;  /* 0x000000032b037208 */ /* 0x000fe20000000000 */
[----:B------:R-:W-:Y:S06]  /*722a0*/  BRA `(.L_x_13608) ;  /* 0x0000003c00747947 */ /* 0x000fec0003800000 */
.L_x_13599:
        /* <DEDUP_REMOVED lines=25> */
.L_x_13617:
[----:B------:R-:W-:Y:S05]  /*72440*/  BSYNC.RECONVERGENT B3 ;  /* 0x0000000000037941 */ /* 0x000fea0003800200 */
.L_x_13616:
        /* <DEDUP_REMOVED lines=23> */
.L_x_13619:
[----:B------:R-:W-:Y:S05]  /*725c0*/  BSYNC.RECONVERGENT B3 ;  /* 0x0000000000037941 */ /* 0x000fea0003800200 */
.L_x_13618:
        /* <DEDUP_REMOVED lines=143> */
.L_x_13621:
[----:B------:R-:W-:Y:S05]  /*72ec0*/  BSYNC.RECONVERGENT B0 ;  /* 0x0000000000007941 */ /* 0x000fea0003800200 */
.L_x_13620:
[----:B------:R-:W-:Y:S04]  /*72ed0*/  BSSY.RECONVERGENT B3, `(.L_x_13622) ;  /* 0x0000006000037945 */ /* 0x000fe80003800200 */
[----:B------:R-:W-:Y:S05]  /*72ee0*/  @P4 BRA P5, `(.L_x_13623) ;  /* 0x0000000000104947 */ /* 0x000fea0002800000 */
[----:B------:R-:W-:Y:S01]  /*72ef0*/  IMAD.MOV.U32 R2, RZ, RZ, R46 ;  /* 0x000000ffff027224 */ /* 0x000fe200078e002e */
[----:B------:R-:W-:Y:S01]  /*72f00*/  MOV R3, 0x72f30 ;  /* 0x00072f3000037802 */ /* 0x000fe20000000f00 */
[----:B------:R-:W-:-:S07]  /*72f10*/  IMAD.MOV.U32 R5, RZ, RZ, R47 ;  /* 0x000000ffff057224 */ /* 0x000fce00078e002f */
[----:B------:R-:W-:Y:S05]  /*72f20*/  CALL.REL.NOINC `($__internal_22_$__cuda_sm20_div_rn_f64_full) ;  /* 0x0000038400e47944 */ /* 0x000fea0003c00000 */
.L_x_13623:
[----:B------:R-:W-:Y:S05]  /*72f30*/  BSYNC.RECONVERGENT B3 ;  /* 0x0000000000037941 */ /* 0x000fea0003800200 */
.L_x_13622:
        /* <DEDUP_REMOVED lines=84> */
.L_x_13625:
[----:B------:R-:W-:Y:S02]  /*73480*/  FSEL R2, RZ, 3.37028055040000000000e+12, P0 ;  /* 0x54442d18ff027808 */ /* 0x000fe40000000000 */
[----:B------:R-:W-:-:S07]  /*73490*/  FSEL R3, RZ, 2.1426990032196044922, P0 ;  /* 0x400921fbff037808 */ /* 0x000fce0000000000 */
.L_x_13626:
[----:B------:R-:W-:Y:S05]  /*734a0*/  BSYNC.RECONVERGENT B0 ;  /* 0x0000000000007941 */ /* 0x000fea0003800200 */
.L_x_13624:
[----:B------:R-:W-:Y:S01]  /*734b0*/  DADD R42, R58, R42 ;  /* 0x000000003a2a7229 */ /* 0x000fe2000000002a */
[----:B------:R-:W-:Y:S01]  /*734c0*/  LOP3.LUT R3, R3, 0x80000000, R40, 0xb8, !PT ;  /* 0x8000000003037812 */ /* 0x000fe200078eb828 */
[----:B------:R-:W-:-:S06]  /*734d0*/  DADD R60, R60, 1 ;  /* 0x3ff000003c3c7429 */ /* 0x000fcc0000000000 */
[----:B------:R-:W-:-:S06]  /*734e0*/  DSETP.NAN.AND P0, PT, R42, R42, PT ;  /* 0x0000002a2a00722a */ /* 0x000fcc0003f08000 */
[----:B------:R-:W-:Y:S02]  /*734f0*/  FSEL R2, R42, R2, P0 ;  /* 0x000000022a027208 */ /* 0x000fe40000000000 */
[----:B------:R-:W-:Y:S01]  /*73500*/  FSEL R3, R43, R3, P0 ;  /* 0x000000032b037208 */ /* 0x000fe20000000000 */
[----:B------:R-:W-:Y:S06]  /*73510*/  BRA `(.L_x_13608) ;  /* 0x0000002800d87947 */ /* 0x000fec0003800000 */
.L_x_13598:
        /* <DEDUP_REMOVED lines=109> */
.L_x_13630:
[----:B------:R-:W-:Y:S05]  /*73bf0*/  BSYNC.RECONVERGENT B0 ;  /* 0x0000000000007941 */ /* 0x000fea0003800200 */
.L_x_13629:
        /* <DEDUP_REMOVED lines=9> */
.L_x_13632:
[----:B------:R-:W-:Y:S05]  /*73c90*/  BSYNC.RECONVERGENT B3 ;  /* 0x0000000000037941 */ /* 0x000fea0003800200 */
.L_x_13631:
        /* <DEDUP_REMOVED lines=76> */
.L_x_13628:
        /* <DEDUP_REMOVED lines=137> */
.L_x_13634:
[----:B------:R-:W-:Y:S05]  /*749f0*/  BSYNC.RECONVERGENT B0 ;  /* 0x0000000000007941 */ /* 0x000fea0003800200 */
.L_x_13633:
        /* <DEDUP_REMOVED lines=8> */
.L_x_13636:
[----:B------:R-:W-:Y:S05]  /*74a80*/  BSYNC.RECONVERGENT B3 ;  /* 0x0000000000037941 */ /* 0x000fea0003800200 */
.L_x_13635:
        /* <DEDUP_REMOVED lines=76> */
.L_x_13627:
        /* <DEDUP_REMOVED lines=25> */
.L_x_13638:
[----:B------:R-:W-:Y:S05]  /*750e0*/  BSYNC.RECONVERGENT B3 ;  /* 0x0000000000037941 */ /* 0x000fea0003800200 */
.L_x_13637:
        /* <DEDUP_REMOVED lines=23> */
.L_x_13640:
[----:B------:R-:W-:Y:S05]  /*75260*/  BSYNC.RECONVERGENT B3 ;  /* 0x0000000000037941 */ /* 0x000fea0003800200 */
.L_x_13639:
        /* <DEDUP_REMOVED lines=139> */
.L_x_13642:
[----:B------:R-:W-:Y:S05]  /*75b20*/  BSYNC.RECONVERGENT B0 ;  /* 0x0000000000007941 */ /* 0x000fea0003800200 */
.L_x_13641:
        /* <DEDUP_REMOVED lines=9> */
.L_x_13644:
[----:B------:R-:W-:Y:S05]  /*75bc0*/  BSYNC.RECONVERGENT B3 ;  /* 0x0000000000037941 */ /* 0x000fea0003800200 */
.L_x_13643:
        /* <DEDUP_REMOVED lines=75> */
.L_x_13608:
[----:B------:R-:W-:Y:S05]  /*76080*/  BSYNC.RECONVERGENT B2 ;  /* 0x0000000000027941 */ /* 0x000fea0003800200 */
.L_x_13597:
[----:B------:R-:W-:Y:S01]  /*76090*/  UMOV UR4, 0xfefa39ef ;  /* 0xfefa39ef00047882 */ /* 0x000fe20000000000 */
[----:B------:R-:W-:Y:S01]  /*760a0*/  UMOV UR5, 0x3fe62e42 ;  /* 0x3fe62e4200057882 */ /* 0x000fe20000000000 */
[----:B------:R-:W-:Y:S01]  /*760b0*/  LOP3.LUT R13, R3, 0x80000000, R13, 0xb8, !PT ;  /* 0x80000000030d7812 */ /* 0x000fe200078eb80d */
[----:B------:R-:W-:Y:S01]  /*760c0*/  DADD R60, R60, UR4 ;  /* 0x000000043c3c7e29 */ /* 0x000fe20008000000 */
[----:B------:R-:W-:-:S09]  /*760d0*/  IMAD.MOV.U32 R12, RZ, RZ, R2 ;  /* 0x000000ffff0c7224 */ /* 0x000fd200078e0002 */
[----:B------:R-:W-:Y:S01]  /*760e0*/  LOP3.LUT R15, R61, 0x80000000, R15, 0xb8, !PT ;  /* 0x800000003d0f7812 */ /* 0x000fe200078eb80f */
[----:B------:R-:W-:-:S07]  /*760f0*/  IMAD.MOV.U32 R14, RZ, RZ, R60 ;  /* 0x000000ffff0e7224 */ /* 0x000fce00078e003c */
.L_x_13522:
[----:B------:R-:W-:Y:S05]  /*76100*/  BSYNC.RECONVERGENT B1 ;  /* 0x0000000000017941 */ /* 0x000fea0003800200 */
.L_x_13520:
        /* <DEDUP_REMOVED lines=25> */
.L_x_13646:
        /* <DEDUP_REMOVED lines=25> */
[----:B------:R-:W-:Y:S01]  /*76430*/  MOV R46, RZ ;  /* 0x000000ff002e7202 */ /* 0x000fe20000000f00 */
        /* <DEDUP_REMOVED lines=68> */
[----:B------:R-:W-:-:S10]  /*76880*/  DSETP.NEU.AND P0, PT, R40, RZ, PT ;  /* 0x000000ff2800722a */ /* 0x000fd40003f0d000 */
        /* <DEDUP_REMOVED lines=48> */
.L_x_13652:
[----:B------:R-:W-:Y:S05]  /*76b90*/  BSYNC.RECONVERGENT B3 ;  /* 0x0000000000037941 */ /* 0x000fea0003800200 */
.L_x_13651:
        /* <DEDUP_REMOVED lines=83> */
.L_x_13650:
        /* <DEDUP_REMOVED lines=33> */
.L_x_13659:
[----:B------:R-:W-:Y:S05]  /*772e0*/  BSYNC.RECONVERGENT B4 ;  /* 0x0000000000047941 */ /* 0x000fea0003800200 */
.L_x_13658:
[----:B------:R-:W-:Y:S02]  /*772f0*/  IMAD.MOV.U32 R46, RZ, RZ, R4 ;  /* 0x000000ffff2e7224 */ /* 0x000fe400078e0004 */
[----:B------:R-:W-:-:S07]  /*77300*/  IMAD.MOV.U32 R47, RZ, RZ, R5 ;  /* 0x000000ffff2f7224 */ /* 0x000fce00078e0005 */
.L_x_13657:
[----:B------:R-:W-:Y:S05]  /*77310*/  BSYNC.RECONVERGENT B3 ;  /* 0x0000000000037941 */ /* 0x000fea0003800200 */
.L_x_13656:
        /* <DEDUP_REMOVED lines=30> */
.L_x_13664:
[----:B------:R-:W-:Y:S05]  /*77500*/  BSYNC.RECONVERGENT B4 ;  /* 0x0000000000047941 */ /* 0x000fea0003800200 */
.L_x_13663:
[----:B------:R-:W-:Y:S05]  /*77510*/  BRA `(.L_x_13662) ;  /* 0x0000000000047947 */ /* 0x000fea0003800000 */
.L_x_13661:
[----:B------:R-:W-:-:S11]  /*77520*/  DADD R4, R60, -R2 ;  /* 0x000000003c047229 */ /* 0x000fd60000000802 */
.L_x_13662:
[----:B------:R-:W-:Y:S05]  /*77530*/  BSYNC.RECONVERGENT B3 ;  /* 0x0000000000037941 */ /* 0x000fea0003800200 */
.L_x_13660:
        /* <DEDUP_REMOVED lines=30> */
.L_x_13666:
[----:B------:R-:W-:Y:S05]  /*77720*/  BSYNC.RECONVERGENT B3 ;  /* 0x0000000000037941 */ /* 0x000fea0003800200 */
.L_x_13665:
        /* <DEDUP_REMOVED lines=87> */
.L_x_13667:
        /* <DEDUP_REMOVED lines=21> */
.L_x_13669:
[----:B------:R-:W-:Y:S05]  /*77df0*/  BSYNC.RECONVERGENT B3 ;  /* 0x0000000000037941 */ /* 0x000fea0003800200 */
.L_x_13668:
        /* <DEDUP_REMOVED lines=30> */
.L_x_13655:
        /* <DEDUP_REMOVED lines=23> */
[----:B------:R-:W-:-:S07]  /*78150*/  IMAD.MOV.U32 R7, RZ, RZ, R49 ;  /* 0x000000ffff077224 */ /* 0x000fce00078e0031 */
[----:B------:R-:W-:Y:S05]  /*78160*/  CALL.REL.NOINC `($__internal_23_$__cuda_sm20_dsqrt_rn_f64_mediumpath_v1) ;  /* 0x0000033800ec7944 */ /* 0x000fea0003c00000 */
[----:B------:R-:W-:Y:S01]  /*78170*/  MOV R66, R2 ;  /* 0x0000000200427202 */ /* 0x000fe20000000f00 */
[----:B------:R-:W-:-:S07]  /*78180*/  IMAD.MOV.U32 R67, RZ, RZ, R3 ;  /* 0x000000ffff437224 */ /* 0x000fce00078e0003 */
.L_x_13672:
[----:B------:R-:W-:Y:S05]  /*78190*/  BSYNC.RECONVERGENT B3 ;  /* 0x0000000000037941 */ /* 0x000fea0003800200 */
.L_x_13671:
        /* <DEDUP_REMOVED lines=87> */
.L_x_13673:
        /* <DEDUP_REMOVED lines=21> */
.L_x_13675:
[----:B------:R-:W-:Y:S05]  /*78860*/  BSYNC.RECONVERGENT B3 ;  /* 0x0000000000037941 */ /* 0x000fea0003800200 */
.L_x_13674:
        /* <DEDUP_REMOVED lines=30> */
.L_x_13670:
        /* <DEDUP_REMOVED lines=26> */
.L_x_13677:
[----:B------:R-:W-:Y:S05]  /*78bf0*/  BSYNC.RECONVERGENT B3 ;  /* 0x0000000000037941 */ /* 0x000fea0003800200 */
.L_x_13676:
        /* <DEDUP_REMOVED lines=21> */
.L_x_13679:
[----:B------:R-:W-:Y:S05]  /*78d50*/  BSYNC.RECONVERGENT B3 ;  /* 0x0000000000037941 */ /* 0x000fea0003800200 */
.L_x_13678:
[----:B------:R-:W-:Y:S01]  /*78d60*/  MOV R66, R4 ;  /* 0x0000000400427202 */ /* 0x000fe20000000f00 */
[----:B------:R-:W-:Y:S01]  /*78d70*/  IMAD.MOV.U32 R67, RZ, RZ, R5 ;  /* 0x000000ffff437224 */ /* 0x000fe200078e0005 */
[----:B------:R-:W-:Y:S06]  /*78d80*/  BRA `(.L_x_13653) ;  /* 0x00000000006c7947 */ /* 0x000fec0003800000 */
.L_x_13654:
        /* <DEDUP_REMOVED lines=24> */
.L_x_13681:
[----:B------:R-:W-:Y:S05]  /*78f10*/  BSYNC.RECONVERGENT B3 ;  /* 0x0000000000037941 */ /* 0x000fea0003800200 */
.L_x_13680:
[----:B------:R-:W-:Y:S02]  /*78f20*/  IMAD.MOV.U32 R66, RZ, RZ, R2 ;  /* 0x000000ffff427224 */ /* 0x000fe400078e0002 */
[----:B------:R-:W-:-:S07]  /*78f30*/  IMAD.MOV.U32 R67, RZ, RZ, R3 ;  /* 0x000000ffff437224 */ /* 0x000fce00078e0003 */
.L_x_13653:
[----:B------:R-:W-:Y:S05]  /*78f40*/  BSYNC.RECONVERGENT B2 ;  /* 0x0000000000027941 */ /* 0x000fea0003800200 */
.L_x_13649:
        /* <DEDUP_REMOVED lines=25> */
.L_x_13686:
[----:B------:R-:W-:Y:S05]  /*790e0*/  BSYNC.RECONVERGENT B4 ;  /* 0x0000000000047941 */ /* 0x000fea0003800200 */
.L_x_13685:
        /* <DEDUP_REMOVED lines=77> */
.L_x_13688:
        /* <DEDUP_REMOVED lines=42> */
.L_x_13687:
        /* <DEDUP_REMOVED lines=35> */
.L_x_13696:
[----:B------:R-:W-:Y:S05]  /*79a90*/  BSYNC.RECONVERGENT B6 ;  /* 0x0000000000067941 */ /* 0x000fea0003800200 */
.L_x_13695:
[----:B------:R-:W-:Y:S02]  /*79aa0*/  IMAD.MOV.U32 R46, RZ, RZ, R4 ;  /* 0x000000ffff2e7224 */ /* 0x000fe400078e0004 */
[----:B------:R-:W-:-:S07]  /*79ab0*/  IMAD.MOV.U32 R47, RZ, RZ, R5 ;  /* 0x000000ffff2f7224 */ /* 0x000fce00078e0005 */
.L_x_13694:
[----:B------:R-:W-:Y:S05]  /*79ac0*/  BSYNC.RECONVERGENT B5 ;  /* 0x0000000000057941 */ /* 0x000fea0003800200 */
.L_x_13693:
        /* <DEDUP_REMOVED lines=28> */
.L_x_13701:
[----:B------:R-:W-:Y:S05]  /*79c90*/  BSYNC.RECONVERGENT B6 ;  /* 0x0000000000067941 */ /* 0x000fea0003800200 */
.L_x_13700:
[----:B------:R-:W-:Y:S01]  /*79ca0*/  MOV R58, R4 ;  /* 0x00000004003a7202 */ /* 0x000fe20000000f00 */
[----:B------:R-:W-:Y:S01]  /*79cb0*/  IMAD.MOV.U32 R59, RZ, RZ, R5 ;  /* 0x000000ffff3b7224 */ /* 0x000fe200078e0005 */
[----:B------:R-:W-:Y:S06]  /*79cc0*/  BRA `(.L_x_13699) ;  /* 0x0000000000047947 */ /* 0x000fec0003800000 */
.L_x_13698:
[----:B------:R-:W-:-:S11]  /*79cd0*/  DADD R58, R60, -R2 ;  /* 0x000000003c3a7229 */ /* 0x000fd60000000802 */
.L_x_13699:
[----:B------:R-:W-:Y:S05]  /*79ce0*/  BSYNC.RECONVERGENT B5 ;  /* 0x0000000000057941 */ /* 0x000fea0003800200 */
.L_x_13697:
        /* <DEDUP_REMOVED lines=29> */
.L_x_13703:
[----:B------:R-:W-:Y:S05]  /*79ec0*/  BSYNC.RECONVERGENT B5 ;  /* 0x0000000000057941 */ /* 0x000fea0003800200 */
.L_x_13702:
[----:B------:R-:W-:Y:S02]  /*79ed0*/  IMAD.MOV.U32 R46, RZ, RZ, R2 ;  /* 0x000000ffff2e7224 */ /* 0x000fe400078e0002 */
[----:B------:R-:W-:Y:S01]  /*79ee0*/  IMAD.MOV.U32 R47, RZ, RZ, R3 ;  /* 0x000000ffff2f7224 */ /* 0x000fe200078e0003 */
[----:B------:R-:W-:Y:S06]  /*79ef0*/  BRA `(.L_x_13704) ;  /* 0x0000000800587947 */ /* 0x000fec0003800000 */
.L_x_13692:
        /* <DEDUP_REMOVED lines=29> */
.L_x_13707:
[----:B------:R-:W-:Y:S05]  /*7a0d0*/  BSYNC.RECONVERGENT B5 ;  /* 0x0000000000057941 */ /* 0x000fea0003800200 */
.L_x_13706:
[----:B------:R-:W-:Y:S02]  /*7a0e0*/  IMAD.MOV.U32 R46, RZ, RZ, R2 ;  /* 0x000000ffff2e7224 */ /* 0x000fe400078e0002 */
[----:B------:R-:W-:Y:S01]  /*7a0f0*/  IMAD.MOV.U32 R47, RZ, RZ, R3 ;  /* 0x000000ffff2f7224 */ /* 0x000fe200078e0003 */
[----:B------:R-:W-:Y:S06]  /*7a100*/  BRA `(.L_x_13704) ;  /* 0x0000000400d47947 */ /* 0x000fec0003800000 */
.L_x_13705:
        /* <DEDUP_REMOVED lines=31> */
[----:B------:R-:W-:Y:S05]  /*7a300*/  CALL.REL.NOINC `($__internal_23_$__cuda_sm20_dsqrt_rn_f64_mediumpath_v1) ;  /* 0x0000031800847944 */ /* 0x000fea0003c00000 */
.L_x_13709:
[----:B------:R-:W-:Y:S05]  /*7a310*/  BSYNC.RECONVERGENT B5 ;  /* 0x0000000000057941 */ /* 0x000fea0003800200 */
.L_x_13708:
        /* <DEDUP_REMOVED lines=20> */
.L_x_13711:
[----:B------:R-:W-:Y:S05]  /*7a460*/  BSYNC.RECONVERGENT B5 ;  /* 0x0000000000057941 */ /* 0x000fea0003800200 */
.L_x_13710:
[----:B------:R-:W-:Y:S01]  /*7a470*/  DMUL R42, R42, 8.11296384146066816958e+31 ;  /* 0x469000002a2a7828 */ /* 0x000fe20000000000 */
[----:B------:R-:W-:Y:S02]  /*7a480*/  IMAD.MOV.U32 R46, RZ, RZ, R4 ;  /* 0x000000ffff2e7224 */ /* 0x000fe400078e0004 */
[----:B------:R-:W-:Y:S01]  /*7a490*/  IMAD.MOV.U32 R47, RZ, RZ, R5 ;  /* 0x000000ffff2f7224 */ /* 0x000fe200078e0005 */
[----:B------:R-:W-:Y:S07]  /*7a4a0*/  BRA `(.L_x_13704) ;  /* 0x0000000000ec7947 */ /* 0x000fee0003800000 */
.L_x_13691:
        /* <DEDUP_REMOVED lines=27> */
.L_x_13713:
[----:B------:R-:W-:Y:S05]  /*7a660*/  BSYNC.RECONVERGENT B5 ;  /* 0x0000000000057941 */ /* 0x000fea0003800200 */
.L_x_13712:
        /* <DEDUP_REMOVED lines=27> */
.L_x_13715:
[----:B------:R-:W-:Y:S05]  /*7a820*/  BSYNC.RECONVERGENT B5 ;  /* 0x0000000000057941 */ /* 0x000fea0003800200 */
.L_x_13714:
[----:B------:R-:W-:Y:S01]  /*7a830*/  DMUL R46, R2, R42 ;  /* 0x0000002a022e7228 */ /* 0x000fe20000000000 */
[----:B------:R-:W-:Y:S01]  /*7a840*/  MOV R42, 0x0 ;  /* 0x00000000002a7802 */ /* 0x000fe20000000f00 */
[----:B------:R-:W-:-:S09]  /*7a850*/  IMAD.MOV.U32 R43, RZ, RZ, 0x3ff00000 ;  /* 0x3ff00000ff2b7424 */ /* 0x000fd200078e00ff */
.L_x_13704:
[----:B------:R-:W-:Y:S05]  /*7a860*/  BSYNC.RECONVERGENT B4 ;  /* 0x0000000000047941 */ /* 0x000fea0003800200 */
.L_x_13690:
[----:B------:R-:W-:Y:S05]  /*7a870*/  BRA `(.L_x_13716) ;  /* 0x0000000000087947 */ /* 0x000fea0003800000 */
.L_x_13684:
[----:B------:R-:W-:Y:S02]  /*7a880*/  DMUL R46, R40, 9.00719925474099200000e+15 ;  /* 0x43400000282e7828 */ /* 0x000fe40000000000 */
[----:B------:R-:W-:-:S11]  /*7a890*/  DMUL R42, R42, 9.00719925474099200000e+15 ;  /* 0x434000002a2a7828 */ /* 0x000fd60000000000 */
.L_x_13716:
[----:B------:R-:W-:Y:S05]  /*7a8a0*/  BSYNC.RELIABLE B2 ;  /* 0x0000000000027941 */ /* 0x000fea0003800100 */
.L_x_13683:
        /* <DEDUP_REMOVED lines=27> */
.L_x_13718:
[----:B------:R-:W-:Y:S05]  /*7aa60*/  BSYNC.RECONVERGENT B2 ;  /* 0x0000000000027941 */ /* 0x000fea0003800200 */
.L_x_13717:
        /* <DEDUP_REMOVED lines=84> */
.L_x_13720:
[----:B------:R-:W-:Y:S02]  /*7afb0*/  FSEL R2, RZ, 3.37028055040000000000e+12, P0 ;  /* 0x54442d18ff027808 */ /* 0x000fe40000000000 */
[----:B------:R-:W-:-:S07]  /*7afc0*/  FSEL R3, RZ, 2.1426990032196044922, P0 ;  /* 0x400921fbff037808 */ /* 0x000fce0000000000 */
.L_x_13721:
[----:B------:R-:W-:Y:S05]  /*7afd0*/  BSYNC.RECONVERGENT B0 ;  /* 0x0000000000007941 */ /* 0x000fea0003800200 */
.L_x_13719:
[----:B------:R-:W-:Y:S02]  /*7afe0*/  DADD R42, |R46|, R42 ;  /* 0x000000002e2a7229 */ /* 0x000fe4000000022a */
[----:B------:R-:W-:-:S06]  /*7aff0*/  DADD R2, -RZ, |R2| ;  /* 0x00000000ff027229 */ /* 0x000fcc0000000502 */
[----:B------:R-:W-:-:S06]  /*7b000*/  DSETP.NAN.AND P0, PT, R42, R42, PT ;  /* 0x0000002a2a00722a */ /* 0x000fcc0003f08000 */
[----:B------:R-:W-:Y:S02]  /*7b010*/  FSEL R2, R42, R2, P0 ;  /* 0x000000022a027208 */ /* 0x000fe40000000000 */
[----:B------:R-:W-:-:S07]  /*7b020*/  FSEL R3, R43, R3, P0 ;  /* 0x000000032b037208 */ /* 0x000fce0000000000 */
.L_x_13689:
[----:B------:R-:W-:Y:S05]  /*7b030*/  BSYNC.RECONVERGENT B3 ;  /* 0x0000000000037941 */ /* 0x000fea0003800200 */
.L_x_13682:
[----:B------:R-:W-:Y:S01]  /*7b040*/  LOP3.LUT R19, R67, 0x80000000, R19, 0xb8, !PT ;  /* 0x8000000043137812 */ /* 0x000fe200078eb813 */
[----:B------:R-:W-:Y:S01]  /*7b050*/  IMAD.MOV.U32 R18, RZ, RZ, R66 ;  /* 0x000000ffff127224 */ /* 0x000fe200078e0042 */
[----:B------:R-:W-:Y:S02]  /*7b060*/  LOP3.LUT R17, R3, 0x80000000, R17, 0xb8, !PT ;  /* 0x8000000003117812 */ /* 0x000fe400078eb811 */
[----:B------:R-:W-:Y:S01]  /*7b070*/  MOV R16, R2 ;  /* 0x0000000200107202 */ /* 0x000fe20000000f00 */
[----:B------:R-:W-:Y:S06]  /*7b080*/  BRA `(.L_x_13647) ;  /* 0x0000005800d47947 */ /* 0x000fec0003800000 */
.L_x_13648:
        /* <DEDUP_REMOVED lines=121> */
.L_x_13727:
[----:B------:R-:W-:Y:S05]  /*7b820*/  BSYNC.RECONVERGENT B0 ;  /* 0x0000000000007941 */ /* 0x000fea0003800200 */
.L_x_13726:
[----:B------:R-:W-:Y:S04]  /*7b830*/  BSSY.RECONVERGENT B3, `(.L_x_13728) ;  /* 0x0000006000037945 */ /* 0x000fe80003800200 */
[----:B------:R-:W-:Y:S05]  /*7b840*/  @P4 BRA P5, `(.L_x_13729) ;  /* 0x0000000000104947 */ /* 0x000fea0002800000 */
[----:B------:R-:W-:Y:S01]  /*7b850*/  IMAD.MOV.U32 R2, RZ, RZ, R46 ;  /* 0x000000ffff027224 */ /* 0x000fe200078e002e */
[----:B------:R-:W-:Y:S01]  /*7b860*/  MOV R3, 0x7b890 ;  /* 0x0007b89000037802 */ /* 0x000fe20000000f00 */
[----:B------:R-:W-:-:S07]  /*7b870*/  IMAD.MOV.U32 R5, RZ, RZ, R47 ;  /* 0x000000ffff057224 */ /* 0x000fce00078e002f */
[----:B------:R-:W-:Y:S05]  /*7b880*/  CALL.REL.NOINC `($__internal_22_$__cuda_sm20_div_rn_f64_full) ;  /* 0x000002fc008c7944 */ /* 0x000fea0003c00000 */
.L_x_13729:
[----:B------:R-:W-:Y:S05]  /*7b890*/  BSYNC.RECONVERGENT B3 ;  /* 0x0000000000037941 */ /* 0x000fea0003800200 */
.L_x_13728:
        /* <DEDUP_REMOVED lines=84> */
.L_x_13731:
[----:B------:R-:W-:Y:S02]  /*7bde0*/  FSEL R2, RZ, 3.37028055040000000000e+12, P0 ;  /* 0x54442d18ff027808 */ /* 0x000fe40000000000 */
[----:B------:R-:W-:-:S07]  /*7bdf0*/  FSEL R3, RZ, 2.1426990032196044922, P0 ;  /* 0x400921fbff037808 */ /* 0x000fce0000000000 */
.L_x_13732:
[----:B------:R-:W-:Y:S05]  /*7be00*/  BSYNC.RECONVERGENT B0 ;  /* 0x0000000000007941 */ /* 0x000fea0003800200 */
.L_x_13730:
[----:B------:R-:W-:Y:S01]  /*7be10*/  DADD R42, R58, R42 ;  /* 0x000000003a2a7229 */ /* 0x000fe2000000002a */
[----:B------:R-:W-:Y:S01]  /*7be20*/  LOP3.LUT R3, R3, 0x80000000, R40, 0xb8, !PT ;  /* 0x8000000003037812 */ /* 0x000fe200078eb828 */
[----:B------:R-:W-:-:S06]  /*7be30*/  DMUL R60, R60, 0.5 ;  /* 0x3fe000003c3c7828 */ /* 0x000fcc0000000000 */
[----:B------:R-:W-:-:S06]  /*7be40*/  DSETP.NAN.AND P0, PT, R42, R42, PT ;  /* 0x0000002a2a00722a */ /* 0x000fcc0003f08000 */
[----:B------:R-:W-:Y:S02]  /*7be50*/  FSEL R2, R42, R2, P0 ;  /* 0x000000022a027208 */ /* 0x000fe40000000000 */
[----:B------:R-:W-:Y:S01]  /*7be60*/  FSEL R3, R43, R3, P0 ;  /* 0x000000032b037208 */ /* 0x000fe20000000000 */
[----:B------:R-:W-:Y:S06]  /*7be70*/  BRA `(.L_x_13733) ;  /* 0x0000004c00387947 */ /* 0x000fec0003800000 */
.L_x_13725:
        /* <DEDUP_REMOVED lines=141> */
.L_x_13735:
[----:B------:R-:W-:Y:S05]  /*7c750*/  BSYNC.RECONVERGENT B0 ;  /* 0x0000000000007941 */ /* 0x000fea0003800200 */
.L_x_13734:
[----:B------:R-:W-:Y:S04]  /*7c760*/  BSSY.RECONVERGENT B3, `(.L_x_13736) ;  /* 0x0000005000037945 */ /* 0x000fe80003800200 */
[----:B------:R-:W-:Y:S05]  /*7c770*/  @P4 BRA P5, `(.L_x_13737) ;  /* 0x00000000000c4947 */ /* 0x000fea0002800000 */
[----:B------:R-:W-:Y:S01]  /*7c780*/  IMAD.MOV.U32 R5, RZ, RZ, R3 ;  /* 0x000000ffff057224 */ /* 0x000fe200078e0003 */
[----:B------:R-:W-:-:S07]  /*7c790*/  MOV R3, 0x7c7b0 ;  /* 0x0007c7b000037802 */ /* 0x000fce0000000f00 */
[----:B------:R-:W-:Y:S05]  /*7c7a0*/  CALL.REL.NOINC `($__internal_22_$__cuda_sm20_div_rn_f64_full) ;  /* 0x000002ec00c47944 */ /* 0x000fea0003c00000 */
.L_x_13737:
[----:B------:R-:W-:Y:S05]  /*7c7b0*/  BSYNC.RECONVERGENT B3 ;  /* 0x0000000000037941 */ /* 0x000fea0003800200 */
.L_x_13736:
        /* <DEDUP_REMOVED lines=84> */
.L_x_13739:
[----:B------:R-:W-:Y:S02]  /*7cd00*/  FSEL R2, RZ, 3.37028055040000000000e+12, P0 ;  /* 0x54442d18ff027808 */ /* 0x000fe40000000000 */
[----:B------:R-:W-:-:S07]  /*7cd10*/  FSEL R3, RZ, 2.1426990032196044922, P0 ;  /* 0x400921fbff037808 */ /* 0x000fce0000000000 */
.L_x_13740:
[----:B------:R-:W-:Y:S05]  /*7cd20*/  BSYNC.RECONVERGENT B0 ;  /* 0x0000000000007941 */ /* 0x000fea0003800200 */
.L_x_13738:
[----:B------:R-:W-:Y:S01]  /*7cd30*/  DADD R42, R58, R42 ;  /* 0x000000003a2a7229 */ /* 0x000fe2000000002a */
[----:B------:R-:W-:-:S07]  /*7cd40*/  LOP3.LUT R3, R3, 0x80000000, R40, 0xb8, !PT ;  /* 0x8000000003037812 */ /* 0x000fce00078eb828 */
[----:B------:R-:W-:-:S06]  /*7cd50*/  DSETP.NAN.AND P0, PT, R42, R42, PT ;  /* 0x0000002a2a00722a */ /* 0x000fcc0003f08000 */
[----:B------:R-:W-:Y:S02]  /*7cd60*/  FSEL R2, R42, R2, P0 ;  /* 0x000000022a027208 */ /* 0x000fe40000000000 */
[----:B------:R-:W-:Y:S01]  /*7cd70*/  FSEL R3, R43, R3, P0 ;  /* 0x000000032b037208 */ /* 0x000fe20000000000 */
[----:B------:R-:W-:Y:S06]  /*7cd80*/  BRA `(.L_x_13733) ;  /* 0x0000003c00747947 */ /* 0x000fec0003800000 */
.L_x_13724:
        /* <DEDUP_REMOVED lines=25> */
.L_x_13742:
[----:B------:R-:W-:Y:S05]  /*7cf20*/  BSYNC.RECONVERGENT B3 ;  /* 0x0000000000037941 */ /* 0x000fea0003800200 */
.L_x_13741:
        /* <DEDUP_REMOVED lines=23> */
.L_x_13744:
[----:B------:R-:W-:Y:S05]  /*7d0a0*/  BSYNC.RECONVERGENT B3 ;  /* 0x0000000000037941 */ /* 0x000fea0003800200 */
.L_x_13743:
        /* <DEDUP_REMOVED lines=143> */
.L_x_13746:
[----:B------:R-:W-:Y:S05]  /*7d9a0*/  BSYNC.RECONVERGENT B0 ;  /* 0x0000000000007941 */ /* 0x000fea0003800200 */
.L_x_13745:
[----:B------:R-:W-:Y:S04]  /*7d9b0*/  BSSY.RECONVERGENT B3, `(.L_x_13747) ;  /* 0x0000006000037945 */ /* 0x000fe80003800200 */
[----:B------:R-:W-:Y:S05]  /*7d9c0*/  @P4 BRA P5, `(.L_x_13748) ;  /* 0x0000000000104947 */ /* 0x000fea0002800000 */
[----:B------:R-:W-:Y:S01]  /*7d9d0*/  IMAD.MOV.U32 R2, RZ, RZ, R46 ;  /* 0x000000ffff027224 */ /* 0x000fe200078e002e */
[----:B------:R-:W-:Y:S01]  /*7d9e0*/  MOV R3, 0x7da10 ;  /* 0x0007da1000037802 */ /* 0x000fe20000000f00 */
[----:B------:R-:W-:-:S07]  /*7d9f0*/  IMAD.MOV.U32 R5, RZ, RZ, R47 ;  /* 0x000000ffff057224 */ /* 0x000fce00078e002f */
[----:B------:R-:W-:Y:S05]  /*7da00*/  CALL.REL.NOINC `($__internal_22_$__cuda_sm20_div_rn_f64_full) ;  /* 0x000002dc002c7944 */ /* 0x000fea0003c00000 */
.L_x_13748:
[----:B------:R-:W-:Y:S05]  /*7da10*/  BSYNC.RECONVERGENT B3 ;  /* 0x0000000000037941 */ /* 0x000fea0003800200 */
.L_x_13747:
        /* <DEDUP_REMOVED lines=84> */
.L_x_13750:
[----:B------:R-:W-:Y:S02]  /*7df60*/  FSEL R2, RZ, 3.37028055040000000000e+12, P0 ;  /* 0x54442d18ff027808 */ /* 0x000fe40000000000 */
[----:B------:R-:W-:-:S07]  /*7df70*/  FSEL R3, RZ, 2.1426990032196044922, P0 ;  /* 0x400921fbff037808 */ /* 0x000fce0000000000 */
.L_x_13751:
[----:B------:R-:W-:Y:S05]  /*7df80*/  BSYNC.RECONVERGENT B0 ;  /* 0x0000000000007941 */ /* 0x000fea0003800200 */
.L_x_13749:
[----:B------:R-:W-:Y:S01]  /*7df90*/  DADD R42, R58, R42 ;  /* 0x000000003a2a7229 */ /* 0x000fe2000000002a */
[----:B------:R-:W-:Y:S01]  /*7dfa0*/  LOP3.LUT R3, R3, 0x80000000, R40, 0xb8, !PT ;  /* 0x8000000003037812 */ /* 0x000fe200078eb828 */
[----:B------:R-:W-:-:S06]  /*7dfb0*/  DADD R60, R60, 1 ;  /* 0x3ff000003c3c7429 */ /* 0x000fcc0000000000 */
[----:B------:R-:W-:-:S06]  /*7dfc0*/  DSETP.NAN.AND P0, PT, R42, R42, PT ;  /* 0x0000002a2a00722a */ /* 0x000fcc0003f08000 */
[----:B------:R-:W-:Y:S02]  /*7dfd0*/  FSEL R2, R42, R2, P0 ;  /* 0x000000022a027208 */ /* 0x000fe40000000000 */
[----:B------:R-:W-:Y:S01]  /*7dfe0*/  FSEL R3, R43, R3, P0 ;  /* 0x000000032b037208 */ /* 0x000fe20000000000 */
[----:B------:R-:W-:Y:S06]  /*7dff0*/  BRA `(.L_x_13733) ;  /* 0x0000002800d87947 */ /* 0x000fec0003800000 */
.L_x_13723:
        /* <DEDUP_REMOVED lines=109> */
.L_x_13755:
[----:B------:R-:W-:Y:S05]  /*7e6d0*/  BSYNC.RECONVERGENT B0 ;  /* 0x0000000000007941 */ /* 0x000fea0003800200 */
.L_x_13754:
        /* <DEDUP_REMOVED lines=9> */
.L_x_13757:
[----:B------:R-:W-:Y:S05]  /*7e770*/  BSYNC.RECONVERGENT B3 ;  /* 0x0000000000037941 */ /* 0x000fea0003800200 */
.L_x_13756:
        /* <DEDUP_REMOVED lines=76> */
.L_x_13753:
[----:B------:R-:W-:Y:S01]  /*7ec40*/  ISETP.GT.U32.AND P0, PT, R58, R42, PT ;  /* 0x0000002a3a00720c */ /* 0x000fe20003f04070 */
[----:B------:R-:W-:Y:S01]  /*7ec50*/  IMAD.MOV.U32 R6, RZ, RZ, RZ ;  /* 0x000000ffff067224 */ /* 0x000fe200078e00ff */
[----:B------:R-:W-:Y:S01]  /*7ec60*/  UMOV UR4, 0xffffffff ;  /* 0xffffffff00047882 */ /* 0x000fe20000000000 */
[----:B------:R-:W-:Y:S01]  /*7ec70*/  UMOV UR5, 0x7fefffff ;  /* 0x7fefffff00057882 */ /* 0x000fe20000000000 */
[CC--:B------:R-:W-:Y:S01]  /*7ec80*/  ISETP.GT.U32.AND.EX P2, PT, R59.reuse, R43.reuse, PT, P0 ;  /* 0x0000002b3b00720c */ /* 0x0c0fe20003f44100 */
[----:B------:R-:W-:Y:S01]  /*7ec90*/  UMOV UR8, UR5 ;  /* 0x0000000500087c82 */ /* 0x000fe20008000000 */
[----:B------:R-:W-:Y:S01]  /*7eca0*/  ISETP.LT.U32.AND P0, PT, R42, R58, PT ;  /* 0x0000003a2a00720c */ /* 0x000fe20003f01070 */
[----:B------:R-:W-:Y:S01]  /*7ecb0*/  IMAD.MOV.U32 R50, RZ, RZ, RZ ;  /* 0x000000ffff327224 */ /* 0x000fe200078e00ff */
        /* <DEDUP_REMOVED lines=129> */
.L_x_13759:
[----:B------:R-:W-:Y:S05]  /*7f4d0*/  BSYNC.RECONVERGENT B0 ;  /* 0x0000000000007941 */ /* 0x000fea0003800200 */
.L_x_13758:
        /* <DEDUP_REMOVED lines=8> */
.L_x_13761:
[----:B------:R-:W-:Y:S05]  /*7f560*/  BSYNC.RECONVERGENT B3 ;  /* 0x0000000000037941 */ /* 0x000fea0003800200 */
.L_x_13760:
        /* <DEDUP_REMOVED lines=76> */
.L_x_13752:
        /* <DEDUP_REMOVED lines=25> */
.L_x_13763:
[----:B------:R-:W-:Y:S05]  /*7fbc0*/  BSYNC.RECONVERGENT B3 ;  /* 0x0000000000037941 */ /* 0x000fea0003800200 */
.L_x_13762:
        /* <DEDUP_REMOVED lines=23> */
.L_x_13765:
[----:B------:R-:W-:Y:S05]  /*7fd40*/  BSYNC.RECONVERGENT B3 ;  /* 0x0000000000037941 */ /* 0x000fea0003800200 */
.L_x_13764:
[----:B------:R-:W-:Y:S01]  /*7fd50*/  DADD R48, -RZ, |R4| ;  /* 0x00000000ff307229 */ /* 0x000fe20000000504 */
[----:B------:R-:W-:Y:S01]  /*7fd60*/  IMAD.MOV.U32 R6, RZ, RZ, RZ ;  /* 0x000000ffff067224 */ /* 0x000fe200078e00ff */
[----:B------:R-:W-:Y:S01]  /*7fd70*/  DADD R60, -RZ, |R60| ;  /* 0x00000000ff3c7229 */ /* 0x000fe2000000053c */
[----:B------:R-:W-:Y:S01]  /*7fd80*/  UMOV UR4, 0xffffffff ;  /* 0xffffffff00047882 */ /* 0x000fe20000000000 */
[----:B------:R-:W-:Y:S01]  /*7fd90*/  UMOV UR5, 0x7fefffff ;  /* 0x7fefffff00057882 */ /* 0x000fe20000000000 */
[----:B------:R-:W-:Y:S01]  /*7fda0*/  IMAD.MOV.U32 R50, RZ, RZ, RZ ;  /* 0x000000ffff327224 */ /* 0x000fe200078e00ff */
[----:B------:R-:W-:Y:S01]  /*7fdb0*/  UMOV UR8, UR5 ;  /* 0x0000000500087c82 */ /* 0x000fe20008000000 */
[----:B------:R-:W-:Y:S01]  /*7fdc0*/  MOV R52, 0x0 ;  /* 0x0000000000347802 */ /* 0x000fe20000000f00 */
        /* <DEDUP_REMOVED lines=131> */
.L_x_13767:
[----:B------:R-:W-:Y:S05]  /*80600*/  BSYNC.RECONVERGENT B0 ;  /* 0x0000000000007941 */ /* 0x000fea0003800200 */
.L_x_13766:
        /* <DEDUP_REMOVED lines=9> */
.L_x_13769:
[----:B------:R-:W-:Y:S05]  /*806a0*/  BSYNC.RECONVERGENT B3 ;  /* 0x0000000000037941 */ /* 0x000fea0003800200 */
.L_x_13768:
        /* <DEDUP_REMOVED lines=75> */
.L_x_13733:
[----:B------:R-:W-:Y:S05]  /*80b60*/  BSYNC.RECONVERGENT B2 ;  /* 0x0000000000027941 */ /* 0x000fea0003800200 */
.L_x_13722:
[----:B------:R-:W-:Y:S01]  /*80b70*/  UMOV UR4, 0xfefa39ef ;  /* 0xfefa39ef00047882 */ /* 0x000fe20000000000 */
[----:B------:R-:W-:Y:S01]  /*80b80*/  UMOV UR5, 0x3fe62e42 ;  /* 0x3fe62e4200057882 */ /* 0x000fe20000000000 */
[----:B------:R-:W-:Y:S01]  /*80b90*/  LOP3.LUT R17, R3, 0x80000000, R17, 0xb8, !PT ;  /* 0x8000000003117812 */ /* 0x000fe200078eb811 */
[----:B------:R-:W-:Y:S01]  /*80ba0*/  DADD R60, R60, UR4 ;  /* 0x000000043c3c7e29 */ /* 0x000fe20008000000 */
[----:B------:R-:W-:-:S09]  /*80bb0*/  IMAD.MOV.U32 R16, RZ, RZ, R2 ;  /* 0x000000ffff107224 */ /* 0x000fd200078e0002 */
[----:B------:R-:W-:Y:S01]  /*80bc0*/  LOP3.LUT R19, R61, 0x80000000, R19, 0xb8, !PT ;  /* 0x800000003d137812 */ /* 0x000fe200078eb813 */
[----:B------:R-:W-:-:S07]  /*80bd0*/  IMAD.MOV.U32 R18, RZ, RZ, R60 ;  /* 0x000000ffff127224 */ /* 0x000fce00078e003c */
.L_x_13647:
[----:B------:R-:W-:Y:S05]  /*80be0*/  BSYNC.RECONVERGENT B1 ;  /* 0x0000000000017941 */ /* 0x000fea0003800200 */
.L_x_13645:
        /* <DEDUP_REMOVED lines=25> */
.L_x_13771:
        /* <DEDUP_REMOVED lines=64> */
[----:B------:R-:W-:Y:S02]  /*81180*/  MOV R5, 0x3fd80000 ;  /* 0x3fd8000000057802 */ /* 0x000fe40000000f00 */
[----:B------:R-:W-:Y:S01]  /*81190*/  SEL R7, R59, R49, P1 ;  /* 0x000000313b077207 */ /* 0x000fe20000800000 */
[----:B------:R-:W-:Y:S01]  /*811a0*/  IMAD.MOV.U32 R49, RZ, RZ, R60 ;  /* 0x000000ffff317224 */ /* 0x000fe200078e003c */
[----:B------:R-:W-:Y:S02]  /*811b0*/  SEL R6, R58, R48, P1 ;  /* 0x000000303a067207 */ /* 0x000fe40000800000 */
[----:B------:R-:W-:Y:S01]  /*811c0*/  DMUL R52, R46, R50 ;  /* 0x000000322e347228 */ /* 0x000fe20000000000 */
[----:B------:R-:W-:Y:S01]  /*811d0*/  LOP3.LUT R0, R7, 0xffc00000, RZ, 0xc0, !PT ;  /* 0xffc0000007007812 */ /* 0x000fe200078ec0ff */
[----:B------:R-:W-:Y:S01]  /*811e0*/  DFMA R50, R50, R4, 0.5 ;  /* 0x3fe000003232742b */ /* 0x000fe20000000004 */
[----:B------:R-:W-:-:S06]  /*811f0*/  IMAD.MOV.U32 R48, RZ, RZ, R61 ;  /* 0x000000ffff307224 */ /* 0x000fcc00078e003d */
        /* <DEDUP_REMOVED lines=8> */
[----:B------:R-:W-:Y:S01]  /*81280*/  IMAD.MOV.U32 R56, RZ, RZ, RZ ;  /* 0x000000ffff387224 */ /* 0x000fe200078e00ff */
[----:B------:R-:W-:-:S05]  /*81290*/  MOV R54, RZ ;  /* 0x000000ff00367202 */ /* 0x000fca0000000f00 */
        /* <DEDUP_REMOVED lines=61> */
.L_x_13777:
[----:B------:R-:W-:Y:S05]  /*81670*/  BSYNC.RECONVERGENT B3 ;  /* 0x0000000000037941 */ /* 0x000fea0003800200 */
.L_x_13776:
        /* <DEDUP_REMOVED lines=83> */
.L_x_13775:
        /* <DEDUP_REMOVED lines=33> */
.L_x_13784:
[----:B------:R-:W-:Y:S05]  /*81dc0*/  BSYNC.RECONVERGENT B4 ;  /* 0x0000000000047941 */ /* 0x000fea0003800200 */
.L_x_13783:
[----:B------:R-:W-:Y:S02]  /*81dd0*/  IMAD.MOV.U32 R46, RZ, RZ, R4 ;  /* 0x000000ffff2e7224 */ /* 0x000fe400078e0004 */
[----:B------:R-:W-:-:S07]  /*81de0*/  IMAD.MOV.U32 R47, RZ, RZ, R5 ;  /* 0x000000ffff2f7224 */ /* 0x000fce00078e0005 */
.L_x_13782:
[----:B------:R-:W-:Y:S05]  /*81df0*/  BSYNC.RECONVERGENT B3 ;  /* 0x0000000000037941 */ /* 0x000fea0003800200 */
.L_x_13781:
        /* <DEDUP_REMOVED lines=30> */
.L_x_13789:
[----:B------:R-:W-:Y:S05]  /*81fe0*/  BSYNC.RECONVERGENT B4 ;  /* 0x0000000000047941 */ /* 0x000fea0003800200 */
.L_x_13788:
[----:B------:R-:W-:Y:S05]  /*81ff0*/  BRA `(.L_x_13787) ;  /* 0x0000000000047947 */ /* 0x000fea0003800000 */
.L_x_13786:
[----:B------:R-:W-:-:S11]  /*82000*/  DADD R4, R60, -R2 ;  /* 0x000000003c047229 */ /* 0x000fd60000000802 */
.L_x_13787:
[----:B------:R-:W-:Y:S05]  /*82010*/  BSYNC.RECONVERGENT B3 ;  /* 0x0000000000037941 */ /* 0x000fea0003800200 */
.L_x_13785:
        /* <DEDUP_REMOVED lines=30> */
.L_x_13791:
[----:B------:R-:W-:Y:S05]  /*82200*/  BSYNC.RECONVERGENT B3 ;  /* 0x0000000000037941 */ /* 0x000fea0003800200 */
.L_x_13790:
        /* <DEDUP_REMOVED lines=87> */
.L_x_13792:
        /* <DEDUP_REMOVED lines=21> */
.L_x_13794:
[----:B------:R-:W-:Y:S05]  /*828d0*/  BSYNC.RECONVERGENT B3 ;  /* 0x0000000000037941 */ /* 0x000fea0003800200 */
.L_x_13793:
        /* <DEDUP_REMOVED lines=30> */
.L_x_13780:
        /* <DEDUP_REMOVED lines=27> */
.L_x_13797:
[----:B------:R-:W-:Y:S05]  /*82c70*/  BSYNC.RECONVERGENT B3 ;  /* 0x0000000000037941 */ /* 0x000fea0003800200 */
.L_x_13796:
        /* <DEDUP_REMOVED lines=87> */
.L_x_13798:
        /* <DEDUP_REMOVED lines=21> */
.L_x_13800:
[----:B------:R-:W-:Y:S05]  /*83340*/  BSYNC.RECONVERGENT B3 ;  /* 0x0000000000037941 */ /* 0x000fea0003800200 */
.L_x_13799:
        /* <DEDUP_REMOVED lines=30> */
.L_x_13795:
        /* <DEDUP_REMOVED lines=26> */
.L_x_13802:
[----:B------:R-:W-:Y:S05]  /*836d0*/  BSYNC.RECONVERGENT B3 ;  /* 0x0000000000037941 */ /* 0x000fea0003800200 */
.L_x_13801:
        /* <DEDUP_REMOVED lines=21> */
.L_x_13804:
[----:B------:R-:W-:Y:S05]  /*83830*/  BSYNC.RECONVERGENT B3 ;  /* 0x0000000000037941 */ /* 0x000fea0003800200 */
.L_x_13803:
[----:B------:R-:W-:Y:S02]  /*83840*/  IMAD.MOV.U32 R66, RZ, RZ, R4 ;  /* 0x000000ffff427224 */ /* 0x000fe400078e0004 */
[----:B------:R-:W-:Y:S01]  /*83850*/  IMAD.MOV.U32 R67, RZ, RZ, R5 ;  /* 0x000000ffff437224 */ /* 0x000fe200078e0005 */
[----:B------:R-:W-:Y:S06]  /*83860*/  BRA `(.L_x_13778) ;  /* 0x00000000006c7947 */ /* 0x000fec0003800000 */
.L_x_13779:
        /* <DEDUP_REMOVED lines=24> */
.L_x_13806:
[----:B------:R-:W-:Y:S05]  /*839f0*/  BSYNC.RECONVERGENT B3 ;  /* 0x0000000000037941 */ /* 0x000fea0003800200 */
.L_x_13805:
[----:B------:R-:W-:Y:S02]  /*83a00*/  IMAD.MOV.U32 R66, RZ, RZ, R2 ;  /* 0x000000ffff427224 */ /* 0x000fe400078e0002 */
[----:B------:R-:W-:-:S07]  /*83a10*/  IMAD.MOV.U32 R67, RZ, RZ, R3 ;  /* 0x000000ffff437224 */ /* 0x000fce00078e0003 */
.L_x_13778:
[----:B------:R-:W-:Y:S05]  /*83a20*/  BSYNC.RECONVERGENT B2 ;  /* 0x0000000000027941 */ /* 0x000fea0003800200 */
.L_x_13774:
        /* <DEDUP_REMOVED lines=25> */
.L_x_13811:
[----:B------:R-:W-:Y:S05]  /*83bc0*/  BSYNC.RECONVERGENT B4 ;  /* 0x0000000000047941 */ /* 0x000fea0003800200 */
.L_x_13810:
        /* <DEDUP_REMOVED lines=77> */
.L_x_13813:
        /* <DEDUP_REMOVED lines=42> */
.L_x_13812:
        /* <DEDUP_REMOVED lines=35> */
.L_x_13821:
[----:B------:R-:W-:Y:S05]  /*84570*/  BSYNC.RECONVERGENT B6 ;  /* 0x0000000000067941 */ /* 0x000fea0003800200 */
.L_x_13820:
[----:B------:R-:W-:Y:S01]  /*84580*/  MOV R46, R4 ;  /* 0x00000004002e7202 */ /* 0x000fe20000000f00 */
[----:B------:R-:W-:-:S07]  /*84590*/  IMAD.MOV.U32 R47, RZ, RZ, R5 ;  /* 0x000000ffff2f7224 */ /* 0x000fce00078e0005 */
.L_x_13819:
[----:B------:R-:W-:Y:S05]  /*845a0*/  BSYNC.RECONVERGENT B5 ;  /* 0x0000000000057941 */ /* 0x000fea0003800200 */
.L_x_13818:
        /* <DEDUP_REMOVED lines=28> */
.L_x_13826:
[----:B------:R-:W-:Y:S05]  /*84770*/  BSYNC.RECONVERGENT B6 ;  /* 0x0000000000067941 */ /* 0x000fea0003800200 */
.L_x_13825:
[----:B------:R-:W-:Y:S02]  /*84780*/  IMAD.MOV.U32 R58, RZ, RZ, R4 ;  /* 0x000000ffff3a7224 */ /* 0x000fe400078e0004 */
[----:B------:R-:W-:Y:S01]  /*84790*/  IMAD.MOV.U32 R59, RZ, RZ, R5 ;  /* 0x000000ffff3b7224 */ /* 0x000fe200078e0005 */
[----:B------:R-:W-:Y:S06]  /*847a0*/  BRA `(.L_x_13824) ;  /* 0x0000000000047947 */ /* 0x000fec0003800000 */
.L_x_13823:
[----:B------:R-:W-:-:S11]  /*847b0*/  DADD R58, R60, -R2 ;  /* 0x000000003c3a7229 */ /* 0x000fd60000000802 */
.L_x_13824:
[----:B------:R-:W-:Y:S05]  /*847c0*/  BSYNC.RECONVERGENT B5 ;  /* 0x0000000000057941 */ /* 0x000fea0003800200 */
.L_x_13822:
        /* <DEDUP_REMOVED lines=29> */
.L_x_13828:
[----:B------:R-:W-:Y:S05]  /*849a0*/  BSYNC.RECONVERGENT B5 ;  /* 0x0000000000057941 */ /* 0x000fea0003800200 */
.L_x_13827:
[----:B------:R-:W-:Y:S02]  /*849b0*/  IMAD.MOV.U32 R46, RZ, RZ, R2 ;  /* 0x000000ffff2e7224 */ /* 0x000fe400078e0002 */
[----:B------:R-:W-:Y:S01]  /*849c0*/  IMAD.MOV.U32 R47, RZ, RZ, R3 ;  /* 0x000000ffff2f7224 */ /* 0x000fe200078e0003 */
[----:B------:R-:W-:Y:S06]  /*849d0*/  BRA `(.L_x_13829) ;  /* 0x0000000800587947 */ /* 0x000fec0003800000 */
.L_x_13817:
        /* <DEDUP_REMOVED lines=29> */
.L_x_13832:
[----:B------:R-:W-:Y:S05]  /*84bb0*/  BSYNC.RECONVERGENT B5 ;  /* 0x0000000000057941 */ /* 0x000fea0003800200 */
.L_x_13831:
[----:B------:R-:W-:Y:S01]  /*84bc0*/  MOV R46, R2 ;  /* 0x00000002002e7202 */ /* 0x000fe20000000f00 */
[----:B------:R-:W-:Y:S01]  /*84bd0*/  IMAD.MOV.U32 R47, RZ, RZ, R3 ;  /* 0x000000ffff2f7224 */ /* 0x000fe200078e0003 */
[----:B------:R-:W-:Y:S06]  /*84be0*/  BRA `(.L_x_13829) ;  /* 0x0000000400d47947 */ /* 0x000fec0003800000 */
.L_x_13830:
        /* <DEDUP_REMOVED lines=27> */
[----:B------:R-:W-:Y:S02]  /*84da0*/  IMAD.MOV.U32 R7, RZ, RZ, R51 ;  /* 0x000000ffff077224 */ /* 0x000fe400078e0033 */
[----:B------:R-:W-:-:S02]  /*84db0*/  IMAD.MOV.U32 R4, RZ, RZ, R48 ;  /* 0x000000ffff047224 */ /* 0x000fc400078e0030 */
[----:B------:R-:W-:Y:S02]  /*84dc0*/  IMAD.MOV.U32 R5, RZ, RZ, R49 ;  /* 0x000000ffff057224 */ /* 0x000fe400078e0031 */
[----:B------:R-:W-:-:S07]  /*84dd0*/  IMAD.MOV.U32 R3, RZ, RZ, R47 ;  /* 0x000000ffff037224 */ /* 0x000fce00078e002f */
[----:B------:R-:W-:Y:S05]  /*84de0*/  CALL.REL.NOINC `($__internal_23_$__cuda_sm20_dsqrt_rn_f64_mediumpath_v1) ;  /* 0x0000026c00cc7944 */ /* 0x000fea0003c00000 */
.L_x_13834:
[----:B------:R-:W-:Y:S05]  /*84df0*/  BSYNC.RECONVERGENT B5 ;  /* 0x0000000000057941 */ /* 0x000fea0003800200 */
.L_x_13833:
        /* <DEDUP_REMOVED lines=20> */
.L_x_13836:
[----:B------:R-:W-:Y:S05]  /*84f40*/  BSYNC.RECONVERGENT B5 ;  /* 0x0000000000057941 */ /* 0x000fea0003800200 */
.L_x_13835:
[----:B------:R-:W-:Y:S01]  /*84f50*/  DMUL R42, R42, 8.11296384146066816958e+31 ;  /* 0x469000002a2a7828 */ /* 0x000fe20000000000 */
[----:B------:R-:W-:Y:S02]  /*84f60*/  IMAD.MOV.U32 R46, RZ, RZ, R4 ;  /* 0x000000ffff2e7224 */ /* 0x000fe400078e0004 */
[----:B------:R-:W-:Y:S01]  /*84f70*/  IMAD.MOV.U32 R47, RZ, RZ, R5 ;  /* 0x000000ffff2f7224 */ /* 0x000fe200078e0005 */
[----:B------:R-:W-:Y:S07]  /*84f80*/  BRA `(.L_x_13829) ;  /* 0x0000000000ec7947 */ /* 0x000fee0003800000 */
.L_x_13816:
        /* <DEDUP_REMOVED lines=27> */
.L_x_13838:
[----:B------:R-:W-:Y:S05]  /*85140*/  BSYNC.RECONVERGENT B5 ;  /* 0x0000000000057941 */ /* 0x000fea0003800200 */
.L_x_13837:
        /* <DEDUP_REMOVED lines=27> */
.L_x_13840:
[----:B------:R-:W-:Y:S05]  /*85300*/  BSYNC.RECONVERGENT B5 ;  /* 0x0000000000057941 */ /* 0x000fea0003800200 */
.L_x_13839:
[----:B------:R-:W-:Y:S01]  /*85310*/  DMUL R46, R2, R42 ;  /* 0x0000002a022e7228 */ /* 0x000fe20000000000 */
[----:B------:R-:W-:Y:S02]  /*85320*/  IMAD.MOV.U32 R42, RZ, RZ, 0x0 ;  /* 0x00000000ff2a7424 */ /* 0x000fe400078e00ff */
[----:B------:R-:W-:-:S08]  /*85330*/  IMAD.MOV.U32 R43, RZ, RZ, 0x3ff00000 ;  /* 0x3ff00000ff2b7424 */ /* 0x000fd000078e00ff */
.L_x_13829:
[----:B------:R-:W-:Y:S05]  /*85340*/  BSYNC.RECONVERGENT B4 ;  /* 0x0000000000047941 */ /* 0x000fea0003800200 */
.L_x_13815:
[----:B------:R-:W-:Y:S05]  /*85350*/  BRA `(.L_x_13841) ;  /* 0x0000000000087947 */ /* 0x000fea0003800000 */
.L_x_13809:
[----:B------:R-:W-:Y:S02]  /*85360*/  DMUL R46, R40, 9.00719925474099200000e+15 ;  /* 0x43400000282e7828 */ /* 0x000fe40000000000 */
[----:B------:R-:W-:-:S11]  /*85370*/  DMUL R42, R42, 9.00719925474099200000e+15 ;  /* 0x434000002a2a7828 */ /* 0x000fd60000000000 */
.L_x_13841:
[----:B------:R-:W-:Y:S05]  /*85380*/  BSYNC.RELIABLE B2 ;  /* 0x0000000000027941 */ /* 0x000fea0003800100 */
.L_x_13808:
        /* <DEDUP_REMOVED lines=27> */
.L_x_13843:
[----:B------:R-:W-:Y:S05]  /*85540*/  BSYNC.RECONVERGENT B2 ;  /* 0x0000000000027941 */ /* 0x000fea0003800200 */
.L_x_13842:
        /* <DEDUP_REMOVED lines=84> */
.L_x_13845:
[----:B------:R-:W-:Y:S02]  /*85a90*/  FSEL R2, RZ, 3.37028055040000000000e+12, P0 ;  /* 0x54442d18ff027808 */ /* 0x000fe40000000000 */
[----:B------:R-:W-:-:S07]  /*85aa0*/  FSEL R3, RZ, 2.1426990032196044922, P0 ;  /* 0x400921fbff037808 */ /* 0x000fce0000000000 */
.L_x_13846:
[----:B------:R-:W-:Y:S05]  /*85ab0*/  BSYNC.RECONVERGENT B0 ;  /* 0x0000000000007941 */ /* 0x000fea0003800200 */
.L_x_13844:
[----:B------:R-:W-:Y:S02]  /*85ac0*/  DADD R42, |R46|, R42 ;  /* 0x000000002e2a7229 */ /* 0x000fe4000000022a */
[----:B------:R-:W-:-:S06]  /*85ad0*/  DADD R2, -RZ, |R2| ;  /* 0x00000000ff027229 */ /* 0x000fcc0000000502 */
[----:B------:R-:W-:-:S06]  /*85ae0*/  DSETP.NAN.AND P0, PT, R42, R42, PT ;  /* 0x0000002a2a00722a */ /* 0x000fcc0003f08000 */
[----:B------:R-:W-:Y:S02]  /*85af0*/  FSEL R2, R42, R2, P0 ;  /* 0x000000022a027208 */ /* 0x000fe40000000000 */
[----:B------:R-:W-:-:S07]  /*85b00*/  FSEL R3, R43, R3, P0 ;  /* 0x000000032b037208 */ /* 0x000fce0000000000 */
.L_x_13814:
[----:B------:R-:W-:Y:S05]  /*85b10*/  BSYNC.RECONVERGENT B3 ;  /* 0x0000000000037941 */ /* 0x000fea0003800200 */
.L_x_13807:
[----:B------:R-:W-:Y:S01]  /*85b20*/  LOP3.LUT R23, R67, 0x80000000, R23, 0xb8, !PT ;  /* 0x8000000043177812 */ /* 0x000fe200078eb817 */
[----:B------:R-:W-:Y:S01]  /*85b30*/  IMAD.MOV.U32 R22, RZ, RZ, R66 ;  /* 0x000000ffff167224 */ /* 0x000fe200078e0042 */
[----:B------:R-:W-:Y:S01]  /*85b40*/  LOP3.LUT R21, R3, 0x80000000, R21, 0xb8, !PT ;  /* 0x8000000003157812 */ /* 0x000fe200078eb815 */
[----:B------:R-:W-:Y:S01]  /*85b50*/  IMAD.MOV.U32 R20, RZ, RZ, R2 ;  /* 0x000000ffff147224 */ /* 0x000fe200078e0002 */
[----:B------:R-:W-:Y:S06]  /*85b60*/  BRA `(.L_x_13772) ;  /* 0x0000005800d47947 */ /* 0x000fec0003800000 */
.L_x_13773:
        /* <DEDUP_REMOVED lines=121> */
.L_x_13852:
[----:B------:R-:W-:Y:S05]  /*86300*/  BSYNC.RECONVERGENT B0 ;  /* 0x0000000000007941 */ /* 0x000fea0003800200 */
.L_x_13851:
[----:B------:R-:W-:Y:S04]  /*86310*/  BSSY.RECONVERGENT B3, `(.L_x_13853) ;  /* 0x0000006000037945 */ /* 0x000fe80003800200 */
[----:B------:R-:W-:Y:S05]  /*86320*/  @P4 BRA P5, `(.L_x_13854) ;  /* 0x0000000000104947 */ /* 0x000fea0002800000 */
[----:B------:R-:W-:Y:S01]  /*86330*/  IMAD.MOV.U32 R2, RZ, RZ, R46 ;  /* 0x000000ffff027224 */ /* 0x000fe200078e002e */
[----:B------:R-:W-:Y:S01]  /*86340*/  MOV R3, 0x86370 ;  /* 0x0008637000037802 */ /* 0x000fe20000000f00 */
[----:B------:R-:W-:-:S07]  /*86350*/  IMAD.MOV.U32 R5, RZ, RZ, R47 ;  /* 0x000000ffff057224 */ /* 0x000fce00078e002f */
[----:B------:R-:W-:Y:S05]  /*86360*/  CALL.REL.NOINC `($__internal_22_$__cuda_sm20_div_rn_f64_full) ;  /* 0x0000025000d47944 */ /* 0x000fea0003c00000 */
.L_x_13854:
[----:B------:R-:W-:Y:S05]  /*86370*/  BSYNC.RECONVERGENT B3 ;  /* 0x0000000000037941 */ /* 0x000fea0003800200 */
.L_x_13853:
        /* <DEDUP_REMOVED lines=84> */
.L_x_13856:
[----:B------:R-:W-:Y:S02]  /*868c0*/  FSEL R2, RZ, 3.37028055040000000000e+12, P0 ;  /* 0x54442d18ff027808 */ /* 0x000fe40000000000 */
[----:B------:R-:W-:-:S07]  /*868d0*/  FSEL R3, RZ, 2.1426990032196044922, P0 ;  /* 0x400921fbff037808 */ /* 0x000fce0000000000 */
.L_x_13857:
[----:B------:R-:W-:Y:S05]  /*868e0*/  BSYNC.RECONVERGENT B0 ;  /* 0x0000000000007941 */ /* 0x000fea0003800200 */
.L_x_13855:
[----:B------:R-:W-:Y:S01]  /*868f0*/  DADD R42, R58, R42 ;  /* 0x000000003a2a7229 */ /* 0x000fe2000000002a */
[----:B------:R-:W-:Y:S01]  /*86900*/  LOP3.LUT R3, R3, 0x80000000, R40, 0xb8, !PT ;  /* 0x8000000003037812 */ /* 0x000fe200078eb828 */
[----:B------:R-:W-:-:S06]  /*86910*/  DMUL R60, R60, 0.5 ;  /* 0x3fe000003c3c7828 */ /* 0x000fcc0000000000 */
[----:B------:R-:W-:-:S06]  /*86920*/  DSETP.NAN.AND P0, PT, R42, R42, PT ;  /* 0x0000002a2a00722a */ /* 0x000fcc0003f08000 */
[----:B------:R-:W-:Y:S02]  /*86930*/  FSEL R2, R42, R2, P0 ;  /* 0x000000022a027208 */ /* 0x000fe40000000000 */
[----:B------:R-:W-:Y:S01]  /*86940*/  FSEL R3, R43, R3, P0 ;  /* 0x000000032b037208 */ /* 0x000fe20000000000 */
[----:B------:R-:W-:Y:S06]  /*86950*/  BRA `(.L_x_13858) ;  /* 0x0000004c00387947 */ /* 0x000fec0003800000 */
.L_x_13850:
        /* <DEDUP_REMOVED lines=141> */
.L_x_13860:
[----:B------:R-:W-:Y:S05]  /*87230*/  BSYNC.RECONVERGENT B0 ;  /* 0x0000000000007941 */ /* 0x000fea0003800200 */
.L_x_13859:
[----:B------:R-:W-:Y:S04]  /*87240*/  BSSY.RECONVERGENT B3, `(.L_x_13861) ;  /* 0x0000005000037945 */ /* 0x000fe80003800200 */
[----:B------:R-:W-:Y:S05]  /*87250*/  @P4 BRA P5, `(.L_x_13862) ;  /* 0x00000000000c4947 */ /* 0x000fea0002800000 */
[----:B------:R-:W-:Y:S01]  /*87260*/  IMAD.MOV.U32 R5, RZ, RZ, R3 ;  /* 0x000000ffff057224 */ /* 0x000fe200078e0003 */
[----:B------:R-:W-:-:S07]  /*87270*/  MOV R3, 0x87290 ;  /* 0x0008729000037802 */ /* 0x000fce0000000f00 */
[----:B------:R-:W-:Y:S05]  /*87280*/  CALL.REL.NOINC `($__internal_22_$__cuda_sm20_div_rn_f64_full) ;  /* 0x00000244000c7944 */ /* 0x000fea0003c00000 */
.L_x_13862:
[----:B------:R-:W-:Y:S05]  /*87290*/  BSYNC.RECONVERGENT B3 ;  /* 0x0000000000037941 */ /* 0x000fea0003800200 */
.L_x_13861:
        /* <DEDUP_REMOVED lines=84> */
.L_x_13864:
[----:B------:R-:W-:Y:S02]  /*877e0*/  FSEL R2, RZ, 3.37028055040000000000e+12, P0 ;  /* 0x54442d18ff027808 */ /* 0x000fe40000000000 */
[----:B------:R-:W-:-:S07]  /*877f0*/  FSEL R3, RZ, 2.1426990032196044922, P0 ;  /* 0x400921fbff037808 */ /* 0x000fce0000000000 */
.L_x_13865:
[----:B------:R-:W-:Y:S05]  /*87800*/  BSYNC.RECONVERGENT B0 ;  /* 0x0000000000007941 */ /* 0x000fea0003800200 */
.L_x_13863:
[----:B------:R-:W-:Y:S01]  /*87810*/  DADD R42, R58, R42 ;  /* 0x000000003a2a7229 */ /* 0x000fe2000000002a */
[----:B------:R-:W-:-:S07]  /*87820*/  LOP3.LUT R3, R3, 0x80000000, R40, 0xb8, !PT ;  /* 0x8000000003037812 */ /* 0x000fce00078eb828 */
[----:B------:R-:W-:-:S06]  /*87830*/  DSETP.NAN.AND P0, PT, R42, R42, PT ;  /* 0x0000002a2a00722a */ /* 0x000fcc0003f08000 */
[----:B------:R-:W-:Y:S02]  /*87840*/  FSEL R2, R42, R2, P0 ;  /* 0x000000022a027208 */ /* 0x000fe40000000000 */
[----:B------:R-:W-:Y:S01]  /*87850*/  FSEL R3, R43, R3, P0 ;  /* 0x000000032b037208 */ /* 0x000fe20000000000 */
[----:B------:R-:W-:Y:S06]  /*87860*/  BRA `(.L_x_13858) ;  /* 0x0000003c00747947 */ /* 0x000fec0003800000 */
.L_x_13849:
        /* <DEDUP_REMOVED lines=25> */
.L_x_13867:
[----:B------:R-:W-:Y:S05]  /*87a00*/  BSYNC.RECONVERGENT B3 ;  /* 0x0000000000037941 */ /* 0x000fea0003800200 */
.L_x_13866:
        /* <DEDUP_REMOVED lines=23> */
.L_x_13869:
[----:B------:R-:W-:Y:S05]  /*87b80*/  BSYNC.RECONVERGENT B3 ;  /* 0x0000000000037941 */ /* 0x000fea0003800200 */
.L_x_13868:
        /* <DEDUP_REMOVED lines=143> */
.L_x_13871:
[----:B------:R-:W-:Y:S05]  /*88480*/  BSYNC.RECONVERGENT B0 ;  /* 0x0000000000007941 */ /* 0x000fea0003800200 */
.L_x_13870:
[----:B------:R-:W-:Y:S04]  /*88490*/  BSSY.RECONVERGENT B3, `(.L_x_13872) ;  /* 0x0000006000037945 */ /* 0x000fe80003800200 */
[----:B------:R-:W-:Y:S05]  /*884a0*/  @P4 BRA P5, `(.L_x_13873) ;  /* 0x0000000000104947 */ /* 0x000fea0002800000 */
[----:B------:R-:W-:Y:S01]  /*884b0*/  IMAD.MOV.U32 R2, RZ, RZ, R46 ;  /* 0x000000ffff027224 */ /* 0x000fe200078e002e */
[----:B------:R-:W-:Y:S02]  /*884c0*/  MOV R5, R47 ;  /* 0x0000002f00057202 */ /* 0x000fe40000000f00 */
[----:B------:R-:W-:-:S07]  /*884d0*/  MOV R3, 0x884f0 ;  /* 0x000884f000037802 */ /* 0x000fce0000000f00 */
[----:B------:R-:W-:Y:S05]  /*884e0*/  CALL.REL.NOINC `($__internal_22_$__cuda_sm20_div_rn_f64_full) ;  /* 0x0000023000747944 */ /* 0x000fea0003c00000 */
.L_x_13873:
[----:B------:R-:W-:Y:S05]  /*884f0*/  BSYNC.RECONVERGENT B3 ;  /* 0x0000000000037941 */ /* 0x000fea0003800200 */
.L_x_13872:
        /* <DEDUP_REMOVED lines=84> */
.L_x_13875:
[----:B------:R-:W-:Y:S02]  /*88a40*/  FSEL R2, RZ, 3.37028055040000000000e+12, P0 ;  /* 0x54442d18ff027808 */ /* 0x000fe40000000000 */
[----:B------:R-:W-:-:S07]  /*88a50*/  FSEL R3, RZ, 2.1426990032196044922, P0 ;  /* 0x400921fbff037808 */ /* 0x000fce0000000000 */
.L_x_13876:
[----:B------:R-:W-:Y:S05]  /*88a60*/  BSYNC.RECONVERGENT B0 ;  /* 0x0000000000007941 */ /* 0x000fea0003800200 */
.L_x_13874:
[----:B------:R-:W-:Y:S01]  /*88a70*/  DADD R42, R58, R42 ;  /* 0x000000003a2a7229 */ /* 0x000fe2000000002a */
[----:B------:R-:W-:Y:S01]  /*88a80*/  LOP3.LUT R3, R3, 0x80000000, R40, 0xb8, !PT ;  /* 0x8000000003037812 */ /* 0x000fe200078eb828 */
[----:B------:R-:W-:-:S06]  /*88a90*/  DADD R60, R60, 1 ;  /* 0x3ff000003c3c7429 */ /* 0x000fcc0000000000 */
[----:B------:R-:W-:-:S06]  /*88aa0*/  DSETP.NAN.AND P0, PT, R42, R42, PT ;  /* 0x0000002a2a00722a */ /* 0x000fcc0003f08000 */
[----:B------:R-:W-:Y:S02]  /*88ab0*/  FSEL R2, R42, R2, P0 ;  /* 0x000000022a027208 */ /* 0x000fe40000000000 */
[----:B------:R-:W-:Y:S01]  /*88ac0*/  FSEL R3, R43, R3, P0 ;  /* 0x000000032b037208 */ /* 0x000fe20000000000 */
[----:B------:R-:W-:Y:S06]  /*88ad0*/  BRA `(.L_x_13858) ;  /* 0x0000002800d87947 */ /* 0x000fec0003800000 */
.L_x_13848:
        /* <DEDUP_REMOVED lines=39> */
[----:B------:R-:W-:Y:S02]  /*88d50*/  FSETP.GT.AND P4, PT, |R0|, 1.469367938527859385e-39, PT ;  /* 0x001000000000780b */ /* 0x000fe40003f84200 */
[----:B------:R-:W-:Y:S01]  /*88d60*/  MOV R0, 0xfffffc01 ;  /* 0xfffffc0100007802 */ /* 0x000fe20000000f00 */
[----:B------:R-:W-:Y:S01]  /*88d70*/  @!P0 IMAD.MOV.U32 R0, RZ, RZ, -0x435 ;  /* 0xfffffbcbff008424 */ /* 0x000fe200078e00ff */
        /* <DEDUP_REMOVED lines=67> */
.L_x_13880:
[----:B------:R-:W-:Y:S05]  /*891b0*/  BSYNC.RECONVERGENT B0 ;  /* 0x0000000000007941 */ /* 0x000fea0003800200 */
.L_x_13879:
        /* <DEDUP_REMOVED lines=9> */
.L_x_13882:
[----:B------:R-:W-:Y:S05]  /*89250*/  BSYNC.RECONVERGENT B3 ;  /* 0x0000000000037941 */ /* 0x000fea0003800200 */
.L_x_13881:
        /* <DEDUP_REMOVED lines=76> */
.L_x_13878:
        /* <DEDUP_REMOVED lines=137> */
.L_x_13884:
[----:B------:R-:W-:Y:S05]  /*89fb0*/  BSYNC.RECONVERGENT B0 ;  /* 0x0000000000007941 */ /* 0x000fea0003800200 */
.L_x_13883:
        /* <DEDUP_REMOVED lines=8> */
.L_x_13886:
[----:B------:R-:W-:Y:S05]  /*8a040*/  BSYNC.RECONVERGENT B3 ;  /* 0x0000000000037941 */ /* 0x000fea0003800200 */
.L_x_13885:
        /* <DEDUP_REMOVED lines=76> */
.L_x_13877:
        /* <DEDUP_REMOVED lines=25> */
.L_x_13888:
[----:B------:R-:W-:Y:S05]  /*8a6a0*/  BSYNC.RECONVERGENT B3 ;  /* 0x0000000000037941 */ /* 0x000fea0003800200 */
.L_x_13887:
        /* <DEDUP_REMOVED lines=23> */
.L_x_13890:
[----:B------:R-:W-:Y:S05]  /*8a820*/  BSYNC.RECONVERGENT B3 ;  /* 0x0000000000037941 */ /* 0x000fea0003800200 */
.L_x_13889:
        /* <DEDUP_REMOVED lines=139> */
.L_x_13892:
[----:B------:R-:W-:Y:S05]  /*8b0e0*/  BSYNC.RECONVERGENT B0 ;  /* 0x0000000000007941 */ /* 0x000fea0003800200 */
.L_x_13891:
        /* <DEDUP_REMOVED lines=9> */
.L_x_13894:
[----:B------:R-:W-:Y:S05]  /*8b180*/  BSYNC.RECONVERGENT B3 ;  /* 0x0000000000037941 */ /* 0x000fea0003800200 */
.L_x_13893:
        /* <DEDUP_REMOVED lines=75> */
.L_x_13858:
[----:B------:R-:W-:Y:S05]  /*8b640*/  BSYNC.RECONVERGENT B2 ;  /* 0x0000000000027941 */ /* 0x000fea0003800200 */
.L_x_13847:
[----:B------:R-:W-:Y:S01]  /*8b650*/  UMOV UR4, 0xfefa39ef ;  /* 0xfefa39ef00047882 */ /* 0x000fe20000000000 */
[----:B------:R-:W-:Y:S01]  /*8b660*/  UMOV UR5, 0x3fe62e42 ;  /* 0x3fe62e4200057882 */ /* 0x000fe20000000000 */
[----:B------:R-:W-:Y:S01]  /*8b670*/  LOP3.LUT R21, R3, 0x80000000, R21, 0xb8, !PT ;  /* 0x8000000003157812 */ /* 0x000fe200078eb815 */
[----:B------:R-:W-:Y:S01]  /*8b680*/  DADD R60, R60, UR4 ;  /* 0x000000043c3c7e29 */ /* 0x000fe20008000000 */
[----:B------:R-:W-:-:S09]  /*8b690*/  IMAD.MOV.U32 R20, RZ, RZ, R2 ;  /* 0x000000ffff147224 */ /* 0x000fd200078e0002 */
[----:B------:R-:W-:Y:S01]  /*8b6a0*/  LOP3.LUT R23, R61, 0x80000000, R23, 0xb8, !PT ;  /* 0x800000003d177812 */ /* 0x000fe200078eb817 */
[----:B------:R-:W-:-:S07]  /*8b6b0*/  IMAD.MOV.U32 R22, RZ, RZ, R60 ;  /* 0x000000ffff167224 */ /* 0x000fce00078e003c */
.L_x_13772:
[----:B------:R-:W-:Y:S05]  /*8b6c0*/  BSYNC.RECONVERGENT B1 ;  /* 0x0000000000017941 */ /* 0x000fea0003800200 */
.L_x_13770:
        /* <DEDUP_REMOVED lines=25> */
.L_x_13896:
        /* <DEDUP_REMOVED lines=143> */
.L_x_13902:
[----:B------:R-:W-:Y:S05]  /*8c150*/  BSYNC.RECONVERGENT B3 ;  /* 0x0000000000037941 */ /* 0x000fea0003800200 */
.L_x_13901:
        /* <DEDUP_REMOVED lines=83> */
.L_x_13900:
        /* <DEDUP_REMOVED lines=33> */
.L_x_13909:
[----:B------:R-:W-:Y:S05]  /*8c8a0*/  BSYNC.RECONVERGENT B4 ;  /* 0x0000000000047941 */ /* 0x000fea0003800200 */
.L_x_13908:
[----:B------:R-:W-:Y:S02]  /*8c8b0*/  IMAD.MOV.U32 R46, RZ, RZ, R4 ;  /* 0x000000ffff2e7224 */ /* 0x000fe400078e0004 */
[----:B------:R-:W-:-:S07]  /*8c8c0*/  IMAD.MOV.U32 R47, RZ, RZ, R5 ;  /* 0x000000ffff2f7224 */ /* 0x000fce00078e0005 */
.L_x_13907:
[----:B------:R-:W-:Y:S05]  /*8c8d0*/  BSYNC.RECONVERGENT B3 ;  /* 0x0000000000037941 */ /* 0x000fea0003800200 */
.L_x_13906:
        /* <DEDUP_REMOVED lines=30> */
.L_x_13914:
[----:B------:R-:W-:Y:S05]  /*8cac0*/  BSYNC.RECONVERGENT B4 ;  /* 0x0000000000047941 */ /* 0x000fea0003800200 */
.L_x_13913:
[----:B------:R-:W-:Y:S05]  /*8cad0*/  BRA `(.L_x_13912) ;  /* 0x0000000000047947 */ /* 0x000fea0003800000 */
.L_x_13911:
[----:B------:R-:W-:-:S11]  /*8cae0*/  DADD R4, R60, -R2 ;  /* 0x000000003c047229 */ /* 0x000fd60000000802 */
.L_x_13912:
[----:B------:R-:W-:Y:S05]  /*8caf0*/  BSYNC.RECONVERGENT B3 ;  /* 0x0000000000037941 */ /* 0x000fea0003800200 */
.L_x_13910:
        /* <DEDUP_REMOVED lines=30> */
.L_x_13916:
[----:B------:R-:W-:Y:S05]  /*8cce0*/  BSYNC.RECONVERGENT B3 ;  /* 0x0000000000037941 */ /* 0x000fea0003800200 */
.L_x_13915:
        /* <DEDUP_REMOVED lines=87> */
.L_x_13917:
        /* <DEDUP_REMOVED lines=21> */
.L_x_13919:
[----:B------:R-:W-:Y:S05]  /*8d3b0*/  BSYNC.RECONVERGENT B3 ;  /* 0x0000000000037941 */ /* 0x000fea0003800200 */
.L_x_13918:
        /* <DEDUP_REMOVED lines=30> */
.L_x_13905:
        /* <DEDUP_REMOVED lines=27> */
.L_x_13922:
[----:B------:R-:W-:Y:S05]  /*8d750*/  BSYNC.RECONVERGENT B3 ;  /* 0x0000000000037941 */ /* 0x000fea0003800200 */
.L_x_13921:
        /* <DEDUP_REMOVED lines=87> */
.L_x_13923:
        /* <DEDUP_REMOVED lines=21> */
.L_x_13925:
[----:B------:R-:W-:Y:S05]  /*8de20*/  BSYNC.RECONVERGENT B3 ;  /* 0x0000000000037941 */ /* 0x000fea0003800200 */
.L_x_13924:
        /* <DEDUP_REMOVED lines=30> */
.L_x_13920:
        /* <DEDUP_REMOVED lines=26> */
.L_x_13927:
[----:B------:R-:W-:Y:S05]  /*8e1b0*/  BSYNC.RECONVERGENT B3 ;  /* 0x0000000000037941 */ /* 0x000fea0003800200 */
.L_x_13926:
        /* <DEDUP_REMOVED lines=21> */
.L_x_13929:
[----:B------:R-:W-:Y:S05]  /*8e310*/  BSYNC.RECONVERGENT B3 ;  /* 0x0000000000037941 */ /* 0x000fea0003800200 */
.L_x_13928:
[----:B------:R-:W-:Y:S02]  /*8e320*/  IMAD.MOV.U32 R66, RZ, RZ, R4 ;  /* 0x000000ffff427224 */ /* 0x000fe400078e0004 */
[----:B------:R-:W-:Y:S01]  /*8e330*/  IMAD.MOV.U32 R67, RZ, RZ, R5 ;  /* 0x000000ffff437224 */ /* 0x000fe200078e0005 */
[----:B------:R-:W-:Y:S06]  /*8e340*/  BRA `(.L_x_13903) ;  /* 0x00000000006c7947 */ /* 0x000fec0003800000 */
.L_x_13904:
        /* <DEDUP_REMOVED lines=24> */
.L_x_13931:
[----:B------:R-:W-:Y:S05]  /*8e4d0*/  BSYNC.RECONVERGENT B3 ;  /* 0x0000000000037941 */ /* 0x000fea0003800200 */
.L_x_13930:
[----:B------:R-:W-:Y:S01]  /*8e4e0*/  MOV R66, R2 ;  /* 0x0000000200427202 */ /* 0x000fe20000000f00 */
[----:B------:R-:W-:-:S07]  /*8e4f0*/  IMAD.MOV.U32 R67, RZ, RZ, R3 ;  /* 0x000000ffff437224 */ /* 0x000fce00078e0003 */
.L_x_13903:
[----:B------:R-:W-:Y:S05]  /*8e500*/  BSYNC.RECONVERGENT B2 ;  /* 0x0000000000027941 */ /* 0x000fea0003800200 */
.L_x_13899:
        /* <DEDUP_REMOVED lines=25> */
.L_x_13936:
[----:B------:R-:W-:Y:S05]  /*8e6a0*/  BSYNC.RECONVERGENT B4 ;  /* 0x0000000000047941 */ /* 0x000fea0003800200 */
.L_x_13935:
        /* <DEDUP_REMOVED lines=77> */
.L_x_13938:
        /* <DEDUP_REMOVED lines=42> */
.L_x_13937:
        /* <DEDUP_REMOVED lines=35> */
.L_x_13946:
[----:B------:R-:W-:Y:S05]  /*8f050*/  BSYNC.RECONVERGENT B6 ;  /* 0x0000000000067941 */ /* 0x000fea0003800200 */
.L_x_13945:
[----:B------:R-:W-:Y:S02]  /*8f060*/  IMAD.MOV.U32 R46, RZ, RZ, R4 ;  /* 0x000000ffff2e7224 */ /* 0x000fe400078e0004 */
[----:B------:R-:W-:-:S07]  /*8f070*/  IMAD.MOV.U32 R47, RZ, RZ, R5 ;  /* 0x000000ffff2f7224 */ /* 0x000fce00078e0005 */
.L_x_13944:
[----:B------:R-:W-:Y:S05]  /*8f080*/  BSYNC.RECONVERGENT B5 ;  /* 0x0000000000057941 */ /* 0x000fea0003800200 */
.L_x_13943:
        /* <DEDUP_REMOVED lines=28> */
.L_x_13951:
[----:B------:R-:W-:Y:S05]  /*8f250*/  BSYNC.RECONVERGENT B6 ;  /* 0x0000000000067941 */ /* 0x000fea0003800200 */
.L_x_13950:
[----:B------:R-:W-:Y:S02]  /*8f260*/  IMAD.MOV.U32 R58, RZ, RZ, R4 ;  /* 0x000000ffff3a7224 */ /* 0x000fe400078e0004 */
[----:B------:R-:W-:Y:S01]  /*8f270*/  IMAD.MOV.U32 R59, RZ, RZ, R5 ;  /* 0x000000ffff3b7224 */ /* 0x000fe200078e0005 */
[----:B------:R-:W-:Y:S06]  /*8f280*/  BRA `(.L_x_13949) ;  /* 0x0000000000047947 */ /* 0x000fec0003800000 */
.L_x_13948:
[----:B------:R-:W-:-:S11]  /*8f290*/  DADD R58, R60, -R2 ;  /* 0x000000003c3a7229 */ /* 0x000fd60000000802 */
.L_x_13949:
[----:B------:R-:W-:Y:S05]  /*8f2a0*/  BSYNC.RECONVERGENT B5 ;  /* 0x0000000000057941 */ /* 0x000fea0003800200 */
.L_x_13947:
        /* <DEDUP_REMOVED lines=29> */
.L_x_13953:
[----:B------:R-:W-:Y:S05]  /*8f480*/  BSYNC.RECONVERGENT B5 ;  /* 0x0000000000057941 */ /* 0x000fea0003800200 */
.L_x_13952:
[----:B------:R-:W-:Y:S02]  /*8f490*/  IMAD.MOV.U32 R46, RZ, RZ, R2 ;  /* 0x000000ffff2e7224 */ /* 0x000fe400078e0002 */
[----:B------:R-:W-:Y:S01]  /*8f4a0*/  IMAD.MOV.U32 R47, RZ, RZ, R3 ;  /* 0x000000ffff2f7224 */ /* 0x000fe200078e0003 */
[----:B------:R-:W-:Y:S06]  /*8f4b0*/  BRA `(.L_x_13954) ;  /* 0x0000000800587947 */ /* 0x000fec0003800000 */
.L_x_13942:
        /* <DEDUP_REMOVED lines=29> */
.L_x_13957:
[----:B------:R-:W-:Y:S05]  /*8f690*/  BSYNC.RECONVERGENT B5 ;  /* 0x0000000000057941 */ /* 0x000fea0003800200 */
.L_x_13956:
[----:B------:R-:W-:Y:S02]  /*8f6a0*/  IMAD.MOV.U32 R46, RZ, RZ, R2 ;  /* 0x000000ffff2e7224 */ /* 0x000fe400078e0002 */
[----:B------:R-:W-:Y:S01]  /*8f6b0*/  IMAD.MOV.U32 R47, RZ, RZ, R3 ;  /* 0x000000ffff2f7224 */ /* 0x000fe200078e0003 */
[----:B------:R-:W-:Y:S06]  /*8f6c0*/  BRA `(.L_x_13954) ;  /* 0x0000000400d47947 */ /* 0x000fec0003800000 */
.L_x_13955:
        /* <DEDUP_REMOVED lines=32> */
.L_x_13959:
[----:B------:R-:W-:Y:S05]  /*8f8d0*/  BSYNC.RECONVERGENT B5 ;  /* 0x0000000000057941 */ /* 0x000fea0003800200 */
.L_x_13958:
        /* <DEDUP_REMOVED lines=20> */
.L_x_13961:
[----:B------:R-:W-:Y:S05]  /*8fa20*/  BSYNC.RECONVERGENT B5 ;  /* 0x0000000000057941 */ /* 0x000fea0003800200 */
.L_x_13960:
[----:B------:R-:W-:Y:S01]  /*8fa30*/  DMUL R42, R42, 8.11296384146066816958e+31 ;  /* 0x469000002a2a7828 */ /* 0x000fe20000000000 */
[----:B------:R-:W-:Y:S02]  /*8fa40*/  IMAD.MOV.U32 R46, RZ, RZ, R4 ;  /* 0x000000ffff2e7224 */ /* 0x000fe400078e0004 */
[----:B------:R-:W-:Y:S01]  /*8fa50*/  IMAD.MOV.U32 R47, RZ, RZ, R5 ;  /* 0x000000ffff2f7224 */ /* 0x000fe200078e0005 */
[----:B------:R-:W-:Y:S07]  /*8fa60*/  BRA `(.L_x_13954) ;  /* 0x0000000000ec7947 */ /* 0x000fee0003800000 */
.L_x_13941:
        /* <DEDUP_REMOVED lines=27> */
.L_x_13963:
[----:B------:R-:W-:Y:S05]  /*8fc20*/  BSYNC.RECONVERGENT B5 ;  /* 0x0000000000057941 */ /* 0x000fea0003800200 */
.L_x_13962:
        /* <DEDUP_REMOVED lines=27> */
.L_x_13965:
[----:B------:R-:W-:Y:S05]  /*8fde0*/  BSYNC.RECONVERGENT B5 ;  /* 0x0000000000057941 */ /* 0x000fea0003800200 */
.L_x_13964:
[----:B------:R-:W-:Y:S01]  /*8fdf0*/  DMUL R46, R2, R42 ;  /* 0x0000002a022e7228 */ /* 0x000fe20000000000 */
[----:B------:R-:W-:Y:S02]  /*8fe00*/  IMAD.MOV.U32 R42, RZ, RZ, 0x0 ;  /* 0x00000000ff2a7424 */ /* 0x000fe400078e00ff */
[----:B------:R-:W-:-:S08]  /*8fe10*/  IMAD.MOV.U32 R43, RZ, RZ, 0x3ff00000 ;  /* 0x3ff00000ff2b7424 */ /* 0x000fd000078e00ff */
.L_x_13954:
[----:B------:R-:W-:Y:S05]  /*8fe20*/  BSYNC.RECONVERGENT B4 ;  /* 0x0000000000047941 */ /* 0x000fea0003800200 */
.L_x_13940:
[----:B------:R-:W-:Y:S05]  /*8fe30*/  BRA `(.L_x_13966) ;  /* 0x0000000000087947 */ /* 0x000fea0003800000 */
.L_x_13934:
[----:B------:R-:W-:Y:S02]  /*8fe40*/  DMUL R46, R40, 9.00719925474099200000e+15 ;  /* 0x43400000282e7828 */ /* 0x000fe40000000000 */
[----:B------:R-:W-:-:S11]  /*8fe50*/  DMUL R42, R42, 9.00719925474099200000e+15 ;  /* 0x434000002a2a7828 */ /* 0x000fd60000000000 */
.L_x_13966:
[----:B------:R-:W-:Y:S05]  /*8fe60*/  BSYNC.RELIABLE B2 ;  /* 0x0000000000027941 */ /* 0x000fea0003800100 */
.L_x_13933:
        /* <DEDUP_REMOVED lines=27> */
.L_x_13968:
[----:B------:R-:W-:Y:S05]  /*90020*/  BSYNC.RECONVERGENT B2 ;  /* 0x0000000000027941 */ /* 0x000fea0003800200 */
.L_x_13967:
        /* <DEDUP_REMOVED lines=84> */
.L_x_13970:
[----:B------:R-:W-:Y:S02]  /*90570*/  FSEL R2, RZ, 3.37028055040000000000e+12, P0 ;  /* 0x54442d18ff027808 */ /* 0x000fe40000000000 */
[----:B------:R-:W-:-:S07]  /*90580*/  FSEL R3, RZ, 2.1426990032196044922, P0 ;  /* 0x400921fbff037808 */ /* 0x000fce0000000000 */
.L_x_13971:
[----:B------:R-:W-:Y:S05]  /*90590*/  BSYNC.RECONVERGENT B0 ;  /* 0x0000000000007941 */ /* 0x000fea0003800200 */
.L_x_13969:
[----:B------:R-:W-:Y:S02]  /*905a0*/  DADD R42, |R46|, R42 ;  /* 0x000000002e2a7229 */ /* 0x000fe4000000022a */
[----:B------:R-:W-:-:S06]  /*905b0*/  DADD R2, -RZ, |R2| ;  /* 0x00000000ff027229 */ /* 0x000fcc0000000502 */
[----:B------:R-:W-:-:S06]  /*905c0*/  DSETP.NAN.AND P0, PT, R42, R42, PT ;  /* 0x0000002a2a00722a */ /* 0x000fcc0003f08000 */
[----:B------:R-:W-:Y:S02]  /*905d0*/  FSEL R2, R42, R2, P0 ;  /* 0x000000022a027208 */ /* 0x000fe40000000000 */
[----:B------:R-:W-:-:S07]  /*905e0*/  FSEL R3, R43, R3, P0 ;  /* 0x000000032b037208 */ /* 0x000fce0000000000 */
.L_x_13939:
[----:B------:R-:W-:Y:S05]  /*905f0*/  BSYNC.RECONVERGENT B3 ;  /* 0x0000000000037941 */ /* 0x000fea0003800200 */
.L_x_13932:
[----:B------:R-:W-:Y:S01]  /*90600*/  LOP3.LUT R27, R67, 0x80000000, R27, 0xb8, !PT ;  /* 0x80000000431b7812 */ /* 0x000fe200078eb81b */
[----:B------:R-:W-:Y:S01]  /*90610*/  IMAD.MOV.U32 R26, RZ, RZ, R66 ;  /* 0x000000ffff1a7224 */ /* 0x000fe200078e0042 */
[----:B------:R-:W-:Y:S01]  /*90620*/  LOP3.LUT R25, R3, 0x80000000, R25, 0xb8, !PT ;  /* 0x8000000003197812 */ /* 0x000fe200078eb819 */
[----:B------:R-:W-:Y:S01]  /*90630*/  IMAD.MOV.U32 R24, RZ, RZ, R2 ;  /* 0x000000ffff187224 */ /* 0x000fe200078e0002 */
[----:B------:R-:W-:Y:S06]  /*90640*/  BRA `(.L_x_13897) ;  /* 0x0000005800d47947 */ /* 0x000fec0003800000 */
.L_x_13898:
        /* <DEDUP_REMOVED lines=121> */
.L_x_13977:
[----:B------:R-:W-:Y:S05]  /*90de0*/  BSYNC.RECONVERGENT B0 ;  /* 0x0000000000007941 */ /* 0x000fea0003800200 */
.L_x_13976:
[----:B------:R-:W-:Y:S04]  /*90df0*/  BSSY.RECONVERGENT B3, `(.L_x_13978) ;  /* 0x0000006000037945 */ /* 0x000fe80003800200 */
[----:B------:R-:W-:Y:S05]  /*90e00*/  @P4 BRA P5, `(.L_x_13979) ;  /* 0x0000000000104947 */ /* 0x000fea0002800000 */
[----:B------:R-:W-:Y:S01]  /*90e10*/  IMAD.MOV.U32 R2, RZ, RZ, R46 ;  /* 0x000000ffff027224 */ /* 0x000fe200078e002e */
[----:B------:R-:W-:Y:S01]  /*90e20*/  MOV R3, 0x90e50 ;  /* 0x00090e5000037802 */ /* 0x000fe20000000f00 */
[----:B------:R-:W-:-:S07]  /*90e30*/  IMAD.MOV.U32 R5, RZ, RZ, R47 ;  /* 0x000000ffff057224 */ /* 0x000fce00078e002f */
[----:B------:R-:W-:Y:S05]  /*90e40*/  CALL.REL.NOINC `($__internal_22_$__cuda_sm20_div_rn_f64_full) ;  /* 0x000001a8001c7944 */ /* 0x000fea0003c00000 */
.L_x_13979:
[----:B------:R-:W-:Y:S05]  /*90e50*/  BSYNC.RECONVERGENT B3 ;  /* 0x0000000000037941 */ /* 0x000fea0003800200 */
.L_x_13978:
        /* <DEDUP_REMOVED lines=84> */
.L_x_13981:
[----:B------:R-:W-:Y:S02]  /*913a0*/  FSEL R2, RZ, 3.37028055040000000000e+12, P0 ;  /* 0x54442d18ff027808 */ /* 0x000fe40000000000 */
[----:B------:R-:W-:-:S07]  /*913b0*/  FSEL R3, RZ, 2.1426990032196044922, P0 ;  /* 0x400921fbff037808 */ /* 0x000fce0000000000 */
.L_x_13982:
[----:B------:R-:W-:Y:S05]  /*913c0*/  BSYNC.RECONVERGENT B0 ;  /* 0x0000000000007941 */ /* 0x000fea0003800200 */
.L_x_13980:
[----:B------:R-:W-:Y:S01]  /*913d0*/  DADD R42, R58, R42 ;  /* 0x000000003a2a7229 */ /* 0x000fe2000000002a */
[----:B------:R-:W-:Y:S01]  /*913e0*/  LOP3.LUT R3, R3, 0x80000000, R40, 0xb8, !PT ;  /* 0x8000000003037812 */ /* 0x000fe200078eb828 */
[----:B------:R-:W-:-:S06]  /*913f0*/  DMUL R60, R60, 0.5 ;  /* 0x3fe000003c3c7828 */ /* 0x000fcc0000000000 */
[----:B------:R-:W-:-:S06]  /*91400*/  DSETP.NAN.AND P0, PT, R42, R42, PT ;  /* 0x0000002a2a00722a */ /* 0x000fcc0003f08000 */
[----:B------:R-:W-:Y:S02]  /*91410*/  FSEL R2, R42, R2, P0 ;  /* 0x000000022a027208 */ /* 0x000fe40000000000 */
[----:B------:R-:W-:Y:S01]  /*91420*/  FSEL R3, R43, R3, P0 ;  /* 0x000000032b037208 */ /* 0x000fe20000000000 */
[----:B------:R-:W-:Y:S06]  /*91430*/  BRA `(.L_x_13983) ;  /* 0x0000004c00387947 */ /* 0x000fec0003800000 */
.L_x_13975:
        /* <DEDUP_REMOVED lines=141> */
.L_x_13985:
[----:B------:R-:W-:Y:S05]  /*91d10*/  BSYNC.RECONVERGENT B0 ;  /* 0x0000000000007941 */ /* 0x000fea0003800200 */
.L_x_13984:
[----:B------:R-:W-:Y:S04]  /*91d20*/  BSSY.RECONVERGENT B3, `(.L_x_13986) ;  /* 0x0000005000037945 */ /* 0x000fe80003800200 */
[----:B------:R-:W-:Y:S05]  /*91d30*/  @P4 BRA P5, `(.L_x_13987) ;  /* 0x00000000000c4947 */ /* 0x000fea0002800000 */
[----:B------:R-:W-:Y:S01]  /*91d40*/  IMAD.MOV.U32 R5, RZ, RZ, R3 ;  /* 0x000000ffff057224 */ /* 0x000fe200078e0003 */
[----:B------:R-:W-:-:S07]  /*91d50*/  MOV R3, 0x91d70 ;  /* 0x00091d7000037802 */ /* 0x000fce0000000f00 */
[----:B------:R-:W-:Y:S05]  /*91d60*/  CALL.REL.NOINC `($__internal_22_$__cuda_sm20_div_rn_f64_full) ;  /* 0x0000019800547944 */ /* 0x000fea0003c00000 */
.L_x_13987:
[----:B------:R-:W-:Y:S05]  /*91d70*/  BSYNC.RECONVERGENT B3 ;  /* 0x0000000000037941 */ /* 0x000fea0003800200 */
.L_x_13986:
        /* <DEDUP_REMOVED lines=84> */
.L_x_13989:
[----:B------:R-:W-:Y:S02]  /*922c0*/  FSEL R2, RZ, 3.37028055040000000000e+12, P0 ;  /* 0x54442d18ff027808 */ /* 0x000fe40000000000 */
[----:B------:R-:W-:-:S07]  /*922d0*/  FSEL R3, RZ, 2.1426990032196044922, P0 ;  /* 0x400921fbff037808 */ /* 0x000fce0000000000 */
.L_x_13990:
[----:B------:R-:W-:Y:S05]  /*922e0*/  BSYNC.RECONVERGENT B0 ;  /* 0x0000000000007941 */ /* 0x000fea0003800200 */
.L_x_13988:
[----:B------:R-:W-:Y:S01]  /*922f0*/  DADD R42, R58, R42 ;  /* 0x000000003a2a7229 */ /* 0x000fe2000000002a */
[----:B------:R-:W-:-:S07]  /*92300*/  LOP3.LUT R3, R3, 0x80000000, R40, 0xb8, !PT ;  /* 0x8000000003037812 */ /* 0x000fce00078eb828 */
[----:B------:R-:W-:-:S06]  /*92310*/  DSETP.NAN.AND P0, PT, R42, R42, PT ;  /* 0x0000002a2a00722a */ /* 0x000fcc0003f08000 */
[----:B------:R-:W-:Y:S02]  /*92320*/  FSEL R2, R42, R2, P0 ;  /* 0x000000022a027208 */ /* 0x000fe40000000000 */
[----:B------:R-:W-:Y:S01]  /*92330*/  FSEL R3, R43, R3, P0 ;  /* 0x000000032b037208 */ /* 0x000fe20000000000 */
[----:B------:R-:W-:Y:S06]  /*92340*/  BRA `(.L_x_13983) ;  /* 0x0000003c00747947 */ /* 0x000fec0003800000 */
.L_x_13974:
        /* <DEDUP_REMOVED lines=25> */
.L_x_13992:
[----:B------:R-:W-:Y:S05]  /*924e0*/  BSYNC.RECONVERGENT B3 ;  /* 0x0000000000037941 */ /* 0x000fea0003800200 */
.L_x_13991:
        /* <DEDUP_REMOVED lines=23> */
.L_x_13994:
[----:B------:R-:W-:Y:S05]  /*92660*/  BSYNC.RECONVERGENT B3 ;  /* 0x0000000000037941 */ /* 0x000fea0003800200 */
.L_x_13993:
        /* <DEDUP_REMOVED lines=143> */
.L_x_13996:
[----:B------:R-:W-:Y:S05]  /*92f60*/  BSYNC.RECONVERGENT B0 ;  /* 0x0000000000007941 */ /* 0x000fea0003800200 */
.L_x_13995:
[----:B------:R-:W-:Y:S04]  /*92f70*/  BSSY.RECONVERGENT B3, `(.L_x_13997) ;  /* 0x0000006000037945 */ /* 0x000fe80003800200 */
[----:B------:R-:W-:Y:S05]  /*92f80*/  @P4 BRA P5, `(.L_x_13998) ;  /* 0x0000000000104947 */ /* 0x000fea0002800000 */
[----:B------:R-:W-:Y:S01]  /*92f90*/  IMAD.MOV.U32 R2, RZ, RZ, R46 ;  /* 0x000000ffff027224 */ /* 0x000fe200078e002e */
[----:B------:R-:W-:Y:S01]  /*92fa0*/  MOV R3, 0x92fd0 ;  /* 0x00092fd000037802 */ /* 0x000fe20000000f00 */
[----:B------:R-:W-:-:S07]  /*92fb0*/  IMAD.MOV.U32 R5, RZ, RZ, R47 ;  /* 0x000000ffff057224 */ /* 0x000fce00078e002f */
[----:B------:R-:W-:Y:S05]  /*92fc0*/  CALL.REL.NOINC `($__internal_22_$__cuda_sm20_div_rn_f64_full) ;  /* 0x0000018400bc7944 */ /* 0x000fea0003c00000 */
.L_x_13998:
[----:B------:R-:W-:Y:S05]  /*92fd0*/  BSYNC.RECONVERGENT B3 ;  /* 0x0000000000037941 */ /* 0x000fea0003800200 */
.L_x_13997:
        /* <DEDUP_REMOVED lines=84> */
.L_x_14000:
[----:B------:R-:W-:Y:S02]  /*93520*/  FSEL R2, RZ, 3.37028055040000000000e+12, P0 ;  /* 0x54442d18ff027808 */ /* 0x000fe40000000000 */
[----:B------:R-:W-:-:S07]  /*93530*/  FSEL R3, RZ, 2.1426990032196044922, P0 ;  /* 0x400921fbff037808 */ /* 0x000fce0000000000 */
.L_x_14001:
[----:B------:R-:W-:Y:S05]  /*93540*/  BSYNC.RECONVERGENT B0 ;  /* 0x0000000000007941 */ /* 0x000fea0003800200 */
.L_x_13999:
[----:B------:R-:W-:Y:S01]  /*93550*/  DADD R42, R58, R42 ;  /* 0x000000003a2a7229 */ /* 0x000fe2000000002a */
[----:B------:R-:W-:Y:S01]  /*93560*/  LOP3.LUT R3, R3, 0x80000000, R40, 0xb8, !PT ;  /* 0x8000000003037812 */ /* 0x000fe200078eb828 */
[----:B------:R-:W-:-:S06]  /*93570*/  DADD R60, R60, 1 ;  /* 0x3ff000003c3c7429 */ /* 0x000fcc0000000000 */
[----:B------:R-:W-:-:S06]  /*93580*/  DSETP.NAN.AND P0, PT, R42, R42, PT ;  /* 0x0000002a2a00722a */ /* 0x000fcc0003f08000 */
[----:B------:R-:W-:Y:S02]  /*93590*/  FSEL R2, R42, R2, P0 ;  /* 0x000000022a027208 */ /* 0x000fe40000000000 */
[----:B------:R-:W-:Y:S01]  /*935a0*/  FSEL R3, R43, R3, P0 ;  /* 0x000000032b037208 */ /* 0x000fe20000000000 */
[----:B------:R-:W-:Y:S06]  /*935b0*/  BRA `(.L_x_13983) ;  /* 0x0000002800d87947 */ /* 0x000fec0003800000 */
.L_x_13973:
        /* <DEDUP_REMOVED lines=109> */
.L_x_14005:
[----:B------:R-:W-:Y:S05]  /*93c90*/  BSYNC.RECONVERGENT B0 ;  /* 0x0000000000007941 */ /* 0x000fea0003800200 */
.L_x_14004:
        /* <DEDUP_REMOVED lines=9> */
.L_x_14007:
[----:B------:R-:W-:Y:S05]  /*93d30*/  BSYNC.RECONVERGENT B3 ;  /* 0x0000000000037941 */ /* 0x000fea0003800200 */
.L_x_14006:
        /* <DEDUP_REMOVED lines=76> */
.L_x_14003:
        /* <DEDUP_REMOVED lines=137> */
.L_x_14009:
[----:B------:R-:W-:Y:S05]  /*94a90*/  BSYNC.RECONVERGENT B0 ;  /* 0x0000000000007941 */ /* 0x000fea0003800200 */
.L_x_14008:
        /* <DEDUP_REMOVED lines=8> */
.L_x_14011:
[----:B------:R-:W-:Y:S05]  /*94b20*/  BSYNC.RECONVERGENT B3 ;  /* 0x0000000000037941 */ /* 0x000fea0003800200 */
.L_x_14010:
        /* <DEDUP_REMOVED lines=76> */
.L_x_14002:
        /* <DEDUP_REMOVED lines=25> */
.L_x_14013:
[----:B------:R-:W-:Y:S05]  /*95180*/  BSYNC.RECONVERGENT B3 ;  /* 0x0000000000037941 */ /* 0x000fea0003800200 */
.L_x_14012:
        /* <DEDUP_REMOVED lines=23> */
.L_x_14015:
[----:B------:R-:W-:Y:S05]  /*95300*/  BSYNC.RECONVERGENT B3 ;  /* 0x0000000000037941 */ /* 0x000fea0003800200 */
.L_x_14014:
        /* <DEDUP_REMOVED lines=139> */
.L_x_14017:
[----:B------:R-:W-:Y:S05]  /*95bc0*/  BSYNC.RECONVERGENT B0 ;  /* 0x0000000000007941 */ /* 0x000fea0003800200 */
.L_x_14016:
        /* <DEDUP_REMOVED lines=9> */
.L_x_14019:
[----:B------:R-:W-:Y:S05]  /*95c60*/  BSYNC.RECONVERGENT B3 ;  /* 0x0000000000037941 */ /* 0x000fea0003800200 */
.L_x_14018:
        /* <DEDUP_REMOVED lines=75> */
.L_x_13983:
[----:B------:R-:W-:Y:S05]  /*96120*/  BSYNC.RECONVERGENT B2 ;  /* 0x0000000000027941 */ /* 0x000fea0003800200 */
.L_x_13972:
[----:B------:R-:W-:Y:S01]  /*96130*/  UMOV UR4, 0xfefa39ef ;  /* 0xfefa39ef00047882 */ /* 0x000fe20000000000 */
[----:B------:R-:W-:Y:S01]  /*96140*/  UMOV UR5, 0x3fe62e42 ;  /* 0x3fe62e4200057882 */ /* 0x000fe20000000000 */
[----:B------:R-:W-:Y:S01]  /*96150*/  LOP3.LUT R25, R3, 0x80000000, R25, 0xb8, !PT ;  /* 0x8000000003197812 */ /* 0x000fe200078eb819 */
[----:B------:R-:W-:Y:S01]  /*96160*/  DADD R60, R60, UR4 ;  /* 0x000000043c3c7e29 */ /* 0x000fe20008000000 */
[----:B------:R-:W-:-:S09]  /*96170*/  IMAD.MOV.U32 R24, RZ, RZ, R2 ;  /* 0x000000ffff187224 */ /* 0x000fd200078e0002 */
[----:B------:R-:W-:Y:S02]  /*96180*/  LOP3.LUT R27, R61, 0x80000000, R27, 0xb8, !PT ;  /* 0x800000003d1b7812 */ /* 0x000fe400078eb81b */
[----:B------:R-:W-:-:S07]  /*96190*/  MOV R26, R60 ;  /* 0x0000003c001a7202 */ /* 0x000fce0000000f00 */
.L_x_13897:
[----:B------:R-:W-:Y:S05]  /*961a0*/  BSYNC.RECONVERGENT B1 ;  /* 0x0000000000017941 */ /* 0x000fea0003800200 */
.L_x_13895:
        /* <DEDUP_REMOVED lines=25> */
.L_x_14021:
        /* <DEDUP_REMOVED lines=143> */
.L_x_14027:
[----:B------:R-:W-:Y:S05]  /*96c30*/  BSYNC.RECONVERGENT B3 ;  /* 0x0000000000037941 */ /* 0x000fea0003800200 */
.L_x_14026:
        /* <DEDUP_REMOVED lines=83> */
.L_x_14025:
        /* <DEDUP_REMOVED lines=33> */
.L_x_14034:
[----:B------:R-:W-:Y:S05]  /*97380*/  BSYNC.RECONVERGENT B4 ;  /* 0x0000000000047941 */ /* 0x000fea0003800200 */
.L_x_14033:
[----:B------:R-:W-:Y:S01]  /*97390*/  IMAD.MOV.U32 R46, RZ, RZ, R4 ;  /* 0x000000ffff2e7224 */ /* 0x000fe200078e0004 */
[----:B------:R-:W-:-:S07]  /*973a0*/  MOV R47, R5 ;  /* 0x00000005002f7202 */ /* 0x000fce0000000f00 */
.L_x_14032:
[----:B------:R-:W-:Y:S05]  /*973b0*/  BSYNC.RECONVERGENT B3 ;  /* 0x0000000000037941 */ /* 0x000fea0003800200 */
.L_x_14031:
        /* <DEDUP_REMOVED lines=30> */
.L_x_14039:
[----:B------:R-:W-:Y:S05]  /*975a0*/  BSYNC.RECONVERGENT B4 ;  /* 0x0000000000047941 */ /* 0x000fea0003800200 */
.L_x_14038:
[----:B------:R-:W-:Y:S05]  /*975b0*/  BRA `(.L_x_14037) ;  /* 0x0000000000047947 */ /* 0x000fea0003800000 */
.L_x_14036:
[----:B------:R-:W-:-:S11]  /*975c0*/  DADD R4, R60, -R2 ;  /* 0x000000003c047229 */ /* 0x000fd60000000802 */
.L_x_14037:
[----:B------:R-:W-:Y:S05]  /*975d0*/  BSYNC.RECONVERGENT B3 ;  /* 0x0000000000037941 */ /* 0x000fea0003800200 */
.L_x_14035:
        /* <DEDUP_REMOVED lines=30> */
.L_x_14041:
[----:B------:R-:W-:Y:S05]  /*977c0*/  BSYNC.RECONVERGENT B3 ;  /* 0x0000000000037941 */ /* 0x000fea0003800200 */
.L_x_14040:
        /* <DEDUP_REMOVED lines=87> */
.L_x_14042:
        /* <DEDUP_REMOVED lines=21> */
.L_x_14044:
[----:B------:R-:W-:Y:S05]  /*97e90*/  BSYNC.RECONVERGENT B3 ;  /* 0x0000000000037941 */ /* 0x000fea0003800200 */
.L_x_14043:
        /* <DEDUP_REMOVED lines=30> */
.L_x_14030:
        /* <DEDUP_REMOVED lines=27> */
.L_x_14047:
[----:B------:R-:W-:Y:S05]  /*98230*/  BSYNC.RECONVERGENT B3 ;  /* 0x0000000000037941 */ /* 0x000fea0003800200 */
.L_x_14046:
        /* <DEDUP_REMOVED lines=87> */
.L_x_14048:
        /* <DEDUP_REMOVED lines=21> */
.L_x_14050:
[----:B------:R-:W-:Y:S05]  /*98900*/  BSYNC.RECONVERGENT B3 ;  /* 0x0000000000037941 */ /* 0x000fea0003800200 */
.L_x_14049:
        /* <DEDUP_REMOVED lines=30> */
.L_x_14045:
        /* <DEDUP_REMOVED lines=26> */
.L_x_14052:
[----:B------:R-:W-:Y:S05]  /*98c90*/  BSYNC.RECONVERGENT B3 ;  /* 0x0000000000037941 */ /* 0x000fea0003800200 */
.L_x_14051:
        /* <DEDUP_REMOVED lines=21> */
.L_x_14054:
[----:B------:R-:W-:Y:S05]  /*98df0*/  BSYNC.RECONVERGENT B3 ;  /* 0x0000000000037941 */ /* 0x000fea0003800200 */
.L_x_14053:
[----:B------:R-:W-:Y:S02]  /*98e00*/  IMAD.MOV.U32 R66, RZ, RZ, R4 ;  /* 0x000000ffff427224 */ /* 0x000fe400078e0004 */
[----:B------:R-:W-:Y:S01]  /*98e10*/  IMAD.MOV.U32 R67, RZ, RZ, R5 ;  /* 0x000000ffff437224 */ /* 0x000fe200078e0005 */
[----:B------:R-:W-:Y:S06]  /*98e20*/  BRA `(.L_x_14028) ;  /* 0x00000000006c7947 */ /* 0x000fec0003800000 */
.L_x_14029:
        /* <DEDUP_REMOVED lines=24> */
.L_x_14056:
[----:B------:R-:W-:Y:S05]  /*98fb0*/  BSYNC.RECONVERGENT B3 ;  /* 0x0000000000037941 */ /* 0x000fea0003800200 */
.L_x_14055:
[----:B------:R-:W-:Y:S02]  /*98fc0*/  IMAD.MOV.U32 R66, RZ, RZ, R2 ;  /* 0x000000ffff427224 */ /* 0x000fe400078e0002 */
[----:B------:R-:W-:-:S07]  /*98fd0*/  IMAD.MOV.U32 R67, RZ, RZ, R3 ;  /* 0x000000ffff437224 */ /* 0x000fce00078e0003 */
.L_x_14028:
[----:B------:R-:W-:Y:S05]  /*98fe0*/  BSYNC.RECONVERGENT B2 ;  /* 0x0000000000027941 */ /* 0x000fea0003800200 */
.L_x_14024:
        /* <DEDUP_REMOVED lines=25> */
.L_x_14061:
[----:B------:R-:W-:Y:S05]  /*99180*/  BSYNC.RECONVERGENT B4 ;  /* 0x0000000000047941 */ /* 0x000fea0003800200 */
.L_x_14060:
        /* <DEDUP_REMOVED lines=77> */
.L_x_14063:
        /* <DEDUP_REMOVED lines=42> */
.L_x_14062:
        /* <DEDUP_REMOVED lines=35> */
.L_x_14071:
[----:B------:R-:W-:Y:S05]  /*99b30*/  BSYNC.RECONVERGENT B6 ;  /* 0x0000000000067941 */ /* 0x000fea0003800200 */
.L_x_14070:
[----:B------:R-:W-:Y:S02]  /*99b40*/  IMAD.MOV.U32 R46, RZ, RZ, R4 ;  /* 0x000000ffff2e7224 */ /* 0x000fe400078e0004 */
[----:B------:R-:W-:-:S07]  /*99b50*/  IMAD.MOV.U32 R47, RZ, RZ, R5 ;  /* 0x000000ffff2f7224 */ /* 0x000fce00078e0005 */
.L_x_14069:
[----:B------:R-:W-:Y:S05]  /*99b60*/  BSYNC.RECONVERGENT B5 ;  /* 0x0000000000057941 */ /* 0x000fea0003800200 */
.L_x_14068:
        /* <DEDUP_REMOVED lines=28> */
.L_x_14076:
[----:B------:R-:W-:Y:S05]  /*99d30*/  BSYNC.RECONVERGENT B6 ;  /* 0x0000000000067941 */ /* 0x000fea0003800200 */
.L_x_14075:
[----:B------:R-:W-:Y:S02]  /*99d40*/  IMAD.MOV.U32 R58, RZ, RZ, R4 ;  /* 0x000000ffff3a7224 */ /* 0x000fe400078e0004 */
[----:B------:R-:W-:Y:S01]  /*99d50*/  IMAD.MOV.U32 R59, RZ, RZ, R5 ;  /* 0x000000ffff3b7224 */ /* 0x000fe200078e0005 */
[----:B------:R-:W-:Y:S06]  /*99d60*/  BRA `(.L_x_14074) ;  /* 0x0000000000047947 */ /* 0x000fec0003800000 */
.L_x_14073:
[----:B------:R-:W-:-:S11]  /*99d70*/  DADD R58, R60, -R2 ;  /* 0x000000003c3a7229 */ /* 0x000fd60000000802 */
.L_x_14074:
[----:B------:R-:W-:Y:S05]  /*99d80*/  BSYNC.RECONVERGENT B5 ;  /* 0x0000000000057941 */ /* 0x000fea0003800200 */
.L_x_14072:
        /* <DEDUP_REMOVED lines=29> */
.L_x_14078:
[----:B------:R-:W-:Y:S05]  /*99f60*/  BSYNC.RECONVERGENT B5 ;  /* 0x0000000000057941 */ /* 0x000fea0003800200 */
.L_x_14077:
[----:B------:R-:W-:Y:S01]  /*99f70*/  IMAD.MOV.U32 R46, RZ, RZ, R2 ;  /* 0x000000ffff2e7224 */ /* 0x000fe200078e0002 */
[----:B------:R-:W-:Y:S01]  /*99f80*/  MOV R47, R3 ;  /* 0x00000003002f7202 */ /* 0x000fe20000000f00 */
[----:B------:R-:W-:Y:S06]  /*99f90*/  BRA `(.L_x_14079) ;  /* 0x0000000800587947 */ /* 0x000fec0003800000 */
.L_x_14067:
        /* <DEDUP_REMOVED lines=29> */
.L_x_14082:
[----:B------:R-:W-:Y:S05]  /*9a170*/  BSYNC.RECONVERGENT B5 ;  /* 0x0000000000057941 */ /* 0x000fea0003800200 */
.L_x_14081:
[----:B------:R-:W-:Y:S02]  /*9a180*/  IMAD.MOV.U32 R46, RZ, RZ, R2 ;  /* 0x000000ffff2e7224 */ /* 0x000fe400078e0002 */
[----:B------:R-:W-:Y:S01]  /*9a190*/  IMAD.MOV.U32 R47, RZ, RZ, R3 ;  /* 0x000000ffff2f7224 */ /* 0x000fe200078e0003 */
[----:B------:R-:W-:Y:S06]  /*9a1a0*/  BRA `(.L_x_14079) ;  /* 0x0000000400d47947 */ /* 0x000fec0003800000 */
.L_x_14080:
        /* <DEDUP_REMOVED lines=32> */
.L_x_14084:
[----:B------:R-:W-:Y:S05]  /*9a3b0*/  BSYNC.RECONVERGENT B5 ;  /* 0x0000000000057941 */ /* 0x000fea0003800200 */
.L_x_14083:
        /* <DEDUP_REMOVED lines=20> */
.L_x_14086:
[----:B------:R-:W-:Y:S05]  /*9a500*/  BSYNC.RECONVERGENT B5 ;  /* 0x0000000000057941 */ /* 0x000fea0003800200 */
.L_x_14085:
[----:B------:R-:W-:Y:S01]  /*9a510*/  DMUL R42, R42, 8.11296384146066816958e+31 ;  /* 0x469000002a2a7828 */ /* 0x000fe20000000000 */
[----:B------:R-:W-:Y:S01]  /*9a520*/  MOV R46, R4 ;  /* 0x00000004002e7202 */ /* 0x000fe20000000f00 */
[----:B------:R-:W-:Y:S01]  /*9a530*/  IMAD.MOV.U32 R47, RZ, RZ, R5 ;  /* 0x000000ffff2f7224 */ /* 0x000fe200078e0005 */
[----:B------:R-:W-:Y:S08]  /*9a540*/  BRA `(.L_x_14079) ;  /* 0x0000000000ec7947 */ /* 0x000ff00003800000 */
.L_x_14066:
        /* <DEDUP_REMOVED lines=27> */
.L_x_14088:
[----:B------:R-:W-:Y:S05]  /*9a700*/  BSYNC.RECONVERGENT B5 ;  /* 0x0000000000057941 */ /* 0x000fea0003800200 */
.L_x_14087:
        /* <DEDUP_REMOVED lines=27> */
.L_x_14090:
[----:B------:R-:W-:Y:S05]  /*9a8c0*/  BSYNC.RECONVERGENT B5 ;  /* 0x0000000000057941 */ /* 0x000fea0003800200 */
.L_x_14089:
[----:B------:R-:W-:Y:S01]  /*9a8d0*/  DMUL R46, R2, R42 ;  /* 0x0000002a022e7228 */ /* 0x000fe20000000000 */
[----:B------:R-:W-:Y:S02]  /*9a8e0*/  IMAD.MOV.U32 R42, RZ, RZ, 0x0 ;  /* 0x00000000ff2a7424 */ /* 0x000fe400078e00ff */
[----:B------:R-:W-:-:S08]  /*9a8f0*/  IMAD.MOV.U32 R43, RZ, RZ, 0x3ff00000 ;  /* 0x3ff00000ff2b7424 */ /* 0x000fd000078e00ff */
.L_x_14079:
[----:B------:R-:W-:Y:S05]  /*9a900*/  BSYNC.RECONVERGENT B4 ;  /* 0x0000000000047941 */ /* 0x000fea0003800200 */
.L_x_14065:
[----:B------:R-:W-:Y:S05]  /*9a910*/  BRA `(.L_x_14091) ;  /* 0x0000000000087947 */ /* 0x000fea0003800000 */
.L_x_14059:
[----:B------:R-:W-:Y:S02]  /*9a920*/  DMUL R46, R40, 9.00719925474099200000e+15 ;  /* 0x43400000282e7828 */ /* 0x000fe40000000000 */
[----:B------:R-:W-:-:S11]  /*9a930*/  DMUL R42, R42, 9.00719925474099200000e+15 ;  /* 0x434000002a2a7828 */ /* 0x000fd60000000000 */
.L_x_14091:
[----:B------:R-:W-:Y:S05]  /*9a940*/  BSYNC.RELIABLE B2 ;  /* 0x0000000000027941 */ /* 0x000fea0003800100 */
.L_x_14058:
        /* <DEDUP_REMOVED lines=27> */
.L_x_14093:
[----:B------:R-:W-:Y:S05]  /*9ab00*/  BSYNC.RECONVERGENT B2 ;  /* 0x0000000000027941 */ /* 0x000fea0003800200 */
.L_x_14092:
        /* <DEDUP_REMOVED lines=84> */
.L_x_14095:
[----:B------:R-:W-:Y:S02]  /*9b050*/  FSEL R2, RZ, 3.37028055040000000000e+12, P0 ;  /* 0x54442d18ff027808 */ /* 0x000fe40000000000 */
[----:B------:R-:W-:-:S07]  /*9b060*/  FSEL R3, RZ, 2.1426990032196044922, P0 ;  /* 0x400921fbff037808 */ /* 0x000fce0000000000 */
.L_x_14096:
[----:B------:R-:W-:Y:S05]  /*9b070*/  BSYNC.RECONVERGENT B0 ;  /* 0x0000000000007941 */ /* 0x000fea0003800200 */
.L_x_14094:
[----:B------:R-:W-:Y:S02]  /*9b080*/  DADD R42, |R46|, R42 ;  /* 0x000000002e2a7229 */ /* 0x000fe4000000022a */
[----:B------:R-:W-:-:S06]  /*9b090*/  DADD R2, -RZ, |R2| ;  /* 0x00000000ff027229 */ /* 0x000fcc0000000502 */
[----:B------:R-:W-:-:S06]  /*9b0a0*/  DSETP.NAN.AND P0, PT, R42, R42, PT ;  /* 0x0000002a2a00722a */ /* 0x000fcc0003f08000 */
[----:B------:R-:W-:Y:S02]  /*9b0b0*/  FSEL R2, R42, R2, P0 ;  /* 0x000000022a027208 */ /* 0x000fe40000000000 */
[----:B------:R-:W-:-:S07]  /*9b0c0*/  FSEL R3, R43, R3, P0 ;  /* 0x000000032b037208 */ /* 0x000fce0000000000 */
.L_x_14064:
[----:B------:R-:W-:Y:S05]  /*9b0d0*/  BSYNC.RECONVERGENT B3 ;  /* 0x0000000000037941 */ /* 0x000fea0003800200 */
.L_x_14057:
[----:B------:R-:W-:Y:S01]  /*9b0e0*/  LOP3.LUT R31, R67, 0x80000000, R31, 0xb8, !PT ;  /* 0x80000000431f7812 */ /* 0x000fe200078eb81f */
[----:B------:R-:W-:Y:S01]  /*9b0f0*/  IMAD.MOV.U32 R30, RZ, RZ, R66 ;  /* 0x000000ffff1e7224 */ /* 0x000fe200078e0042 */
[----:B------:R-:W-:Y:S01]  /*9b100*/  LOP3.LUT R29, R3, 0x80000000, R29, 0xb8, !PT ;  /* 0x80000000031d7812 */ /* 0x000fe200078eb81d */
[----:B------:R-:W-:Y:S01]  /*9b110*/  IMAD.MOV.U32 R28, RZ, RZ, R2 ;  /* 0x000000ffff1c7224 */ /* 0x000fe200078e0002 */
[----:B------:R-:W-:Y:S06]  /*9b120*/  BRA `(.L_x_14022) ;  /* 0x0000005800d47947 */ /* 0x000fec0003800000 */
.L_x_14023:
        /* <DEDUP_REMOVED lines=121> */
.L_x_14102:
[----:B------:R-:W-:Y:S05]  /*9b8c0*/  BSYNC.RECONVERGENT B0 ;  /* 0x0000000000007941 */ /* 0x000fea0003800200 */
.L_x_14101:
[----:B------:R-:W-:Y:S04]  /*9b8d0*/  BSSY.RECONVERGENT B3, `(.L_x_14103) ;  /* 0x0000006000037945 */ /* 0x000fe80003800200 */
[----:B------:R-:W-:Y:S05]  /*9b8e0*/  @P4 BRA P5, `(.L_x_14104) ;  /* 0x0000000000104947 */ /* 0x000fea0002800000 */
[----:B------:R-:W-:Y:S01]  /*9b8f0*/  MOV R2, R46 ;  /* 0x0000002e00027202 */ /* 0x000fe20000000f00 */
[----:B------:R-:W-:Y:S01]  /*9b900*/  IMAD.MOV.U32 R5, RZ, RZ, R47 ;  /* 0x000000ffff057224 */ /* 0x000fe200078e002f */
[----:B------:R-:W-:-:S07]  /*9b910*/  MOV R3, 0x9b930 ;  /* 0x0009b93000037802 */ /* 0x000fce0000000f00 */
[----:B------:R-:W-:Y:S05]  /*9b920*/  CALL.REL.NOINC `($__internal_22_$__cuda_sm20_div_rn_f64_full) ;  /* 0x000000fc00647944 */ /* 0x000fea0003c00000 */
.L_x_14104:
[----:B------:R-:W-:Y:S05]  /*9b930*/  BSYNC.RECONVERGENT B3 ;  /* 0x0000000000037941 */ /* 0x000fea0003800200 */
.L_x_14103:
        /* <DEDUP_REMOVED lines=84> */
.L_x_14106:
[----:B------:R-:W-:Y:S02]  /*9be80*/  FSEL R2, RZ, 3.37028055040000000000e+12, P0 ;  /* 0x54442d18ff027808 */ /* 0x000fe40000000000 */
[----:B------:R-:W-:-:S07]  /*9be90*/  FSEL R3, RZ, 2.1426990032196044922, P0 ;  /* 0x400921fbff037808 */ /* 0x000fce0000000000 */
.L_x_14107:
[----:B------:R-:W-:Y:S05]  /*9bea0*/  BSYNC.RECONVERGENT B0 ;  /* 0x0000000000007941 */ /* 0x000fea0003800200 */
.L_x_14105:
[----:B------:R-:W-:Y:S01]  /*9beb0*/  DADD R42, R58, R42 ;  /* 0x000000003a2a7229 */ /* 0x000fe2000000002a */
[----:B------:R-:W-:Y:S01]  /*9bec0*/  LOP3.LUT R3, R3, 0x80000000, R40, 0xb8, !PT ;  /* 0x8000000003037812 */ /* 0x000fe200078eb828 */
[----:B------:R-:W-:-:S06]  /*9bed0*/  DMUL R60, R60, 0.5 ;  /* 0x3fe000003c3c7828 */ /* 0x000fcc0000000000 */
[----:B------:R-:W-:-:S06]  /*9bee0*/  DSETP.NAN.AND P0, PT, R42, R42, PT ;  /* 0x0000002a2a00722a */ /* 0x000fcc0003f08000 */
[----:B------:R-:W-:Y:S02]  /*9bef0*/  FSEL R2, R42, R2, P0 ;  /* 0x000000022a027208 */ /* 0x000fe40000000000 */
[----:B------:R-:W-:Y:S01]  /*9bf00*/  FSEL R3, R43, R3, P0 ;  /* 0x000000032b037208 */ /* 0x000fe20000000000 */
[----:B------:R-:W-:Y:S06]  /*9bf10*/  BRA `(.L_x_14108) ;  /* 0x0000004c00387947 */ /* 0x000fec0003800000 */
.L_x_14100:
        /* <DEDUP_REMOVED lines=141> */
.L_x_14110:
[----:B------:R-:W-:Y:S05]  /*9c7f0*/  BSYNC.RECONVERGENT B0 ;  /* 0x0000000000007941 */ /* 0x000fea0003800200 */
.L_x_14109:
[----:B------:R-:W-:Y:S04]  /*9c800*/  BSSY.RECONVERGENT B3, `(.L_x_14111) ;  /* 0x0000005000037945 */ /* 0x000fe80003800200 */
[----:B------:R-:W-:Y:S05]  /*9c810*/  @P4 BRA P5, `(.L_x_14112) ;  /* 0x00000000000c4947 */ /* 0x000fea0002800000 */
[----:B------:R-:W-:Y:S02]  /*9c820*/  MOV R5, R3 ;  /* 0x0000000300057202 */ /* 0x000fe40000000f00 */
[----:B------:R-:W-:-:S07]  /*9c830*/  MOV R3, 0x9c850 ;  /* 0x0009c85000037802 */ /* 0x000fce0000000f00 */
[----:B------:R-:W-:Y:S05]  /*9c840*/  CALL.REL.NOINC `($__internal_22_$__cuda_sm20_div_rn_f64_full) ;  /* 0x000000ec009c7944 */ /* 0x000fea0003c00000 */
.L_x_14112:
[----:B------:R-:W-:Y:S05]  /*9c850*/  BSYNC.RECONVERGENT B3 ;  /* 0x0000000000037941 */ /* 0x000fea0003800200 */
.L_x_14111:
        /* <DEDUP_REMOVED lines=84> */
.L_x_14114:
[----:B------:R-:W-:Y:S02]  /*9cda0*/  FSEL R2, RZ, 3.37028055040000000000e+12, P0 ;  /* 0x54442d18ff027808 */ /* 0x000fe40000000000 */
[----:B------:R-:W-:-:S07]  /*9cdb0*/  FSEL R3, RZ, 2.1426990032196044922, P0 ;  /* 0x400921fbff037808 */ /* 0x000fce0000000000 */
.L_x_14115:
[----:B------:R-:W-:Y:S05]  /*9cdc0*/  BSYNC.RECONVERGENT B0 ;  /* 0x0000000000007941 */ /* 0x000fea0003800200 */
.L_x_14113:
[----:B------:R-:W-:Y:S01]  /*9cdd0*/  DADD R42, R58, R42 ;  /* 0x000000003a2a7229 */ /* 0x000fe2000000002a */
[----:B------:R-:W-:-:S07]  /*9cde0*/  LOP3.LUT R3, R3, 0x80000000, R40, 0xb8, !PT ;  /* 0x8000000003037812 */ /* 0x000fce00078eb828 */
[----:B------:R-:W-:-:S06]  /*9cdf0*/  DSETP.NAN.AND P0, PT, R42, R42, PT ;  /* 0x0000002a2a00722a */ /* 0x000fcc0003f08000 */
[----:B------:R-:W-:Y:S02]  /*9ce00*/  FSEL R2, R42, R2, P0 ;  /* 0x000000022a027208 */ /* 0x000fe40000000000 */
[----:B------:R-:W-:Y:S01]  /*9ce10*/  FSEL R3, R43, R3, P0 ;  /* 0x000000032b037208 */ /* 0x000fe20000000000 */
[----:B------:R-:W-:Y:S06]  /*9ce20*/  BRA `(.L_x_14108) ;  /* 0x0000003c00747947 */ /* 0x000fec0003800000 */
.L_x_14099:
        /* <DEDUP_REMOVED lines=25> */
.L_x_14117:
[----:B------:R-:W-:Y:S05]  /*9cfc0*/  BSYNC.RECONVERGENT B3 ;  /* 0x0000000000037941 */ /* 0x000fea0003800200 */
.L_x_14116:
        /* <DEDUP_REMOVED lines=23> */
.L_x_14119:
[----:B------:R-:W-:Y:S05]  /*9d140*/  BSYNC.RECONVERGENT B3 ;  /* 0x0000000000037941 */ /* 0x000fea0003800200 */
.L_x_14118:
        /* <DEDUP_REMOVED lines=143> */
.L_x_14121:
[----:B------:R-:W-:Y:S05]  /*9da40*/  BSYNC.RECONVERGENT B0 ;  /* 0x0000000000007941 */ /* 0x000fea0003800200 */
.L_x_14120:
[----:B------:R-:W-:Y:S04]  /*9da50*/  BSSY.RECONVERGENT B3, `(.L_x_14122) ;  /* 0x0000006000037945 */ /* 0x000fe80003800200 */
[----:B------:R-:W-:Y:S05]  /*9da60*/  @P4 BRA P5, `(.L_x_14123) ;  /* 0x0000000000104947 */ /* 0x000fea0002800000 */
[----:B------:R-:W-:Y:S01]  /*9da70*/  IMAD.MOV.U32 R2, RZ, RZ, R46 ;  /* 0x000000ffff027224 */ /* 0x000fe200078e002e */
[----:B------:R-:W-:Y:S01]  /*9da80*/  MOV R3, 0x9dab0 ;  /* 0x0009dab000037802 */ /* 0x000fe20000000f00 */
[----:B------:R-:W-:-:S07]  /*9da90*/  IMAD.MOV.U32 R5, RZ, RZ, R47 ;  /* 0x000000ffff057224 */ /* 0x000fce00078e002f */
[----:B------:R-:W-:Y:S05]  /*9daa0*/  CALL.REL.NOINC `($__internal_22_$__cuda_sm20_div_rn_f64_full) ;  /* 0x000000dc00047944 */ /* 0x000fea0003c00000 */
.L_x_14123:
[----:B------:R-:W-:Y:S05]  /*9dab0*/  BSYNC.RECONVERGENT B3 ;  /* 0x0000000000037941 */ /* 0x000fea0003800200 */
.L_x_14122:
        /* <DEDUP_REMOVED lines=84> */
.L_x_14125:
[----:B------:R-:W-:Y:S02]  /*9e000*/  FSEL R2, RZ, 3.37028055040000000000e+12, P0 ;  /* 0x54442d18ff027808 */ /* 0x000fe40000000000 */
[----:B------:R-:W-:-:S07]  /*9e010*/  FSEL R3, RZ, 2.1426990032196044922, P0 ;  /* 0x400921fbff037808 */ /* 0x000fce0000000000 */
.L_x_14126:
[----:B------:R-:W-:Y:S05]  /*9e020*/  BSYNC.RECONVERGENT B0 ;  /* 0x0000000000007941 */ /* 0x000fea0003800200 */
.L_x_14124:
[----:B------:R-:W-:Y:S01]  /*9e030*/  DADD R42, R58, R42 ;  /* 0x000000003a2a7229 */ /* 0x000fe2000000002a */
[----:B------:R-:W-:Y:S01]  /*9e040*/  LOP3.LUT R3, R3, 0x80000000, R40, 0xb8, !PT ;  /* 0x8000000003037812 */ /* 0x000fe200078eb828 */
[----:B------:R-:W-:-:S06]  /*9e050*/  DADD R60, R60, 1 ;  /* 0x3ff000003c3c7429 */ /* 0x000fcc0000000000 */
[----:B------:R-:W-:-:S06]  /*9e060*/  DSETP.NAN.AND P0, PT, R42, R42, PT ;  /* 0x0000002a2a00722a */ /* 0x000fcc0003f08000 */
[----:B------:R-:W-:Y:S02]  /*9e070*/  FSEL R2, R42, R2, P0 ;  /* 0x000000022a027208 */ /* 0x000fe40000000000 */
[----:B------:R-:W-:Y:S01]  /*9e080*/  FSEL R3, R43, R3, P0 ;  /* 0x000000032b037208 */ /* 0x000fe20000000000 */
[----:B------:R-:W-:Y:S06]  /*9e090*/  BRA `(.L_x_14108) ;  /* 0x0000002800d87947 */ /* 0x000fec0003800000 */
.L_x_14098:
        /* <DEDUP_REMOVED lines=109> */
.L_x_14130:
[----:B------:R-:W-:Y:S05]  /*9e770*/  BSYNC.RECONVERGENT B0 ;  /* 0x0000000000007941 */ /* 0x000fea0003800200 */
.L_x_14129:
        /* <DEDUP_REMOVED lines=9> */
.L_x_14132:
[----:B------:R-:W-:Y:S05]  /*9e810*/  BSYNC.RECONVERGENT B3 ;  /* 0x0000000000037941 */ /* 0x000fea0003800200 */
.L_x_14131:
        /* <DEDUP_REMOVED lines=76> */
.L_x_14128:
        /* <DEDUP_REMOVED lines=137> */
.L_x_14134:
[----:B------:R-:W-:Y:S05]  /*9f570*/  BSYNC.RECONVERGENT B0 ;  /* 0x0000000000007941 */ /* 0x000fea0003800200 */
.L_x_14133:
        /* <DEDUP_REMOVED lines=8> */
.L_x_14136:
[----:B------:R-:W-:Y:S05]  /*9f600*/  BSYNC.RECONVERGENT B3 ;  /* 0x0000000000037941 */ /* 0x000fea0003800200 */
.L_x_14135:
        /* <DEDUP_REMOVED lines=76> */
.L_x_14127:
        /* <DEDUP_REMOVED lines=25> */
.L_x_14138:
[----:B------:R-:W-:Y:S05]  /*9fc60*/  BSYNC.RECONVERGENT B3 ;  /* 0x0000000000037941 */ /* 0x000fea0003800200 */
.L_x_14137:
        /* <DEDUP_REMOVED lines=23> */
.L_x_14140:
[----:B------:R-:W-:Y:S05]  /*9fde0*/  BSYNC.RECONVERGENT B3 ;  /* 0x0000000000037941 */ /* 0x000fea0003800200 */
.L_x_14139:
        /* <DEDUP_REMOVED lines=139> */
.L_x_14142:
[----:B------:R-:W-:Y:S05]  /*a06a0*/  BSYNC.RECONVERGENT B0 ;  /* 0x0000000000007941 */ /* 0x000fea0003800200 */
.L_x_14141:
        /* <DEDUP_REMOVED lines=9> */
.L_x_14144:
[----:B------:R-:W-:Y:S05]  /*a0740*/  BSYNC.RECONVERGENT B3 ;  /* 0x0000000000037941 */ /* 0x000fea0003800200 */
.L_x_14143:
        /* <DEDUP_REMOVED lines=75> */
.L_x_14108:
[----:B------:R-:W-:Y:S05]  /*a0c00*/  BSYNC.RECONVERGENT B2 ;  /* 0x0000000000027941 */ /* 0x000fea0003800200 */
.L_x_14097:
[----:B------:R-:W-:Y:S01]  /*a0c10*/  UMOV UR4, 0xfefa39ef ;  /* 0xfefa39ef00047882 */ /* 0x000fe20000000000 */
[----:B------:R-:W-:Y:S01]  /*a0c20*/  UMOV UR5, 0x3fe62e42 ;  /* 0x3fe62e4200057882 */ /* 0x000fe20000000000 */
[----:B------:R-:W-:Y:S01]  /*a0c30*/  LOP3.LUT R29, R3, 0x80000000, R29, 0xb8, !PT ;  /* 0x80000000031d7812 */ /* 0x000fe200078eb81d */
[----:B------:R-:W-:Y:S01]  /*a0c40*/  DADD R60, R60, UR4 ;  /* 0x000000043c3c7e29 */ /* 0x000fe20008000000 */
[----:B------:R-:W-:-:S09]  /*a0c50*/  IMAD.MOV.U32 R28, RZ, RZ, R2 ;  /* 0x000000ffff1c7224 */ /* 0x000fd200078e0002 */
[----:B------:R-:W-:Y:S01]  /*a0c60*/  LOP3.LUT R31, R61, 0x80000000, R31, 0xb8, !PT ;  /* 0x800000003d1f7812 */ /* 0x000fe200078eb81f */
[----:B------:R-:W-:-:S07]  /*a0c70*/  IMAD.MOV.U32 R30, RZ, RZ, R60 ;  /* 0x000000ffff1e7224 */ /* 0x000fce00078e003c */
.L_x_14022:
[----:B------:R-:W-:Y:S05]  /*a0c80*/  BSYNC.RECONVERGENT B1 ;  /* 0x0000000000017941 */ /* 0x000fea0003800200 */
.L_x_14020:
        /* <DEDUP_REMOVED lines=25> */
.L_x_14146:
        /* <DEDUP_REMOVED lines=143> */
.L_x_14152:
[----:B------:R-:W-:Y:S05]  /*a1710*/  BSYNC.RECONVERGENT B3 ;  /* 0x0000000000037941 */ /* 0x000fea0003800200 */
.L_x_14151:
        /* <DEDUP_REMOVED lines=28> */
[----:B------:R-:W-:Y:S01]  /*a18e0*/  @P0 IADD3 R7, PT, PT, R5, -0x100000, RZ ;  /* 0xfff0000005070810 */ /* 0x000fe20007ffe0ff */
[----:B------:R-:W-:-:S04]  /*a18f0*/  @P0 VIADD R3, R3, 0x1 ;  /* 0x0000000103030836 */ /* 0x000fc80000000000 */
        /* <DEDUP_REMOVED lines=51> */
.L_x_14150:
        /* <DEDUP_REMOVED lines=33> */
.L_x_14159:
[----:B------:R-:W-:Y:S05]  /*a1e40*/  BSYNC.RECONVERGENT B4 ;  /* 0x0000000000047941 */ /* 0x000fea0003800200 */
.L_x_14158:
[----:B------:R-:W-:Y:S02]  /*a1e50*/  IMAD.MOV.U32 R46, RZ, RZ, R4 ;  /* 0x000000ffff2e7224 */ /* 0x000fe400078e0004 */
[----:B------:R-:W-:-:S07]  /*a1e60*/  IMAD.MOV.U32 R47, RZ, RZ, R5 ;  /* 0x000000ffff2f7224 */ /* 0x000fce00078e0005 */
.L_x_14157:
[----:B------:R-:W-:Y:S05]  /*a1e70*/  BSYNC.RECONVERGENT B3 ;  /* 0x0000000000037941 */ /* 0x000fea0003800200 */
.L_x_14156:
        /* <DEDUP_REMOVED lines=30> */
.L_x_14164:
[----:B------:R-:W-:Y:S05]  /*a2060*/  BSYNC.RECONVERGENT B4 ;  /* 0x0000000000047941 */ /* 0x000fea0003800200 */
.L_x_14163:
[----:B------:R-:W-:Y:S05]  /*a2070*/  BRA `(.L_x_14162) ;  /* 0x0000000000047947 */ /* 0x000fea0003800000 */
.L_x_14161:
[----:B------:R-:W-:-:S11]  /*a2080*/  DADD R4, R60, -R2 ;  /* 0x000000003c047229 */ /* 0x000fd60000000802 */
.L_x_14162:
[----:B------:R-:W-:Y:S05]  /*a2090*/  BSYNC.RECONVERGENT B3 ;  /* 0x0000000000037941 */ /* 0x000fea0003800200 */
.L_x_14160:
        /* <DEDUP_REMOVED lines=26> */
[----:B------:R-:W-:Y:S02]  /*a2240*/  IMAD.MOV.U32 R48, RZ, RZ, R2 ;  /* 0x000000ffff307224 */ /* 0x000fe400078e0002 */
[----:B------:R-:W-:-:S07]  /*a2250*/  IMAD.MOV.U32 R49, RZ, RZ, R3 ;  /* 0x000000ffff317224 */ /* 0x000fce00078e0003 */
.L_x_14166:
[----:B------:R-:W-:Y:S05]  /*a2260*/  BSYNC.RECONVERGENT B3 ;  /* 0x0000000000037941 */ /* 0x000fea0003800200 */
.L_x_14165:
        /* <DEDUP_REMOVED lines=85> */
.L_x_14167:
        /* <DEDUP_REMOVED lines=21> */
.L_x_14169:
[----:B------:R-:W-:Y:S05]  /*a2910*/  BSYNC.RECONVERGENT B3 ;  /* 0x0000000000037941 */ /* 0x000fea0003800200 */
.L_x_14168:
        /* <DEDUP_REMOVED lines=30> */
.L_x_14155:
        /* <DEDUP_REMOVED lines=27> */
.L_x_14172:
[----:B------:R-:W-:Y:S05]  /*a2cb0*/  BSYNC.RECONVERGENT B3 ;  /* 0x0000000000037941 */ /* 0x000fea0003800200 */
.L_x_14171:
        /* <DEDUP_REMOVED lines=32> */
[----:B------:R-:W-:Y:S02]  /*a2ec0*/  @P0 VIADD R7, R5, 0xfff00000 ;  /* 0xfff0000005070836 */ /* 0x000fe40000000000 */
[----:B------:R-:W-:Y:S02]  /*a2ed0*/  @P0 VIADD R3, R3, 0x1 ;  /* 0x0000000103030836 */ /* 0x000fe40000000000 */
[----:B------:R-:W-:-:S03]  /*a2ee0*/  @P0 IMAD.MOV.U32 R5, RZ, RZ, R7 ;  /* 0x000000ffff050224 */ /* 0x000fc600078e0007 */
[----:B------:R-:W-:Y:S02]  /*a2ef0*/  LOP3.LUT R2, R3, 0x80000000, RZ, 0x3c, !PT ;  /* 0x8000000003027812 */ /* 0x000fe400078e3cff */
[----:B------:R-:W-:Y:S01]  /*a2f00*/  MOV R3, 0x43300000 ;  /* 0x4330000000037802 */ /* 0x000fe20000000f00 */
        /* <DEDUP_REMOVED lines=48> */
.L_x_14173:
        /* <DEDUP_REMOVED lines=21> */
.L_x_14175:
[----:B------:R-:W-:Y:S05]  /*a3360*/  BSYNC.RECONVERGENT B3 ;  /* 0x0000000000037941 */ /* 0x000fea0003800200 */
.L_x_14174:
        /* <DEDUP_REMOVED lines=30> */
.L_x_14170:
        /* <DEDUP_REMOVED lines=26> */
.L_x_14177:
[----:B------:R-:W-:Y:S05]  /*a36f0*/  BSYNC.RECONVERGENT B3 ;  /* 0x0000000000037941 */ /* 0x000fea0003800200 */
.L_x_14176:
        /* <DEDUP_REMOVED lines=21> */
.L_x_14179:
[----:B------:R-:W-:Y:S05]  /*a3850*/  BSYNC.RECONVERGENT B3 ;  /* 0x0000000000037941 */ /* 0x000fea0003800200 */
.L_x_14178:
[----:B------:R-:W-:Y:S02]  /*a3860*/  IMAD.MOV.U32 R68, RZ, RZ, R4 ;  /* 0x000000ffff447224 */ /* 0x000fe400078e0004 */
[----:B------:R-:W-:Y:S01]  /*a3870*/  IMAD.MOV.U32 R69, RZ, RZ, R5 ;  /* 0x000000ffff457224 */ /* 0x000fe200078e0005 */
[----:B------:R-:W-:Y:S06]  /*a3880*/  BRA `(.L_x_14153) ;  /* 0x0000000000687947 */ /* 0x000fec0003800000 */
.L_x_14154:
        /* <DEDUP_REMOVED lines=25> */
.L_x_14180:
[----:B------:R-:W-:Y:S05]  /*a3a20*/  BSYNC.RECONVERGENT B3 ;  /* 0x0000000000037941 */ /* 0x000fea0003800200 */
.L_x_14153:
[----:B------:R-:W-:Y:S05]  /*a3a30*/  BSYNC.RECONVERGENT B2 ;  /* 0x0000000000027941 */ /* 0x000fea0003800200 */
.L_x_14149:
        /* <DEDUP_REMOVED lines=25> */
.L_x_14185:
[----:B------:R-:W-:Y:S05]  /*a3bd0*/  BSYNC.RECONVERGENT B4 ;  /* 0x0000000000047941 */ /* 0x000fea0003800200 */
.L_x_14184:
        /* <DEDUP_REMOVED lines=77> */
.L_x_14187:
        /* <DEDUP_REMOVED lines=42> */
.L_x_14186:
        /* <DEDUP_REMOVED lines=34> */
.L_x_14195:
[----:B------:R-:W-:Y:S05]  /*a4570*/  BSYNC.RECONVERGENT B6 ;  /* 0x0000000000067941 */ /* 0x000fea0003800200 */
.L_x_14194:
[----:B------:R-:W-:Y:S01]  /*a4580*/  IMAD.MOV.U32 R46, RZ, RZ, R4 ;  /* 0x000000ffff2e7224 */ /* 0x000fe200078e0004 */
[----:B------:R-:W-:-:S07]  /*a4590*/  MOV R47, R5 ;  /* 0x00000005002f7202 */ /* 0x000fce0000000f00 */
.L_x_14193:
[----:B------:R-:W-:Y:S05]  /*a45a0*/  BSYNC.RECONVERGENT B5 ;  /* 0x0000000000057941 */ /* 0x000fea0003800200 */
.L_x_14192:
        /* <DEDUP_REMOVED lines=27> */
.L_x_14200:
[----:B------:R-:W-:Y:S05]  /*a4760*/  BSYNC.RECONVERGENT B6 ;  /* 0x0000000000067941 */ /* 0x000fea0003800200 */
.L_x_14199:
[----:B------:R-:W-:Y:S02]  /*a4770*/  IMAD.MOV.U32 R58, RZ, RZ, R4 ;  /* 0x000000ffff3a7224 */ /* 0x000fe400078e0004 */
[----:B------:R-:W-:Y:S01]  /*a4780*/  IMAD.MOV.U32 R59, RZ, RZ, R5 ;  /* 0x000000ffff3b7224 */ /* 0x000fe200078e0005 */
[----:B------:R-:W-:Y:S06]  /*a4790*/  BRA `(.L_x_14198) ;  /* 0x0000000000047947 */ /* 0x000fec0003800000 */
.L_x_14197:
[----:B------:R-:W-:-:S11]  /*a47a0*/  DADD R58, -R62, R60 ;  /* 0x000000003e3a7229 */ /* 0x000fd6000000013c */
.L_x_14198:
[----:B------:R-:W-:Y:S05]  /*a47b0*/  BSYNC.RECONVERGENT B5 ;  /* 0x0000000000057941 */ /* 0x000fea0003800200 */
.L_x_14196:
        /* <DEDUP_REMOVED lines=29> */
.L_x_14202:
[----:B------:R-:W-:Y:S05]  /*a4990*/  BSYNC.RECONVERGENT B5 ;  /* 0x0000000000057941 */ /* 0x000fea0003800200 */
.L_x_14201:
[----:B------:R-:W-:Y:S02]  /*a49a0*/  IMAD.MOV.U32 R46, RZ, RZ, R2 ;  /* 0x000000ffff2e7224 */ /* 0x000fe400078e0002 */
[----:B------:R-:W-:Y:S01]  /*a49b0*/  IMAD.MOV.U32 R47, RZ, RZ, R3 ;  /* 0x000000ffff2f7224 */ /* 0x000fe200078e0003 */
[----:B------:R-:W-:Y:S06]  /*a49c0*/  BRA `(.L_x_14203) ;  /* 0x00000008004c7947 */ /* 0x000fec0003800000 */
.L_x_14191:
        /* <DEDUP_REMOVED lines=29> */
.L_x_14206:
[----:B------:R-:W-:Y:S05]  /*a4ba0*/  BSYNC.RECONVERGENT B5 ;  /* 0x0000000000057941 */ /* 0x000fea0003800200 */
.L_x_14205:
[----:B------:R-:W-:Y:S01]  /*a4bb0*/  IMAD.MOV.U32 R46, RZ, RZ, R2 ;  /* 0x000000ffff2e7224 */ /* 0x000fe200078e0002 */
[----:B------:R-:W-:Y:S01]  /*a4bc0*/  MOV R47, R3 ;  /* 0x00000003002f7202 */ /* 0x000fe20000000f00 */
[----:B------:R-:W-:Y:S06]  /*a4bd0*/  BRA `(.L_x_14203) ;  /* 0x0000000400c87947 */ /* 0x000fec0003800000 */
.L_x_14204:
        /* <DEDUP_REMOVED lines=29> */
.L_x_14208:
[----:B------:R-:W-:Y:S05]  /*a4db0*/  BSYNC.RECONVERGENT B5 ;  /* 0x0000000000057941 */ /* 0x000fea0003800200 */
.L_x_14207:
        /* <DEDUP_REMOVED lines=20> */
.L_x_14210:
[----:B------:R-:W-:Y:S05]  /*a4f00*/  BSYNC.RECONVERGENT B5 ;  /* 0x0000000000057941 */ /* 0x000fea0003800200 */
.L_x_14209:
[----:B------:R-:W-:Y:S01]  /*a4f10*/  DMUL R42, R42, 8.11296384146066816958e+31 ;  /* 0x469000002a2a7828 */ /* 0x000fe20000000000 */
[----:B------:R-:W-:Y:S02]  /*a4f20*/  IMAD.MOV.U32 R46, RZ, RZ, R4 ;  /* 0x000000ffff2e7224 */ /* 0x000fe400078e0004 */
[----:B------:R-:W-:Y:S01]  /*a4f30*/  IMAD.MOV.U32 R47, RZ, RZ, R5 ;  /* 0x000000ffff2f7224 */ /* 0x000fe200078e0005 */
[----:B------:R-:W-:Y:S07]  /*a4f40*/  BRA `(.L_x_14203) ;  /* 0x0000000000ec7947 */ /* 0x000fee0003800000 */
.L_x_14190:
        /* <DEDUP_REMOVED lines=27> */
.L_x_14212:
[----:B------:R-:W-:Y:S05]  /*a5100*/  BSYNC.RECONVERGENT B5 ;  /* 0x0000000000057941 */ /* 0x000fea0003800200 */
.L_x_14211:
        /* <DEDUP_REMOVED lines=27> */
.L_x_14214:
[----:B------:R-:W-:Y:S05]  /*a52c0*/  BSYNC.RECONVERGENT B5 ;  /* 0x0000000000057941 */ /* 0x000fea0003800200 */
.L_x_14213:
[----:B------:R-:W-:Y:S01]  /*a52d0*/  DMUL R46, R2, R42 ;  /* 0x0000002a022e7228 */ /* 0x000fe20000000000 */
[----:B------:R-:W-:Y:S02]  /*a52e0*/  IMAD.MOV.U32 R42, RZ, RZ, 0x0 ;  /* 0x00000000ff2a7424 */ /* 0x000fe400078e00ff */
[----:B------:R-:W-:-:S08]  /*a52f0*/  IMAD.MOV.U32 R43, RZ, RZ, 0x3ff00000 ;  /* 0x3ff00000ff2b7424 */ /* 0x000fd000078e00ff */
.L_x_14203:
[----:B------:R-:W-:Y:S05]  /*a5300*/  BSYNC.RECONVERGENT B4 ;  /* 0x0000000000047941 */ /* 0x000fea0003800200 */
.L_x_14189:
[----:B------:R-:W-:Y:S05]  /*a5310*/  BRA `(.L_x_14215) ;  /* 0x0000000000087947 */ /* 0x000fea0003800000 */
.L_x_14183:
[----:B------:R-:W-:Y:S02]  /*a5320*/  DMUL R46, R40, 9.00719925474099200000e+15 ;  /* 0x43400000282e7828 */ /* 0x000fe40000000000 */
[----:B------:R-:W-:-:S11]  /*a5330*/  DMUL R42, R42, 9.00719925474099200000e+15 ;  /* 0x434000002a2a7828 */ /* 0x000fd60000000000 */
.L_x_14215:
[----:B------:R-:W-:Y:S05]  /*a5340*/  BSYNC.RELIABLE B2 ;  /* 0x0000000000027941 */ /* 0x000fea0003800100 */
.L_x_14182:
        /* <DEDUP_REMOVED lines=27> */
.L_x_14217:
[----:B------:R-:W-:Y:S05]  /*a5500*/  BSYNC.RECONVERGENT B2 ;  /* 0x0000000000027941 */ /* 0x000fea0003800200 */
.L_x_14216:
        /* <DEDUP_REMOVED lines=84> */
.L_x_14219:
[----:B------:R-:W-:Y:S02]  /*a5a50*/  FSEL R2, RZ, 3.37028055040000000000e+12, P0 ;  /* 0x54442d18ff027808 */ /* 0x000fe40000000000 */
[----:B------:R-:W-:-:S07]  /*a5a60*/  FSEL R3, RZ, 2.1426990032196044922, P0 ;  /* 0x400921fbff037808 */ /* 0x000fce0000000000 */
.L_x_14220:
[----:B------:R-:W-:Y:S05]  /*a5a70*/  BSYNC.RECONVERGENT B0 ;  /* 0x0000000000007941 */ /* 0x000fea0003800200 */
.L_x_14218:
[----:B------:R-:W-:Y:S02]  /*a5a80*/  DADD R42, |R46|, R42 ;  /* 0x000000002e2a7229 */ /* 0x000fe4000000022a */
[----:B------:R-:W-:-:S06]  /*a5a90*/  DADD R2, -RZ, |R2| ;  /* 0x00000000ff027229 */ /* 0x000fcc0000000502 */
[----:B------:R-:W-:-:S06]  /*a5aa0*/  DSETP.NAN.AND P0, PT, R42, R42, PT ;  /* 0x0000002a2a00722a */ /* 0x000fcc0003f08000 */
[----:B------:R-:W-:Y:S02]  /*a5ab0*/  FSEL R2, R42, R2, P0 ;  /* 0x000000022a027208 */ /* 0x000fe40000000000 */
[----:B------:R-:W-:-:S07]  /*a5ac0*/  FSEL R3, R43, R3, P0 ;  /* 0x000000032b037208 */ /* 0x000fce0000000000 */
.L_x_14188:
[----:B------:R-:W-:Y:S05]  /*a5ad0*/  BSYNC.RECONVERGENT B3 ;  /* 0x0000000000037941 */ /* 0x000fea0003800200 */
.L_x_14181:
[----:B------:R-:W-:Y:S01]  /*a5ae0*/  LOP3.LUT R35, R69, 0x80000000, R35, 0xb8, !PT ;  /* 0x8000000045237812 */ /* 0x000fe200078eb823 */
[----:B------:R-:W-:Y:S01]  /*a5af0*/  IMAD.MOV.U32 R34, RZ, RZ, R68 ;  /* 0x000000ffff227224 */ /* 0x000fe200078e0044 */
[----:B------:R-:W-:Y:S01]  /*a5b00*/  LOP3.LUT R33, R3, 0x80000000, R33, 0xb8, !PT ;  /* 0x8000000003217812 */ /* 0x000fe200078eb821 */
[----:B------:R-:W-:Y:S01]  /*a5b10*/  IMAD.MOV.U32 R32, RZ, RZ, R2 ;  /* 0x000000ffff207224 */ /* 0x000fe200078e0002 */
[----:B------:R-:W-:Y:S06]  /*a5b20*/  BRA `(.L_x_14147) ;  /* 0x0000005800b07947 */ /* 0x000fec0003800000 */
.L_x_14148:
        /* <DEDUP_REMOVED lines=115> */
.L_x_14226:
[----:B------:R-:W-:Y:S05]  /*a6260*/  BSYNC.RECONVERGENT B0 ;  /* 0x0000000000007941 */ /* 0x000fea0003800200 */
.L_x_14225:
        /* <DEDUP_REMOVED lines=8> */
.L_x_14228:
[----:B------:R-:W-:Y:S05]  /*a62f0*/  BSYNC.RECONVERGENT B3 ;  /* 0x0000000000037941 */ /* 0x000fea0003800200 */
.L_x_14227:
        /* <DEDUP_REMOVED lines=84> */
.L_x_14230:
[----:B------:R-:W-:Y:S02]  /*a6840*/  FSEL R2, RZ, 3.37028055040000000000e+12, P0 ;  /* 0x54442d18ff027808 */ /* 0x000fe40000000000 */
[----:B------:R-:W-:-:S07]  /*a6850*/  FSEL R3, RZ, 2.1426990032196044922, P0 ;  /* 0x400921fbff037808 */ /* 0x000fce0000000000 */
.L_x_14231:
[----:B------:R-:W-:Y:S05]  /*a6860*/  BSYNC.RECONVERGENT B0 ;  /* 0x0000000000007941 */ /* 0x000fea0003800200 */
.L_x_14229:
[----:B------:R-:W-:Y:S01]  /*a6870*/  DADD R42, R58, R42 ;  /* 0x000000003a2a7229 */ /* 0x000fe2000000002a */
[----:B------:R-:W-:Y:S01]  /*a6880*/  LOP3.LUT R3, R3, 0x80000000, R40, 0xb8, !PT ;  /* 0x8000000003037812 */ /* 0x000fe200078eb828 */
[----:B------:R-:W-:-:S06]  /*a6890*/  DMUL R62, R62, 0.5 ;  /* 0x3fe000003e3e7828 */ /* 0x000fcc0000000000 */
[----:B------:R-:W-:-:S06]  /*a68a0*/  DSETP.NAN.AND P0, PT, R42, R42, PT ;  /* 0x0000002a2a00722a */ /* 0x000fcc0003f08000 */
[----:B------:R-:W-:Y:S02]  /*a68b0*/  FSEL R2, R42, R2, P0 ;  /* 0x000000022a027208 */ /* 0x000fe40000000000 */
[----:B------:R-:W-:Y:S01]  /*a68c0*/  FSEL R3, R43, R3, P0 ;  /* 0x000000032b037208 */ /* 0x000fe20000000000 */
[----:B------:R-:W-:Y:S06]  /*a68d0*/  BRA `(.L_x_14232) ;  /* 0x0000004c00247947 */ /* 0x000fec0003800000 */
.L_x_14224:
        /* <DEDUP_REMOVED lines=136> */
.L_x_14234:
[----:B------:R-:W-:Y:S05]  /*a7160*/  BSYNC.RECONVERGENT B0 ;  /* 0x0000000000007941 */ /* 0x000fea0003800200 */
.L_x_14233:
        /* <DEDUP_REMOVED lines=8> */
.L_x_14236:
[----:B------:R-:W-:Y:S05]  /*a71f0*/  BSYNC.RECONVERGENT B3 ;  /* 0x0000000000037941 */ /* 0x000fea0003800200 */
.L_x_14235:
        /* <DEDUP_REMOVED lines=84> */
.L_x_14238:
[----:B------:R-:W-:Y:S02]  /*a7740*/  FSEL R2, RZ, 3.37028055040000000000e+12, P0 ;  /* 0x54442d18ff027808 */ /* 0x000fe40000000000 */
[----:B------:R-:W-:-:S07]  /*a7750*/  FSEL R3, RZ, 2.1426990032196044922, P0 ;  /* 0x400921fbff037808 */ /* 0x000fce0000000000 */
.L_x_14239:
[----:B------:R-:W-:Y:S05]  /*a7760*/  BSYNC.RECONVERGENT B0 ;  /* 0x0000000000007941 */ /* 0x000fea0003800200 */
.L_x_14237:
[----:B------:R-:W-:Y:S01]  /*a7770*/  DADD R42, R58, R42 ;  /* 0x000000003a2a7229 */ /* 0x000fe2000000002a */
[----:B------:R-:W-:-:S07]  /*a7780*/  LOP3.LUT R3, R3, 0x80000000, R40, 0xb8, !PT ;  /* 0x8000000003037812 */ /* 0x000fce00078eb828 */
[----:B------:R-:W-:-:S06]  /*a7790*/  DSETP.NAN.AND P0, PT, R42, R42, PT ;  /* 0x0000002a2a00722a */ /* 0x000fcc0003f08000 */
[----:B------:R-:W-:Y:S02]  /*a77a0*/  FSEL R2, R42, R2, P0 ;  /* 0x000000022a027208 */ /* 0x000fe40000000000 */
[----:B------:R-:W-:Y:S01]  /*a77b0*/  FSEL R3, R43, R3, P0 ;  /* 0x000000032b037208 */ /* 0x000fe20000000000 */
[----:B------:R-:W-:Y:S06]  /*a77c0*/  BRA `(.L_x_14232) ;  /* 0x0000003c00687947 */ /* 0x000fec0003800000 */
.L_x_14223:
        /* <DEDUP_REMOVED lines=25> */
.L_x_14241:
[----:B------:R-:W-:Y:S05]  /*a7960*/  BSYNC.RECONVERGENT B3 ;  /* 0x0000000000037941 */ /* 0x000fea0003800200 */
.L_x_14240:
        /* <DEDUP_REMOVED lines=23> */
.L_x_14243:
[----:B------:R-:W-:Y:S05]  /*a7ae0*/  BSYNC.RECONVERGENT B3 ;  /* 0x0000000000037941 */ /* 0x000fea0003800200 */
.L_x_14242:
        /* <DEDUP_REMOVED lines=138> */
.L_x_14245:
[----:B------:R-:W-:Y:S05]  /*a8390*/  BSYNC.RECONVERGENT B0 ;  /* 0x0000000000007941 */ /* 0x000fea0003800200 */
.L_x_14244:
        /* <DEDUP_REMOVED lines=8> */
.L_x_14247:
[----:B------:R-:W-:Y:S05]  /*a8420*/  BSYNC.RECONVERGENT B3 ;  /* 0x0000000000037941 */ /* 0x000fea0003800200 */
.L_x_14246:
        /* <DEDUP_REMOVED lines=84> */
.L_x_14249:
[----:B------:R-:W-:Y:S02]  /*a8970*/  FSEL R2, RZ, 3.37028055040000000000e+12, P0 ;  /* 0x54442d18ff027808 */ /* 0x000fe40000000000 */
[----:B------:R-:W-:-:S07]  /*a8980*/  FSEL R3, RZ, 2.1426990032196044922, P0 ;  /* 0x400921fbff037808 */ /* 0x000fce0000000000 */
.L_x_14250:
[----:B------:R-:W-:Y:S05]  /*a8990*/  BSYNC.RECONVERGENT B0 ;  /* 0x0000000000007941 */ /* 0x000fea0003800200 */
.L_x_14248:
[----:B------:R-:W-:Y:S01]  /*a89a0*/  DADD R42, R58, R42 ;  /* 0x000000003a2a7229 */ /* 0x000fe2000000002a */
[----:B------:R-:W-:Y:S01]  /*a89b0*/  LOP3.LUT R3, R3, 0x80000000, R40, 0xb8, !PT ;  /* 0x8000000003037812 */ /* 0x000fe200078eb828 */
[----:B------:R-:W-:-:S06]  /*a89c0*/  DADD R62, R62, 1 ;  /* 0x3ff000003e3e7429 */ /* 0x000fcc0000000000 */
[----:B------:R-:W-:-:S06]  /*a89d0*/  DSETP.NAN.AND P0, PT, R42, R42, PT ;  /* 0x0000002a2a00722a */ /* 0x000fcc0003f08000 */
[----:B------:R-:W-:Y:S02]  /*a89e0*/  FSEL R2, R42, R2, P0 ;  /* 0x000000022a027208 */ /* 0x000fe40000000000 */
[----:B------:R-:W-:Y:S01]  /*a89f0*/  FSEL R3, R43, R3, P0 ;  /* 0x000000032b037208 */ /* 0x000fe20000000000 */
[----:B------:R-:W-:Y:S06]  /*a8a00*/  BRA `(.L_x_14232) ;  /* 0x0000002800d87947 */ /* 0x000fec0003800000 */
.L_x_14222:
        /* <DEDUP_REMOVED lines=109> */
.L_x_14254:
[----:B------:R-:W-:Y:S05]  /*a90e0*/  BSYNC.RECONVERGENT B0 ;  /* 0x0000000000007941 */ /* 0x000fea0003800200 */
.L_x_14253:
        /* <DEDUP_REMOVED lines=9> */
.L_x_14256:
[----:B------:R-:W-:Y:S05]  /*a9180*/  BSYNC.RECONVERGENT B3 ;  /* 0x0000000000037941 */ /* 0x000fea0003800200 */
.L_x_14255:
        /* <DEDUP_REMOVED lines=76> */
.L_x_14252:
        /* <DEDUP_REMOVED lines=137> */
.L_x_14258:
[----:B------:R-:W-:Y:S05]  /*a9ee0*/  BSYNC.RECONVERGENT B0 ;  /* 0x0000000000007941 */ /* 0x000fea0003800200 */
.L_x_14257:
        /* <DEDUP_REMOVED lines=8> */
.L_x_14260:
[----:B------:R-:W-:Y:S05]  /*a9f70*/  BSYNC.RECONVERGENT B3 ;  /* 0x0000000000037941 */ /* 0x000fea0003800200 */
.L_x_14259:
        /* <DEDUP_REMOVED lines=76> */
.L_x_14251:
        /* <DEDUP_REMOVED lines=25> */
.L_x_14262:
[----:B------:R-:W-:Y:S05]  /*aa5d0*/  BSYNC.RECONVERGENT B3 ;  /* 0x0000000000037941 */ /* 0x000fea0003800200 */
.L_x_14261:
        /* <DEDUP_REMOVED lines=23> */
.L_x_14264:
[----:B------:R-:W-:Y:S05]  /*aa750*/  BSYNC.RECONVERGENT B3 ;  /* 0x0000000000037941 */ /* 0x000fea0003800200 */
.L_x_14263:
[----:B------:R-:W-:Y:S01]  /*aa760*/  DADD R48, -RZ, |R4| ;  /* 0x00000000ff307229 */ /* 0x000fe20000000504 */
[----:B------:R-:W-:Y:S01]  /*aa770*/  IMAD.MOV.U32 R6, RZ, RZ, RZ ;  /* 0x000000ffff067224 */ /* 0x000fe200078e00ff */
[----:B------:R-:W-:Y:S01]  /*aa780*/  DADD R60, -RZ, |R60| ;  /* 0x00000000ff3c7229 */ /* 0x000fe2000000053c */
[----:B------:R-:W-:Y:S01]  /*aa790*/  UMOV UR4, 0xffffffff ;  /* 0xffffffff00047882 */ /* 0x000fe20000000000 */
[----:B------:R-:W-:Y:S01]  /*aa7a0*/  UMOV UR5, 0x7fefffff ;  /* 0x7fefffff00057882 */ /* 0x000fe20000000000 */
[----:B------:R-:W-:Y:S01]  /*aa7b0*/  HFMA2 R50, -RZ, RZ, 0, 0 ;  /* 0x00000000ff327431 */ /* 0x000fe200000001ff */
        /* <DEDUP_REMOVED lines=133> */
.L_x_14266:
[----:B------:R-:W-:Y:S05]  /*ab010*/  BSYNC.RECONVERGENT B0 ;  /* 0x0000000000007941 */ /* 0x000fea0003800200 */
.L_x_14265:
        /* <DEDUP_REMOVED lines=9> */
.L_x_14268:
[----:B------:R-:W-:Y:S05]  /*ab0b0*/  BSYNC.RECONVERGENT B3 ;  /* 0x0000000000037941 */ /* 0x000fea0003800200 */
.L_x_14267:
        /* <DEDUP_REMOVED lines=75> */
.L_x_14232:
[----:B------:R-:W-:Y:S05]  /*ab570*/  BSYNC.RECONVERGENT B2 ;  /* 0x0000000000027941 */ /* 0x000fea0003800200 */
.L_x_14221:
[----:B------:R-:W-:Y:S01]  /*ab580*/  UMOV UR4, 0xfefa39ef ;  /* 0xfefa39ef00047882 */ /* 0x000fe20000000000 */
[----:B------:R-:W-:Y:S01]  /*ab590*/  UMOV UR5, 0x3fe62e42 ;  /* 0x3fe62e4200057882 */ /* 0x000fe20000000000 */
[----:B------:R-:W-:Y:S01]  /*ab5a0*/  LOP3.LUT R33, R3, 0x80000000, R33, 0xb8, !PT ;  /* 0x8000000003217812 */ /* 0x000fe200078eb821 */
[----:B------:R-:W-:Y:S01]  /*ab5b0*/  DADD R62, R62, UR4 ;  /* 0x000000043e3e7e29 */ /* 0x000fe20008000000 */
[----:B------:R-:W-:-:S09]  /*ab5c0*/  MOV R32, R2 ;  /* 0x0000000200207202 */ /* 0x000fd20000000f00 */
[----:B------:R-:W-:Y:S01]  /*ab5d0*/  LOP3.LUT R35, R63, 0x80000000, R35, 0xb8, !PT ;  /* 0x800000003f237812 */ /* 0x000fe200078eb823 */
[----:B------:R-:W-:-:S07]  /*ab5e0*/  IMAD.MOV.U32 R34, RZ, RZ, R62 ;  /* 0x000000ffff227224 */ /* 0x000fce00078e003e */
.L_x_14147:
[----:B------:R-:W-:Y:S05]  /*ab5f0*/  BSYNC.RECONVERGENT B1 ;  /* 0x0000000000017941 */ /* 0x000fea0003800200 */
.L_x_14145:
[----:B------:R-:W-:Y:S05]  /*ab600*/  WARPSYNC.ALL ;  /* 0x0000000000007948 */ /* 0x000fea0003800000 */
[----:B------:R-:W0:Y:S01]  /*ab610*/  S2R R0, SR_CTAID.X ;  /* 0x0000000000007919 */ /* 0x000e220000002500 */
[----:B------:R-:W1:Y:S01]  /*ab620*/  LDC.64 R2, c[0x0][0x388] ;  /* 0x0000e200ff027b82 */ /* 0x000e620000000a00 */
[----:B------:R-:W2:Y:S01]  /*ab630*/  S2R R5, SR_TID.X ;  /* 0x0000000000057919 */ /* 0x000ea20000002100 */
[----:B0-----:R-:W-:-:S04]  /*ab640*/  IMAD.SHL.U32 R7, R0, 0x400, RZ ;  /* 0x0000040000077824 */ /* 0x001fc800078e00ff */
[----:B-1----:R-:W-:-:S04]  /*ab650*/  IMAD.WIDE.U32 R2, R7, 0x10, R2 ;  /* 0x0000001007027825 */ /* 0x002fc800078e0002 */
[----:B--2---:R-:W-:-:S05]  /*ab660*/  IMAD.WIDE.U32 R2, R5, 0x20, R2 ;  /* 0x0000002005027825 */ /* 0x004fca00078e0002 */
[----:B------:R-:W-:Y:S04]  /*ab670*/  STG.E.ENL2.256 desc[UR6][R2.64], R36, R8 ;  /* 0xf80000240208797f */ /* 0x000fe8000f121806 */
[----:B------:R-:W-:Y:S04]  /*ab680*/  STG.E.ENL2.256 desc[UR6][R2.64+0x1000], R12, R16 ;  /* 0xf800800c0210797f */ /* 0x000fe8000f121806 */
[----:B------:R-:W-:Y:S04]  /*ab690*/  STG.E.ENL2.256 desc[UR6][R2.64+0x2000], R20, R24 ;  /* 0xf80100140218797f */ /* 0x000fe8000f121806 */
[----:B------:R-:W-:Y:S01]  /*ab6a0*/  STG.E.ENL2.256 desc[UR6][R2.64+0x3000], R28, R32 ;  /* 0xf801801c0220797f */ /* 0x000fe2000f121806 */
[----:B------:R-:W-:Y:S05]  /*ab6b0*/  EXIT ;  /* 0x000000000000794d */ /* 0x000fea0003800000 */
        .weak           $__internal_22_$__cuda_sm20_div_rn_f64_full
        .type           $__internal_22_$__cuda_sm20_div_rn_f64_full,@function
        .size           $__internal_22_$__cuda_sm20_div_rn_f64_full,($__internal_23_$__cuda_sm20_dsqrt_rn_f64_mediumpath_v1 - $__internal_22_$__cuda_sm20_div_rn_f64_full)
$__internal_22_$__cuda_sm20_div_rn_f64_full:
        /* <DEDUP_REMOVED lines=8> */
[----:B------:R-:W-:Y:S01]  /*ab740*/  IMAD.MOV.U32 R54, RZ, RZ, R50 ;  /* 0x000000ffff367224 */ /* 0x000fe200078e0032 */
[----:B------:R-:W-:Y:S01]  /*ab750*/  LOP3.LUT R49, R6, 0x3ff00000, RZ, 0xfc, !PT ;  /* 0x3ff0000006317812 */ /* 0x000fe200078efcff */
[----:B------:R-:W-:Y:S01]  /*ab760*/  IMAD.MOV.U32 R52, RZ, RZ, 0x1 ;  /* 0x00000001ff347424 */ /* 0x000fe200078e00ff */
[----:B------:R-:W-:Y:S01]  /*ab770*/  MOV R48, R2 ;  /* 0x0000000200307202 */ /* 0x000fe20000000f00 */
[----:B------:R-:W-:Y:S01]  /*ab780*/  IMAD.MOV.U32 R2, RZ, RZ, 0x1ca00000 ;  /* 0x1ca00000ff027424 */ /* 0x000fe200078e00ff */
[----:B------:R-:W-:Y:S01]  /*ab790*/  LOP3.LUT R6, R5, 0x7ff00000, RZ, 0xc0, !PT ;  /* 0x7ff0000005067812 */ /* 0x000fe200078ec0ff */
[----:B------:R-:W-:Y:S01]  /*ab7a0*/  @!P2 DMUL R48, R44, 8.98846567431157953865e+307 ;  /* 0x7fe000002c30a828 */ /* 0x000fe20000000000 */
[----:B------:R-:W-:Y:S02]  /*ab7b0*/  BSSY.RECONVERGENT B0, `(.L_x_14269) ;  /* 0x0000051000007945 */ /* 0x000fe40003800200 */
[----:B------:R-:W-:-:S02]  /*ab7c0*/  ISETP.GE.U32.AND P4, PT, R0, R6, PT ;  /* 0x000000060000720c */ /* 0x000fc40003f86070 */
[----:B------:R-:W-:Y:S01]  /*ab7d0*/  @!P0 LOP3.LUT R4, R45, 0x7ff00000, RZ, 0xc0, !PT ;  /* 0x7ff000002d048812 */ /* 0x000fe200078ec0ff */
[----:B------:R-:W0:Y:S01]  /*ab7e0*/  MUFU.RCP64H R53, R49 ;  /* 0x0000003100357308 */ /* 0x000e220000001800 */
[----:B------:R-:W-:Y:S02]  /*ab7f0*/  SEL R5, R2, 0x63400000, !P4 ;  /* 0x6340000002057807 */ /* 0x000fe40006000000 */
[----:B------:R-:W-:Y:S02]  /*ab800*/  @!P0 ISETP.GE.U32.AND P3, PT, R0, R4, PT ;  /* 0x000000040000820c */ /* 0x000fe40003f66070 */
[----:B------:R-:W-:Y:S02]  /*ab810*/  LOP3.LUT R55, R5, 0x800fffff, R51, 0xf8, !PT ;  /* 0x800fffff05377812 */ /* 0x000fe400078ef833 */
[----:B------:R-:W-:Y:S02]  /*ab820*/  @!P0 SEL R4, R2, 0x63400000, !P3 ;  /* 0x6340000002048807 */ /* 0x000fe40005800000 */
[----:B------:R-:W-:-:S02]  /*ab830*/  @!P2 LOP3.LUT R6, R49, 0x7ff00000, RZ, 0xc0, !PT ;  /* 0x7ff000003106a812 */ /* 0x000fc400078ec0ff */
[----:B------:R-:W-:-:S04]  /*ab840*/  @!P0 LOP3.LUT R4, R4, 0x80000000, R51, 0xf8, !PT ;  /* 0x8000000004048812 */ /* 0x000fc800078ef833 */
[----:B------:R-:W-:Y:S01]  /*ab850*/  @!P0 LOP3.LUT R5, R4, 0x100000, RZ, 0xfc, !PT ;  /* 0x0010000004058812 */ /* 0x000fe200078efcff */
[----:B------:R-:W-:-:S06]  /*ab860*/  @!P0 IMAD.MOV.U32 R4, RZ, RZ, RZ ;  /* 0x000000ffff048224 */ /* 0x000fcc00078e00ff */
[----:B------:R-:W-:Y:S02]  /*ab870*/  @!P0 DFMA R54, R54, 2, -R4 ;  /* 0x400000003636882b */ /* 0x000fe40000000804 */
[----:B0-----:R-:W-:-:S08]  /*ab880*/  DFMA R4, R52, -R48, 1 ;  /* 0x3ff000003404742b */ /* 0x001fd00000000830 */
[----:B------:R-:W-:-:S08]  /*ab890*/  DFMA R4, R4, R4, R4 ;  /* 0x000000040404722b */ /* 0x000fd00000000004 */
[----:B------:R-:W-:-:S08]  /*ab8a0*/  DFMA R52, R52, R4, R52 ;  /* 0x000000043434722b */ /* 0x000fd00000000034 */
[----:B------:R-:W-:-:S08]  /*ab8b0*/  DFMA R56, R52, -R48, 1 ;  /* 0x3ff000003438742b */ /* 0x000fd00000000830 */
[----:B------:R-:W-:-:S08]  /*ab8c0*/  DFMA R56, R52, R56, R52 ;  /* 0x000000383438722b */ /* 0x000fd00000000034 */
[----:B------:R-:W-:-:S08]  /*ab8d0*/  DMUL R4, R56, R54 ;  /* 0x0000003638047228 */ /* 0x000fd00000000000 */
[----:B------:R-:W-:-:S08]  /*ab8e0*/  DFMA R52, R4, -R48, R54 ;  /* 0x800000300434722b */ /* 0x000fd00000000036 */
[----:B------:R-:W-:Y:S01]  /*ab8f0*/  DFMA R52, R56, R52, R4 ;  /* 0x000000343834722b */ /* 0x000fe20000000004 */
[----:B------:R-:W-:Y:S01]  /*ab900*/  IMAD.MOV.U32 R5, RZ, RZ, R0 ;  /* 0x000000ffff057224 */ /* 0x000fe200078e0000 */
[----:B------:R-:W-:-:S05]  /*ab910*/  @!P0 LOP3.LUT R5, R55, 0x7ff00000, RZ, 0xc0, !PT ;  /* 0x7ff0000037058812 */ /* 0x000fca00078ec0ff */
[----:B------:R-:W-:-:S05]  /*ab920*/  VIADD R4, R5, 0xffffffff ;  /* 0xffffffff05047836 */ /* 0x000fca0000000000 */
[----:B------:R-:W-:Y:S02]  /*ab930*/  ISETP.GT.U32.AND P0, PT, R4, 0x7feffffe, PT ;  /* 0x7feffffe0400780c */ /* 0x000fe40003f04070 */
[----:B------:R-:W-:-:S04]  /*ab940*/  IADD3 R4, PT, PT, R6, -0x1, RZ ;  /* 0xffffffff06047810 */ /* 0x000fc80007ffe0ff */
[----:B------:R-:W-:-:S13]  /*ab950*/  ISETP.GT.U32.OR P0, PT, R4, 0x7feffffe, P0 ;  /* 0x7feffffe0400780c */ /* 0x000fda0000704470 */
[----:B------:R-:W-:Y:S05]  /*ab960*/  @P0 BRA `(.L_x_14270) ;  /* 0x0000000000740947 */ /* 0x000fea0003800000 */
[----:B------:R-:W-:-:S04]  /*ab970*/  LOP3.LUT R4, R45, 0x7ff00000, RZ, 0xc0, !PT ;  /* 0x7ff000002d047812 */ /* 0x000fc800078ec0ff */
[CC--:B------:R-:W-:Y:S02]  /*ab980*/  ISETP.GE.U32.AND P0, PT, R0.reuse, R4.reuse, PT ;  /* 0x000000040000720c */ /* 0x0c0fe40003f06070 */
[----:B------:R-:W-:Y:S01]  /*ab990*/  VIADDMNMX R0, R0, -R4, 0xb9600000, !PT ;  /* 0xb960000000007446 */ /* 0x000fe20007800904 */
[----:B------:R-:W-:Y:S01]  /*ab9a0*/  IMAD.MOV.U32 R4, RZ, RZ, RZ ;  /* 0x000000ffff047224 */ /* 0x000fe200078e00ff */
[----:B------:R-:W-:Y:S02]  /*ab9b0*/  SEL R2, R2, 0x63400000, !P0 ;  /* 0x6340000002027807 */ /* 0x000fe40004000000 */
[----:B------:R-:W-:-:S05]  /*ab9c0*/  VIMNMX R0, PT, PT, R0, 0x46a00000, PT ;  /* 0x46a0000000007848 */ /* 0x000fca0003fe0100 */
        /* <DEDUP_REMOVED lines=19> */
[----:B------:R-:W-:Y:S02]  /*abb00*/  FSEL R0, R0, R57, !P0 ;  /* 0x0000003900007208 */ /* 0x000fe40004000000 */
[----:B------:R-:W-:-:S03]  /*abb10*/  MOV R56, R2 ;  /* 0x0000000200387202 */ /* 0x000fc60000000f00 */
[----:B------:R-:W-:Y:S01]  /*abb20*/  IMAD.MOV.U32 R57, RZ, RZ, R0 ;  /* 0x000000ffff397224 */ /* 0x000fe200078e0000 */
[----:B------:R-:W-:Y:S06]  /*abb30*/  BRA `(.L_x_14271) ;  /* 0x0000000000607947 */ /* 0x000fec0003800000 */
.L_x_14270:
        /* <DEDUP_REMOVED lines=12> */
[----:B------:R-:W-:Y:S02]  /*abc00*/  @!P0 IMAD.MOV.U32 R56, RZ, RZ, RZ ;  /* 0x000000ffff388224 */ /* 0x000fe400078e00ff */
[----:B------:R-:W-:Y:S01]  /*abc10*/  @!P0 IMAD.MOV.U32 R57, RZ, RZ, R0 ;  /* 0x000000ffff398224 */ /* 0x000fe200078e0000 */
[----:B------:R-:W-:Y:S01]  /*abc20*/  @P0 MOV R57, R2 ;  /* 0x0000000200390202 */ /* 0x000fe20000000f00 */
[----:B------:R-:W-:Y:S01]  /*abc30*/  @P0 IMAD.MOV.U32 R56, RZ, RZ, RZ ;  /* 0x000000ffff380224 */ /* 0x000fe200078e00ff */
[----:B------:R-:W-:Y:S06]  /*abc40*/  BRA `(.L_x_14271) ;  /* 0x00000000001c7947 */ /* 0x000fec0003800000 */
.L_x_14273:
[----:B------:R-:W-:Y:S01]  /*abc50*/  LOP3.LUT R0, R45, 0x80000, RZ, 0xfc, !PT ;  /* 0x000800002d007812 */ /* 0x000fe200078efcff */
[----:B------:R-:W-:-:S04]  /*abc60*/  IMAD.MOV.U32 R56, RZ, RZ, R44 ;  /* 0x000000ffff387224 */ /* 0x000fc800078e002c */
[----:B------:R-:W-:Y:S01]  /*abc70*/  IMAD.MOV.U32 R57, RZ, RZ, R0 ;  /* 0x000000ffff397224 */ /* 0x000fe200078e0000 */
[----:B------:R-:W-:Y:S06]  /*abc80*/  BRA `(.L_x_14271) ;  /* 0x00000000000c7947 */ /* 0x000fec0003800000 */
.L_x_14272:
[----:B------:R-:W-:Y:S01]  /*abc90*/  LOP3.LUT R0, R51, 0x80000, RZ, 0xfc, !PT ;  /* 0x0008000033007812 */ /* 0x000fe200078efcff */
[----:B------:R-:W-:-:S04]  /*abca0*/  IMAD.MOV.U32 R56, RZ, RZ, R50 ;  /* 0x000000ffff387224 */ /* 0x000fc800078e0032 */
[----:B------:R-:W-:-:S07]  /*abcb0*/  IMAD.MOV.U32 R57, RZ, RZ, R0 ;  /* 0x000000ffff397224 */ /* 0x000fce00078e0000 */
.L_x_14271:
[----:B------:R-:W-:Y:S05]  /*abcc0*/  BSYNC.RECONVERGENT B0 ;  /* 0x0000000000007941 */ /* 0x000fea0003800200 */
.L_x_14269:
[----:B------:R-:W-:Y:S01]  /*abcd0*/  MOV R2, R3 ;  /* 0x0000000300027202 */ /* 0x000fe20000000f00 */
[----:B------:R-:W-:Y:S02]  /*abce0*/  IMAD.MOV.U32 R3, RZ, RZ, 0x0 ;  /* 0x00000000ff037424 */ /* 0x000fe400078e00ff */
[----:B------:R-:W-:Y:S02]  /*abcf0*/  IMAD.MOV.U32 R4, RZ, RZ, R56 ;  /* 0x000000ffff047224 */ /* 0x000fe400078e0038 */
[----:B------:R-:W-:Y:S01]  /*abd00*/  IMAD.MOV.U32 R5, RZ, RZ, R57 ;  /* 0x000000ffff057224 */ /* 0x000fe200078e0039 */
[----:B------:R-:W-:Y:S06]  /*abd10*/  RET.REL.NODEC R2 `(_ZN2at6native29vectorized_elementwise_kernelILi2EZZZNS0_16asin_kernel_cudaERNS_18TensorIteratorBaseEENKUlvE_clEvENKUlvE_clEvEUlN3c107complexIdEEE_St5arrayIPcLm2EEEEviT0_T1_) ;  /* 0xfffff54002b87950 */ /* 0x000fec0003c3ffff */
        .weak           $__internal_23_$__cuda_sm20_dsqrt_rn_f64_mediumpath_v1
        .type           $__internal_23_$__cuda_sm20_dsqrt_rn_f64_mediumpath_v1,@function
        .size           $__internal_23_$__cuda_sm20_dsqrt_rn_f64_mediumpath_v1,(.L_x_18290 - $__internal_23_$__cuda_sm20_dsqrt_rn_f64_mediumpath_v1)
$__internal_23_$__cuda_sm20_dsqrt_rn_f64_mediumpath_v1:
[----:B------:R-:W-:Y:S01]  /*abd20*/  ISETP.GE.U32.AND P0, PT, R0, -0x3400000, PT ;  /* 0xfcc000000000780c */ /* 0x000fe20003f06070 */
[----:B------:R-:W-:Y:S01]  /*abd30*/  BSSY.RECONVERGENT B0, `(.L_x_14274) ;  /* 0x0000025000007945 */ /* 0x000fe20003800200 */
[----:B------:R-:W-:Y:S02]  /*abd40*/  IMAD.MOV.U32 R48, RZ, RZ, R46 ;  /* 0x000000ffff307224 */ /* 0x000fe400078e002e */
[----:B------:R-:W-:-:S09]  /*abd50*/  IMAD.MOV.U32 R49, RZ, RZ, R45 ;  /* 0x000000ffff317224 */ /* 0x000fd200078e002d */
[----:B------:R-:W-:Y:S05]  /*abd60*/  @!P0 BRA `(.L_x_14275) ;  /* 0x0000000000208947 */ /* 0x000fea0003800000 */
        /* <DEDUP_REMOVED lines=8> */
.L_x_14275:
        /* <DEDUP_REMOVED lines=9> */
[----:B------:R-:W-:Y:S01]  /*abe80*/  MOV R6, RZ ;  /* 0x000000ff00067202 */ /* 0x000fe20000000f00 */
[----:B------:R-:W-:Y:S02]  /*abe90*/  IMAD.MOV.U32 R2, RZ, RZ, 0x0 ;  /* 0x00000000ff027424 */ /* 0x000fe400078e00ff */
[----:B------:R-:W-:Y:S02]  /*abea0*/  IMAD.MOV.U32 R3, RZ, RZ, 0x3fd80000 ;  /* 0x3fd80000ff037424 */ /* 0x000fe400078e00ff */
        /* <DEDUP_REMOVED lines=12> */
.L_x_14277:
[----:B------:R-:W-:-:S11]  /*abf70*/  DADD R2, R48, R48 ;  /* 0x0000000030027229 */ /* 0x000fd60000000030 */
.L_x_14276:
[----:B------:R-:W-:Y:S05]  /*abf80*/  BSYNC.RECONVERGENT B0 ;  /* 0x0000000000007941 */ /* 0x000fea0003800200 */
.L_x_14274:
[----:B------:R-:W-:-:S04]  /*abf90*/  IMAD.MOV.U32 R45, RZ, RZ, 0x0 ;  /* 0x00000000ff2d7424 */ /* 0x000fc800078e00ff */
[----:B------:R-:W-:Y:S05]  /*abfa0*/  RET.REL.NODEC R44 `(_ZN2at6native29vectorized_elementwise_kernelILi2EZZZNS0_16asin_kernel_cudaERNS_18TensorIteratorBaseEENKUlvE_clEvENKUlvE_clEvEUlN3c107complexIdEEE_St5arrayIPcLm2EEEEviT0_T1_) ;  /* 0xfffff5402c147950 */ /* 0x000fea0003c3ffff */
.L_x_14278:
        /* <DEDUP_REMOVED lines=13> */
.L_x_18290:


//--------------------- .text._ZN2at6native29vectorized_elementwise_kernelILi4EZZZNS0_16asin_kernel_cudaERNS_18TensorIteratorBaseEENKUlvE_clEvENKUlvE_clEvEUlN3c107complexIdEEE_St5arrayIPcLm2EEEEviT0_T1_ --------------------------
	.section	.text._ZN2at6native29vectorized_elementwise_kernelILi4EZZZNS0_16asin_kernel_cudaERNS_18TensorIteratorBaseEENKUlvE_clEvENKUlvE_clEvEUlN3c107complexIdEEE_St5arrayIPcLm2EEEEviT0_T1_,"ax",@progbits
	.align	128
        .global         _ZN2at6native29vectorized_elementwise_kernelILi4EZZZNS0_16asin_kernel_cudaERNS_18TensorIteratorBaseEENKUlvE_clEvENKUlvE_clEvEUlN3c107complexIdEEE_St5arrayIPcLm2EEEEviT0_T1_
        .type           _ZN2at6native29vectorized_elementwise_kernelILi4EZZZNS0_16asin_kernel_cudaERNS_18TensorIteratorBaseEENKUlvE_clEvENKUlvE_clEvEUlN3c107complexIdEEE_St5arrayIPcLm2EEEEviT0_T1_,@function
        .size           _ZN2at6native29vectorized_elementwise_kernelILi4EZZZNS0_16asin_kernel_cudaERNS_18TensorIteratorBaseEENKUlvE_clEvENKUlvE_clEvEUlN3c107complexIdEEE_St5arrayIPcLm2EEEEviT0_T1_,(.L_x_18292 - _ZN2at6native29vectorized_elementwise_kernelILi4EZZZNS0_16asin_kernel_cudaERNS_18TensorIteratorBaseEENKUlvE_clEvENKUlvE_clEvEUlN3c107complexIdEEE_St5arrayIPcLm2EEEEviT0_T1_)
        .other          _ZN2at6native29vectorized_elementwise_kernelILi4EZZZNS0_16asin_kernel_cudaERNS_18TensorIteratorBaseEENKUlvE_clEvENKUlvE_clEvEUlN3c107complexIdEEE_St5arrayIPcLm2EEEEviT0_T1_,@"STO_CUDA_ENTRY STV_DEFAULT"
_ZN2at6native29vectorized_elementwise_kernelILi4EZZZNS0_16asin_kernel_cudaERNS_18TensorIteratorBaseEENKUlvE_clEvENKUlvE_clEvEUlN3c107complexIdEEE_St5arrayIPcLm2EEEEviT0_T1_:
.text._ZN2at6native29vectorized_elementwise_kernelILi4EZZZNS0_16asin_kernel_cudaERNS_18TensorIteratorBaseEENKUlvE_clEvENKUlvE_clEvEUlN3c107complexIdEEE_St5arrayIPcLm2EEEEviT0_T1_:
        /* <DEDUP_REMOVED lines=102> */
.L_x_14282:
        /* <DEDUP_REMOVED lines=45> */
[----:B------:R-:W-:Y:S05]  /*0930*/  CALL.REL.NOINC `($__internal_24_$__cuda_sm20_div_rn_f64_full) ;  /* 0x00000aac00607944 */ /* 0x000fea0003c00000 */
[----:B------:R-:W-:Y:S02]  /*0940*/  IMAD.MOV.U32 R62, RZ, RZ, R4 ;  /* 0x000000ffff3e7224 */ /* 0x000fe400078e0004 */
[----:B------:R-:W-:-:S07]  /*0950*/  IMAD.MOV.U32 R63, RZ, RZ, R5 ;  /* 0x000000ffff3f7224 */ /* 0x000fce00078e0005 */
.L_x_14288:
[----:B------:R-:W-:Y:S05]  /*0960*/  BSYNC.RECONVERGENT B3 ;  /* 0x0000000000037941 */ /* 0x000fea0003800200 */
.L_x_14287:
        /* <DEDUP_REMOVED lines=23> */
.L_x_14290:
[----:B------:R-:W-:Y:S05]  /*0ae0*/  BSYNC.RECONVERGENT B3 ;  /* 0x0000000000037941 */ /* 0x000fea0003800200 */
.L_x_14289:
        /* <DEDUP_REMOVED lines=121> */
.L_x_14292:
[----:B------:R-:W-:Y:S01]  /*1280*/  IMAD.MOV.U32 R2, RZ, RZ, 0x0 ;  /* 0x00000000ff027424 */ /* 0x000fe200078e00ff */
[----:B------:R-:W-:Y:S01]  /*1290*/  LOP3.LUT P0, RZ, R5, 0x7fffffff, RZ, 0xc0, !PT ;  /* 0x7fffffff05ff7812 */ /* 0x000fe2000780c0ff */
[----:B------:R-:W-:-:S06]  /*12a0*/  IMAD.MOV.U32 R3, RZ, RZ, 0x7ff00000 ;  /* 0x7ff00000ff037424 */ /* 0x000fcc00078e00ff */
[----:B------:R-:W-:-:S10]  /*12b0*/  DFMA R2, R4, R2, +INF ;  /* 0x7ff000000402742b */ /* 0x000fd40000000002 */
[----:B------:R-:W-:Y:S02]  /*12c0*/  FSEL R6, R2, RZ, P0 ;  /* 0x000000ff02067208 */ /* 0x000fe40000000000 */
[----:B------:R-:W-:-:S07]  /*12d0*/  FSEL R7, R3, -QNAN , P0 ;  /* 0xfff0000003077808 */ /* 0x000fce0000000000 */
.L_x_14293:
[----:B------:R-:W-:Y:S05]  /*12e0*/  BSYNC.RECONVERGENT B0 ;  /* 0x0000000000007941 */ /* 0x000fea0003800200 */
.L_x_14291:
        /* <DEDUP_REMOVED lines=21> */
[----:B------:R-:W-:Y:S05]  /*1440*/  CALL.REL.NOINC `($__internal_24_$__cuda_sm20_div_rn_f64_full) ;  /* 0x00000aa0009c7944 */ /* 0x000fea0003c00000 */
.L_x_14295:
[----:B------:R-:W-:Y:S05]  /*1450*/  BSYNC.RECONVERGENT B3 ;  /* 0x0000000000037941 */ /* 0x000fea0003800200 */
.L_x_14294:
        /* <DEDUP_REMOVED lines=76> */
.L_x_14286:
        /* <DEDUP_REMOVED lines=122> */
.L_x_14299:
[----:B------:R-:W-:Y:S01]  /*20c0*/  IMAD.MOV.U32 R2, RZ, RZ, 0x0 ;  /* 0x00000000ff027424 */ /* 0x000fe200078e00ff */
[----:B------:R-:W-:Y:S01]  /*20d0*/  LOP3.LUT P0, RZ, R5, 0x7fffffff, RZ, 0xc0, !PT ;  /* 0x7fffffff05ff7812 */ /* 0x000fe2000780c0ff */
[----:B------:R-:W-:-:S06]  /*20e0*/  IMAD.MOV.U32 R3, RZ, RZ, 0x7ff00000 ;  /* 0x7ff00000ff037424 */ /* 0x000fcc00078e00ff */
[----:B------:R-:W-:-:S10]  /*20f0*/  DFMA R2, R4, R2, +INF ;  /* 0x7ff000000402742b */ /* 0x000fd40000000002 */
[----:B------:R-:W-:Y:S02]  /*2100*/  FSEL R62, R2, RZ, P0 ;  /* 0x000000ff023e7208 */ /* 0x000fe40000000000 */
[----:B------:R-:W-:-:S07]  /*2110*/  FSEL R63, R3, -QNAN , P0 ;  /* 0xfff00000033f7808 */ /* 0x000fce0000000000 */
.L_x_14300:
[----:B------:R-:W-:Y:S05]  /*2120*/  BSYNC.RECONVERGENT B0 ;  /* 0x0000000000007941 */ /* 0x000fea0003800200 */
.L_x_14298:
        /* <DEDUP_REMOVED lines=21> */
.L_x_14302:
[----:B------:R-:W-:Y:S05]  /*2280*/  BSYNC.RECONVERGENT B3 ;  /* 0x0000000000037941 */ /* 0x000fea0003800200 */
.L_x_14301:
        /* <DEDUP_REMOVED lines=76> */
.L_x_14297:
        /* <DEDUP_REMOVED lines=79> */
.L_x_14304:
[----:B------:R-:W-:Y:S01]  /*2c40*/  IMAD.MOV.U32 R2, RZ, RZ, 0x0 ;  /* 0x00000000ff027424 */ /* 0x000fe200078e00ff */
[----:B------:R-:W-:Y:S01]  /*2c50*/  LOP3.LUT P0, RZ, R5, 0x7fffffff, RZ, 0xc0, !PT ;  /* 0x7fffffff05ff7812 */ /* 0x000fe2000780c0ff */
[----:B------:R-:W-:-:S06]  /*2c60*/  IMAD.MOV.U32 R3, RZ, RZ, 0x7ff00000 ;  /* 0x7ff00000ff037424 */ /* 0x000fcc00078e00ff */
[----:B------:R-:W-:-:S10]  /*2c70*/  DFMA R2, R4, R2, +INF ;  /* 0x7ff000000402742b */ /* 0x000fd40000000002 */
[----:B------:R-:W-:Y:S02]  /*2c80*/  FSEL R6, R2, RZ, P0 ;  /* 0x000000ff02067208 */ /* 0x000fe40000000000 */
[----:B------:R-:W-:-:S07]  /*2c90*/  FSEL R7, R3, -QNAN , P0 ;  /* 0xfff0000003077808 */ /* 0x000fce0000000000 */
.L_x_14305:
[----:B------:R-:W-:Y:S05]  /*2ca0*/  BSYNC.RECONVERGENT B0 ;  /* 0x0000000000007941 */ /* 0x000fea0003800200 */
.L_x_14303:
        /* <DEDUP_REMOVED lines=22> */
.L_x_14307:
[----:B------:R-:W-:Y:S05]  /*2e10*/  BSYNC.RECONVERGENT B3 ;  /* 0x0000000000037941 */ /* 0x000fea0003800200 */
.L_x_14306:
        /* <DEDUP_REMOVED lines=76> */
.L_x_14285:
        /* <DEDUP_REMOVED lines=34> */
[----:B------:R-:W-:Y:S05]  /*3500*/  CALL.REL.NOINC `($__internal_24_$__cuda_sm20_div_rn_f64_full) ;  /* 0x00000a80006c7944 */ /* 0x000fea0003c00000 */
[----:B------:R-:W-:Y:S01]  /*3510*/  IMAD.MOV.U32 R30, RZ, RZ, R4 ;  /* 0x000000ffff1e7224 */ /* 0x000fe200078e0004 */
[----:B------:R-:W-:-:S07]  /*3520*/  MOV R31, R5 ;  /* 0x00000005001f7202 */ /* 0x000fce0000000f00 */
.L_x_14310:
[----:B------:R-:W-:Y:S05]  /*3530*/  BSYNC.RECONVERGENT B3 ;  /* 0x0000000000037941 */ /* 0x000fea0003800200 */
.L_x_14309:
        /* <DEDUP_REMOVED lines=23> */
.L_x_14312:
[----:B------:R-:W-:Y:S05]  /*36b0*/  BSYNC.RECONVERGENT B3 ;  /* 0x0000000000037941 */ /* 0x000fea0003800200 */
.L_x_14311:
        /* <DEDUP_REMOVED lines=121> */
.L_x_14314:
[----:B------:R-:W-:Y:S01]  /*3e50*/  IMAD.MOV.U32 R2, RZ, RZ, 0x0 ;  /* 0x00000000ff027424 */ /* 0x000fe200078e00ff */
[----:B------:R-:W-:Y:S02]  /*3e60*/  MOV R3, 0x7ff00000 ;  /* 0x7ff0000000037802 */ /* 0x000fe40000000f00 */
[----:B------:R-:W-:-:S04]  /*3e70*/  LOP3.LUT P0, RZ, R5, 0x7fffffff, RZ, 0xc0, !PT ;  /* 0x7fffffff05ff7812 */ /* 0x000fc8000780c0ff */
[----:B------:R-:W-:-:S10]  /*3e80*/  DFMA R2, R4, R2, +INF ;  /* 0x7ff000000402742b */ /* 0x000fd40000000002 */
[----:B------:R-:W-:Y:S02]  /*3e90*/  FSEL R62, R2, RZ, P0 ;  /* 0x000000ff023e7208 */ /* 0x000fe40000000000 */
[----:B------:R-:W-:-:S07]  /*3ea0*/  FSEL R63, R3, -QNAN , P0 ;  /* 0xfff00000033f7808 */ /* 0x000fce0000000000 */
.L_x_14315:
[----:B------:R-:W-:Y:S05]  /*3eb0*/  BSYNC.RECONVERGENT B0 ;  /* 0x0000000000007941 */ /* 0x000fea0003800200 */
.L_x_14313:
        /* <DEDUP_REMOVED lines=26> */
.L_x_14317:
[----:B------:R-:W-:Y:S05]  /*4060*/  BSYNC.RECONVERGENT B3 ;  /* 0x0000000000037941 */ /* 0x000fea0003800200 */
.L_x_14316:
        /* <DEDUP_REMOVED lines=92> */
.L_x_14308:
        /* <DEDUP_REMOVED lines=122> */
.L_x_14320:
[----:B------:R-:W-:Y:S01]  /*4dd0*/  IMAD.MOV.U32 R4, RZ, RZ, 0x0 ;  /* 0x00000000ff047424 */ /* 0x000fe200078e00ff */
[----:B------:R-:W-:Y:S02]  /*4de0*/  MOV R5, 0x7ff00000 ;  /* 0x7ff0000000057802 */ /* 0x000fe40000000f00 */
[----:B------:R-:W-:-:S04]  /*4df0*/  LOP3.LUT P0, RZ, R31, 0x7fffffff, RZ, 0xc0, !PT ;  /* 0x7fffffff1fff7812 */ /* 0x000fc8000780c0ff */
[----:B------:R-:W-:-:S10]  /*4e00*/  DFMA R4, R30, R4, +INF ;  /* 0x7ff000001e04742b */ /* 0x000fd40000000004 */
[----:B------:R-:W-:Y:S02]  /*4e10*/  FSEL R62, R4, RZ, P0 ;  /* 0x000000ff043e7208 */ /* 0x000fe40000000000 */
[----:B------:R-:W-:-:S07]  /*4e20*/  FSEL R63, R5, -QNAN , P0 ;  /* 0xfff00000053f7808 */ /* 0x000fce0000000000 */
.L_x_14321:
[----:B------:R-:W-:Y:S05]  /*4e30*/  BSYNC.RECONVERGENT B0 ;  /* 0x0000000000007941 */ /* 0x000fea0003800200 */
.L_x_14319:
        /* <DEDUP_REMOVED lines=21> */
[----:B------:R-:W-:Y:S05]  /*4f90*/  CALL.REL.NOINC `($__internal_24_$__cuda_sm20_div_rn_f64_full) ;  /* 0x00000a6400c87944 */ /* 0x000fea0003c00000 */
.L_x_14323:
[----:B------:R-:W-:Y:S05]  /*4fa0*/  BSYNC.RECONVERGENT B3 ;  /* 0x0000000000037941 */ /* 0x000fea0003800200 */
.L_x_14322:
        /* <DEDUP_REMOVED lines=91> */
.L_x_14318:
        /* <DEDUP_REMOVED lines=81> */
.L_x_14325:
[----:B------:R-:W-:Y:S01]  /*5a70*/  MOV R2, 0x0 ;  /* 0x0000000000027802 */ /* 0x000fe20000000f00 */
[----:B------:R-:W-:Y:S01]  /*5a80*/  IMAD.MOV.U32 R3, RZ, RZ, 0x7ff00000 ;  /* 0x7ff00000ff037424 */ /* 0x000fe200078e00ff */
[----:B------:R-:W-:-:S05]  /*5a90*/  LOP3.LUT P0, RZ, R5, 0x7fffffff, RZ, 0xc0, !PT ;  /* 0x7fffffff05ff7812 */ /* 0x000fca000780c0ff */
[----:B------:R-:W-:-:S10]  /*5aa0*/  DFMA R2, R4, R2, +INF ;  /* 0x7ff000000402742b */ /* 0x000fd40000000002 */
[----:B------:R-:W-:Y:S02]  /*5ab0*/  FSEL R62, R2, RZ, P0 ;  /* 0x000000ff023e7208 */ /* 0x000fe40000000000 */
[----:B------:R-:W-:-:S07]  /*5ac0*/  FSEL R63, R3, -QNAN , P0 ;  /* 0xfff00000033f7808 */ /* 0x000fce0000000000 */
.L_x_14326:
[----:B------:R-:W-:Y:S05]  /*5ad0*/  BSYNC.RECONVERGENT B0 ;  /* 0x0000000000007941 */ /* 0x000fea0003800200 */
.L_x_14324:
        /* <DEDUP_REMOVED lines=22> */
[----:B------:R-:W-:Y:S05]  /*5c40*/  CALL.REL.NOINC `($__internal_24_$__cuda_sm20_div_rn_f64_full) ;  /* 0x00000a58009c7944 */ /* 0x000fea0003c00000 */
.L_x_14328:
[----:B------:R-:W-:Y:S05]  /*5c50*/  BSYNC.RECONVERGENT B3 ;  /* 0x0000000000037941 */ /* 0x000fea0003800200 */
.L_x_14327:
        /* <DEDUP_REMOVED lines=91> */
.L_x_14296:
[----:B------:R-:W-:Y:S05]  /*6210*/  BSYNC.RECONVERGENT B2 ;  /* 0x0000000000027941 */ /* 0x000fea0003800200 */
.L_x_14284:
[----:B------:R-:W-:Y:S01]  /*6220*/  UMOV UR4, 0xfefa39ef ;  /* 0xfefa39ef00047882 */ /* 0x000fe20000000000 */
[----:B------:R-:W-:Y:S01]  /*6230*/  UMOV UR5, 0x3fe62e42 ;  /* 0x3fe62e4200057882 */ /* 0x000fe20000000000 */
[----:B------:R-:W-:Y:S01]  /*6240*/  LOP3.LUT R29, R29, 0x80000000, R33, 0xb8, !PT ;  /* 0x800000001d1d7812 */ /* 0x000fe200078eb821 */
[----:B------:R-:W-:-:S10]  /*6250*/  DADD R62, R62, UR4 ;  /* 0x000000043e3e7e29 */ /* 0x000fd40008000000 */
[----:B------:R-:W-:Y:S01]  /*6260*/  LOP3.LUT R31, R63, 0x80000000, R35, 0xb8, !PT ;  /* 0x800000003f1f7812 */ /* 0x000fe200078eb823 */
[----:B------:R-:W-:Y:S01]  /*6270*/  IMAD.MOV.U32 R30, RZ, RZ, R62 ;  /* 0x000000ffff1e7224 */ /* 0x000fe200078e003e */
[----:B------:R-:W-:Y:S06]  /*6280*/  BRA `(.L_x_14281) ;  /* 0x0000004c00487947 */ /* 0x000fec0003800000 */
.L_x_14283:
        /* <DEDUP_REMOVED lines=136> */
[----:B------:R-:W-:Y:S05]  /*6b10*/  CALL.REL.NOINC `($__internal_25_$__cuda_sm20_dsqrt_rn_f64_mediumpath_v1) ;  /* 0x00000a5000807944 */ /* 0x000fea0003c00000 */
[----:B------:R-:W-:Y:S02]  /*6b20*/  IMAD.MOV.U32 R66, RZ, RZ, R2 ;  /* 0x000000ffff427224 */ /* 0x000fe400078e0002 */
[----:B------:R-:W-:-:S07]  /*6b30*/  IMAD.MOV.U32 R67, RZ, RZ, R3 ;  /* 0x000000ffff437224 */ /* 0x000fce00078e0003 */
.L_x_14333:
[----:B------:R-:W-:Y:S05]  /*6b40*/  BSYNC.RECONVERGENT B3 ;  /* 0x0000000000037941 */ /* 0x000fea0003800200 */
.L_x_14332:
[----:B------:R-:W-:Y:S05]  /*6b50*/  BRA `(.L_x_14334) ;  /* 0x0000002000dc7947 */ /* 0x000fea0003800000 */
.L_x_14331:
        /* <DEDUP_REMOVED lines=29> */
[----:B------:R-:W-:Y:S05]  /*6d30*/  CALL.REL.NOINC `($__internal_24_$__cuda_sm20_div_rn_f64_full) ;  /* 0x00000a4800607944 */ /* 0x000fea0003c00000 */
.L_x_14339:
[----:B------:R-:W-:Y:S05]  /*6d40*/  BSYNC.RECONVERGENT B4 ;  /* 0x0000000000047941 */ /* 0x000fea0003800200 */
.L_x_14338:
[----:B------:R-:W-:Y:S02]  /*6d50*/  IMAD.MOV.U32 R66, RZ, RZ, R4 ;  /* 0x000000ffff427224 */ /* 0x000fe400078e0004 */
[----:B------:R-:W-:-:S07]  /*6d60*/  IMAD.MOV.U32 R67, RZ, RZ, R5 ;  /* 0x000000ffff437224 */ /* 0x000fce00078e0005 */
.L_x_14337:
[----:B------:R-:W-:Y:S05]  /*6d70*/  BSYNC.RECONVERGENT B3 ;  /* 0x0000000000037941 */ /* 0x000fea0003800200 */
.L_x_14336:
        /* <DEDUP_REMOVED lines=31> */
.L_x_14342:
[----:B------:R-:W-:Y:S05]  /*6f70*/  BSYNC.RECONVERGENT B4 ;  /* 0x0000000000047941 */ /* 0x000fea0003800200 */
.L_x_14341:
[----:B------:R-:W-:Y:S05]  /*6f80*/  BSYNC.RECONVERGENT B3 ;  /* 0x0000000000037941 */ /* 0x000fea0003800200 */
.L_x_14340:
        /* <DEDUP_REMOVED lines=28> */
[----:B------:R-:W-:Y:S05]  /*7150*/  CALL.REL.NOINC `($__internal_25_$__cuda_sm20_dsqrt_rn_f64_mediumpath_v1) ;  /* 0x00000a4800f07944 */ /* 0x000fea0003c00000 */
[----:B------:R-:W-:Y:S01]  /*7160*/  IMAD.MOV.U32 R50, RZ, RZ, R2 ;  /* 0x000000ffff327224 */ /* 0x000fe200078e0002 */
[----:B------:R-:W-:-:S07]  /*7170*/  MOV R51, R3 ;  /* 0x0000000300337202 */ /* 0x000fce0000000f00 */
.L_x_14344:
[----:B------:R-:W-:Y:S05]  /*7180*/  BSYNC.RECONVERGENT B3 ;  /* 0x0000000000037941 */ /* 0x000fea0003800200 */
.L_x_14343:
        /* <DEDUP_REMOVED lines=26> */
.L_x_14347:
[----:B------:R-:W-:Y:S05]  /*7330*/  BSYNC.RECONVERGENT B3 ;  /* 0x0000000000037941 */ /* 0x000fea0003800200 */
.L_x_14346:
        /* <DEDUP_REMOVED lines=30> */
.L_x_14345:
        /* <DEDUP_REMOVED lines=75> */
.L_x_14348:
[----:B------:R-:W-:Y:S01]  /*79d0*/  IMAD.MOV.U32 R2, RZ, RZ, 0x0 ;  /* 0x00000000ff027424 */ /* 0x000fe200078e00ff */
[----:B------:R-:W-:Y:S01]  /*79e0*/  LOP3.LUT P0, RZ, R5, 0x7fffffff, RZ, 0xc0, !PT ;  /* 0x7fffffff05ff7812 */ /* 0x000fe2000780c0ff */
[----:B------:R-:W-:-:S06]  /*79f0*/  IMAD.MOV.U32 R3, RZ, RZ, 0x7ff00000 ;  /* 0x7ff00000ff037424 */ /* 0x000fcc00078e00ff */
[----:B------:R-:W-:-:S10]  /*7a00*/  DFMA R2, R4, R2, +INF ;  /* 0x7ff000000402742b */ /* 0x000fd40000000002 */
[----:B------:R-:W-:Y:S02]  /*7a10*/  FSEL R66, R2, RZ, P0 ;  /* 0x000000ff02427208 */ /* 0x000fe40000000000 */
[----:B------:R-:W-:Y:S01]  /*7a20*/  FSEL R67, R3, -QNAN , P0 ;  /* 0xfff0000003437808 */ /* 0x000fe20000000000 */
[----:B------:R-:W-:Y:S06]  /*7a30*/  BRA `(.L_x_14334) ;  /* 0x0000001400247947 */ /* 0x000fec0003800000 */
.L_x_14335:
        /* <DEDUP_REMOVED lines=29> */
.L_x_14351:
[----:B------:R-:W-:Y:S05]  /*7c10*/  BSYNC.RECONVERGENT B3 ;  /* 0x0000000000037941 */ /* 0x000fea0003800200 */
.L_x_14350:
        /* <DEDUP_REMOVED lines=21> */
.L_x_14353:
[----:B------:R-:W-:Y:S05]  /*7d70*/  BSYNC.RECONVERGENT B3 ;  /* 0x0000000000037941 */ /* 0x000fea0003800200 */
.L_x_14352:
[----:B------:R-:W-:Y:S01]  /*7d80*/  MOV R66, R4 ;  /* 0x0000000400427202 */ /* 0x000fe20000000f00 */
[----:B------:R-:W-:Y:S01]  /*7d90*/  IMAD.MOV.U32 R67, RZ, RZ, R5 ;  /* 0x000000ffff437224 */ /* 0x000fe200078e0005 */
[----:B------:R-:W-:Y:S06]  /*7da0*/  BRA `(.L_x_14334) ;  /* 0x0000001000487947 */ /* 0x000fec0003800000 */
.L_x_14349:
        /* <DEDUP_REMOVED lines=23> */
[----:B------:R-:W-:Y:S05]  /*7f20*/  CALL.REL.NOINC `($__internal_25_$__cuda_sm20_dsqrt_rn_f64_mediumpath_v1) ;  /* 0x00000a3c007c7944 */ /* 0x000fea0003c00000 */
[----:B------:R-:W-:Y:S02]  /*7f30*/  IMAD.MOV.U32 R66, RZ, RZ, R2 ;  /* 0x000000ffff427224 */ /* 0x000fe400078e0002 */
[----:B------:R-:W-:-:S07]  /*7f40*/  IMAD.MOV.U32 R67, RZ, RZ, R3 ;  /* 0x000000ffff437224 */ /* 0x000fce00078e0003 */
.L_x_14355:
[----:B------:R-:W-:Y:S05]  /*7f50*/  BSYNC.RECONVERGENT B3 ;  /* 0x0000000000037941 */ /* 0x000fea0003800200 */
.L_x_14354:
        /* <DEDUP_REMOVED lines=25> */
[----:B------:R-:W-:Y:S05]  /*80f0*/  CALL.REL.NOINC `($__internal_24_$__cuda_sm20_div_rn_f64_full) ;  /* 0x00000a3400707944 */ /* 0x000fea0003c00000 */
.L_x_14358:
[----:B------:R-:W-:Y:S05]  /*8100*/  BSYNC.RECONVERGENT B3 ;  /* 0x0000000000037941 */ /* 0x000fea0003800200 */
.L_x_14357:
        /* <DEDUP_REMOVED lines=30> */
.L_x_14356:
        /* <DEDUP_REMOVED lines=75> */
.L_x_14359:
[----:B------:R-:W-:Y:S01]  /*87a0*/  IMAD.MOV.U32 R2, RZ, RZ, 0x0 ;  /* 0x00000000ff027424 */ /* 0x000fe200078e00ff */
[----:B------:R-:W-:Y:S01]  /*87b0*/  LOP3.LUT P0, RZ, R5, 0x7fffffff, RZ, 0xc0, !PT ;  /* 0x7fffffff05ff7812 */ /* 0x000fe2000780c0ff */
[----:B------:R-:W-:-:S06]  /*87c0*/  IMAD.MOV.U32 R3, RZ, RZ, 0x7ff00000 ;  /* 0x7ff00000ff037424 */ /* 0x000fcc00078e00ff */
[----:B------:R-:W-:-:S10]  /*87d0*/  DFMA R2, R4, R2, +INF ;  /* 0x7ff000000402742b */ /* 0x000fd40000000002 */
[----:B------:R-:W-:Y:S02]  /*87e0*/  FSEL R66, R2, RZ, P0 ;  /* 0x000000ff02427208 */ /* 0x000fe40000000000 */
[----:B------:R-:W-:Y:S01]  /*87f0*/  FSEL R67, R3, -QNAN , P0 ;  /* 0xfff0000003437808 */ /* 0x000fe20000000000 */
[----:B------:R-:W-:Y:S06]  /*8800*/  BRA `(.L_x_14334) ;  /* 0x0000000400b07947 */ /* 0x000fec0003800000 */
.L_x_14330:
        /* <DEDUP_REMOVED lines=26> */
.L_x_14361:
[----:B------:R-:W-:Y:S05]  /*89b0*/  BSYNC.RECONVERGENT B3 ;  /* 0x0000000000037941 */ /* 0x000fea0003800200 */
.L_x_14360:
        /* <DEDUP_REMOVED lines=75> */
.L_x_14362:
[----:B------:R-:W-:Y:S01]  /*8e70*/  IMAD.MOV.U32 R2, RZ, RZ, 0x0 ;  /* 0x00000000ff027424 */ /* 0x000fe200078e00ff */
[----:B------:R-:W-:Y:S01]  /*8e80*/  LOP3.LUT P0, RZ, R5, 0x7fffffff, RZ, 0xc0, !PT ;  /* 0x7fffffff05ff7812 */ /* 0x000fe2000780c0ff */
[----:B------:R-:W-:-:S06]  /*8e90*/  IMAD.MOV.U32 R3, RZ, RZ, 0x7ff00000 ;  /* 0x7ff00000ff037424 */ /* 0x000fcc00078e00ff */
[----:B------:R-:W-:-:S10]  /*8ea0*/  DFMA R2, R4, R2, +INF ;  /* 0x7ff000000402742b */ /* 0x000fd40000000002 */
[----:B------:R-:W-:Y:S02]  /*8eb0*/  FSEL R66, R2, RZ, P0 ;  /* 0x000000ff02427208 */ /* 0x000fe40000000000 */
[----:B------:R-:W-:-:S07]  /*8ec0*/  FSEL R67, R3, -QNAN , P0 ;  /* 0xfff0000003437808 */ /* 0x000fce0000000000 */
.L_x_14334:
[----:B------:R-:W-:Y:S05]  /*8ed0*/  BSYNC.RECONVERGENT B2 ;  /* 0x0000000000027941 */ /* 0x000fea0003800200 */
.L_x_14329:
        /* <DEDUP_REMOVED lines=27> */
.L_x_14367:
[----:B------:R-:W-:Y:S05]  /*9090*/  BSYNC.RECONVERGENT B4 ;  /* 0x0000000000047941 */ /* 0x000fea0003800200 */
.L_x_14366:
        /* <DEDUP_REMOVED lines=33> */
[----:B------:R-:W-:Y:S05]  /*92b0*/  CALL.REL.NOINC `($__internal_25_$__cuda_sm20_dsqrt_rn_f64_mediumpath_v1) ;  /* 0x00000a2800987944 */ /* 0x000fea0003c00000 */
[----:B------:R-:W-:Y:S01]  /*92c0*/  MOV R68, R2 ;  /* 0x0000000200447202 */ /* 0x000fe20000000f00 */
[----:B------:R-:W-:-:S07]  /*92d0*/  IMAD.MOV.U32 R69, RZ, RZ, R3 ;  /* 0x000000ffff457224 */ /* 0x000fce00078e0003 */
.L_x_14371:
[----:B------:R-:W-:Y:S05]  /*92e0*/  BSYNC.RECONVERGENT B5 ;  /* 0x0000000000057941 */ /* 0x000fea0003800200 */
.L_x_14370:
        /* <DEDUP_REMOVED lines=27> */
.L_x_14373:
[----:B------:R-:W-:Y:S05]  /*94a0*/  BSYNC.RECONVERGENT B5 ;  /* 0x0000000000057941 */ /* 0x000fea0003800200 */
.L_x_14372:
[----:B------:R-:W-:Y:S01]  /*94b0*/  DMUL R68, R2, R68 ;  /* 0x0000004402447228 */ /* 0x000fe20000000000 */
[----:B------:R-:W-:Y:S02]  /*94c0*/  IMAD.MOV.U32 R58, RZ, RZ, 0x0 ;  /* 0x00000000ff3a7424 */ /* 0x000fe400078e00ff */
[----:B------:R-:W-:Y:S01]  /*94d0*/  IMAD.MOV.U32 R59, RZ, RZ, 0x3ff00000 ;  /* 0x3ff00000ff3b7424 */ /* 0x000fe200078e00ff */
[----:B------:R-:W-:Y:S07]  /*94e0*/  BRA `(.L_x_14374) ;  /* 0x0000000800f07947 */ /* 0x000fee0003800000 */
.L_x_14369:
        /* <DEDUP_REMOVED lines=31> */
.L_x_14379:
[----:B------:R-:W-:Y:S05]  /*96e0*/  BSYNC.RECONVERGENT B6 ;  /* 0x0000000000067941 */ /* 0x000fea0003800200 */
.L_x_14378:
[----:B------:R-:W-:Y:S02]  /*96f0*/  IMAD.MOV.U32 R62, RZ, RZ, R4 ;  /* 0x000000ffff3e7224 */ /* 0x000fe400078e0004 */
[----:B------:R-:W-:-:S07]  /*9700*/  IMAD.MOV.U32 R63, RZ, RZ, R5 ;  /* 0x000000ffff3f7224 */ /* 0x000fce00078e0005 */
.L_x_14377:
[----:B------:R-:W-:Y:S05]  /*9710*/  BSYNC.RECONVERGENT B5 ;  /* 0x0000000000057941 */ /* 0x000fea0003800200 */
.L_x_14376:
        /* <DEDUP_REMOVED lines=29> */
.L_x_14383:
[----:B------:R-:W-:Y:S05]  /*98f0*/  BSYNC.RECONVERGENT B6 ;  /* 0x0000000000067941 */ /* 0x000fea0003800200 */
.L_x_14382:
[----:B------:R-:W-:Y:S02]  /*9900*/  IMAD.MOV.U32 R60, RZ, RZ, R4 ;  /* 0x000000ffff3c7224 */ /* 0x000fe400078e0004 */
[----:B------:R-:W-:-:S07]  /*9910*/  IMAD.MOV.U32 R61, RZ, RZ, R5 ;  /* 0x000000ffff3d7224 */ /* 0x000fce00078e0005 */
.L_x_14381:
[----:B------:R-:W-:Y:S05]  /*9920*/  BSYNC.RECONVERGENT B5 ;  /* 0x0000000000057941 */ /* 0x000fea0003800200 */
.L_x_14380:
        /* <DEDUP_REMOVED lines=29> */
.L_x_14385:
[----:B------:R-:W-:Y:S05]  /*9b00*/  BSYNC.RECONVERGENT B5 ;  /* 0x0000000000057941 */ /* 0x000fea0003800200 */
.L_x_14384:
[----:B------:R-:W-:Y:S01]  /*9b10*/  MOV R68, R2 ;  /* 0x0000000200447202 */ /* 0x000fe20000000f00 */
[----:B------:R-:W-:Y:S01]  /*9b20*/  IMAD.MOV.U32 R69, RZ, RZ, R3 ;  /* 0x000000ffff457224 */ /* 0x000fe200078e0003 */
[----:B------:R-:W-:Y:S06]  /*9b30*/  BRA `(.L_x_14374) ;  /* 0x00000004005c7947 */ /* 0x000fec0003800000 */
.L_x_14375:
        /* <DEDUP_REMOVED lines=31> */
.L_x_14388:
[----:B------:R-:W-:Y:S05]  /*9d30*/  BSYNC.RECONVERGENT B5 ;  /* 0x0000000000057941 */ /* 0x000fea0003800200 */
.L_x_14387:
        /* <DEDUP_REMOVED lines=19> */
[----:B------:R-:W-:Y:S05]  /*9e70*/  CALL.REL.NOINC `($__internal_24_$__cuda_sm20_div_rn_f64_full) ;  /* 0x00000a1800107944 */ /* 0x000fea0003c00000 */
.L_x_14390:
[----:B------:R-:W-:Y:S05]  /*9e80*/  BSYNC.RECONVERGENT B5 ;  /* 0x0000000000057941 */ /* 0x000fea0003800200 */
.L_x_14389:
[----:B------:R-:W-:Y:S01]  /*9e90*/  DMUL R58, R58, 8.11296384146066816958e+31 ;  /* 0x469000003a3a7828 */ /* 0x000fe20000000000 */
[----:B------:R-:W-:Y:S02]  /*9ea0*/  IMAD.MOV.U32 R68, RZ, RZ, R4 ;  /* 0x000000ffff447224 */ /* 0x000fe400078e0004 */
[----:B------:R-:W-:Y:S01]  /*9eb0*/  IMAD.MOV.U32 R69, RZ, RZ, R5 ;  /* 0x000000ffff457224 */ /* 0x000fe200078e0005 */
[----:B------:R-:W-:Y:S07]  /*9ec0*/  BRA `(.L_x_14374) ;  /* 0x0000000000787947 */ /* 0x000fee0003800000 */
.L_x_14386:
        /* <DEDUP_REMOVED lines=26> */
[----:B------:R-:W-:Y:S05]  /*a070*/  CALL.REL.NOINC `($__internal_25_$__cuda_sm20_dsqrt_rn_f64_mediumpath_v1) ;  /* 0x00000a1c00287944 */ /* 0x000fea0003c00000 */
.L_x_14392:
[----:B------:R-:W-:Y:S05]  /*a080*/  BSYNC.RECONVERGENT B5 ;  /* 0x0000000000057941 */ /* 0x000fea0003800200 */
.L_x_14391:
[----:B------:R-:W-:Y:S02]  /*a090*/  IMAD.MOV.U32 R68, RZ, RZ, R2 ;  /* 0x000000ffff447224 */ /* 0x000fe400078e0002 */
[----:B------:R-:W-:-:S07]  /*a0a0*/  IMAD.MOV.U32 R69, RZ, RZ, R3 ;  /* 0x000000ffff457224 */ /* 0x000fce00078e0003 */
.L_x_14374:
[----:B------:R-:W-:Y:S05]  /*a0b0*/  BSYNC.RECONVERGENT B4 ;  /* 0x0000000000047941 */ /* 0x000fea0003800200 */
.L_x_14365:
[----:B------:R-:W-:Y:S05]  /*a0c0*/  BSYNC.RELIABLE B2 ;  /* 0x0000000000027941 */ /* 0x000fea0003800100 */
.L_x_14364:
        /* <DEDUP_REMOVED lines=27> */
.L_x_14394:
[----:B------:R-:W-:Y:S05]  /*a280*/  BSYNC.RECONVERGENT B2 ;  /* 0x0000000000027941 */ /* 0x000fea0003800200 */
.L_x_14393:
        /* <DEDUP_REMOVED lines=91> */
.L_x_14368:
        /* <DEDUP_REMOVED lines=44> */
.L_x_14396:
        /* <DEDUP_REMOVED lines=70> */
.L_x_14395:
[----:B------:R-:W-:Y:S05]  /*af60*/  BSYNC.RECONVERGENT B3 ;  /* 0x0000000000037941 */ /* 0x000fea0003800200 */
.L_x_14363:
[----:B------:R-:W-:Y:S01]  /*af70*/  LOP3.LUT R31, R67, 0x80000000, R35, 0xb8, !PT ;  /* 0x80000000431f7812 */ /* 0x000fe200078eb823 */
[----:B------:R-:W-:Y:S01]  /*af80*/  IMAD.MOV.U32 R30, RZ, RZ, R66 ;  /* 0x000000ffff1e7224 */ /* 0x000fe200078e0042 */
[----:B------:R-:W-:Y:S01]  /*af90*/  LOP3.LUT R29, R5, 0x80000000, R33, 0xb8, !PT ;  /* 0x80000000051d7812 */ /* 0x000fe200078eb821 */
[----:B------:R-:W-:-:S07]  /*afa0*/  IMAD.MOV.U32 R28, RZ, RZ, R4 ;  /* 0x000000ffff1c7224 */ /* 0x000fce00078e0004 */
.L_x_14281:
[----:B------:R-:W-:Y:S05]  /*afb0*/  BSYNC.RECONVERGENT B1 ;  /* 0x0000000000017941 */ /* 0x000fea0003800200 */
.L_x_14280:
        /* <DEDUP_REMOVED lines=35> */
.L_x_14399:
        /* <DEDUP_REMOVED lines=148> */
.L_x_14404:
[----:B------:R-:W-:Y:S05]  /*bb30*/  BSYNC.RECONVERGENT B3 ;  /* 0x0000000000037941 */ /* 0x000fea0003800200 */
.L_x_14403:
        /* <DEDUP_REMOVED lines=81> */
.L_x_14402:
        /* <DEDUP_REMOVED lines=33> */
.L_x_14411:
[----:B------:R-:W-:Y:S05]  /*c260*/  BSYNC.RECONVERGENT B4 ;  /* 0x0000000000047941 */ /* 0x000fea0003800200 */
.L_x_14410:
[----:B------:R-:W-:Y:S02]  /*c270*/  IMAD.MOV.U32 R66, RZ, RZ, R4 ;  /* 0x000000ffff427224 */ /* 0x000fe400078e0004 */
[----:B------:R-:W-:-:S07]  /*c280*/  IMAD.MOV.U32 R67, RZ, RZ, R5 ;  /* 0x000000ffff437224 */ /* 0x000fce00078e0005 */
.L_x_14409:
[----:B------:R-:W-:Y:S05]  /*c290*/  BSYNC.RECONVERGENT B3 ;  /* 0x0000000000037941 */ /* 0x000fea0003800200 */
.L_x_14408:
        /* <DEDUP_REMOVED lines=30> */
.L_x_14416:
[----:B------:R-:W-:Y:S05]  /*c480*/  BSYNC.RECONVERGENT B4 ;  /* 0x0000000000047941 */ /* 0x000fea0003800200 */
.L_x_14415:
[----:B------:R-:W-:Y:S05]  /*c490*/  BRA `(.L_x_14414) ;  /* 0x0000000000047947 */ /* 0x000fea0003800000 */
.L_x_14413:
[----:B------:R-:W-:-:S11]  /*c4a0*/  DADD R4, R34, -R2 ;  /* 0x0000000022047229 */ /* 0x000fd60000000802 */
.L_x_14414:
[----:B------:R-:W-:Y:S05]  /*c4b0*/  BSYNC.RECONVERGENT B3 ;  /* 0x0000000000037941 */ /* 0x000fea0003800200 */
.L_x_14412:
        /* <DEDUP_REMOVED lines=31> */
.L_x_14418:
[----:B------:R-:W-:Y:S05]  /*c6b0*/  BSYNC.RECONVERGENT B3 ;  /* 0x0000000000037941 */ /* 0x000fea0003800200 */
.L_x_14417:
        /* <DEDUP_REMOVED lines=85> */
.L_x_14419:
        /* <DEDUP_REMOVED lines=21> */
.L_x_14421:
[----:B------:R-:W-:Y:S05]  /*cd60*/  BSYNC.RECONVERGENT B3 ;  /* 0x0000000000037941 */ /* 0x000fea0003800200 */
.L_x_14420:
        /* <DEDUP_REMOVED lines=30> */
.L_x_14407:
        /* <DEDUP_REMOVED lines=28> */
.L_x_14424:
[----:B------:R-:W-:Y:S05]  /*d110*/  BSYNC.RECONVERGENT B3 ;  /* 0x0000000000037941 */ /* 0x000fea0003800200 */
.L_x_14423:
        /* <DEDUP_REMOVED lines=85> */
.L_x_14425:
        /* <DEDUP_REMOVED lines=21> */
.L_x_14427:
[----:B------:R-:W-:Y:S05]  /*d7c0*/  BSYNC.RECONVERGENT B3 ;  /* 0x0000000000037941 */ /* 0x000fea0003800200 */
.L_x_14426:
        /* <DEDUP_REMOVED lines=30> */
.L_x_14422:
        /* <DEDUP_REMOVED lines=27> */
.L_x_14429:
[----:B------:R-:W-:Y:S05]  /*db60*/  BSYNC.RECONVERGENT B3 ;  /* 0x0000000000037941 */ /* 0x000fea0003800200 */
.L_x_14428:
        /* <DEDUP_REMOVED lines=20> */
[----:B------:R-:W-:Y:S05]  /*dcb0*/  CALL.REL.NOINC `($__internal_24_$__cuda_sm20_div_rn_f64_full) ;  /* 0x000009d800807944 */ /* 0x000fea0003c00000 */
.L_x_14431:
[----:B------:R-:W-:Y:S05]  /*dcc0*/  BSYNC.RECONVERGENT B3 ;  /* 0x0000000000037941 */ /* 0x000fea0003800200 */
.L_x_14430:
[----:B------:R-:W-:Y:S02]  /*dcd0*/  IMAD.MOV.U32 R66, RZ, RZ, R4 ;  /* 0x000000ffff427224 */ /* 0x000fe400078e0004 */
[----:B------:R-:W-:Y:S01]  /*dce0*/  IMAD.MOV.U32 R67, RZ, RZ, R5 ;  /* 0x000000ffff437224 */ /* 0x000fe200078e0005 */
[----:B------:R-:W-:Y:S06]  /*dcf0*/  BRA `(.L_x_14405) ;  /* 0x0000000000687947 */ /* 0x000fec0003800000 */
.L_x_14406:
        /* <DEDUP_REMOVED lines=25> */
.L_x_14432:
[----:B------:R-:W-:Y:S05]  /*de90*/  BSYNC.RECONVERGENT B3 ;  /* 0x0000000000037941 */ /* 0x000fea0003800200 */
.L_x_14405:
[----:B------:R-:W-:Y:S05]  /*dea0*/  BSYNC.RECONVERGENT B2 ;  /* 0x0000000000027941 */ /* 0x000fea0003800200 */
.L_x_14401:
        /* <DEDUP_REMOVED lines=24> */
[----:B------:R-:W-:Y:S05]  /*e030*/  CALL.REL.NOINC `($__internal_24_$__cuda_sm20_div_rn_f64_full) ;  /* 0x000009d400a07944 */ /* 0x000fea0003c00000 */
.L_x_14437:
[----:B------:R-:W-:Y:S05]  /*e040*/  BSYNC.RECONVERGENT B4 ;  /* 0x0000000000047941 */ /* 0x000fea0003800200 */
.L_x_14436:
        /* <DEDUP_REMOVED lines=77> */
.L_x_14439:
        /* <DEDUP_REMOVED lines=42> */
.L_x_14438:
        /* <DEDUP_REMOVED lines=35> */
.L_x_14447:
[----:B------:R-:W-:Y:S05]  /*e9f0*/  BSYNC.RECONVERGENT B6 ;  /* 0x0000000000067941 */ /* 0x000fea0003800200 */
.L_x_14446:
[----:B------:R-:W-:Y:S02]  /*ea00*/  IMAD.MOV.U32 R62, RZ, RZ, R4 ;  /* 0x000000ffff3e7224 */ /* 0x000fe400078e0004 */
[----:B------:R-:W-:-:S07]  /*ea10*/  IMAD.MOV.U32 R63, RZ, RZ, R5 ;  /* 0x000000ffff3f7224 */ /* 0x000fce00078e0005 */
.L_x_14445:
[----:B------:R-:W-:Y:S05]  /*ea20*/  BSYNC.RECONVERGENT B5 ;  /* 0x0000000000057941 */ /* 0x000fea0003800200 */
.L_x_14444:
        /* <DEDUP_REMOVED lines=28> */
.L_x_14452:
[----:B------:R-:W-:Y:S05]  /*ebf0*/  BSYNC.RECONVERGENT B6 ;  /* 0x0000000000067941 */ /* 0x000fea0003800200 */
.L_x_14451:
[----:B------:R-:W-:Y:S02]  /*ec00*/  IMAD.MOV.U32 R60, RZ, RZ, R4 ;  /* 0x000000ffff3c7224 */ /* 0x000fe400078e0004 */
[----:B------:R-:W-:Y:S01]  /*ec10*/  IMAD.MOV.U32 R61, RZ, RZ, R5 ;  /* 0x000000ffff3d7224 */ /* 0x000fe200078e0005 */
[----:B------:R-:W-:Y:S06]  /*ec20*/  BRA `(.L_x_14450) ;  /* 0x0000000000047947 */ /* 0x000fec0003800000 */
.L_x_14449:
[----:B------:R-:W-:-:S11]  /*ec30*/  DADD R60, R34, -R2 ;  /* 0x00000000223c7229 */ /* 0x000fd60000000802 */
.L_x_14450:
[----:B------:R-:W-:Y:S05]  /*ec40*/  BSYNC.RECONVERGENT B5 ;  /* 0x0000000000057941 */ /* 0x000fea0003800200 */
.L_x_14448:
        /* <DEDUP_REMOVED lines=29> */
.L_x_14454:
[----:B------:R-:W-:Y:S05]  /*ee20*/  BSYNC.RECONVERGENT B5 ;  /* 0x0000000000057941 */ /* 0x000fea0003800200 */
.L_x_14453:
[----:B------:R-:W-:Y:S02]  /*ee30*/  IMAD.MOV.U32 R34, RZ, RZ, R2 ;  /* 0x000000ffff227224 */ /* 0x000fe400078e0002 */
[----:B------:R-:W-:Y:S01]  /*ee40*/  IMAD.MOV.U32 R35, RZ, RZ, R3 ;  /* 0x000000ffff237224 */ /* 0x000fe200078e0003 */
[----:B------:R-:W-:Y:S06]  /*ee50*/  BRA `(.L_x_14455) ;  /* 0x00000008004c7947 */ /* 0x000fec0003800000 */
.L_x_14443:
        /* <DEDUP_REMOVED lines=29> */
.L_x_14458:
[----:B------:R-:W-:Y:S05]  /*f030*/  BSYNC.RECONVERGENT B5 ;  /* 0x0000000000057941 */ /* 0x000fea0003800200 */
.L_x_14457:
[----:B------:R-:W-:Y:S02]  /*f040*/  IMAD.MOV.U32 R34, RZ, RZ, R2 ;  /* 0x000000ffff227224 */ /* 0x000fe400078e0002 */
[----:B------:R-:W-:Y:S01]  /*f050*/  IMAD.MOV.U32 R35, RZ, RZ, R3 ;  /* 0x000000ffff237224 */ /* 0x000fe200078e0003 */
[----:B------:R-:W-:Y:S06]  /*f060*/  BRA `(.L_x_14455) ;  /* 0x0000000400c87947 */ /* 0x000fec0003800000 */
.L_x_14456:
        /* <DEDUP_REMOVED lines=29> */
.L_x_14460:
[----:B------:R-:W-:Y:S05]  /*f240*/  BSYNC.RECONVERGENT B5 ;  /* 0x0000000000057941 */ /* 0x000fea0003800200 */
.L_x_14459:
        /* <DEDUP_REMOVED lines=20> */
.L_x_14462:
[----:B------:R-:W-:Y:S05]  /*f390*/  BSYNC.RECONVERGENT B5 ;  /* 0x0000000000057941 */ /* 0x000fea0003800200 */
.L_x_14461:
[----:B------:R-:W-:Y:S01]  /*f3a0*/  DMUL R58, R58, 8.11296384146066816958e+31 ;  /* 0x469000003a3a7828 */ /* 0x000fe20000000000 */
[----:B------:R-:W-:Y:S02]  /*f3b0*/  IMAD.MOV.U32 R34, RZ, RZ, R4 ;  /* 0x000000ffff227224 */ /* 0x000fe400078e0004 */
[----:B------:R-:W-:Y:S01]  /*f3c0*/  IMAD.MOV.U32 R35, RZ, RZ, R5 ;  /* 0x000000ffff237224 */ /* 0x000fe200078e0005 */
[----:B------:R-:W-:Y:S07]  /*f3d0*/  BRA `(.L_x_14455) ;  /* 0x0000000000ec7947 */ /* 0x000fee0003800000 */
.L_x_14442:
        /* <DEDUP_REMOVED lines=27> */
.L_x_14464:
[----:B------:R-:W-:Y:S05]  /*f590*/  BSYNC.RECONVERGENT B5 ;  /* 0x0000000000057941 */ /* 0x000fea0003800200 */
.L_x_14463:
        /* <DEDUP_REMOVED lines=27> */
.L_x_14466:
[----:B------:R-:W-:Y:S05]  /*f750*/  BSYNC.RECONVERGENT B5 ;  /* 0x0000000000057941 */ /* 0x000fea0003800200 */
.L_x_14465:
[----:B------:R-:W-:Y:S01]  /*f760*/  DMUL R34, R2, R34 ;  /* 0x0000002202227228 */ /* 0x000fe20000000000 */
[----:B------:R-:W-:Y:S02]  /*f770*/  IMAD.MOV.U32 R58, RZ, RZ, 0x0 ;  /* 0x00000000ff3a7424 */ /* 0x000fe400078e00ff */
[----:B------:R-:W-:-:S08]  /*f780*/  IMAD.MOV.U32 R59, RZ, RZ, 0x3ff00000 ;  /* 0x3ff00000ff3b7424 */ /* 0x000fd000078e00ff */
.L_x_14455:
[----:B------:R-:W-:Y:S05]  /*f790*/  BSYNC.RECONVERGENT B4 ;  /* 0x0000000000047941 */ /* 0x000fea0003800200 */
.L_x_14441:
[----:B------:R-:W-:Y:S05]  /*f7a0*/  BRA `(.L_x_14467) ;  /* 0x0000000000087947 */ /* 0x000fea0003800000 */
.L_x_14435:
[----:B------:R-:W-:Y:S02]  /*f7b0*/  DMUL R34, R32, 9.00719925474099200000e+15 ;  /* 0x4340000020227828 */ /* 0x000fe40000000000 */
[----:B------:R-:W-:-:S11]  /*f7c0*/  DMUL R58, R58, 9.00719925474099200000e+15 ;  /* 0x434000003a3a7828 */ /* 0x000fd60000000000 */
.L_x_14467:
[----:B------:R-:W-:Y:S05]  /*f7d0*/  BSYNC.RELIABLE B2 ;  /* 0x0000000000027941 */ /* 0x000fea0003800100 */
.L_x_14434:
        /* <DEDUP_REMOVED lines=27> */
.L_x_14469:
[----:B------:R-:W-:Y:S05]  /*f990*/  BSYNC.RECONVERGENT B2 ;  /* 0x0000000000027941 */ /* 0x000fea0003800200 */
.L_x_14468:
        /* <DEDUP_REMOVED lines=84> */
.L_x_14471:
[----:B------:R-:W-:Y:S02]  /*fee0*/  FSEL R2, RZ, 3.37028055040000000000e+12, P0 ;  /* 0x54442d18ff027808 */ /* 0x000fe40000000000 */
[----:B------:R-:W-:-:S07]  /*fef0*/  FSEL R3, RZ, 2.1426990032196044922, P0 ;  /* 0x400921fbff037808 */ /* 0x000fce0000000000 */
.L_x_14472:
[----:B------:R-:W-:Y:S05]  /*ff00*/  BSYNC.RECONVERGENT B0 ;  /* 0x0000000000007941 */ /* 0x000fea0003800200 */
.L_x_14470:
[----:B------:R-:W-:Y:S02]  /*ff10*/  DADD R34, |R34|, R58 ;  /* 0x0000000022227229 */ /* 0x000fe4000000023a */
[----:B------:R-:W-:-:S06]  /*ff20*/  DADD R2, -RZ, |R2| ;  /* 0x00000000ff027229 */ /* 0x000fcc0000000502 */
[----:B------:R-:W-:-:S06]  /*ff30*/  DSETP.NAN.AND P0, PT, R34, R34, PT ;  /* 0x000000222200722a */ /* 0x000fcc0003f08000 */
[----:B------:R-:W-:Y:S02]  /*ff40*/  FSEL R2, R34, R2, P0 ;  /* 0x0000000222027208 */ /* 0x000fe40000000000 */
[----:B------:R-:W-:-:S07]  /*ff50*/  FSEL R3, R35, R3, P0 ;  /* 0x0000000323037208 */ /* 0x000fce0000000000 */
.L_x_14440:
[----:B------:R-:W-:Y:S05]  /*ff60*/  BSYNC.RECONVERGENT B3 ;  /* 0x0000000000037941 */ /* 0x000fea0003800200 */
.L_x_14433:
[----:B------:R-:W-:Y:S01]  /*ff70*/  LOP3.LUT R35, R67, 0x80000000, R39, 0xb8, !PT ;  /* 0x8000000043237812 */ /* 0x000fe200078eb827 */
[----:B------:R-:W-:Y:S01]  /*ff80*/  IMAD.MOV.U32 R34, RZ, RZ, R66 ;  /* 0x000000ffff227224 */ /* 0x000fe200078e0042 */
[----:B------:R-:W-:Y:S01]  /*ff90*/  LOP3.LUT R33, R3, 0x80000000, R37, 0xb8, !PT ;  /* 0x8000000003217812 */ /* 0x000fe200078eb825 */
[----:B------:R-:W-:Y:S01]  /*ffa0*/  IMAD.MOV.U32 R32, RZ, RZ, R2 ;  /* 0x000000ffff207224 */ /* 0x000fe200078e0002 */
[----:B------:R-:W-:Y:S06]  /*ffb0*/  BRA `(.L_x_14398) ;  /* 0x0000005800b47947 */ /* 0x000fec0003800000 */
.L_x_14400:
        /* <DEDUP_REMOVED lines=119> */
.L_x_14478:
[----:B------:R-:W-:Y:S05]  /*10730*/  BSYNC.RECONVERGENT B0 ;  /* 0x0000000000007941 */ /* 0x000fea0003800200 */
.L_x_14477:
[----:B------:R-:W-:Y:S04]  /*10740*/  BSSY.RECONVERGENT B3, `(.L_x_14479) ;  /* 0x0000006000037945 */ /* 0x000fe80003800200 */
[----:B------:R-:W-:Y:S05]  /*10750*/  @P4 BRA P5, `(.L_x_14480) ;  /* 0x0000000000104947 */ /* 0x000fea0002800000 */
[----:B------:R-:W-:Y:S01]  /*10760*/  IMAD.MOV.U32 R2, RZ, RZ, R34 ;  /* 0x000000ffff027224 */ /* 0x000fe200078e0022 */
[----:B------:R-:W-:Y:S01]  /*10770*/  MOV R3, 0x107a0 ;  /* 0x000107a000037802 */ /* 0x000fe20000000f00 */
[----:B------:R-:W-:-:S07]  /*10780*/  IMAD.MOV.U32 R5, RZ, RZ, R35 ;  /* 0x000000ffff057224 */ /* 0x000fce00078e0023 */
[----:B------:R-:W-:Y:S05]  /*10790*/  CALL.REL.NOINC `($__internal_24_$__cuda_sm20_div_rn_f64_full) ;  /* 0x000009ac00c87944 */ /* 0x000fea0003c00000 */
.L_x_14480:
[----:B------:R-:W-:Y:S05]  /*107a0*/  BSYNC.RECONVERGENT B3 ;  /* 0x0000000000037941 */ /* 0x000fea0003800200 */
.L_x_14479:
        /* <DEDUP_REMOVED lines=84> */
.L_x_14482:
[----:B------:R-:W-:Y:S02]  /*10cf0*/  FSEL R2, RZ, 3.37028055040000000000e+12, P0 ;  /* 0x54442d18ff027808 */ /* 0x000fe40000000000 */
[----:B------:R-:W-:-:S07]  /*10d00*/  FSEL R3, RZ, 2.1426990032196044922, P0 ;  /* 0x400921fbff037808 */ /* 0x000fce0000000000 */
.L_x_14483:
[----:B------:R-:W-:Y:S05]  /*10d10*/  BSYNC.RECONVERGENT B0 ;  /* 0x0000000000007941 */ /* 0x000fea0003800200 */
.L_x_14481:
[----:B------:R-:W-:Y:S01]  /*10d20*/  DADD R58, R60, R58 ;  /* 0x000000003c3a7229 */ /* 0x000fe2000000003a */
[----:B------:R-:W-:Y:S01]  /*10d30*/  LOP3.LUT R3, R3, 0x80000000, R32, 0xb8, !PT ;  /* 0x8000000003037812 */ /* 0x000fe200078eb820 */
[----:B------:R-:W-:-:S06]  /*10d40*/  DMUL R62, R62, 0.5 ;  /* 0x3fe000003e3e7828 */ /* 0x000fcc0000000000 */
[----:B------:R-:W-:-:S06]  /*10d50*/  DSETP.NAN.AND P0, PT, R58, R58, PT ;  /* 0x0000003a3a00722a */ /* 0x000fcc0003f08000 */
[----:B------:R-:W-:Y:S02]  /*10d60*/  FSEL R2, R58, R2, P0 ;  /* 0x000000023a027208 */ /* 0x000fe40000000000 */
[----:B------:R-:W-:Y:S01]  /*10d70*/  FSEL R3, R59, R3, P0 ;  /* 0x000000033b037208 */ /* 0x000fe20000000000 */
[----:B------:R-:W-:Y:S06]  /*10d80*/  BRA `(.L_x_14484) ;  /* 0x0000004c00207947 */ /* 0x000fec0003800000 */
.L_x_14476:
        /* <DEDUP_REMOVED lines=139> */
.L_x_14486:
[----:B------:R-:W-:Y:S05]  /*11640*/  BSYNC.RECONVERGENT B0 ;  /* 0x0000000000007941 */ /* 0x000fea0003800200 */
.L_x_14485:
[----:B------:R-:W-:Y:S04]  /*11650*/  BSSY.RECONVERGENT B3, `(.L_x_14487) ;  /* 0x0000005000037945 */ /* 0x000fe80003800200 */
[----:B------:R-:W-:Y:S05]  /*11660*/  @P4 BRA P5, `(.L_x_14488) ;  /* 0x00000000000c4947 */ /* 0x000fea0002800000 */
[----:B------:R-:W-:Y:S01]  /*11670*/  IMAD.MOV.U32 R5, RZ, RZ, R3 ;  /* 0x000000ffff057224 */ /* 0x000fe200078e0003 */
[----:B------:R-:W-:-:S07]  /*11680*/  MOV R3, 0x116a0 ;  /* 0x000116a000037802 */ /* 0x000fce0000000f00 */
[----:B------:R-:W-:Y:S05]  /*11690*/  CALL.REL.NOINC `($__internal_24_$__cuda_sm20_div_rn_f64_full) ;  /* 0x000009a000087944 */ /* 0x000fea0003c00000 */
.L_x_14488:
[----:B------:R-:W-:Y:S05]  /*116a0*/  BSYNC.RECONVERGENT B3 ;  /* 0x0000000000037941 */ /* 0x000fea0003800200 */
.L_x_14487:
        /* <DEDUP_REMOVED lines=84> */
.L_x_14490:
[----:B------:R-:W-:Y:S02]  /*11bf0*/  FSEL R2, RZ, 3.37028055040000000000e+12, P0 ;  /* 0x54442d18ff027808 */ /* 0x000fe40000000000 */
[----:B------:R-:W-:-:S07]  /*11c00*/  FSEL R3, RZ, 2.1426990032196044922, P0 ;  /* 0x400921fbff037808 */ /* 0x000fce0000000000 */
.L_x_14491:
[----:B------:R-:W-:Y:S05]  /*11c10*/  BSYNC.RECONVERGENT B0 ;  /* 0x0000000000007941 */ /* 0x000fea0003800200 */
.L_x_14489:
[----:B------:R-:W-:Y:S01]  /*11c20*/  DADD R58, R60, R58 ;  /* 0x000000003c3a7229 */ /* 0x000fe2000000003a */
[----:B------:R-:W-:-:S07]  /*11c30*/  LOP3.LUT R3, R3, 0x80000000, R32, 0xb8, !PT ;  /* 0x8000000003037812 */ /* 0x000fce00078eb820 */
[----:B------:R-:W-:-:S06]  /*11c40*/  DSETP.NAN.AND P0, PT, R58, R58, PT ;  /* 0x0000003a3a00722a */ /* 0x000fcc0003f08000 */
[----:B------:R-:W-:Y:S02]  /*11c50*/  FSEL R2, R58, R2, P0 ;  /* 0x000000023a027208 */ /* 0x000fe40000000000 */
[----:B------:R-:W-:Y:S01]  /*11c60*/  FSEL R3, R59, R3, P0 ;  /* 0x000000033b037208 */ /* 0x000fe20000000000 */
[----:B------:R-:W-:Y:S06]  /*11c70*/  BRA `(.L_x_14484) ;  /* 0x0000003c00647947 */ /* 0x000fec0003800000 */
.L_x_14475:
        /* <DEDUP_REMOVED lines=22> */
[----:B------:R-:W-:Y:S05]  /*11de0*/  CALL.REL.NOINC `($__internal_24_$__cuda_sm20_div_rn_f64_full) ;  /* 0x0000099800347944 */ /* 0x000fea0003c00000 */
[----:B------:R-:W-:Y:S02]  /*11df0*/  IMAD.MOV.U32 R34, RZ, RZ, R4 ;  /* 0x000000ffff227224 */ /* 0x000fe400078e0004 */
[----:B------:R-:W-:-:S07]  /*11e00*/  IMAD.MOV.U32 R35, RZ, RZ, R5 ;  /* 0x000000ffff237224 */ /* 0x000fce00078e0005 */
.L_x_14493:
[----:B------:R-:W-:Y:S05]  /*11e10*/  BSYNC.RECONVERGENT B3 ;  /* 0x0000000000037941 */ /* 0x000fea0003800200 */
.L_x_14492:
        /* <DEDUP_REMOVED lines=23> */
.L_x_14495:
[----:B------:R-:W-:Y:S05]  /*11f90*/  BSYNC.RECONVERGENT B3 ;  /* 0x0000000000037941 */ /* 0x000fea0003800200 */
.L_x_14494:
        /* <DEDUP_REMOVED lines=140> */
.L_x_14497:
[----:B------:R-:W-:Y:S05]  /*12860*/  BSYNC.RECONVERGENT B0 ;  /* 0x0000000000007941 */ /* 0x000fea0003800200 */
.L_x_14496:
[----:B------:R-:W-:Y:S04]  /*12870*/  BSSY.RECONVERGENT B3, `(.L_x_14498) ;  /* 0x0000006000037945 */ /* 0x000fe80003800200 */
[----:B------:R-:W-:Y:S05]  /*12880*/  @P4 BRA P5, `(.L_x_14499) ;  /* 0x0000000000104947 */ /* 0x000fea0002800000 */
[----:B------:R-:W-:Y:S01]  /*12890*/  IMAD.MOV.U32 R2, RZ, RZ, R34 ;  /* 0x000000ffff027224 */ /* 0x000fe200078e0022 */
[----:B------:R-:W-:Y:S01]  /*128a0*/  MOV R3, 0x128d0 ;  /* 0x000128d000037802 */ /* 0x000fe20000000f00 */
[----:B------:R-:W-:-:S07]  /*128b0*/  IMAD.MOV.U32 R5, RZ, RZ, R35 ;  /* 0x000000ffff057224 */ /* 0x000fce00078e0023 */
[----:B------:R-:W-:Y:S05]  /*128c0*/  CALL.REL.NOINC `($__internal_24_$__cuda_sm20_div_rn_f64_full) ;  /* 0x0000098c007c7944 */ /* 0x000fea0003c00000 */
.L_x_14499:
[----:B------:R-:W-:Y:S05]  /*128d0*/  BSYNC.RECONVERGENT B3 ;  /* 0x0000000000037941 */ /* 0x000fea0003800200 */
.L_x_14498:
        /* <DEDUP_REMOVED lines=84> */
.L_x_14501:
[----:B------:R-:W-:Y:S02]  /*12e20*/  FSEL R2, RZ, 3.37028055040000000000e+12, P0 ;  /* 0x54442d18ff027808 */ /* 0x000fe40000000000 */
[----:B------:R-:W-:-:S07]  /*12e30*/  FSEL R3, RZ, 2.1426990032196044922, P0 ;  /* 0x400921fbff037808 */ /* 0x000fce0000000000 */
.L_x_14502:
[----:B------:R-:W-:Y:S05]  /*12e40*/  BSYNC.RECONVERGENT B0 ;  /* 0x0000000000007941 */ /* 0x000fea0003800200 */
.L_x_14500:
[----:B------:R-:W-:Y:S01]  /*12e50*/  DADD R58, R60, R58 ;  /* 0x000000003c3a7229 */ /* 0x000fe2000000003a */
[----:B------:R-:W-:Y:S01]  /*12e60*/  LOP3.LUT R3, R3, 0x80000000, R32, 0xb8, !PT ;  /* 0x8000000003037812 */ /* 0x000fe200078eb820 */
[----:B------:R-:W-:-:S06]  /*12e70*/  DADD R62, R62, 1 ;  /* 0x3ff000003e3e7429 */ /* 0x000fcc0000000000 */
[----:B------:R-:W-:-:S06]  /*12e80*/  DSETP.NAN.AND P0, PT, R58, R58, PT ;  /* 0x0000003a3a00722a */ /* 0x000fcc0003f08000 */
[----:B------:R-:W-:Y:S02]  /*12e90*/  FSEL R2, R58, R2, P0 ;  /* 0x000000023a027208 */ /* 0x000fe40000000000 */
[----:B------:R-:W-:Y:S01]  /*12ea0*/  FSEL R3, R59, R3, P0 ;  /* 0x000000033b037208 */ /* 0x000fe20000000000 */
[----:B------:R-:W-:Y:S06]  /*12eb0*/  BRA `(.L_x_14484) ;  /* 0x0000002800d47947 */ /* 0x000fec0003800000 */
.L_x_14474:
        /* <DEDUP_REMOVED lines=109> */
.L_x_14506:
[----:B------:R-:W-:Y:S05]  /*13590*/  BSYNC.RECONVERGENT B0 ;  /* 0x0000000000007941 */ /* 0x000fea0003800200 */
.L_x_14505:
        /* <DEDUP_REMOVED lines=8> */
[----:B------:R-:W-:Y:S05]  /*13620*/  CALL.REL.NOINC `($__internal_24_$__cuda_sm20_div_rn_f64_full) ;  /* 0x0000098000247944 */ /* 0x000fea0003c00000 */
.L_x_14508:
[----:B------:R-:W-:Y:S05]  /*13630*/  BSYNC.RECONVERGENT B3 ;  /* 0x0000000000037941 */ /* 0x000fea0003800200 */
.L_x_14507:
        /* <DEDUP_REMOVED lines=76> */
.L_x_14504:
        /* <DEDUP_REMOVED lines=136> */
.L_x_14510:
[----:B------:R-:W-:Y:S05]  /*14380*/  BSYNC.RECONVERGENT B0 ;  /* 0x0000000000007941 */ /* 0x000fea0003800200 */
.L_x_14509:
[----:B------:R-:W-:Y:S04]  /*14390*/  BSSY.RECONVERGENT B3, `(.L_x_14511) ;  /* 0x0000008000037945 */ /* 0x000fe80003800200 */
[----:B------:R-:W-:Y:S05]  /*143a0*/  @P4 BRA P5, `(.L_x_14512) ;  /* 0x0000000000184947 */ /* 0x000fea0002800000 */
[----:B------:R-:W-:Y:S01]  /*143b0*/  IMAD.MOV.U32 R6, RZ, RZ, R32 ;  /* 0x000000ffff067224 */ /* 0x000fe200078e0020 */
[----:B------:R-:W-:Y:S01]  /*143c0*/  MOV R3, 0x14410 ;  /* 0x0001441000037802 */ /* 0x000fe20000000f00 */
[----:B------:R-:W-:Y:S02]  /*143d0*/  IMAD.MOV.U32 R7, RZ, RZ, R33 ;  /* 0x000000ffff077224 */ /* 0x000fe400078e0021 */
[----:B------:R-:W-:Y:S02]  /*143e0*/  IMAD.MOV.U32 R2, RZ, RZ, R34 ;  /* 0x000000ffff027224 */ /* 0x000fe400078e0022 */
[----:B------:R-:W-:-:S07]  /*143f0*/  IMAD.MOV.U32 R5, RZ, RZ, R35 ;  /* 0x000000ffff057224 */ /* 0x000fce00078e0023 */
[----:B------:R-:W-:Y:S05]  /*14400*/  CALL.REL.NOINC `($__internal_24_$__cuda_sm20_div_rn_f64_full) ;  /* 0x0000097000ac7944 */ /* 0x000fea0003c00000 */
.L_x_14512:
[----:B------:R-:W-:Y:S05]  /*14410*/  BSYNC.RECONVERGENT B3 ;  /* 0x0000000000037941 */ /* 0x000fea0003800200 */
.L_x_14511:
        /* <DEDUP_REMOVED lines=76> */
.L_x_14503:
        /* <DEDUP_REMOVED lines=25> */
.L_x_14514:
[----:B------:R-:W-:Y:S05]  /*14a70*/  BSYNC.RECONVERGENT B3 ;  /* 0x0000000000037941 */ /* 0x000fea0003800200 */
.L_x_14513:
        /* <DEDUP_REMOVED lines=23> */
.L_x_14516:
[----:B------:R-:W-:Y:S05]  /*14bf0*/  BSYNC.RECONVERGENT B3 ;  /* 0x0000000000037941 */ /* 0x000fea0003800200 */
.L_x_14515:
        /* <DEDUP_REMOVED lines=139> */
.L_x_14518:
[----:B------:R-:W-:Y:S05]  /*154b0*/  BSYNC.RECONVERGENT B0 ;  /* 0x0000000000007941 */ /* 0x000fea0003800200 */
.L_x_14517:
        /* <DEDUP_REMOVED lines=8> */
[----:B------:R-:W-:Y:S05]  /*15540*/  CALL.REL.NOINC `($__internal_24_$__cuda_sm20_div_rn_f64_full) ;  /* 0x00000960005c7944 */ /* 0x000fea0003c00000 */
.L_x_14520:
[----:B------:R-:W-:Y:S05]  /*15550*/  BSYNC.RECONVERGENT B3 ;  /* 0x0000000000037941 */ /* 0x000fea0003800200 */
.L_x_14519:
        /* <DEDUP_REMOVED lines=75> */
.L_x_14484:
[----:B------:R-:W-:Y:S05]  /*15a10*/  BSYNC.RECONVERGENT B2 ;  /* 0x0000000000027941 */ /* 0x000fea0003800200 */
.L_x_14473:
[----:B------:R-:W-:Y:S01]  /*15a20*/  UMOV UR4, 0xfefa39ef ;  /* 0xfefa39ef00047882 */ /* 0x000fe20000000000 */
[----:B------:R-:W-:Y:S01]  /*15a30*/  UMOV UR5, 0x3fe62e42 ;  /* 0x3fe62e4200057882 */ /* 0x000fe20000000000 */
[----:B------:R-:W-:Y:S01]  /*15a40*/  LOP3.LUT R33, R3, 0x80000000, R37, 0xb8, !PT ;  /* 0x8000000003217812 */ /* 0x000fe200078eb825 */
[----:B------:R-:W-:Y:S01]  /*15a50*/  DADD R62, R62, UR4 ;  /* 0x000000043e3e7e29 */ /* 0x000fe20008000000 */
[----:B------:R-:W-:-:S09]  /*15a60*/  IMAD.MOV.U32 R32, RZ, RZ, R2 ;  /* 0x000000ffff207224 */ /* 0x000fd200078e0002 */
[----:B------:R-:W-:Y:S02]  /*15a70*/  LOP3.LUT R35, R63, 0x80000000, R39, 0xb8, !PT ;  /* 0x800000003f237812 */ /* 0x000fe400078eb827 */
[----:B------:R-:W-:-:S07]  /*15a80*/  MOV R34, R62 ;  /* 0x0000003e00227202 */ /* 0x000fce0000000f00 */
.L_x_14398:
[----:B------:R-:W-:Y:S05]  /*15a90*/  BSYNC.RECONVERGENT B1 ;  /* 0x0000000000017941 */ /* 0x000fea0003800200 */
.L_x_14397:
        /* <DEDUP_REMOVED lines=35> */
.L_x_14523:
        /* <DEDUP_REMOVED lines=148> */
.L_x_14528:
[----:B------:R-:W-:Y:S05]  /*16610*/  BSYNC.RECONVERGENT B3 ;  /* 0x0000000000037941 */ /* 0x000fea0003800200 */
.L_x_14527:
        /* <DEDUP_REMOVED lines=81> */
.L_x_14526:
        /* <DEDUP_REMOVED lines=33> */
.L_x_14535:
[----:B------:R-:W-:Y:S05]  /*16d40*/  BSYNC.RECONVERGENT B4 ;  /* 0x0000000000047941 */ /* 0x000fea0003800200 */
.L_x_14534:
[----:B------:R-:W-:Y:S02]  /*16d50*/  IMAD.MOV.U32 R66, RZ, RZ, R4 ;  /* 0x000000ffff427224 */ /* 0x000fe400078e0004 */
[----:B------:R-:W-:-:S07]  /*16d60*/  IMAD.MOV.U32 R67, RZ, RZ, R5 ;  /* 0x000000ffff437224 */ /* 0x000fce00078e0005 */
.L_x_14533:
[----:B------:R-:W-:Y:S05]  /*16d70*/  BSYNC.RECONVERGENT B3 ;  /* 0x0000000000037941 */ /* 0x000fea0003800200 */
.L_x_14532:
        /* <DEDUP_REMOVED lines=30> */
.L_x_14540:
[----:B------:R-:W-:Y:S05]  /*16f60*/  BSYNC.RECONVERGENT B4 ;  /* 0x0000000000047941 */ /* 0x000fea0003800200 */
.L_x_14539:
[----:B------:R-:W-:Y:S05]  /*16f70*/  BRA `(.L_x_14538) ;  /* 0x0000000000047947 */ /* 0x000fea0003800000 */
.L_x_14537:
[----:B------:R-:W-:-:S11]  /*16f80*/  DADD R4, R38, -R2 ;  /* 0x0000000026047229 */ /* 0x000fd60000000802 */
.L_x_14538:
[----:B------:R-:W-:Y:S05]  /*16f90*/  BSYNC.RECONVERGENT B3 ;  /* 0x0000000000037941 */ /* 0x000fea0003800200 */
.L_x_14536:
        /* <DEDUP_REMOVED lines=31> */
.L_x_14542:
[----:B------:R-:W-:Y:S05]  /*17190*/  BSYNC.RECONVERGENT B3 ;  /* 0x0000000000037941 */ /* 0x000fea0003800200 */
.L_x_14541:
        /* <DEDUP_REMOVED lines=85> */
.L_x_14543:
        /* <DEDUP_REMOVED lines=21> */
.L_x_14545:
[----:B------:R-:W-:Y:S05]  /*17840*/  BSYNC.RECONVERGENT B3 ;  /* 0x0000000000037941 */ /* 0x000fea0003800200 */
.L_x_14544:
        /* <DEDUP_REMOVED lines=30> */
.L_x_14531:
        /* <DEDUP_REMOVED lines=28> */
.L_x_14548:
[----:B------:R-:W-:Y:S05]  /*17bf0*/  BSYNC.RECONVERGENT B3 ;  /* 0x0000000000037941 */ /* 0x000fea0003800200 */
.L_x_14547:
        /* <DEDUP_REMOVED lines=85> */
.L_x_14549:
        /* <DEDUP_REMOVED lines=21> */
.L_x_14551:
[----:B------:R-:W-:Y:S05]  /*182a0*/  BSYNC.RECONVERGENT B3 ;  /* 0x0000000000037941 */ /* 0x000fea0003800200 */
.L_x_14550:
        /* <DEDUP_REMOVED lines=30> */
.L_x_14546:
        /* <DEDUP_REMOVED lines=27> */
.L_x_14553:
[----:B------:R-:W-:Y:S05]  /*18640*/  BSYNC.RECONVERGENT B3 ;  /* 0x0000000000037941 */ /* 0x000fea0003800200 */
.L_x_14552:
        /* <DEDUP_REMOVED lines=21> */
.L_x_14555:
[----:B------:R-:W-:Y:S05]  /*187a0*/  BSYNC.RECONVERGENT B3 ;  /* 0x0000000000037941 */ /* 0x000fea0003800200 */
.L_x_14554:
[----:B------:R-:W-:Y:S01]  /*187b0*/  MOV R66, R4 ;  /* 0x0000000400427202 */ /* 0x000fe20000000f00 */
[----:B------:R-:W-:Y:S01]  /*187c0*/  IMAD.MOV.U32 R67, RZ, RZ, R5 ;  /* 0x000000ffff437224 */ /* 0x000fe200078e0005 */
[----:B------:R-:W-:Y:S06]  /*187d0*/  BRA `(.L_x_14529) ;  /* 0x0000000000687947 */ /* 0x000fec0003800000 */
.L_x_14530:
        /* <DEDUP_REMOVED lines=25> */
.L_x_14556:
[----:B------:R-:W-:Y:S05]  /*18970*/  BSYNC.RECONVERGENT B3 ;  /* 0x0000000000037941 */ /* 0x000fea0003800200 */
.L_x_14529:
[----:B------:R-:W-:Y:S05]  /*18980*/  BSYNC.RECONVERGENT B2 ;  /* 0x0000000000027941 */ /* 0x000fea0003800200 */
.L_x_14525:
        /* <DEDUP_REMOVED lines=25> */
.L_x_14561:
[----:B------:R-:W-:Y:S05]  /*18b20*/  BSYNC.RECONVERGENT B4 ;  /* 0x0000000000047941 */ /* 0x000fea0003800200 */
.L_x_14560:
        /* <DEDUP_REMOVED lines=77> */
.L_x_14563:
        /* <DEDUP_REMOVED lines=42> */
.L_x_14562:
        /* <DEDUP_REMOVED lines=35> */
.L_x_14571:
[----:B------:R-:W-:Y:S05]  /*194d0*/  BSYNC.RECONVERGENT B6 ;  /* 0x0000000000067941 */ /* 0x000fea0003800200 */
.L_x_14570:
[----:B------:R-:W-:Y:S02]  /*194e0*/  IMAD.MOV.U32 R62, RZ, RZ, R4 ;  /* 0x000000ffff3e7224 */ /* 0x000fe400078e0004 */
[----:B------:R-:W-:-:S07]  /*194f0*/  IMAD.MOV.U32 R63, RZ, RZ, R5 ;  /* 0x000000ffff3f7224 */ /* 0x000fce00078e0005 */
.L_x_14569:
[----:B------:R-:W-:Y:S05]  /*19500*/  BSYNC.RECONVERGENT B5 ;  /* 0x0000000000057941 */ /* 0x000fea0003800200 */
.L_x_14568:
        /* <DEDUP_REMOVED lines=28> */
.L_x_14576:
[----:B------:R-:W-:Y:S05]  /*196d0*/  BSYNC.RECONVERGENT B6 ;  /* 0x0000000000067941 */ /* 0x000fea0003800200 */
.L_x_14575:
[----:B------:R-:W-:Y:S01]  /*196e0*/  IMAD.MOV.U32 R60, RZ, RZ, R4 ;  /* 0x000000ffff3c7224 */ /* 0x000fe200078e0004 */
[----:B------:R-:W-:Y:S01]  /*196f0*/  MOV R61, R5 ;  /* 0x00000005003d7202 */ /* 0x000fe20000000f00 */
[----:B------:R-:W-:Y:S06]  /*19700*/  BRA `(.L_x_14574) ;  /* 0x0000000000047947 */ /* 0x000fec0003800000 */
.L_x_14573:
[----:B------:R-:W-:-:S11]  /*19710*/  DADD R60, R38, -R2 ;  /* 0x00000000263c7229 */ /* 0x000fd60000000802 */
.L_x_14574:
[----:B------:R-:W-:Y:S05]  /*19720*/  BSYNC.RECONVERGENT B5 ;  /* 0x0000000000057941 */ /* 0x000fea0003800200 */
.L_x_14572:
        /* <DEDUP_REMOVED lines=29> */
.L_x_14578:
[----:B------:R-:W-:Y:S05]  /*19900*/  BSYNC.RECONVERGENT B5 ;  /* 0x0000000000057941 */ /* 0x000fea0003800200 */
.L_x_14577:
[----:B------:R-:W-:Y:S02]  /*19910*/  IMAD.MOV.U32 R38, RZ, RZ, R2 ;  /* 0x000000ffff267224 */ /* 0x000fe400078e0002 */
[----:B------:R-:W-:Y:S01]  /*19920*/  IMAD.MOV.U32 R39, RZ, RZ, R3 ;  /* 0x000000ffff277224 */ /* 0x000fe200078e0003 */
[----:B------:R-:W-:Y:S06]  /*19930*/  BRA `(.L_x_14579) ;  /* 0x00000008004c7947 */ /* 0x000fec0003800000 */
.L_x_14567:
        /* <DEDUP_REMOVED lines=29> */
.L_x_14582:
[----:B------:R-:W-:Y:S05]  /*19b10*/  BSYNC.RECONVERGENT B5 ;  /* 0x0000000000057941 */ /* 0x000fea0003800200 */
.L_x_14581:
[----:B------:R-:W-:Y:S02]  /*19b20*/  IMAD.MOV.U32 R38, RZ, RZ, R2 ;  /* 0x000000ffff267224 */ /* 0x000fe400078e0002 */
[----:B------:R-:W-:Y:S01]  /*19b30*/  IMAD.MOV.U32 R39, RZ, RZ, R3 ;  /* 0x000000ffff277224 */ /* 0x000fe200078e0003 */
[----:B------:R-:W-:Y:S06]  /*19b40*/  BRA `(.L_x_14579) ;  /* 0x0000000400c87947 */ /* 0x000fec0003800000 */
.L_x_14580:
        /* <DEDUP_REMOVED lines=29> */
.L_x_14584:
[----:B------:R-:W-:Y:S05]  /*19d20*/  BSYNC.RECONVERGENT B5 ;  /* 0x0000000000057941 */ /* 0x000fea0003800200 */
.L_x_14583:
        /* <DEDUP_REMOVED lines=20> */
.L_x_14586:
[----:B------:R-:W-:Y:S05]  /*19e70*/  BSYNC.RECONVERGENT B5 ;  /* 0x0000000000057941 */ /* 0x000fea0003800200 */
.L_x_14585:
[----:B------:R-:W-:Y:S01]  /*19e80*/  DMUL R58, R58, 8.11296384146066816958e+31 ;  /* 0x469000003a3a7828 */ /* 0x000fe20000000000 */
[----:B------:R-:W-:Y:S02]  /*19e90*/  IMAD.MOV.U32 R38, RZ, RZ, R4 ;  /* 0x000000ffff267224 */ /* 0x000fe400078e0004 */
[----:B------:R-:W-:Y:S01]  /*19ea0*/  IMAD.MOV.U32 R39, RZ, RZ, R5 ;  /* 0x000000ffff277224 */ /* 0x000fe200078e0005 */
[----:B------:R-:W-:Y:S07]  /*19eb0*/  BRA `(.L_x_14579) ;  /* 0x0000000000ec7947 */ /* 0x000fee0003800000 */
.L_x_14566:
        /* <DEDUP_REMOVED lines=25> */
[----:B------:R-:W-:Y:S01]  /*1a050*/  IMAD.MOV.U32 R38, RZ, RZ, R2 ;  /* 0x000000ffff267224 */ /* 0x000fe200078e0002 */
[----:B------:R-:W-:-:S07]  /*1a060*/  MOV R39, R3 ;  /* 0x0000000300277202 */ /* 0x000fce0000000f00 */
.L_x_14588:
[----:B------:R-:W-:Y:S05]  /*1a070*/  BSYNC.RECONVERGENT B5 ;  /* 0x0000000000057941 */ /* 0x000fea0003800200 */
.L_x_14587:
        /* <DEDUP_REMOVED lines=27> */
.L_x_14590:
[----:B------:R-:W-:Y:S05]  /*1a230*/  BSYNC.RECONVERGENT B5 ;  /* 0x0000000000057941 */ /* 0x000fea0003800200 */
.L_x_14589:
[----:B------:R-:W-:Y:S01]  /*1a240*/  DMUL R38, R2, R38 ;  /* 0x0000002602267228 */ /* 0x000fe20000000000 */
[----:B------:R-:W-:Y:S02]  /*1a250*/  IMAD.MOV.U32 R58, RZ, RZ, 0x0 ;  /* 0x00000000ff3a7424 */ /* 0x000fe400078e00ff */
[----:B------:R-:W-:-:S08]  /*1a260*/  IMAD.MOV.U32 R59, RZ, RZ, 0x3ff00000 ;  /* 0x3ff00000ff3b7424 */ /* 0x000fd000078e00ff */
.L_x_14579:
[----:B------:R-:W-:Y:S05]  /*1a270*/  BSYNC.RECONVERGENT B4 ;  /* 0x0000000000047941 */ /* 0x000fea0003800200 */
.L_x_14565:
[----:B------:R-:W-:Y:S05]  /*1a280*/  BRA `(.L_x_14591) ;  /* 0x0000000000087947 */ /* 0x000fea0003800000 */
.L_x_14559:
[----:B------:R-:W-:Y:S02]  /*1a290*/  DMUL R38, R36, 9.00719925474099200000e+15 ;  /* 0x4340000024267828 */ /* 0x000fe40000000000 */
[----:B------:R-:W-:-:S11]  /*1a2a0*/  DMUL R58, R58, 9.00719925474099200000e+15 ;  /* 0x434000003a3a7828 */ /* 0x000fd60000000000 */
.L_x_14591:
[----:B------:R-:W-:Y:S05]  /*1a2b0*/  BSYNC.RELIABLE B2 ;  /* 0x0000000000027941 */ /* 0x000fea0003800100 */
.L_x_14558:
        /* <DEDUP_REMOVED lines=27> */
.L_x_14593:
[----:B------:R-:W-:Y:S05]  /*1a470*/  BSYNC.RECONVERGENT B2 ;  /* 0x0000000000027941 */ /* 0x000fea0003800200 */
.L_x_14592:
        /* <DEDUP_REMOVED lines=84> */
.L_x_14595:
[----:B------:R-:W-:Y:S02]  /*1a9c0*/  FSEL R2, RZ, 3.37028055040000000000e+12, P0 ;  /* 0x54442d18ff027808 */ /* 0x000fe40000000000 */
[----:B------:R-:W-:-:S07]  /*1a9d0*/  FSEL R3, RZ, 2.1426990032196044922, P0 ;  /* 0x400921fbff037808 */ /* 0x000fce0000000000 */
.L_x_14596:
[----:B------:R-:W-:Y:S05]  /*1a9e0*/  BSYNC.RECONVERGENT B0 ;  /* 0x0000000000007941 */ /* 0x000fea0003800200 */
.L_x_14594:
[----:B------:R-:W-:Y:S02]  /*1a9f0*/  DADD R38, |R38|, R58 ;  /* 0x0000000026267229 */ /* 0x000fe4000000023a */
[----:B------:R-:W-:-:S06]  /*1aa00*/  DADD R2, -RZ, |R2| ;  /* 0x00000000ff027229 */ /* 0x000fcc0000000502 */
[----:B------:R-:W-:-:S06]  /*1aa10*/  DSETP.NAN.AND P0, PT, R38, R38, PT ;  /* 0x000000262600722a */ /* 0x000fcc0003f08000 */
[----:B------:R-:W-:Y:S02]  /*1aa20*/  FSEL R2, R38, R2, P0 ;  /* 0x0000000226027208 */ /* 0x000fe40000000000 */
[----:B------:R-:W-:-:S07]  /*1aa30*/  FSEL R3, R39, R3, P0 ;  /* 0x0000000327037208 */ /* 0x000fce0000000000 */
.L_x_14564:
[----:B------:R-:W-:Y:S05]  /*1aa40*/  BSYNC.RECONVERGENT B3 ;  /* 0x0000000000037941 */ /* 0x000fea0003800200 */
.L_x_14557:
[----:B------:R-:W-:Y:S01]  /*1aa50*/  LOP3.LUT R39, R67, 0x80000000, R43, 0xb8, !PT ;  /* 0x8000000043277812 */ /* 0x000fe200078eb82b */
[----:B------:R-:W-:Y:S01]  /*1aa60*/  IMAD.MOV.U32 R38, RZ, RZ, R66 ;  /* 0x000000ffff267224 */ /* 0x000fe200078e0042 */
[----:B------:R-:W-:Y:S01]  /*1aa70*/  LOP3.LUT R37, R3, 0x80000000, R41, 0xb8, !PT ;  /* 0x8000000003257812 */ /* 0x000fe200078eb829 */
[----:B------:R-:W-:Y:S01]  /*1aa80*/  IMAD.MOV.U32 R36, RZ, RZ, R2 ;  /* 0x000000ffff247224 */ /* 0x000fe200078e0002 */
[----:B------:R-:W-:Y:S06]  /*1aa90*/  BRA `(.L_x_14522) ;  /* 0x0000005800b47947 */ /* 0x000fec0003800000 */
.L_x_14524:
        /* <DEDUP_REMOVED lines=119> */
.L_x_14602:
[----:B------:R-:W-:Y:S05]  /*1b210*/  BSYNC.RECONVERGENT B0 ;  /* 0x0000000000007941 */ /* 0x000fea0003800200 */
.L_x_14601:
[----:B------:R-:W-:Y:S04]  /*1b220*/  BSSY.RECONVERGENT B3, `(.L_x_14603) ;  /* 0x0000006000037945 */ /* 0x000fe80003800200 */
[----:B------:R-:W-:Y:S05]  /*1b230*/  @P4 BRA P5, `(.L_x_14604) ;  /* 0x0000000000104947 */ /* 0x000fea0002800000 */
[----:B------:R-:W-:Y:S01]  /*1b240*/  IMAD.MOV.U32 R2, RZ, RZ, R38 ;  /* 0x000000ffff027224 */ /* 0x000fe200078e0026 */
[----:B------:R-:W-:Y:S01]  /*1b250*/  MOV R3, 0x1b280 ;  /* 0x0001b28000037802 */ /* 0x000fe20000000f00 */
[----:B------:R-:W-:-:S07]  /*1b260*/  IMAD.MOV.U32 R5, RZ, RZ, R39 ;  /* 0x000000ffff057224 */ /* 0x000fce00078e0027 */
[----:B------:R-:W-:Y:S05]  /*1b270*/  CALL.REL.NOINC `($__internal_24_$__cuda_sm20_div_rn_f64_full) ;  /* 0x0000090400107944 */ /* 0x000fea0003c00000 */
.L_x_14604:
[----:B------:R-:W-:Y:S05]  /*1b280*/  BSYNC.RECONVERGENT B3 ;  /* 0x0000000000037941 */ /* 0x000fea0003800200 */
.L_x_14603:
        /* <DEDUP_REMOVED lines=84> */
.L_x_14606:
[----:B------:R-:W-:Y:S02]  /*1b7d0*/  FSEL R2, RZ, 3.37028055040000000000e+12, P0 ;  /* 0x54442d18ff027808 */ /* 0x000fe40000000000 */
[----:B------:R-:W-:-:S07]  /*1b7e0*/  FSEL R3, RZ, 2.1426990032196044922, P0 ;  /* 0x400921fbff037808 */ /* 0x000fce0000000000 */
.L_x_14607:
[----:B------:R-:W-:Y:S05]  /*1b7f0*/  BSYNC.RECONVERGENT B0 ;  /* 0x0000000000007941 */ /* 0x000fea0003800200 */
.L_x_14605:
[----:B------:R-:W-:Y:S01]  /*1b800*/  DADD R58, R60, R58 ;  /* 0x000000003c3a7229 */ /* 0x000fe2000000003a */
[----:B------:R-:W-:Y:S01]  /*1b810*/  LOP3.LUT R3, R3, 0x80000000, R36, 0xb8, !PT ;  /* 0x8000000003037812 */ /* 0x000fe200078eb824 */
[----:B------:R-:W-:-:S06]  /*1b820*/  DMUL R62, R62, 0.5 ;  /* 0x3fe000003e3e7828 */ /* 0x000fcc0000000000 */
[----:B------:R-:W-:-:S06]  /*1b830*/  DSETP.NAN.AND P0, PT, R58, R58, PT ;  /* 0x0000003a3a00722a */ /* 0x000fcc0003f08000 */
[----:B------:R-:W-:Y:S02]  /*1b840*/  FSEL R2, R58, R2, P0 ;  /* 0x000000023a027208 */ /* 0x000fe40000000000 */
[----:B------:R-:W-:Y:S01]  /*1b850*/  FSEL R3, R59, R3, P0 ;  /* 0x000000033b037208 */ /* 0x000fe20000000000 */
[----:B------:R-:W-:Y:S06]  /*1b860*/  BRA `(.L_x_14608) ;  /* 0x0000004c00207947 */ /* 0x000fec0003800000 */
.L_x_14600:
        /* <DEDUP_REMOVED lines=139> */
.L_x_14610:
[----:B------:R-:W-:Y:S05]  /*1c120*/  BSYNC.RECONVERGENT B0 ;  /* 0x0000000000007941 */ /* 0x000fea0003800200 */
.L_x_14609:
[----:B------:R-:W-:Y:S04]  /*1c130*/  BSSY.RECONVERGENT B3, `(.L_x_14611) ;  /* 0x0000005000037945 */ /* 0x000fe80003800200 */
[----:B------:R-:W-:Y:S05]  /*1c140*/  @P4 BRA P5, `(.L_x_14612) ;  /* 0x00000000000c4947 */ /* 0x000fea0002800000 */
[----:B------:R-:W-:Y:S01]  /*1c150*/  IMAD.MOV.U32 R5, RZ, RZ, R3 ;  /* 0x000000ffff057224 */ /* 0x000fe200078e0003 */
[----:B------:R-:W-:-:S07]  /*1c160*/  MOV R3, 0x1c180 ;  /* 0x0001c18000037802 */ /* 0x000fce0000000f00 */
[----:B------:R-:W-:Y:S05]  /*1c170*/  CALL.REL.NOINC `($__internal_24_$__cuda_sm20_div_rn_f64_full) ;  /* 0x000008f400507944 */ /* 0x000fea0003c00000 */
.L_x_14612:
[----:B------:R-:W-:Y:S05]  /*1c180*/  BSYNC.RECONVERGENT B3 ;  /* 0x0000000000037941 */ /* 0x000fea0003800200 */
.L_x_14611:
        /* <DEDUP_REMOVED lines=84> */
.L_x_14614:
[----:B------:R-:W-:Y:S02]  /*1c6d0*/  FSEL R2, RZ, 3.37028055040000000000e+12, P0 ;  /* 0x54442d18ff027808 */ /* 0x000fe40000000000 */
[----:B------:R-:W-:-:S07]  /*1c6e0*/  FSEL R3, RZ, 2.1426990032196044922, P0 ;  /* 0x400921fbff037808 */ /* 0x000fce0000000000 */
.L_x_14615:
[----:B------:R-:W-:Y:S05]  /*1c6f0*/  BSYNC.RECONVERGENT B0 ;  /* 0x0000000000007941 */ /* 0x000fea0003800200 */
.L_x_14613:
[----:B------:R-:W-:Y:S01]  /*1c700*/  DADD R58, R60, R58 ;  /* 0x000000003c3a7229 */ /* 0x000fe2000000003a */
[----:B------:R-:W-:-:S07]  /*1c710*/  LOP3.LUT R3, R3, 0x80000000, R36, 0xb8, !PT ;  /* 0x8000000003037812 */ /* 0x000fce00078eb824 */
[----:B------:R-:W-:-:S06]  /*1c720*/  DSETP.NAN.AND P0, PT, R58, R58, PT ;  /* 0x0000003a3a00722a */ /* 0x000fcc0003f08000 */
[----:B------:R-:W-:Y:S02]  /*1c730*/  FSEL R2, R58, R2, P0 ;  /* 0x000000023a027208 */ /* 0x000fe40000000000 */
[----:B------:R-:W-:Y:S01]  /*1c740*/  FSEL R3, R59, R3, P0 ;  /* 0x000000033b037208 */ /* 0x000fe20000000000 */
[----:B------:R-:W-:Y:S06]  /*1c750*/  BRA `(.L_x_14608) ;  /* 0x0000003c00647947 */ /* 0x000fec0003800000 */
.L_x_14599:
        /* <DEDUP_REMOVED lines=22> */
[----:B------:R-:W-:Y:S05]  /*1c8c0*/  CALL.REL.NOINC `($__internal_24_$__cuda_sm20_div_rn_f64_full) ;  /* 0x000008ec007c7944 */ /* 0x000fea0003c00000 */
[----:B------:R-:W-:Y:S02]  /*1c8d0*/  IMAD.MOV.U32 R38, RZ, RZ, R4 ;  /* 0x000000ffff267224 */ /* 0x000fe400078e0004 */
[----:B------:R-:W-:-:S07]  /*1c8e0*/  IMAD.MOV.U32 R39, RZ, RZ, R5 ;  /* 0x000000ffff277224 */ /* 0x000fce00078e0005 */
.L_x_14617:
[----:B------:R-:W-:Y:S05]  /*1c8f0*/  BSYNC.RECONVERGENT B3 ;  /* 0x0000000000037941 */ /* 0x000fea0003800200 */
.L_x_14616:
        /* <DEDUP_REMOVED lines=22> */
[----:B------:R-:W-:Y:S05]  /*1ca60*/  CALL.REL.NOINC `($__internal_24_$__cuda_sm20_div_rn_f64_full) ;  /* 0x000008ec00147944 */ /* 0x000fea0003c00000 */
.L_x_14619:
[----:B------:R-:W-:Y:S05]  /*1ca70*/  BSYNC.RECONVERGENT B3 ;  /* 0x0000000000037941 */ /* 0x000fea0003800200 */
.L_x_14618:
        /* <DEDUP_REMOVED lines=140> */
.L_x_14621:
[----:B------:R-:W-:Y:S05]  /*1d340*/  BSYNC.RECONVERGENT B0 ;  /* 0x0000000000007941 */ /* 0x000fea0003800200 */
.L_x_14620:
[----:B------:R-:W-:Y:S04]  /*1d350*/  BSSY.RECONVERGENT B3, `(.L_x_14622) ;  /* 0x0000006000037945 */ /* 0x000fe80003800200 */
[----:B------:R-:W-:Y:S05]  /*1d360*/  @P4 BRA P5, `(.L_x_14623) ;  /* 0x0000000000104947 */ /* 0x000fea0002800000 */
[----:B------:R-:W-:Y:S01]  /*1d370*/  IMAD.MOV.U32 R2, RZ, RZ, R38 ;  /* 0x000000ffff027224 */ /* 0x000fe200078e0026 */
[----:B------:R-:W-:Y:S01]  /*1d380*/  MOV R3, 0x1d3b0 ;  /* 0x0001d3b000037802 */ /* 0x000fe20000000f00 */
[----:B------:R-:W-:-:S07]  /*1d390*/  IMAD.MOV.U32 R5, RZ, RZ, R39 ;  /* 0x000000ffff057224 */ /* 0x000fce00078e0027 */
[----:B------:R-:W-:Y:S05]  /*1d3a0*/  CALL.REL.NOINC `($__internal_24_$__cuda_sm20_div_rn_f64_full) ;  /* 0x000008e000c47944 */ /* 0x000fea0003c00000 */
.L_x_14623:
[----:B------:R-:W-:Y:S05]  /*1d3b0*/  BSYNC.RECONVERGENT B3 ;  /* 0x0000000000037941 */ /* 0x000fea0003800200 */
.L_x_14622:
        /* <DEDUP_REMOVED lines=84> */
.L_x_14625:
[----:B------:R-:W-:Y:S02]  /*1d900*/  FSEL R2, RZ, 3.37028055040000000000e+12, P0 ;  /* 0x54442d18ff027808 */ /* 0x000fe40000000000 */
[----:B------:R-:W-:-:S07]  /*1d910*/  FSEL R3, RZ, 2.1426990032196044922, P0 ;  /* 0x400921fbff037808 */ /* 0x000fce0000000000 */
.L_x_14626:
[----:B------:R-:W-:Y:S05]  /*1d920*/  BSYNC.RECONVERGENT B0 ;  /* 0x0000000000007941 */ /* 0x000fea0003800200 */
.L_x_14624:
[----:B------:R-:W-:Y:S01]  /*1d930*/  DADD R58, R60, R58 ;  /* 0x000000003c3a7229 */ /* 0x000fe2000000003a */
[----:B------:R-:W-:Y:S01]  /*1d940*/  LOP3.LUT R3, R3, 0x80000000, R36, 0xb8, !PT ;  /* 0x8000000003037812 */ /* 0x000fe200078eb824 */
[----:B------:R-:W-:-:S06]  /*1d950*/  DADD R62, R62, 1 ;  /* 0x3ff000003e3e7429 */ /* 0x000fcc0000000000 */
[----:B------:R-:W-:-:S06]  /*1d960*/  DSETP.NAN.AND P0, PT, R58, R58, PT ;  /* 0x0000003a3a00722a */ /* 0x000fcc0003f08000 */
[----:B------:R-:W-:Y:S02]  /*1d970*/  FSEL R2, R58, R2, P0 ;  /* 0x000000023a027208 */ /* 0x000fe40000000000 */
[----:B------:R-:W-:Y:S01]  /*1d980*/  FSEL R3, R59, R3, P0 ;  /* 0x000000033b037208 */ /* 0x000fe20000000000 */
[----:B------:R-:W-:Y:S06]  /*1d990*/  BRA `(.L_x_14608) ;  /* 0x0000002800d47947 */ /* 0x000fec0003800000 */
.L_x_14598:
        /* <DEDUP_REMOVED lines=109> */
.L_x_14630:
[----:B------:R-:W-:Y:S05]  /*1e070*/  BSYNC.RECONVERGENT B0 ;  /* 0x0000000000007941 */ /* 0x000fea0003800200 */
.L_x_14629:
        /* <DEDUP_REMOVED lines=8> */
[----:B------:R-:W-:Y:S05]  /*1e100*/  CALL.REL.NOINC `($__internal_24_$__cuda_sm20_div_rn_f64_full) ;  /* 0x000008d4006c7944 */ /* 0x000fea0003c00000 */
.L_x_14632:
[----:B------:R-:W-:Y:S05]  /*1e110*/  BSYNC.RECONVERGENT B3 ;  /* 0x0000000000037941 */ /* 0x000fea0003800200 */
.L_x_14631:
        /* <DEDUP_REMOVED lines=76> */
.L_x_14628:
        /* <DEDUP_REMOVED lines=136> */
.L_x_14634:
[----:B------:R-:W-:Y:S05]  /*1ee60*/  BSYNC.RECONVERGENT B0 ;  /* 0x0000000000007941 */ /* 0x000fea0003800200 */
.L_x_14633:
[----:B------:R-:W-:Y:S04]  /*1ee70*/  BSSY.RECONVERGENT B3, `(.L_x_14635) ;  /* 0x0000008000037945 */ /* 0x000fe80003800200 */
[----:B------:R-:W-:Y:S05]  /*1ee80*/  @P4 BRA P5, `(.L_x_14636) ;  /* 0x0000000000184947 */ /* 0x000fea0002800000 */
[----:B------:R-:W-:Y:S01]  /*1ee90*/  IMAD.MOV.U32 R6, RZ, RZ, R36 ;  /* 0x000000ffff067224 */ /* 0x000fe200078e0024 */
[----:B------:R-:W-:Y:S01]  /*1eea0*/  MOV R7, R37 ;  /* 0x0000002500077202 */ /* 0x000fe20000000f00 */
[----:B------:R-:W-:Y:S01]  /*1eeb0*/  IMAD.MOV.U32 R2, RZ, RZ, R38 ;  /* 0x000000ffff027224 */ /* 0x000fe200078e0026 */
[----:B------:R-:W-:Y:S01]  /*1eec0*/  MOV R3, 0x1eef0 ;  /* 0x0001eef000037802 */ /* 0x000fe20000000f00 */
[----:B------:R-:W-:-:S07]  /*1eed0*/  IMAD.MOV.U32 R5, RZ, RZ, R39 ;  /* 0x000000ffff057224 */ /* 0x000fce00078e0027 */
[----:B------:R-:W-:Y:S05]  /*1eee0*/  CALL.REL.NOINC `($__internal_24_$__cuda_sm20_div_rn_f64_full) ;  /* 0x000008c400f47944 */ /* 0x000fea0003c00000 */
.L_x_14636:
[----:B------:R-:W-:Y:S05]  /*1eef0*/  BSYNC.RECONVERGENT B3 ;  /* 0x0000000000037941 */ /* 0x000fea0003800200 */
.L_x_14635:
        /* <DEDUP_REMOVED lines=76> */
.L_x_14627:
        /* <DEDUP_REMOVED lines=22> */
[----:B------:R-:W-:Y:S05]  /*1f520*/  CALL.REL.NOINC `($__internal_24_$__cuda_sm20_div_rn_f64_full) ;  /* 0x000008c000647944 */ /* 0x000fea0003c00000 */
[----:B------:R-:W-:Y:S02]  /*1f530*/  IMAD.MOV.U32 R62, RZ, RZ, R4 ;  /* 0x000000ffff3e7224 */ /* 0x000fe400078e0004 */
[----:B------:R-:W-:-:S07]  /*1f540*/  IMAD.MOV.U32 R63, RZ, RZ, R5 ;  /* 0x000000ffff3f7224 */ /* 0x000fce00078e0005 */
.L_x_14638:
[----:B------:R-:W-:Y:S05]  /*1f550*/  BSYNC.RECONVERGENT B3 ;  /* 0x0000000000037941 */ /* 0x000fea0003800200 */
.L_x_14637:
        /* <DEDUP_REMOVED lines=23> */
.L_x_14640:
[----:B------:R-:W-:Y:S05]  /*1f6d0*/  BSYNC.RECONVERGENT B3 ;  /* 0x0000000000037941 */ /* 0x000fea0003800200 */
.L_x_14639:
        /* <DEDUP_REMOVED lines=139> */
.L_x_14642:
[----:B------:R-:W-:Y:S05]  /*1ff90*/  BSYNC.RECONVERGENT B0 ;  /* 0x0000000000007941 */ /* 0x000fea0003800200 */
.L_x_14641:
        /* <DEDUP_REMOVED lines=8> */
[----:B------:R-:W-:Y:S05]  /*20020*/  CALL.REL.NOINC `($__internal_24_$__cuda_sm20_div_rn_f64_full) ;  /* 0x000008b400a47944 */ /* 0x000fea0003c00000 */
.L_x_14644:
[----:B------:R-:W-:Y:S05]  /*20030*/  BSYNC.RECONVERGENT B3 ;  /* 0x0000000000037941 */ /* 0x000fea0003800200 */
.L_x_14643:
        /* <DEDUP_REMOVED lines=75> */
.L_x_14608:
[----:B------:R-:W-:Y:S05]  /*204f0*/  BSYNC.RECONVERGENT B2 ;  /* 0x0000000000027941 */ /* 0x000fea0003800200 */
.L_x_14597:
[----:B------:R-:W-:Y:S01]  /*20500*/  UMOV UR4, 0xfefa39ef ;  /* 0xfefa39ef00047882 */ /* 0x000fe20000000000 */
[----:B------:R-:W-:Y:S01]  /*20510*/  UMOV UR5, 0x3fe62e42 ;  /* 0x3fe62e4200057882 */ /* 0x000fe20000000000 */
[----:B------:R-:W-:Y:S01]  /*20520*/  LOP3.LUT R37, R3, 0x80000000, R41, 0xb8, !PT ;  /* 0x8000000003257812 */ /* 0x000fe200078eb829 */
[----:B------:R-:W-:Y:S01]  /*20530*/  DADD R62, R62, UR4 ;  /* 0x000000043e3e7e29 */ /* 0x000fe20008000000 */
[----:B------:R-:W-:-:S09]  /*20540*/  IMAD.MOV.U32 R36, RZ, RZ, R2 ;  /* 0x000000ffff247224 */ /* 0x000fd200078e0002 */
[----:B------:R-:W-:Y:S01]  /*20550*/  LOP3.LUT R39, R63, 0x80000000, R43, 0xb8, !PT ;  /* 0x800000003f277812 */ /* 0x000fe200078eb82b */
[----:B------:R-:W-:-:S07]  /*20560*/  IMAD.MOV.U32 R38, RZ, RZ, R62 ;  /* 0x000000ffff267224 */ /* 0x000fce00078e003e */
.L_x_14522:
[----:B------:R-:W-:Y:S05]  /*20570*/  BSYNC.RECONVERGENT B1 ;  /* 0x0000000000017941 */ /* 0x000fea0003800200 */
.L_x_14521:
        /* <DEDUP_REMOVED lines=35> */
.L_x_14647:
        /* <DEDUP_REMOVED lines=148> */
.L_x_14652:
[----:B------:R-:W-:Y:S05]  /*210f0*/  BSYNC.RECONVERGENT B3 ;  /* 0x0000000000037941 */ /* 0x000fea0003800200 */
.L_x_14651:
        /* <DEDUP_REMOVED lines=81> */
.L_x_14650:
        /* <DEDUP_REMOVED lines=33> */
.L_x_14659:
[----:B------:R-:W-:Y:S05]  /*21820*/  BSYNC.RECONVERGENT B4 ;  /* 0x0000000000047941 */ /* 0x000fea0003800200 */
.L_x_14658:
[----:B------:R-:W-:Y:S01]  /*21830*/  MOV R66, R4 ;  /* 0x0000000400427202 */ /* 0x000fe20000000f00 */
[----:B------:R-:W-:-:S07]  /*21840*/  IMAD.MOV.U32 R67, RZ, RZ, R5 ;  /* 0x000000ffff437224 */ /* 0x000fce00078e0005 */
.L_x_14657:
[----:B------:R-:W-:Y:S05]  /*21850*/  BSYNC.RECONVERGENT B3 ;  /* 0x0000000000037941 */ /* 0x000fea0003800200 */
.L_x_14656:
        /* <DEDUP_REMOVED lines=30> */
.L_x_14664:
[----:B------:R-:W-:Y:S05]  /*21a40*/  BSYNC.RECONVERGENT B4 ;  /* 0x0000000000047941 */ /* 0x000fea0003800200 */
.L_x_14663:
[----:B------:R-:W-:Y:S05]  /*21a50*/  BRA `(.L_x_14662) ;  /* 0x0000000000047947 */ /* 0x000fea0003800000 */
.L_x_14661:
[----:B------:R-:W-:-:S11]  /*21a60*/  DADD R4, R42, -R2 ;  /* 0x000000002a047229 */ /* 0x000fd60000000802 */
.L_x_14662:
[----:B------:R-:W-:Y:S05]  /*21a70*/  BSYNC.RECONVERGENT B3 ;  /* 0x0000000000037941 */ /* 0x000fea0003800200 */
.L_x_14660:
        /* <DEDUP_REMOVED lines=31> */
.L_x_14666:
[----:B------:R-:W-:Y:S05]  /*21c70*/  BSYNC.RECONVERGENT B3 ;  /* 0x0000000000037941 */ /* 0x000fea0003800200 */
.L_x_14665:
        /* <DEDUP_REMOVED lines=85> */
.L_x_14667:
        /* <DEDUP_REMOVED lines=21> */
.L_x_14669:
[----:B------:R-:W-:Y:S05]  /*22320*/  BSYNC.RECONVERGENT B3 ;  /* 0x0000000000037941 */ /* 0x000fea0003800200 */
.L_x_14668:
        /* <DEDUP_REMOVED lines=30> */
.L_x_14655:
        /* <DEDUP_REMOVED lines=28> */
.L_x_14672:
[----:B------:R-:W-:Y:S05]  /*226d0*/  BSYNC.RECONVERGENT B3 ;  /* 0x0000000000037941 */ /* 0x000fea0003800200 */
.L_x_14671:
        /* <DEDUP_REMOVED lines=85> */
.L_x_14673:
        /* <DEDUP_REMOVED lines=21> */
.L_x_14675:
[----:B------:R-:W-:Y:S05]  /*22d80*/  BSYNC.RECONVERGENT B3 ;  /* 0x0000000000037941 */ /* 0x000fea0003800200 */
.L_x_14674:
        /* <DEDUP_REMOVED lines=30> */
.L_x_14670:
        /* <DEDUP_REMOVED lines=27> */
.L_x_14677:
[----:B------:R-:W-:Y:S05]  /*23120*/  BSYNC.RECONVERGENT B3 ;  /* 0x0000000000037941 */ /* 0x000fea0003800200 */
.L_x_14676:
        /* <DEDUP_REMOVED lines=21> */
.L_x_14679:
[----:B------:R-:W-:Y:S05]  /*23280*/  BSYNC.RECONVERGENT B3 ;  /* 0x0000000000037941 */ /* 0x000fea0003800200 */
.L_x_14678:
[----:B------:R-:W-:Y:S02]  /*23290*/  IMAD.MOV.U32 R66, RZ, RZ, R4 ;  /* 0x000000ffff427224 */ /* 0x000fe400078e0004 */
[----:B------:R-:W-:Y:S01]  /*232a0*/  IMAD.MOV.U32 R67, RZ, RZ, R5 ;  /* 0x000000ffff437224 */ /* 0x000fe200078e0005 */
[----:B------:R-:W-:Y:S06]  /*232b0*/  BRA `(.L_x_14653) ;  /* 0x0000000000687947 */ /* 0x000fec0003800000 */
.L_x_14654:
        /* <DEDUP_REMOVED lines=25> */
.L_x_14680:
[----:B------:R-:W-:Y:S05]  /*23450*/  BSYNC.RECONVERGENT B3 ;  /* 0x0000000000037941 */ /* 0x000fea0003800200 */
.L_x_14653:
[----:B------:R-:W-:Y:S05]  /*23460*/  BSYNC.RECONVERGENT B2 ;  /* 0x0000000000027941 */ /* 0x000fea0003800200 */
.L_x_14649:
        /* <DEDUP_REMOVED lines=25> */
.L_x_14685:
[----:B------:R-:W-:Y:S05]  /*23600*/  BSYNC.RECONVERGENT B4 ;  /* 0x0000000000047941 */ /* 0x000fea0003800200 */
.L_x_14684:
        /* <DEDUP_REMOVED lines=77> */
.L_x_14687:
        /* <DEDUP_REMOVED lines=42> */
.L_x_14686:
        /* <DEDUP_REMOVED lines=35> */
.L_x_14695:
[----:B------:R-:W-:Y:S05]  /*23fb0*/  BSYNC.RECONVERGENT B6 ;  /* 0x0000000000067941 */ /* 0x000fea0003800200 */
.L_x_14694:
[----:B------:R-:W-:Y:S01]  /*23fc0*/  IMAD.MOV.U32 R62, RZ, RZ, R4 ;  /* 0x000000ffff3e7224 */ /* 0x000fe200078e0004 */
[----:B------:R-:W-:-:S07]  /*23fd0*/  MOV R63, R5 ;  /* 0x00000005003f7202 */ /* 0x000fce0000000f00 */
.L_x_14693:
[----:B------:R-:W-:Y:S05]  /*23fe0*/  BSYNC.RECONVERGENT B5 ;  /* 0x0000000000057941 */ /* 0x000fea0003800200 */
.L_x_14692:
        /* <DEDUP_REMOVED lines=28> */
.L_x_14700:
[----:B------:R-:W-:Y:S05]  /*241b0*/  BSYNC.RECONVERGENT B6 ;  /* 0x0000000000067941 */ /* 0x000fea0003800200 */
.L_x_14699:
[----:B------:R-:W-:Y:S02]  /*241c0*/  IMAD.MOV.U32 R60, RZ, RZ, R4 ;  /* 0x000000ffff3c7224 */ /* 0x000fe400078e0004 */
[----:B------:R-:W-:Y:S01]  /*241d0*/  IMAD.MOV.U32 R61, RZ, RZ, R5 ;  /* 0x000000ffff3d7224 */ /* 0x000fe200078e0005 */
[----:B------:R-:W-:Y:S06]  /*241e0*/  BRA `(.L_x_14698) ;  /* 0x0000000000047947 */ /* 0x000fec0003800000 */
.L_x_14697:
[----:B------:R-:W-:-:S11]  /*241f0*/  DADD R60, R42, -R2 ;  /* 0x000000002a3c7229 */ /* 0x000fd60000000802 */
.L_x_14698:
[----:B------:R-:W-:Y:S05]  /*24200*/  BSYNC.RECONVERGENT B5 ;  /* 0x0000000000057941 */ /* 0x000fea0003800200 */
.L_x_14696:
        /* <DEDUP_REMOVED lines=29> */
.L_x_14702:
[----:B------:R-:W-:Y:S05]  /*243e0*/  BSYNC.RECONVERGENT B5 ;  /* 0x0000000000057941 */ /* 0x000fea0003800200 */
.L_x_14701:
[----:B------:R-:W-:Y:S02]  /*243f0*/  IMAD.MOV.U32 R42, RZ, RZ, R2 ;  /* 0x000000ffff2a7224 */ /* 0x000fe400078e0002 */
[----:B------:R-:W-:Y:S01]  /*24400*/  IMAD.MOV.U32 R43, RZ, RZ, R3 ;  /* 0x000000ffff2b7224 */ /* 0x000fe200078e0003 */
[----:B------:R-:W-:Y:S06]  /*24410*/  BRA `(.L_x_14703) ;  /* 0x00000008004c7947 */ /* 0x000fec0003800000 */
.L_x_14691:
        /* <DEDUP_REMOVED lines=29> */
.L_x_14706:
[----:B------:R-:W-:Y:S05]  /*245f0*/  BSYNC.RECONVERGENT B5 ;  /* 0x0000000000057941 */ /* 0x000fea0003800200 */
.L_x_14705:
[----:B------:R-:W-:Y:S01]  /*24600*/  IMAD.MOV.U32 R42, RZ, RZ, R2 ;  /* 0x000000ffff2a7224 */ /* 0x000fe200078e0002 */
[----:B------:R-:W-:Y:S01]  /*24610*/  MOV R43, R3 ;  /* 0x00000003002b7202 */ /* 0x000fe20000000f00 */
[----:B------:R-:W-:Y:S06]  /*24620*/  BRA `(.L_x_14703) ;  /* 0x0000000400c87947 */ /* 0x000fec0003800000 */
.L_x_14704:
        /* <DEDUP_REMOVED lines=29> */
.L_x_14708:
[----:B------:R-:W-:Y:S05]  /*24800*/  BSYNC.RECONVERGENT B5 ;  /* 0x0000000000057941 */ /* 0x000fea0003800200 */
.L_x_14707:
        /* <DEDUP_REMOVED lines=20> */
.L_x_14710:
[----:B------:R-:W-:Y:S05]  /*24950*/  BSYNC.RECONVERGENT B5 ;  /* 0x0000000000057941 */ /* 0x000fea0003800200 */
.L_x_14709:
[----:B------:R-:W-:Y:S01]  /*24960*/  DMUL R58, R58, 8.11296384146066816958e+31 ;  /* 0x469000003a3a7828 */ /* 0x000fe20000000000 */
[----:B------:R-:W-:Y:S01]  /*24970*/  MOV R42, R4 ;  /* 0x00000004002a7202 */ /* 0x000fe20000000f00 */
[----:B------:R-:W-:Y:S01]  /*24980*/  IMAD.MOV.U32 R43, RZ, RZ, R5 ;  /* 0x000000ffff2b7224 */ /* 0x000fe200078e0005 */
[----:B------:R-:W-:Y:S08]  /*24990*/  BRA `(.L_x_14703) ;  /* 0x0000000000ec7947 */ /* 0x000ff00003800000 */
.L_x_14690:
        /* <DEDUP_REMOVED lines=27> */
.L_x_14712:
[----:B------:R-:W-:Y:S05]  /*24b50*/  BSYNC.RECONVERGENT B5 ;  /* 0x0000000000057941 */ /* 0x000fea0003800200 */
.L_x_14711:
        /* <DEDUP_REMOVED lines=27> */
.L_x_14714:
[----:B------:R-:W-:Y:S05]  /*24d10*/  BSYNC.RECONVERGENT B5 ;  /* 0x0000000000057941 */ /* 0x000fea0003800200 */
.L_x_14713:
[----:B------:R-:W-:Y:S01]  /*24d20*/  DMUL R42, R2, R42 ;  /* 0x0000002a022a7228 */ /* 0x000fe20000000000 */
[----:B------:R-:W-:Y:S02]  /*24d30*/  IMAD.MOV.U32 R58, RZ, RZ, 0x0 ;  /* 0x00000000ff3a7424 */ /* 0x000fe400078e00ff */
[----:B------:R-:W-:-:S08]  /*24d40*/  IMAD.MOV.U32 R59, RZ, RZ, 0x3ff00000 ;  /* 0x3ff00000ff3b7424 */ /* 0x000fd000078e00ff */
.L_x_14703:
[----:B------:R-:W-:Y:S05]  /*24d50*/  BSYNC.RECONVERGENT B4 ;  /* 0x0000000000047941 */ /* 0x000fea0003800200 */
.L_x_14689:
[----:B------:R-:W-:Y:S05]  /*24d60*/  BRA `(.L_x_14715) ;  /* 0x0000000000087947 */ /* 0x000fea0003800000 */
.L_x_14683:
[----:B------:R-:W-:Y:S02]  /*24d70*/  DMUL R42, R40, 9.00719925474099200000e+15 ;  /* 0x43400000282a7828 */ /* 0x000fe40000000000 */
[----:B------:R-:W-:-:S11]  /*24d80*/  DMUL R58, R58, 9.00719925474099200000e+15 ;  /* 0x434000003a3a7828 */ /* 0x000fd60000000000 */
.L_x_14715:
[----:B------:R-:W-:Y:S05]  /*24d90*/  BSYNC.RELIABLE B2 ;  /* 0x0000000000027941 */ /* 0x000fea0003800100 */
.L_x_14682:
        /* <DEDUP_REMOVED lines=27> */
.L_x_14717:
[----:B------:R-:W-:Y:S05]  /*24f50*/  BSYNC.RECONVERGENT B2 ;  /* 0x0000000000027941 */ /* 0x000fea0003800200 */
.L_x_14716:
        /* <DEDUP_REMOVED lines=84> */
.L_x_14719:
[----:B------:R-:W-:Y:S02]  /*254a0*/  FSEL R2, RZ, 3.37028055040000000000e+12, P0 ;  /* 0x54442d18ff027808 */ /* 0x000fe40000000000 */
[----:B------:R-:W-:-:S07]  /*254b0*/  FSEL R3, RZ, 2.1426990032196044922, P0 ;  /* 0x400921fbff037808 */ /* 0x000fce0000000000 */
.L_x_14720:
[----:B------:R-:W-:Y:S05]  /*254c0*/  BSYNC.RECONVERGENT B0 ;  /* 0x0000000000007941 */ /* 0x000fea0003800200 */
.L_x_14718:
[----:B------:R-:W-:Y:S02]  /*254d0*/  DADD R42, |R42|, R58 ;  /* 0x000000002a2a7229 */ /* 0x000fe4000000023a */
[----:B------:R-:W-:-:S06]  /*254e0*/  DADD R2, -RZ, |R2| ;  /* 0x00000000ff027229 */ /* 0x000fcc0000000502 */
[----:B------:R-:W-:-:S06]  /*254f0*/  DSETP.NAN.AND P0, PT, R42, R42, PT ;  /* 0x0000002a2a00722a */ /* 0x000fcc0003f08000 */
[----:B------:R-:W-:Y:S02]  /*25500*/  FSEL R2, R42, R2, P0 ;  /* 0x000000022a027208 */ /* 0x000fe40000000000 */
[----:B------:R-:W-:-:S07]  /*25510*/  FSEL R3, R43, R3, P0 ;  /* 0x000000032b037208 */ /* 0x000fce0000000000 */
.L_x_14688:
[----:B------:R-:W-:Y:S05]  /*25520*/  BSYNC.RECONVERGENT B3 ;  /* 0x0000000000037941 */ /* 0x000fea0003800200 */
.L_x_14681:
[----:B------:R-:W-:Y:S01]  /*25530*/  LOP3.LUT R43, R67, 0x80000000, R11, 0xb8, !PT ;  /* 0x80000000432b7812 */ /* 0x000fe200078eb80b */
[----:B------:R-:W-:Y:S01]  /*25540*/  IMAD.MOV.U32 R42, RZ, RZ, R66 ;  /* 0x000000ffff2a7224 */ /* 0x000fe200078e0042 */
[----:B------:R-:W-:Y:S01]  /*25550*/  LOP3.LUT R41, R3, 0x80000000, R9, 0xb8, !PT ;  /* 0x8000000003297812 */ /* 0x000fe200078eb809 */
[----:B------:R-:W-:Y:S01]  /*25560*/  IMAD.MOV.U32 R40, RZ, RZ, R2 ;  /* 0x000000ffff287224 */ /* 0x000fe200078e0002 */
[----:B------:R-:W-:Y:S06]  /*25570*/  BRA `(.L_x_14646) ;  /* 0x0000005800b47947 */ /* 0x000fec0003800000 */
.L_x_14648:
        /* <DEDUP_REMOVED lines=119> */
.L_x_14726:
[----:B------:R-:W-:Y:S05]  /*25cf0*/  BSYNC.RECONVERGENT B0 ;  /* 0x0000000000007941 */ /* 0x000fea0003800200 */
.L_x_14725:
[----:B------:R-:W-:Y:S04]  /*25d00*/  BSSY.RECONVERGENT B3, `(.L_x_14727) ;  /* 0x0000006000037945 */ /* 0x000fe80003800200 */
[----:B------:R-:W-:Y:S05]  /*25d10*/  @P4 BRA P5, `(.L_x_14728) ;  /* 0x0000000000104947 */ /* 0x000fea0002800000 */
[----:B------:R-:W-:Y:S01]  /*25d20*/  MOV R2, R42 ;  /* 0x0000002a00027202 */ /* 0x000fe20000000f00 */
[----:B------:R-:W-:Y:S01]  /*25d30*/  IMAD.MOV.U32 R5, RZ, RZ, R43 ;  /* 0x000000ffff057224 */ /* 0x000fe200078e002b */
[----:B------:R-:W-:-:S07]  /*25d40*/  MOV R3, 0x25d60 ;  /* 0x00025d6000037802 */ /* 0x000fce0000000f00 */
[----:B------:R-:W-:Y:S05]  /*25d50*/  CALL.REL.NOINC `($__internal_24_$__cuda_sm20_div_rn_f64_full) ;  /* 0x0000085800587944 */ /* 0x000fea0003c00000 */
.L_x_14728:
[----:B------:R-:W-:Y:S05]  /*25d60*/  BSYNC.RECONVERGENT B3 ;  /* 0x0000000000037941 */ /* 0x000fea0003800200 */
.L_x_14727:
        /* <DEDUP_REMOVED lines=84> */
.L_x_14730:
[----:B------:R-:W-:Y:S02]  /*262b0*/  FSEL R2, RZ, 3.37028055040000000000e+12, P0 ;  /* 0x54442d18ff027808 */ /* 0x000fe40000000000 */
[----:B------:R-:W-:-:S07]  /*262c0*/  FSEL R3, RZ, 2.1426990032196044922, P0 ;  /* 0x400921fbff037808 */ /* 0x000fce0000000000 */
.L_x_14731:
[----:B------:R-:W-:Y:S05]  /*262d0*/  BSYNC.RECONVERGENT B0 ;  /* 0x0000000000007941 */ /* 0x000fea0003800200 */
.L_x_14729:
[----:B------:R-:W-:Y:S01]  /*262e0*/  DADD R58, R60, R58 ;  /* 0x000000003c3a7229 */ /* 0x000fe2000000003a */
[----:B------:R-:W-:Y:S01]  /*262f0*/  LOP3.LUT R3, R3, 0x80000000, R40, 0xb8, !PT ;  /* 0x8000000003037812 */ /* 0x000fe200078eb828 */
[----:B------:R-:W-:-:S06]  /*26300*/  DMUL R62, R62, 0.5 ;  /* 0x3fe000003e3e7828 */ /* 0x000fcc0000000000 */
[----:B------:R-:W-:-:S06]  /*26310*/  DSETP.NAN.AND P0, PT, R58, R58, PT ;  /* 0x0000003a3a00722a */ /* 0x000fcc0003f08000 */
[----:B------:R-:W-:Y:S02]  /*26320*/  FSEL R2, R58, R2, P0 ;  /* 0x000000023a027208 */ /* 0x000fe40000000000 */
[----:B------:R-:W-:Y:S01]  /*26330*/  FSEL R3, R59, R3, P0 ;  /* 0x000000033b037208 */ /* 0x000fe20000000000 */
[----:B------:R-:W-:Y:S06]  /*26340*/  BRA `(.L_x_14732) ;  /* 0x0000004c00207947 */ /* 0x000fec0003800000 */
.L_x_14724:
        /* <DEDUP_REMOVED lines=139> */
.L_x_14734:
[----:B------:R-:W-:Y:S05]  /*26c00*/  BSYNC.RECONVERGENT B0 ;  /* 0x0000000000007941 */ /* 0x000fea0003800200 */
.L_x_14733:
[----:B------:R-:W-:Y:S04]  /*26c10*/  BSSY.RECONVERGENT B3, `(.L_x_14735) ;  /* 0x0000005000037945 */ /* 0x000fe80003800200 */
[----:B------:R-:W-:Y:S05]  /*26c20*/  @P4 BRA P5, `(.L_x_14736) ;  /* 0x00000000000c4947 */ /* 0x000fea0002800000 */
[----:B------:R-:W-:Y:S02]  /*26c30*/  MOV R5, R3 ;  /* 0x0000000300057202 */ /* 0x000fe40000000f00 */
[----:B------:R-:W-:-:S07]  /*26c40*/  MOV R3, 0x26c60 ;  /* 0x00026c6000037802 */ /* 0x000fce0000000f00 */
[----:B------:R-:W-:Y:S05]  /*26c50*/  CALL.REL.NOINC `($__internal_24_$__cuda_sm20_div_rn_f64_full) ;  /* 0x0000084800987944 */ /* 0x000fea0003c00000 */
.L_x_14736:
[----:B------:R-:W-:Y:S05]  /*26c60*/  BSYNC.RECONVERGENT B3 ;  /* 0x0000000000037941 */ /* 0x000fea0003800200 */
.L_x_14735:
        /* <DEDUP_REMOVED lines=84> */
.L_x_14738:
[----:B------:R-:W-:Y:S02]  /*271b0*/  FSEL R2, RZ, 3.37028055040000000000e+12, P0 ;  /* 0x54442d18ff027808 */ /* 0x000fe40000000000 */
[----:B------:R-:W-:-:S07]  /*271c0*/  FSEL R3, RZ, 2.1426990032196044922, P0 ;  /* 0x400921fbff037808 */ /* 0x000fce0000000000 */
.L_x_14739:
[----:B------:R-:W-:Y:S05]  /*271d0*/  BSYNC.RECONVERGENT B0 ;  /* 0x0000000000007941 */ /* 0x000fea0003800200 */
.L_x_14737:
[----:B------:R-:W-:Y:S01]  /*271e0*/  DADD R58, R60, R58 ;  /* 0x000000003c3a7229 */ /* 0x000fe2000000003a */
[----:B------:R-:W-:-:S07]  /*271f0*/  LOP3.LUT R3, R3, 0x80000000, R40, 0xb8, !PT ;  /* 0x8000000003037812 */ /* 0x000fce00078eb828 */
[----:B------:R-:W-:-:S06]  /*27200*/  DSETP.NAN.AND P0, PT, R58, R58, PT ;  /* 0x0000003a3a00722a */ /* 0x000fcc0003f08000 */
[----:B------:R-:W-:Y:S02]  /*27210*/  FSEL R2, R58, R2, P0 ;  /* 0x000000023a027208 */ /* 0x000fe40000000000 */
[----:B------:R-:W-:Y:S01]  /*27220*/  FSEL R3, R59, R3, P0 ;  /* 0x000000033b037208 */ /* 0x000fe20000000000 */
[----:B------:R-:W-:Y:S06]  /*27230*/  BRA `(.L_x_14732) ;  /* 0x0000003c00647947 */ /* 0x000fec0003800000 */
.L_x_14723:
        /* <DEDUP_REMOVED lines=23> */
[----:B------:R-:W-:Y:S01]  /*273b0*/  MOV R42, R4 ;  /* 0x00000004002a7202 */ /* 0x000fe20000000f00 */
[----:B------:R-:W-:-:S07]  /*273c0*/  IMAD.MOV.U32 R43, RZ, RZ, R5 ;  /* 0x000000ffff2b7224 */ /* 0x000fce00078e0005 */
.L_x_14741:
[----:B------:R-:W-:Y:S05]  /*273d0*/  BSYNC.RECONVERGENT B3 ;  /* 0x0000000000037941 */ /* 0x000fea0003800200 */
.L_x_14740:
        /* <DEDUP_REMOVED lines=23> */
.L_x_14743:
[----:B------:R-:W-:Y:S05]  /*27550*/  BSYNC.RECONVERGENT B3 ;  /* 0x0000000000037941 */ /* 0x000fea0003800200 */
.L_x_14742:
        /* <DEDUP_REMOVED lines=140> */
.L_x_14745:
[----:B------:R-:W-:Y:S05]  /*27e20*/  BSYNC.RECONVERGENT B0 ;  /* 0x0000000000007941 */ /* 0x000fea0003800200 */
.L_x_14744:
[----:B------:R-:W-:Y:S04]  /*27e30*/  BSSY.RECONVERGENT B3, `(.L_x_14746) ;  /* 0x0000006000037945 */ /* 0x000fe80003800200 */
[----:B------:R-:W-:Y:S05]  /*27e40*/  @P4 BRA P5, `(.L_x_14747) ;  /* 0x0000000000104947 */ /* 0x000fea0002800000 */
[----:B------:R-:W-:Y:S01]  /*27e50*/  IMAD.MOV.U32 R2, RZ, RZ, R42 ;  /* 0x000000ffff027224 */ /* 0x000fe200078e002a */
[----:B------:R-:W-:Y:S01]  /*27e60*/  MOV R3, 0x27e90 ;  /* 0x00027e9000037802 */ /* 0x000fe20000000f00 */
[----:B------:R-:W-:-:S07]  /*27e70*/  IMAD.MOV.U32 R5, RZ, RZ, R43 ;  /* 0x000000ffff057224 */ /* 0x000fce00078e002b */
[----:B------:R-:W-:Y:S05]  /*27e80*/  CALL.REL.NOINC `($__internal_24_$__cuda_sm20_div_rn_f64_full) ;  /* 0x00000838000c7944 */ /* 0x000fea0003c00000 */
.L_x_14747:
[----:B------:R-:W-:Y:S05]  /*27e90*/  BSYNC.RECONVERGENT B3 ;  /* 0x0000000000037941 */ /* 0x000fea0003800200 */
.L_x_14746:
        /* <DEDUP_REMOVED lines=84> */
.L_x_14749:
[----:B------:R-:W-:Y:S02]  /*283e0*/  FSEL R2, RZ, 3.37028055040000000000e+12, P0 ;  /* 0x54442d18ff027808 */ /* 0x000fe40000000000 */
[----:B------:R-:W-:-:S07]  /*283f0*/  FSEL R3, RZ, 2.1426990032196044922, P0 ;  /* 0x400921fbff037808 */ /* 0x000fce0000000000 */
.L_x_14750:
[----:B------:R-:W-:Y:S05]  /*28400*/  BSYNC.RECONVERGENT B0 ;  /* 0x0000000000007941 */ /* 0x000fea0003800200 */
.L_x_14748:
[----:B------:R-:W-:Y:S01]  /*28410*/  DADD R58, R60, R58 ;  /* 0x000000003c3a7229 */ /* 0x000fe2000000003a */
[----:B------:R-:W-:Y:S01]  /*28420*/  LOP3.LUT R3, R3, 0x80000000, R40, 0xb8, !PT ;  /* 0x8000000003037812 */ /* 0x000fe200078eb828 */
[----:B------:R-:W-:-:S06]  /*28430*/  DADD R62, R62, 1 ;  /* 0x3ff000003e3e7429 */ /* 0x000fcc0000000000 */
[----:B------:R-:W-:-:S06]  /*28440*/  DSETP.NAN.AND P0, PT, R58, R58, PT ;  /* 0x0000003a3a00722a */ /* 0x000fcc0003f08000 */
[----:B------:R-:W-:Y:S02]  /*28450*/  FSEL R2, R58, R2, P0 ;  /* 0x000000023a027208 */ /* 0x000fe40000000000 */
[----:B------:R-:W-:Y:S01]  /*28460*/  FSEL R3, R59, R3, P0 ;  /* 0x000000033b037208 */ /* 0x000fe20000000000 */
[----:B------:R-:W-:Y:S06]  /*28470*/  BRA `(.L_x_14732) ;  /* 0x0000002800d47947 */ /* 0x000fec0003800000 */
.L_x_14722:
        /* <DEDUP_REMOVED lines=109> */
.L_x_14754:
[----:B------:R-:W-:Y:S05]  /*28b50*/  BSYNC.RECONVERGENT B0 ;  /* 0x0000000000007941 */ /* 0x000fea0003800200 */
.L_x_14753:
        /* <DEDUP_REMOVED lines=8> */
[----:B------:R-:W-:Y:S05]  /*28be0*/  CALL.REL.NOINC `($__internal_24_$__cuda_sm20_div_rn_f64_full) ;  /* 0x0000082800b47944 */ /* 0x000fea0003c00000 */
.L_x_14756:
[----:B------:R-:W-:Y:S05]  /*28bf0*/  BSYNC.RECONVERGENT B3 ;  /* 0x0000000000037941 */ /* 0x000fea0003800200 */
.L_x_14755:
        /* <DEDUP_REMOVED lines=76> */
.L_x_14752:
        /* <DEDUP_REMOVED lines=136> */
.L_x_14758:
[----:B------:R-:W-:Y:S05]  /*29940*/  BSYNC.RECONVERGENT B0 ;  /* 0x0000000000007941 */ /* 0x000fea0003800200 */
.L_x_14757:
        /* <DEDUP_REMOVED lines=8> */
.L_x_14760:
[----:B------:R-:W-:Y:S05]  /*299d0*/  BSYNC.RECONVERGENT B3 ;  /* 0x0000000000037941 */ /* 0x000fea0003800200 */
.L_x_14759:
        /* <DEDUP_REMOVED lines=76> */
.L_x_14751:
        /* <DEDUP_REMOVED lines=22> */
[----:B------:R-:W-:Y:S05]  /*2a000*/  CALL.REL.NOINC `($__internal_24_$__cuda_sm20_div_rn_f64_full) ;  /* 0x0000081400ac7944 */ /* 0x000fea0003c00000 */
[----:B------:R-:W-:Y:S02]  /*2a010*/  IMAD.MOV.U32 R62, RZ, RZ, R4 ;  /* 0x000000ffff3e7224 */ /* 0x000fe400078e0004 */
[----:B------:R-:W-:-:S07]  /*2a020*/  IMAD.MOV.U32 R63, RZ, RZ, R5 ;  /* 0x000000ffff3f7224 */ /* 0x000fce00078e0005 */
.L_x_14762:
[----:B------:R-:W-:Y:S05]  /*2a030*/  BSYNC.RECONVERGENT B3 ;  /* 0x0000000000037941 */ /* 0x000fea0003800200 */
.L_x_14761:
        /* <DEDUP_REMOVED lines=22> */
[----:B------:R-:W-:Y:S05]  /*2a1a0*/  CALL.REL.NOINC `($__internal_24_$__cuda_sm20_div_rn_f64_full) ;  /* 0x0000081400447944 */ /* 0x000fea0003c00000 */
.L_x_14764:
[----:B------:R-:W-:Y:S05]  /*2a1b0*/  BSYNC.RECONVERGENT B3 ;  /* 0x0000000000037941 */ /* 0x000fea0003800200 */
.L_x_14763:
        /* <DEDUP_REMOVED lines=139> */
.L_x_14766:
[----:B------:R-:W-:Y:S05]  /*2aa70*/  BSYNC.RECONVERGENT B0 ;  /* 0x0000000000007941 */ /* 0x000fea0003800200 */
.L_x_14765:
        /* <DEDUP_REMOVED lines=9> */
.L_x_14768:
[----:B------:R-:W-:Y:S05]  /*2ab10*/  BSYNC.RECONVERGENT B3 ;  /* 0x0000000000037941 */ /* 0x000fea0003800200 */
.L_x_14767:
        /* <DEDUP_REMOVED lines=75> */
.L_x_14732:
[----:B------:R-:W-:Y:S05]  /*2afd0*/  BSYNC.RECONVERGENT B2 ;  /* 0x0000000000027941 */ /* 0x000fea0003800200 */
.L_x_14721:
[----:B------:R-:W-:Y:S01]  /*2afe0*/  UMOV UR4, 0xfefa39ef ;  /* 0xfefa39ef00047882 */ /* 0x000fe20000000000 */
[----:B------:R-:W-:Y:S01]  /*2aff0*/  UMOV UR5, 0x3fe62e42 ;  /* 0x3fe62e4200057882 */ /* 0x000fe20000000000 */
[----:B------:R-:W-:Y:S01]  /*2b000*/  LOP3.LUT R41, R3, 0x80000000, R9, 0xb8, !PT ;  /* 0x8000000003297812 */ /* 0x000fe200078eb809 */
[----:B------:R-:W-:Y:S01]  /*2b010*/  DADD R62, R62, UR4 ;  /* 0x000000043e3e7e29 */ /* 0x000fe20008000000 */
[----:B------:R-:W-:-:S09]  /*2b020*/  IMAD.MOV.U32 R40, RZ, RZ, R2 ;  /* 0x000000ffff287224 */ /* 0x000fd200078e0002 */
[----:B------:R-:W-:Y:S01]  /*2b030*/  LOP3.LUT R43, R63, 0x80000000, R11, 0xb8, !PT ;  /* 0x800000003f2b7812 */ /* 0x000fe200078eb80b */
[----:B------:R-:W-:-:S07]  /*2b040*/  IMAD.MOV.U32 R42, RZ, RZ, R62 ;  /* 0x000000ffff2a7224 */ /* 0x000fce00078e003e */
.L_x_14646:
[----:B------:R-:W-:Y:S05]  /*2b050*/  BSYNC.RECONVERGENT B1 ;  /* 0x0000000000017941 */ /* 0x000fea0003800200 */
.L_x_14645:
        /* <DEDUP_REMOVED lines=35> */
.L_x_14771:
        /* <DEDUP_REMOVED lines=148> */
.L_x_14776:
[----:B------:R-:W-:Y:S05]  /*2bbd0*/  BSYNC.RECONVERGENT B3 ;  /* 0x0000000000037941 */ /* 0x000fea0003800200 */
.L_x_14775:
        /* <DEDUP_REMOVED lines=81> */
.L_x_14774:
        /* <DEDUP_REMOVED lines=33> */
.L_x_14783:
[----:B------:R-:W-:Y:S05]  /*2c300*/  BSYNC.RECONVERGENT B4 ;  /* 0x0000000000047941 */ /* 0x000fea0003800200 */
.L_x_14782:
[----:B------:R-:W-:Y:S02]  /*2c310*/  IMAD.MOV.U32 R66, RZ, RZ, R4 ;  /* 0x000000ffff427224 */ /* 0x000fe400078e0004 */
[----:B------:R-:W-:-:S07]  /*2c320*/  IMAD.MOV.U32 R67, RZ, RZ, R5 ;  /* 0x000000ffff437224 */ /* 0x000fce00078e0005 */
.L_x_14781:
[----:B------:R-:W-:Y:S05]  /*2c330*/  BSYNC.RECONVERGENT B3 ;  /* 0x0000000000037941 */ /* 0x000fea0003800200 */
.L_x_14780:
        /* <DEDUP_REMOVED lines=30> */
.L_x_14788:
[----:B------:R-:W-:Y:S05]  /*2c520*/  BSYNC.RECONVERGENT B4 ;  /* 0x0000000000047941 */ /* 0x000fea0003800200 */
.L_x_14787:
[----:B------:R-:W-:Y:S05]  /*2c530*/  BRA `(.L_x_14786) ;  /* 0x0000000000047947 */ /* 0x000fea0003800000 */
.L_x_14785:
[----:B------:R-:W-:-:S11]  /*2c540*/  DADD R4, R10, -R2 ;  /* 0x000000000a047229 */ /* 0x000fd60000000802 */
.L_x_14786:
[----:B------:R-:W-:Y:S05]  /*2c550*/  BSYNC.RECONVERGENT B3 ;  /* 0x0000000000037941 */ /* 0x000fea0003800200 */
.L_x_14784:
        /* <DEDUP_REMOVED lines=31> */
.L_x_14790:
[----:B------:R-:W-:Y:S05]  /*2c750*/  BSYNC.RECONVERGENT B3 ;  /* 0x0000000000037941 */ /* 0x000fea0003800200 */
.L_x_14789:
        /* <DEDUP_REMOVED lines=85> */
.L_x_14791:
        /* <DEDUP_REMOVED lines=21> */
.L_x_14793:
[----:B------:R-:W-:Y:S05]  /*2ce00*/  BSYNC.RECONVERGENT B3 ;  /* 0x0000000000037941 */ /* 0x000fea0003800200 */
.L_x_14792:
        /* <DEDUP_REMOVED lines=30> */
.L_x_14779:
        /* <DEDUP_REMOVED lines=28> */
.L_x_14796:
[----:B------:R-:W-:Y:S05]  /*2d1b0*/  BSYNC.RECONVERGENT B3 ;  /* 0x0000000000037941 */ /* 0x000fea0003800200 */
.L_x_14795:
        /* <DEDUP_REMOVED lines=85> */
.L_x_14797:
        /* <DEDUP_REMOVED lines=21> */
.L_x_14799:
[----:B------:R-:W-:Y:S05]  /*2d860*/  BSYNC.RECONVERGENT B3 ;  /* 0x0000000000037941 */ /* 0x000fea0003800200 */
.L_x_14798:
        /* <DEDUP_REMOVED lines=30> */
.L_x_14794:
        /* <DEDUP_REMOVED lines=27> */
.L_x_14801:
[----:B------:R-:W-:Y:S05]  /*2dc00*/  BSYNC.RECONVERGENT B3 ;  /* 0x0000000000037941 */ /* 0x000fea0003800200 */
.L_x_14800:
        /* <DEDUP_REMOVED lines=21> */
.L_x_14803:
[----:B------:R-:W-:Y:S05]  /*2dd60*/  BSYNC.RECONVERGENT B3 ;  /* 0x0000000000037941 */ /* 0x000fea0003800200 */
.L_x_14802:
[----:B------:R-:W-:Y:S02]  /*2dd70*/  IMAD.MOV.U32 R66, RZ, RZ, R4 ;  /* 0x000000ffff427224 */ /* 0x000fe400078e0004 */
[----:B------:R-:W-:Y:S01]  /*2dd80*/  IMAD.MOV.U32 R67, RZ, RZ, R5 ;  /* 0x000000ffff437224 */ /* 0x000fe200078e0005 */
[----:B------:R-:W-:Y:S06]  /*2dd90*/  BRA `(.L_x_14777) ;  /* 0x0000000000687947 */ /* 0x000fec0003800000 */
.L_x_14778:
        /* <DEDUP_REMOVED lines=25> */
.L_x_14804:
[----:B------:R-:W-:Y:S05]  /*2df30*/  BSYNC.RECONVERGENT B3 ;  /* 0x0000000000037941 */ /* 0x000fea0003800200 */
.L_x_14777:
[----:B------:R-:W-:Y:S05]  /*2df40*/  BSYNC.RECONVERGENT B2 ;  /* 0x0000000000027941 */ /* 0x000fea0003800200 */
.L_x_14773:
        /* <DEDUP_REMOVED lines=25> */
.L_x_14809:
[----:B------:R-:W-:Y:S05]  /*2e0e0*/  BSYNC.RECONVERGENT B4 ;  /* 0x0000000000047941 */ /* 0x000fea0003800200 */
.L_x_14808:
        /* <DEDUP_REMOVED lines=77> */
.L_x_14811:
        /* <DEDUP_REMOVED lines=42> */
.L_x_14810:
        /* <DEDUP_REMOVED lines=35> */
.L_x_14819:
[----:B------:R-:W-:Y:S05]  /*2ea90*/  BSYNC.RECONVERGENT B6 ;  /* 0x0000000000067941 */ /* 0x000fea0003800200 */
.L_x_14818:
[----:B------:R-:W-:Y:S02]  /*2eaa0*/  IMAD.MOV.U32 R62, RZ, RZ, R4 ;  /* 0x000000ffff3e7224 */ /* 0x000fe400078e0004 */
[----:B------:R-:W-:-:S07]  /*2eab0*/  IMAD.MOV.U32 R63, RZ, RZ, R5 ;  /* 0x000000ffff3f7224 */ /* 0x000fce00078e0005 */
.L_x_14817:
[----:B------:R-:W-:Y:S05]  /*2eac0*/  BSYNC.RECONVERGENT B5 ;  /* 0x0000000000057941 */ /* 0x000fea0003800200 */
.L_x_14816:
        /* <DEDUP_REMOVED lines=28> */
.L_x_14824:
[----:B------:R-:W-:Y:S05]  /*2ec90*/  BSYNC.RECONVERGENT B6 ;  /* 0x0000000000067941 */ /* 0x000fea0003800200 */
.L_x_14823:
[----:B------:R-:W-:Y:S02]  /*2eca0*/  IMAD.MOV.U32 R60, RZ, RZ, R4 ;  /* 0x000000ffff3c7224 */ /* 0x000fe400078e0004 */
[----:B------:R-:W-:Y:S01]  /*2ecb0*/  IMAD.MOV.U32 R61, RZ, RZ, R5 ;  /* 0x000000ffff3d7224 */ /* 0x000fe200078e0005 */
[----:B------:R-:W-:Y:S06]  /*2ecc0*/  BRA `(.L_x_14822) ;  /* 0x0000000000047947 */ /* 0x000fec0003800000 */
.L_x_14821:
[----:B------:R-:W-:-:S11]  /*2ecd0*/  DADD R60, R10, -R2 ;  /* 0x000000000a3c7229 */ /* 0x000fd60000000802 */
.L_x_14822:
[----:B------:R-:W-:Y:S05]  /*2ece0*/  BSYNC.RECONVERGENT B5 ;  /* 0x0000000000057941 */ /* 0x000fea0003800200 */
.L_x_14820:
        /* <DEDUP_REMOVED lines=29> */
.L_x_14826:
[----:B------:R-:W-:Y:S05]  /*2eec0*/  BSYNC.RECONVERGENT B5 ;  /* 0x0000000000057941 */ /* 0x000fea0003800200 */
.L_x_14825:
[----:B------:R-:W-:Y:S01]  /*2eed0*/  MOV R10, R2 ;  /* 0x00000002000a7202 */ /* 0x000fe20000000f00 */
[----:B------:R-:W-:Y:S01]  /*2eee0*/  IMAD.MOV.U32 R11, RZ, RZ, R3 ;  /* 0x000000ffff0b7224 */ /* 0x000fe200078e0003 */
[----:B------:R-:W-:Y:S06]  /*2eef0*/  BRA `(.L_x_14827) ;  /* 0x00000008004c7947 */ /* 0x000fec0003800000 */
.L_x_14815:
        /* <DEDUP_REMOVED lines=29> */
.L_x_14830:
[----:B------:R-:W-:Y:S05]  /*2f0d0*/  BSYNC.RECONVERGENT B5 ;  /* 0x0000000000057941 */ /* 0x000fea0003800200 */
.L_x_14829:
[----:B------:R-:W-:Y:S02]  /*2f0e0*/  IMAD.MOV.U32 R10, RZ, RZ, R2 ;  /* 0x000000ffff0a7224 */ /* 0x000fe400078e0002 */
[----:B------:R-:W-:Y:S01]  /*2f0f0*/  IMAD.MOV.U32 R11, RZ, RZ, R3 ;  /* 0x000000ffff0b7224 */ /* 0x000fe200078e0003 */
[----:B------:R-:W-:Y:S06]  /*2f100*/  BRA `(.L_x_14827) ;  /* 0x0000000400c87947 */ /* 0x000fec0003800000 */
.L_x_14828:
        /* <DEDUP_REMOVED lines=29> */
.L_x_14832:
[----:B------:R-:W-:Y:S05]  /*2f2e0*/  BSYNC.RECONVERGENT B5 ;  /* 0x0000000000057941 */ /* 0x000fea0003800200 */
.L_x_14831:
        /* <DEDUP_REMOVED lines=20> */
.L_x_14834:
[----:B------:R-:W-:Y:S05]  /*2f430*/  BSYNC.RECONVERGENT B5 ;  /* 0x0000000000057941 */ /* 0x000fea0003800200 */
.L_x_14833:
[----:B------:R-:W-:Y:S01]  /*2f440*/  DMUL R58, R58, 8.11296384146066816958e+31 ;  /* 0x469000003a3a7828 */ /* 0x000fe20000000000 */
[----:B------:R-:W-:Y:S02]  /*2f450*/  IMAD.MOV.U32 R10, RZ, RZ, R4 ;  /* 0x000000ffff0a7224 */ /* 0x000fe400078e0004 */
[----:B------:R-:W-:Y:S01]  /*2f460*/  IMAD.MOV.U32 R11, RZ, RZ, R5 ;  /* 0x000000ffff0b7224 */ /* 0x000fe200078e0005 */
[----:B------:R-:W-:Y:S07]  /*2f470*/  BRA `(.L_x_14827) ;  /* 0x0000000000ec7947 */ /* 0x000fee0003800000 */
.L_x_14814:
        /* <DEDUP_REMOVED lines=27> */
.L_x_14836:
[----:B------:R-:W-:Y:S05]  /*2f630*/  BSYNC.RECONVERGENT B5 ;  /* 0x0000000000057941 */ /* 0x000fea0003800200 */
.L_x_14835:
        /* <DEDUP_REMOVED lines=27> */
.L_x_14838:
[----:B------:R-:W-:Y:S05]  /*2f7f0*/  BSYNC.RECONVERGENT B5 ;  /* 0x0000000000057941 */ /* 0x000fea0003800200 */
.L_x_14837:
[----:B------:R-:W-:Y:S01]  /*2f800*/  DMUL R10, R2, R10 ;  /* 0x0000000a020a7228 */ /* 0x000fe20000000000 */
[----:B------:R-:W-:Y:S01]  /*2f810*/  MOV R58, 0x0 ;  /* 0x00000000003a7802 */ /* 0x000fe20000000f00 */
[----:B------:R-:W-:-:S09]  /*2f820*/  IMAD.MOV.U32 R59, RZ, RZ, 0x3ff00000 ;  /* 0x3ff00000ff3b7424 */ /* 0x000fd200078e00ff */
.L_x_14827:
[----:B------:R-:W-:Y:S05]  /*2f830*/  BSYNC.RECONVERGENT B4 ;  /* 0x0000000000047941 */ /* 0x000fea0003800200 */
.L_x_14813:
[----:B------:R-:W-:Y:S05]  /*2f840*/  BRA `(.L_x_14839) ;  /* 0x0000000000087947 */ /* 0x000fea0003800000 */
.L_x_14807:
[----:B------:R-:W-:Y:S02]  /*2f850*/  DMUL R10, R8, 9.00719925474099200000e+15 ;  /* 0x43400000080a7828 */ /* 0x000fe40000000000 */
[----:B------:R-:W-:-:S11]  /*2f860*/  DMUL R58, R58, 9.00719925474099200000e+15 ;  /* 0x434000003a3a7828 */ /* 0x000fd60000000000 */
.L_x_14839:
[----:B------:R-:W-:Y:S05]  /*2f870*/  BSYNC.RELIABLE B2 ;  /* 0x0000000000027941 */ /* 0x000fea0003800100 */
.L_x_14806:
        /* <DEDUP_REMOVED lines=27> */
.L_x_14841:
[----:B------:R-:W-:Y:S05]  /*2fa30*/  BSYNC.RECONVERGENT B2 ;  /* 0x0000000000027941 */ /* 0x000fea0003800200 */
.L_x_14840:
        /* <DEDUP_REMOVED lines=84> */
.L_x_14843:
[----:B------:R-:W-:Y:S02]  /*2ff80*/  FSEL R2, RZ, 3.37028055040000000000e+12, P0 ;  /* 0x54442d18ff027808 */ /* 0x000fe40000000000 */
[----:B------:R-:W-:-:S07]  /*2ff90*/  FSEL R3, RZ, 2.1426990032196044922, P0 ;  /* 0x400921fbff037808 */ /* 0x000fce0000000000 */
.L_x_14844:
[----:B------:R-:W-:Y:S05]  /*2ffa0*/  BSYNC.RECONVERGENT B0 ;  /* 0x0000000000007941 */ /* 0x000fea0003800200 */
.L_x_14842:
[----:B------:R-:W-:Y:S02]  /*2ffb0*/  DADD R10, |R10|, R58 ;  /* 0x000000000a0a7229 */ /* 0x000fe4000000023a */
[----:B------:R-:W-:-:S06]  /*2ffc0*/  DADD R2, -RZ, |R2| ;  /* 0x00000000ff027229 */ /* 0x000fcc0000000502 */
[----:B------:R-:W-:-:S06]  /*2ffd0*/  DSETP.NAN.AND P0, PT, R10, R10, PT ;  /* 0x0000000a0a00722a */ /* 0x000fcc0003f08000 */
[----:B------:R-:W-:Y:S02]  /*2ffe0*/  FSEL R2, R10, R2, P0 ;  /* 0x000000020a027208 */ /* 0x000fe40000000000 */
[----:B------:R-:W-:-:S07]  /*2fff0*/  FSEL R3, R11, R3, P0 ;  /* 0x000000030b037208 */ /* 0x000fce0000000000 */
.L_x_14812:
[----:B------:R-:W-:Y:S05]  /*30000*/  BSYNC.RECONVERGENT B3 ;  /* 0x0000000000037941 */ /* 0x000fea0003800200 */
.L_x_14805:
[----:B------:R-:W-:Y:S01]  /*30010*/  LOP3.LUT R11, R67, 0x80000000, R15, 0xb8, !PT ;  /* 0x80000000430b7812 */ /* 0x000fe200078eb80f */
[----:B------:R-:W-:Y:S01]  /*30020*/  IMAD.MOV.U32 R10, RZ, RZ, R66 ;  /* 0x000000ffff0a7224 */ /* 0x000fe200078e0042 */
[----:B------:R-:W-:Y:S02]  /*30030*/  LOP3.LUT R9, R3, 0x80000000, R13, 0xb8, !PT ;  /* 0x8000000003097812 */ /* 0x000fe400078eb80d */
[----:B------:R-:W-:Y:S01]  /*30040*/  MOV R8, R2 ;  /* 0x0000000200087202 */ /* 0x000fe20000000f00 */
[----:B------:R-:W-:Y:S06]  /*30050*/  BRA `(.L_x_14770) ;  /* 0x0000005800b47947 */ /* 0x000fec0003800000 */
.L_x_14772:
        /* <DEDUP_REMOVED lines=119> */
.L_x_14850:
[----:B------:R-:W-:Y:S05]  /*307d0*/  BSYNC.RECONVERGENT B0 ;  /* 0x0000000000007941 */ /* 0x000fea0003800200 */
.L_x_14849:
[----:B------:R-:W-:Y:S04]  /*307e0*/  BSSY.RECONVERGENT B3, `(.L_x_14851) ;  /* 0x0000006000037945 */ /* 0x000fe80003800200 */
[----:B------:R-:W-:Y:S05]  /*307f0*/  @P4 BRA P5, `(.L_x_14852) ;  /* 0x0000000000104947 */ /* 0x000fea0002800000 */
[----:B------:R-:W-:Y:S01]  /*30800*/  IMAD.MOV.U32 R2, RZ, RZ, R10 ;  /* 0x000000ffff027224 */ /* 0x000fe200078e000a */
[----:B------:R-:W-:Y:S01]  /*30810*/  MOV R3, 0x30840 ;  /* 0x0003084000037802 */ /* 0x000fe20000000f00 */
[----:B------:R-:W-:-:S07]  /*30820*/  IMAD.MOV.U32 R5, RZ, RZ, R11 ;  /* 0x000000ffff057224 */ /* 0x000fce00078e000b */
[----:B------:R-:W-:Y:S05]  /*30830*/  CALL.REL.NOINC `($__internal_24_$__cuda_sm20_div_rn_f64_full) ;  /* 0x000007ac00a07944 */ /* 0x000fea0003c00000 */
.L_x_14852:
[----:B------:R-:W-:Y:S05]  /*30840*/  BSYNC.RECONVERGENT B3 ;  /* 0x0000000000037941 */ /* 0x000fea0003800200 */
.L_x_14851:
        /* <DEDUP_REMOVED lines=84> */
.L_x_14854:
[----:B------:R-:W-:Y:S02]  /*30d90*/  FSEL R2, RZ, 3.37028055040000000000e+12, P0 ;  /* 0x54442d18ff027808 */ /* 0x000fe40000000000 */
[----:B------:R-:W-:-:S07]  /*30da0*/  FSEL R3, RZ, 2.1426990032196044922, P0 ;  /* 0x400921fbff037808 */ /* 0x000fce0000000000 */
.L_x_14855:
[----:B------:R-:W-:Y:S05]  /*30db0*/  BSYNC.RECONVERGENT B0 ;  /* 0x0000000000007941 */ /* 0x000fea0003800200 */
.L_x_14853:
[----:B------:R-:W-:Y:S01]  /*30dc0*/  DADD R58, R60, R58 ;  /* 0x000000003c3a7229 */ /* 0x000fe2000000003a */
[----:B------:R-:W-:Y:S01]  /*30dd0*/  LOP3.LUT R3, R3, 0x80000000, R8, 0xb8, !PT ;  /* 0x8000000003037812 */ /* 0x000fe200078eb808 */
[----:B------:R-:W-:-:S06]  /*30de0*/  DMUL R62, R62, 0.5 ;  /* 0x3fe000003e3e7828 */ /* 0x000fcc0000000000 */
[----:B------:R-:W-:-:S06]  /*30df0*/  DSETP.NAN.AND P0, PT, R58, R58, PT ;  /* 0x0000003a3a00722a */ /* 0x000fcc0003f08000 */
[----:B------:R-:W-:Y:S02]  /*30e00*/  FSEL R2, R58, R2, P0 ;  /* 0x000000023a027208 */ /* 0x000fe40000000000 */
[----:B------:R-:W-:Y:S01]  /*30e10*/  FSEL R3, R59, R3, P0 ;  /* 0x000000033b037208 */ /* 0x000fe20000000000 */
[----:B------:R-:W-:Y:S06]  /*30e20*/  BRA `(.L_x_14856) ;  /* 0x0000004c00207947 */ /* 0x000fec0003800000 */
.L_x_14848:
        /* <DEDUP_REMOVED lines=139> */
.L_x_14858:
[----:B------:R-:W-:Y:S05]  /*316e0*/  BSYNC.RECONVERGENT B0 ;  /* 0x0000000000007941 */ /* 0x000fea0003800200 */
.L_x_14857:
[----:B------:R-:W-:Y:S04]  /*316f0*/  BSSY.RECONVERGENT B3, `(.L_x_14859) ;  /* 0x0000005000037945 */ /* 0x000fe80003800200 */
[----:B------:R-:W-:Y:S05]  /*31700*/  @P4 BRA P5, `(.L_x_14860) ;  /* 0x00000000000c4947 */ /* 0x000fea0002800000 */
[----:B------:R-:W-:Y:S01]  /*31710*/  IMAD.MOV.U32 R5, RZ, RZ, R3 ;  /* 0x000000ffff057224 */ /* 0x000fe200078e0003 */
[----:B------:R-:W-:-:S07]  /*31720*/  MOV R3, 0x31740 ;  /* 0x0003174000037802 */ /* 0x000fce0000000f00 */
[----:B------:R-:W-:Y:S05]  /*31730*/  CALL.REL.NOINC `($__internal_24_$__cuda_sm20_div_rn_f64_full) ;  /* 0x0000079c00e07944 */ /* 0x000fea0003c00000 */
.L_x_14860:
[----:B------:R-:W-:Y:S05]  /*31740*/  BSYNC.RECONVERGENT B3 ;  /* 0x0000000000037941 */ /* 0x000fea0003800200 */
.L_x_14859:
        /* <DEDUP_REMOVED lines=84> */
.L_x_14862:
[----:B------:R-:W-:Y:S02]  /*31c90*/  FSEL R2, RZ, 3.37028055040000000000e+12, P0 ;  /* 0x54442d18ff027808 */ /* 0x000fe40000000000 */
[----:B------:R-:W-:-:S07]  /*31ca0*/  FSEL R3, RZ, 2.1426990032196044922, P0 ;  /* 0x400921fbff037808 */ /* 0x000fce0000000000 */
.L_x_14863:
[----:B------:R-:W-:Y:S05]  /*31cb0*/  BSYNC.RECONVERGENT B0 ;  /* 0x0000000000007941 */ /* 0x000fea0003800200 */
.L_x_14861:
[----:B------:R-:W-:Y:S01]  /*31cc0*/  DADD R58, R60, R58 ;  /* 0x000000003c3a7229 */ /* 0x000fe2000000003a */
[----:B------:R-:W-:-:S07]  /*31cd0*/  LOP3.LUT R3, R3, 0x80000000, R8, 0xb8, !PT ;  /* 0x8000000003037812 */ /* 0x000fce00078eb808 */
[----:B------:R-:W-:-:S06]  /*31ce0*/  DSETP.NAN.AND P0, PT, R58, R58, PT ;  /* 0x0000003a3a00722a */ /* 0x000fcc0003f08000 */
[----:B------:R-:W-:Y:S02]  /*31cf0*/  FSEL R2, R58, R2, P0 ;  /* 0x000000023a027208 */ /* 0x000fe40000000000 */
[----:B------:R-:W-:Y:S01]  /*31d00*/  FSEL R3, R59, R3, P0 ;  /* 0x000000033b037208 */ /* 0x000fe20000000000 */
[----:B------:R-:W-:Y:S06]  /*31d10*/  BRA `(.L_x_14856) ;  /* 0x0000003c00647947 */ /* 0x000fec0003800000 */
.L_x_14847:
        /* <DEDUP_REMOVED lines=23> */
[----:B------:R-:W-:Y:S02]  /*31e90*/  IMAD.MOV.U32 R10, RZ, RZ, R4 ;  /* 0x000000ffff0a7224 */ /* 0x000fe400078e0004 */
[----:B------:R-:W-:-:S07]  /*31ea0*/  IMAD.MOV.U32 R11, RZ, RZ, R5 ;  /* 0x000000ffff0b7224 */ /* 0x000fce00078e0005 */
.L_x_14865:
[----:B------:R-:W-:Y:S05]  /*31eb0*/  BSYNC.RECONVERGENT B3 ;  /* 0x0000000000037941 */ /* 0x000fea0003800200 */
.L_x_14864:
        /* <DEDUP_REMOVED lines=23> */
.L_x_14867:
[----:B------:R-:W-:Y:S05]  /*32030*/  BSYNC.RECONVERGENT B3 ;  /* 0x0000000000037941 */ /* 0x000fea0003800200 */
.L_x_14866:
        /* <DEDUP_REMOVED lines=140> */
.L_x_14869:
[----:B------:R-:W-:Y:S05]  /*32900*/  BSYNC.RECONVERGENT B0 ;  /* 0x0000000000007941 */ /* 0x000fea0003800200 */
.L_x_14868:
[----:B------:R-:W-:Y:S04]  /*32910*/  BSSY.RECONVERGENT B3, `(.L_x_14870) ;  /* 0x0000006000037945 */ /* 0x000fe80003800200 */
[----:B------:R-:W-:Y:S05]  /*32920*/  @P4 BRA P5, `(.L_x_14871) ;  /* 0x0000000000104947 */ /* 0x000fea0002800000 */
[----:B------:R-:W-:Y:S01]  /*32930*/  MOV R2, R10 ;  /* 0x0000000a00027202 */ /* 0x000fe20000000f00 */
[----:B------:R-:W-:Y:S01]  /*32940*/  IMAD.MOV.U32 R5, RZ, RZ, R11 ;  /* 0x000000ffff057224 */ /* 0x000fe200078e000b */
[----:B------:R-:W-:-:S07]  /*32950*/  MOV R3, 0x32970 ;  /* 0x0003297000037802 */ /* 0x000fce0000000f00 */
[----:B------:R-:W-:Y:S05]  /*32960*/  CALL.REL.NOINC `($__internal_24_$__cuda_sm20_div_rn_f64_full) ;  /* 0x0000078c00547944 */ /* 0x000fea0003c00000 */
.L_x_14871:
[----:B------:R-:W-:Y:S05]  /*32970*/  BSYNC.RECONVERGENT B3 ;  /* 0x0000000000037941 */ /* 0x000fea0003800200 */
.L_x_14870:
        /* <DEDUP_REMOVED lines=84> */
.L_x_14873:
[----:B------:R-:W-:Y:S02]  /*32ec0*/  FSEL R2, RZ, 3.37028055040000000000e+12, P0 ;  /* 0x54442d18ff027808 */ /* 0x000fe40000000000 */
[----:B------:R-:W-:-:S07]  /*32ed0*/  FSEL R3, RZ, 2.1426990032196044922, P0 ;  /* 0x400921fbff037808 */ /* 0x000fce0000000000 */
.L_x_14874:
[----:B------:R-:W-:Y:S05]  /*32ee0*/  BSYNC.RECONVERGENT B0 ;  /* 0x0000000000007941 */ /* 0x000fea0003800200 */
.L_x_14872:
[----:B------:R-:W-:Y:S01]  /*32ef0*/  DADD R58, R60, R58 ;  /* 0x000000003c3a7229 */ /* 0x000fe2000000003a */
[----:B------:R-:W-:Y:S01]  /*32f00*/  LOP3.LUT R3, R3, 0x80000000, R8, 0xb8, !PT ;  /* 0x8000000003037812 */ /* 0x000fe200078eb808 */
[----:B------:R-:W-:-:S06]  /*32f10*/  DADD R62, R62, 1 ;  /* 0x3ff000003e3e7429 */ /* 0x000fcc0000000000 */
[----:B------:R-:W-:-:S06]  /*32f20*/  DSETP.NAN.AND P0, PT, R58, R58, PT ;  /* 0x0000003a3a00722a */ /* 0x000fcc0003f08000 */
[----:B------:R-:W-:Y:S02]  /*32f30*/  FSEL R2, R58, R2, P0 ;  /* 0x000000023a027208 */ /* 0x000fe40000000000 */
[----:B------:R-:W-:Y:S01]  /*32f40*/  FSEL R3, R59, R3, P0 ;  /* 0x000000033b037208 */ /* 0x000fe20000000000 */
[----:B------:R-:W-:Y:S06]  /*32f50*/  BRA `(.L_x_14856) ;  /* 0x0000002800d47947 */ /* 0x000fec0003800000 */
.L_x_14846:
        /* <DEDUP_REMOVED lines=109> */
.L_x_14878:
[----:B------:R-:W-:Y:S05]  /*33630*/  BSYNC.RECONVERGENT B0 ;  /* 0x0000000000007941 */ /* 0x000fea0003800200 */
.L_x_14877:
        /* <DEDUP_REMOVED lines=9> */
.L_x_14880:
[----:B------:R-:W-:Y:S05]  /*336d0*/  BSYNC.RECONVERGENT B3 ;  /* 0x0000000000037941 */ /* 0x000fea0003800200 */
.L_x_14879:
        /* <DEDUP_REMOVED lines=76> */
.L_x_14876:
        /* <DEDUP_REMOVED lines=136> */
.L_x_14882:
[----:B------:R-:W-:Y:S05]  /*34420*/  BSYNC.RECONVERGENT B0 ;  /* 0x0000000000007941 */ /* 0x000fea0003800200 */
.L_x_14881:
        /* <DEDUP_REMOVED lines=8> */
.L_x_14884:
[----:B------:R-:W-:Y:S05]  /*344b0*/  BSYNC.RECONVERGENT B3 ;  /* 0x0000000000037941 */ /* 0x000fea0003800200 */
.L_x_14883:
        /* <DEDUP_REMOVED lines=76> */
.L_x_14875:
        /* <DEDUP_REMOVED lines=23> */
[----:B------:R-:W-:Y:S01]  /*34af0*/  MOV R62, R4 ;  /* 0x00000004003e7202 */ /* 0x000fe20000000f00 */
[----:B------:R-:W-:-:S07]  /*34b00*/  IMAD.MOV.U32 R63, RZ, RZ, R5 ;  /* 0x000000ffff3f7224 */ /* 0x000fce00078e0005 */
.L_x_14886:
[----:B------:R-:W-:Y:S05]  /*34b10*/  BSYNC.RECONVERGENT B3 ;  /* 0x0000000000037941 */ /* 0x000fea0003800200 */
.L_x_14885:
        /* <DEDUP_REMOVED lines=23> */
.L_x_14888:
[----:B------:R-:W-:Y:S05]  /*34c90*/  BSYNC.RECONVERGENT B3 ;  /* 0x0000000000037941 */ /* 0x000fea0003800200 */
.L_x_14887:
        /* <DEDUP_REMOVED lines=139> */
.L_x_14890:
[----:B------:R-:W-:Y:S05]  /*35550*/  BSYNC.RECONVERGENT B0 ;  /* 0x0000000000007941 */ /* 0x000fea0003800200 */
.L_x_14889:
        /* <DEDUP_REMOVED lines=9> */
.L_x_14892:
[----:B------:R-:W-:Y:S05]  /*355f0*/  BSYNC.RECONVERGENT B3 ;  /* 0x0000000000037941 */ /* 0x000fea0003800200 */
.L_x_14891:
        /* <DEDUP_REMOVED lines=75> */
.L_x_14856:
[----:B------:R-:W-:Y:S05]  /*35ab0*/  BSYNC.RECONVERGENT B2 ;  /* 0x0000000000027941 */ /* 0x000fea0003800200 */
.L_x_14845:
[----:B------:R-:W-:Y:S01]  /*35ac0*/  UMOV UR4, 0xfefa39ef ;  /* 0xfefa39ef00047882 */ /* 0x000fe20000000000 */
[----:B------:R-:W-:Y:S01]  /*35ad0*/  UMOV UR5, 0x3fe62e42 ;  /* 0x3fe62e4200057882 */ /* 0x000fe20000000000 */
[----:B------:R-:W-:Y:S01]  /*35ae0*/  LOP3.LUT R9, R3, 0x80000000, R13, 0xb8, !PT ;  /* 0x8000000003097812 */ /* 0x000fe200078eb80d */
[----:B------:R-:W-:Y:S01]  /*35af0*/  DADD R62, R62, UR4 ;  /* 0x000000043e3e7e29 */ /* 0x000fe20008000000 */
[----:B------:R-:W-:-:S09]  /*35b00*/  IMAD.MOV.U32 R8, RZ, RZ, R2 ;  /* 0x000000ffff087224 */ /* 0x000fd200078e0002 */
[----:B------:R-:W-:Y:S01]  /*35b10*/  LOP3.LUT R11, R63, 0x80000000, R15, 0xb8, !PT ;  /* 0x800000003f0b7812 */ /* 0x000fe200078eb80f */
[----:B------:R-:W-:-:S07]  /*35b20*/  IMAD.MOV.U32 R10, RZ, RZ, R62 ;  /* 0x000000ffff0a7224 */ /* 0x000fce00078e003e */
.L_x_14770:
[----:B------:R-:W-:Y:S05]  /*35b30*/  BSYNC.RECONVERGENT B1 ;  /* 0x0000000000017941 */ /* 0x000fea0003800200 */
.L_x_14769:
        /* <DEDUP_REMOVED lines=35> */
.L_x_14895:
        /* <DEDUP_REMOVED lines=148> */
.L_x_14900:
[----:B------:R-:W-:Y:S05]  /*366b0*/  BSYNC.RECONVERGENT B3 ;  /* 0x0000000000037941 */ /* 0x000fea0003800200 */
.L_x_14899:
        /* <DEDUP_REMOVED lines=81> */
.L_x_14898:
        /* <DEDUP_REMOVED lines=33> */
.L_x_14907:
[----:B------:R-:W-:Y:S05]  /*36de0*/  BSYNC.RECONVERGENT B4 ;  /* 0x0000000000047941 */ /* 0x000fea0003800200 */
.L_x_14906:
[----:B------:R-:W-:Y:S02]  /*36df0*/  IMAD.MOV.U32 R66, RZ, RZ, R4 ;  /* 0x000000ffff427224 */ /* 0x000fe400078e0004 */
[----:B------:R-:W-:-:S07]  /*36e00*/  IMAD.MOV.U32 R67, RZ, RZ, R5 ;  /* 0x000000ffff437224 */ /* 0x000fce00078e0005 */
.L_x_14905:
[----:B------:R-:W-:Y:S05]  /*36e10*/  BSYNC.RECONVERGENT B3 ;  /* 0x0000000000037941 */ /* 0x000fea0003800200 */
.L_x_14904:
        /* <DEDUP_REMOVED lines=30> */
.L_x_14912:
[----:B------:R-:W-:Y:S05]  /*37000*/  BSYNC.RECONVERGENT B4 ;  /* 0x0000000000047941 */ /* 0x000fea0003800200 */
.L_x_14911:
[----:B------:R-:W-:Y:S05]  /*37010*/  BRA `(.L_x_14910) ;  /* 0x0000000000047947 */ /* 0x000fea0003800000 */
.L_x_14909:
[----:B------:R-:W-:-:S11]  /*37020*/  DADD R4, R14, -R2 ;  /* 0x000000000e047229 */ /* 0x000fd60000000802 */
.L_x_14910:
[----:B------:R-:W-:Y:S05]  /*37030*/  BSYNC.RECONVERGENT B3 ;  /* 0x0000000000037941 */ /* 0x000fea0003800200 */
.L_x_14908:
        /* <DEDUP_REMOVED lines=31> */
.L_x_14914:
[----:B------:R-:W-:Y:S05]  /*37230*/  BSYNC.RECONVERGENT B3 ;  /* 0x0000000000037941 */ /* 0x000fea0003800200 */
.L_x_14913:
        /* <DEDUP_REMOVED lines=85> */
.L_x_14915:
        /* <DEDUP_REMOVED lines=21> */
.L_x_14917:
[----:B------:R-:W-:Y:S05]  /*378e0*/  BSYNC.RECONVERGENT B3 ;  /* 0x0000000000037941 */ /* 0x000fea0003800200 */
.L_x_14916:
        /* <DEDUP_REMOVED lines=30> */
.L_x_14903:
        /* <DEDUP_REMOVED lines=28> */
.L_x_14920:
[----:B------:R-:W-:Y:S05]  /*37c90*/  BSYNC.RECONVERGENT B3 ;  /* 0x0000000000037941 */ /* 0x000fea0003800200 */
.L_x_14919:
        /* <DEDUP_REMOVED lines=85> */
.L_x_14921:
        /* <DEDUP_REMOVED lines=21> */
.L_x_14923:
[----:B------:R-:W-:Y:S05]  /*38340*/  BSYNC.RECONVERGENT B3 ;  /* 0x0000000000037941 */ /* 0x000fea0003800200 */
.L_x_14922:
        /* <DEDUP_REMOVED lines=30> */
.L_x_14918:
        /* <DEDUP_REMOVED lines=27> */
.L_x_14925:
[----:B------:R-:W-:Y:S05]  /*386e0*/  BSYNC.RECONVERGENT B3 ;  /* 0x0000000000037941 */ /* 0x000fea0003800200 */
.L_x_14924:
        /* <DEDUP_REMOVED lines=21> */
.L_x_14927:
[----:B------:R-:W-:Y:S05]  /*38840*/  BSYNC.RECONVERGENT B3 ;  /* 0x0000000000037941 */ /* 0x000fea0003800200 */
.L_x_14926:
[----:B------:R-:W-:Y:S02]  /*38850*/  IMAD.MOV.U32 R66, RZ, RZ, R4 ;  /* 0x000000ffff427224 */ /* 0x000fe400078e0004 */
[----:B------:R-:W-:Y:S01]  /*38860*/  IMAD.MOV.U32 R67, RZ, RZ, R5 ;  /* 0x000000ffff437224 */ /* 0x000fe200078e0005 */
[----:B------:R-:W-:Y:S06]  /*38870*/  BRA `(.L_x_14901) ;  /* 0x0000000000687947 */ /* 0x000fec0003800000 */
.L_x_14902:
        /* <DEDUP_REMOVED lines=25> */
.L_x_14928:
[----:B------:R-:W-:Y:S05]  /*38a10*/  BSYNC.RECONVERGENT B3 ;  /* 0x0000000000037941 */ /* 0x000fea0003800200 */
.L_x_14901:
[----:B------:R-:W-:Y:S05]  /*38a20*/  BSYNC.RECONVERGENT B2 ;  /* 0x0000000000027941 */ /* 0x000fea0003800200 */
.L_x_14897:
        /* <DEDUP_REMOVED lines=25> */
.L_x_14933:
[----:B------:R-:W-:Y:S05]  /*38bc0*/  BSYNC.RECONVERGENT B4 ;  /* 0x0000000000047941 */ /* 0x000fea0003800200 */
.L_x_14932:
        /* <DEDUP_REMOVED lines=77> */
.L_x_14935:
        /* <DEDUP_REMOVED lines=42> */
.L_x_14934:
        /* <DEDUP_REMOVED lines=35> */
.L_x_14943:
[----:B------:R-:W-:Y:S05]  /*39570*/  BSYNC.RECONVERGENT B6 ;  /* 0x0000000000067941 */ /* 0x000fea0003800200 */
.L_x_14942:
[----:B------:R-:W-:Y:S02]  /*39580*/  IMAD.MOV.U32 R62, RZ, RZ, R4 ;  /* 0x000000ffff3e7224 */ /* 0x000fe400078e0004 */
[----:B------:R-:W-:-:S07]  /*39590*/  IMAD.MOV.U32 R63, RZ, RZ, R5 ;  /* 0x000000ffff3f7224 */ /* 0x000fce00078e0005 */
.L_x_14941:
[----:B------:R-:W-:Y:S05]  /*395a0*/  BSYNC.RECONVERGENT B5 ;  /* 0x0000000000057941 */ /* 0x000fea0003800200 */
.L_x_14940:
        /* <DEDUP_REMOVED lines=28> */
.L_x_14948:
[----:B------:R-:W-:Y:S05]  /*39770*/  BSYNC.RECONVERGENT B6 ;  /* 0x0000000000067941 */ /* 0x000fea0003800200 */
.L_x_14947:
[----:B------:R-:W-:Y:S02]  /*39780*/  IMAD.MOV.U32 R60, RZ, RZ, R4 ;  /* 0x000000ffff3c7224 */ /* 0x000fe400078e0004 */
[----:B------:R-:W-:Y:S01]  /*39790*/  IMAD.MOV.U32 R61, RZ, RZ, R5 ;  /* 0x000000ffff3d7224 */ /* 0x000fe200078e0005 */
[----:B------:R-:W-:Y:S06]  /*397a0*/  BRA `(.L_x_14946) ;  /* 0x0000000000047947 */ /* 0x000fec0003800000 */
.L_x_14945:
[----:B------:R-:W-:-:S11]  /*397b0*/  DADD R60, R14, -R2 ;  /* 0x000000000e3c7229 */ /* 0x000fd60000000802 */
.L_x_14946:
[----:B------:R-:W-:Y:S05]  /*397c0*/  BSYNC.RECONVERGENT B5 ;  /* 0x0000000000057941 */ /* 0x000fea0003800200 */
.L_x_14944:
        /* <DEDUP_REMOVED lines=29> */
.L_x_14950:
[----:B------:R-:W-:Y:S05]  /*399a0*/  BSYNC.RECONVERGENT B5 ;  /* 0x0000000000057941 */ /* 0x000fea0003800200 */
.L_x_14949:
[----:B------:R-:W-:Y:S02]  /*399b0*/  IMAD.MOV.U32 R14, RZ, RZ, R2 ;  /* 0x000000ffff0e7224 */ /* 0x000fe400078e0002 */
[----:B------:R-:W-:Y:S01]  /*399c0*/  IMAD.MOV.U32 R15, RZ, RZ, R3 ;  /* 0x000000ffff0f7224 */ /* 0x000fe200078e0003 */
[----:B------:R-:W-:Y:S06]  /*399d0*/  BRA `(.L_x_14951) ;  /* 0x00000008004c7947 */ /* 0x000fec0003800000 */
.L_x_14939:
        /* <DEDUP_REMOVED lines=29> */
.L_x_14954:
[----:B------:R-:W-:Y:S05]  /*39bb0*/  BSYNC.RECONVERGENT B5 ;  /* 0x0000000000057941 */ /* 0x000fea0003800200 */
.L_x_14953:
[----:B------:R-:W-:Y:S02]  /*39bc0*/  IMAD.MOV.U32 R14, RZ, RZ, R2 ;  /* 0x000000ffff0e7224 */ /* 0x000fe400078e0002 */
[----:B------:R-:W-:Y:S01]  /*39bd0*/  IMAD.MOV.U32 R15, RZ, RZ, R3 ;  /* 0x000000ffff0f7224 */ /* 0x000fe200078e0003 */
[----:B------:R-:W-:Y:S06]  /*39be0*/  BRA `(.L_x_14951) ;  /* 0x0000000400c87947 */ /* 0x000fec0003800000 */
.L_x_14952:
        /* <DEDUP_REMOVED lines=29> */
.L_x_14956:
[----:B------:R-:W-:Y:S05]  /*39dc0*/  BSYNC.RECONVERGENT B5 ;  /* 0x0000000000057941 */ /* 0x000fea0003800200 */
.L_x_14955:
        /* <DEDUP_REMOVED lines=20> */
.L_x_14958:
[----:B------:R-:W-:Y:S05]  /*39f10*/  BSYNC.RECONVERGENT B5 ;  /* 0x0000000000057941 */ /* 0x000fea0003800200 */
.L_x_14957:
[----:B------:R-:W-:Y:S01]  /*39f20*/  DMUL R58, R58, 8.11296384146066816958e+31 ;  /* 0x469000003a3a7828 */ /* 0x000fe20000000000 */
[----:B------:R-:W-:Y:S02]  /*39f30*/  IMAD.MOV.U32 R14, RZ, RZ, R4 ;  /* 0x000000ffff0e7224 */ /* 0x000fe400078e0004 */
[----:B------:R-:W-:Y:S01]  /*39f40*/  IMAD.MOV.U32 R15, RZ, RZ, R5 ;  /* 0x000000ffff0f7224 */ /* 0x000fe200078e0005 */
[----:B------:R-:W-:Y:S07]  /*39f50*/  BRA `(.L_x_14951) ;  /* 0x0000000000ec7947 */ /* 0x000fee0003800000 */
.L_x_14938:
        /* <DEDUP_REMOVED lines=27> */
.L_x_14960:
[----:B------:R-:W-:Y:S05]  /*3a110*/  BSYNC.RECONVERGENT B5 ;  /* 0x0000000000057941 */ /* 0x000fea0003800200 */
.L_x_14959:
        /* <DEDUP_REMOVED lines=27> */
.L_x_14962:
[----:B------:R-:W-:Y:S05]  /*3a2d0*/  BSYNC.RECONVERGENT B5 ;  /* 0x0000000000057941 */ /* 0x000fea0003800200 */
.L_x_14961:
[----:B------:R-:W-:Y:S01]  /*3a2e0*/  DMUL R14, R2, R14 ;  /* 0x0000000e020e7228 */ /* 0x000fe20000000000 */
[----:B------:R-:W-:Y:S02]  /*3a2f0*/  IMAD.MOV.U32 R58, RZ, RZ, 0x0 ;  /* 0x00000000ff3a7424 */ /* 0x000fe400078e00ff */
[----:B------:R-:W-:-:S08]  /*3a300*/  IMAD.MOV.U32 R59, RZ, RZ, 0x3ff00000 ;  /* 0x3ff00000ff3b7424 */ /* 0x000fd000078e00ff */
.L_x_14951:
[----:B------:R-:W-:Y:S05]  /*3a310*/  BSYNC.RECONVERGENT B4 ;  /* 0x0000000000047941 */ /* 0x000fea0003800200 */
.L_x_14937:
[----:B------:R-:W-:Y:S05]  /*3a320*/  BRA `(.L_x_14963) ;  /* 0x0000000000087947 */ /* 0x000fea0003800000 */
.L_x_14931:
[----:B------:R-:W-:Y:S02]  /*3a330*/  DMUL R14, R12, 9.00719925474099200000e+15 ;  /* 0x434000000c0e7828 */ /* 0x000fe40000000000 */
[----:B------:R-:W-:-:S11]  /*3a340*/  DMUL R58, R58, 9.00719925474099200000e+15 ;  /* 0x434000003a3a7828 */ /* 0x000fd60000000000 */
.L_x_14963:
[----:B------:R-:W-:Y:S05]  /*3a350*/  BSYNC.RELIABLE B2 ;  /* 0x0000000000027941 */ /* 0x000fea0003800100 */
.L_x_14930:
        /* <DEDUP_REMOVED lines=27> */
.L_x_14965:
[----:B------:R-:W-:Y:S05]  /*3a510*/  BSYNC.RECONVERGENT B2 ;  /* 0x0000000000027941 */ /* 0x000fea0003800200 */
.L_x_14964:
        /* <DEDUP_REMOVED lines=84> */
.L_x_14967:
[----:B------:R-:W-:Y:S02]  /*3aa60*/  FSEL R2, RZ, 3.37028055040000000000e+12, P0 ;  /* 0x54442d18ff027808 */ /* 0x000fe40000000000 */
[----:B------:R-:W-:-:S07]  /*3aa70*/  FSEL R3, RZ, 2.1426990032196044922, P0 ;  /* 0x400921fbff037808 */ /* 0x000fce0000000000 */
.L_x_14968:
[----:B------:R-:W-:Y:S05]  /*3aa80*/  BSYNC.RECONVERGENT B0 ;  /* 0x0000000000007941 */ /* 0x000fea0003800200 */
.L_x_14966:
[----:B------:R-:W-:Y:S02]  /*3aa90*/  DADD R14, |R14|, R58 ;  /* 0x000000000e0e7229 */ /* 0x000fe4000000023a */
[----:B------:R-:W-:-:S06]  /*3aaa0*/  DADD R2, -RZ, |R2| ;  /* 0x00000000ff027229 */ /* 0x000fcc0000000502 */
[----:B------:R-:W-:-:S06]  /*3aab0*/  DSETP.NAN.AND P0, PT, R14, R14, PT ;  /* 0x0000000e0e00722a */ /* 0x000fcc0003f08000 */
[----:B------:R-:W-:Y:S02]  /*3aac0*/  FSEL R2, R14, R2, P0 ;  /* 0x000000020e027208 */ /* 0x000fe40000000000 */
[----:B------:R-:W-:-:S07]  /*3aad0*/  FSEL R3, R15, R3, P0 ;  /* 0x000000030f037208 */ /* 0x000fce0000000000 */
.L_x_14936:
[----:B------:R-:W-:Y:S05]  /*3aae0*/  BSYNC.RECONVERGENT B3 ;  /* 0x0000000000037941 */ /* 0x000fea0003800200 */
.L_x_14929:
[----:B------:R-:W-:Y:S01]  /*3aaf0*/  LOP3.LUT R15, R67, 0x80000000, R19, 0xb8, !PT ;  /* 0x80000000430f7812 */ /* 0x000fe200078eb813 */
[----:B------:R-:W-:Y:S01]  /*3ab00*/  IMAD.MOV.U32 R14, RZ, RZ, R66 ;  /* 0x000000ffff0e7224 */ /* 0x000fe200078e0042 */
[----:B------:R-:W-:Y:S01]  /*3ab10*/  LOP3.LUT R13, R3, 0x80000000, R17, 0xb8, !PT ;  /* 0x80000000030d7812 */ /* 0x000fe200078eb811 */
[----:B------:R-:W-:Y:S01]  /*3ab20*/  IMAD.MOV.U32 R12, RZ, RZ, R2 ;  /* 0x000000ffff0c7224 */ /* 0x000fe200078e0002 */
[----:B------:R-:W-:Y:S06]  /*3ab30*/  BRA `(.L_x_14894) ;  /* 0x0000005800b47947 */ /* 0x000fec0003800000 */
.L_x_14896:
        /* <DEDUP_REMOVED lines=119> */
.L_x_14974:
[----:B------:R-:W-:Y:S05]  /*3b2b0*/  BSYNC.RECONVERGENT B0 ;  /* 0x0000000000007941 */ /* 0x000fea0003800200 */
.L_x_14973:
[----:B------:R-:W-:Y:S04]  /*3b2c0*/  BSSY.RECONVERGENT B3, `(.L_x_14975) ;  /* 0x0000006000037945 */ /* 0x000fe80003800200 */
[----:B------:R-:W-:Y:S05]  /*3b2d0*/  @P4 BRA P5, `(.L_x_14976) ;  /* 0x0000000000104947 */ /* 0x000fea0002800000 */
[----:B------:R-:W-:Y:S01]  /*3b2e0*/  IMAD.MOV.U32 R2, RZ, RZ, R14 ;  /* 0x000000ffff027224 */ /* 0x000fe200078e000e */
[----:B------:R-:W-:Y:S01]  /*3b2f0*/  MOV R3, 0x3b320 ;  /* 0x0003b32000037802 */ /* 0x000fe20000000f00 */
[----:B------:R-:W-:-:S07]  /*3b300*/  IMAD.MOV.U32 R5, RZ, RZ, R15 ;  /* 0x000000ffff057224 */ /* 0x000fce00078e000f */
[----:B------:R-:W-:Y:S05]  /*3b310*/  CALL.REL.NOINC `($__internal_24_$__cuda_sm20_div_rn_f64_full) ;  /* 0x0000070000e87944 */ /* 0x000fea0003c00000 */
.L_x_14976:
[----:B------:R-:W-:Y:S05]  /*3b320*/  BSYNC.RECONVERGENT B3 ;  /* 0x0000000000037941 */ /* 0x000fea0003800200 */
.L_x_14975:
        /* <DEDUP_REMOVED lines=84> */
.L_x_14978:
[----:B------:R-:W-:Y:S02]  /*3b870*/  FSEL R2, RZ, 3.37028055040000000000e+12, P0 ;  /* 0x54442d18ff027808 */ /* 0x000fe40000000000 */
[----:B------:R-:W-:-:S07]  /*3b880*/  FSEL R3, RZ, 2.1426990032196044922, P0 ;  /* 0x400921fbff037808 */ /* 0x000fce0000000000 */
.L_x_14979:
[----:B------:R-:W-:Y:S05]  /*3b890*/  BSYNC.RECONVERGENT B0 ;  /* 0x0000000000007941 */ /* 0x000fea0003800200 */
.L_x_14977:
[----:B------:R-:W-:Y:S01]  /*3b8a0*/  DADD R58, R60, R58 ;  /* 0x000000003c3a7229 */ /* 0x000fe2000000003a */
[----:B------:R-:W-:Y:S01]  /*3b8b0*/  LOP3.LUT R3, R3, 0x80000000, R12, 0xb8, !PT ;  /* 0x8000000003037812 */ /* 0x000fe200078eb80c */
[----:B------:R-:W-:-:S06]  /*3b8c0*/  DMUL R62, R62, 0.5 ;  /* 0x3fe000003e3e7828 */ /* 0x000fcc0000000000 */
[----:B------:R-:W-:-:S06]  /*3b8d0*/  DSETP.NAN.AND P0, PT, R58, R58, PT ;  /* 0x0000003a3a00722a */ /* 0x000fcc0003f08000 */
[----:B------:R-:W-:Y:S02]  /*3b8e0*/  FSEL R2, R58, R2, P0 ;  /* 0x000000023a027208 */ /* 0x000fe40000000000 */
[----:B------:R-:W-:Y:S01]  /*3b8f0*/  FSEL R3, R59, R3, P0 ;  /* 0x000000033b037208 */ /* 0x000fe20000000000 */
[----:B------:R-:W-:Y:S06]  /*3b900*/  BRA `(.L_x_14980) ;  /* 0x0000004c00207947 */ /* 0x000fec0003800000 */
.L_x_14972:
        /* <DEDUP_REMOVED lines=139> */
.L_x_14982:
[----:B------:R-:W-:Y:S05]  /*3c1c0*/  BSYNC.RECONVERGENT B0 ;  /* 0x0000000000007941 */ /* 0x000fea0003800200 */
.L_x_14981:
[----:B------:R-:W-:Y:S04]  /*3c1d0*/  BSSY.RECONVERGENT B3, `(.L_x_14983) ;  /* 0x0000005000037945 */ /* 0x000fe80003800200 */
[----:B------:R-:W-:Y:S05]  /*3c1e0*/  @P4 BRA P5, `(.L_x_14984) ;  /* 0x00000000000c4947 */ /* 0x000fea0002800000 */
[----:B------:R-:W-:Y:S01]  /*3c1f0*/  IMAD.MOV.U32 R5, RZ, RZ, R3 ;  /* 0x000000ffff057224 */ /* 0x000fe200078e0003 */
[----:B------:R-:W-:-:S07]  /*3c200*/  MOV R3, 0x3c220 ;  /* 0x0003c22000037802 */ /* 0x000fce0000000f00 */
[----:B------:R-:W-:Y:S05]  /*3c210*/  CALL.REL.NOINC `($__internal_24_$__cuda_sm20_div_rn_f64_full) ;  /* 0x000006f400287944 */ /* 0x000fea0003c00000 */
.L_x_14984:
[----:B------:R-:W-:Y:S05]  /*3c220*/  BSYNC.RECONVERGENT B3 ;  /* 0x0000000000037941 */ /* 0x000fea0003800200 */
.L_x_14983:
        /* <DEDUP_REMOVED lines=84> */
.L_x_14986:
[----:B------:R-:W-:Y:S02]  /*3c770*/  FSEL R2, RZ, 3.37028055040000000000e+12, P0 ;  /* 0x54442d18ff027808 */ /* 0x000fe40000000000 */
[----:B------:R-:W-:-:S07]  /*3c780*/  FSEL R3, RZ, 2.1426990032196044922, P0 ;  /* 0x400921fbff037808 */ /* 0x000fce0000000000 */
.L_x_14987:
[----:B------:R-:W-:Y:S05]  /*3c790*/  BSYNC.RECONVERGENT B0 ;  /* 0x0000000000007941 */ /* 0x000fea0003800200 */
.L_x_14985:
[----:B------:R-:W-:Y:S01]  /*3c7a0*/  DADD R58, R60, R58 ;  /* 0x000000003c3a7229 */ /* 0x000fe2000000003a */
[----:B------:R-:W-:-:S07]  /*3c7b0*/  LOP3.LUT R3, R3, 0x80000000, R12, 0xb8, !PT ;  /* 0x8000000003037812 */ /* 0x000fce00078eb80c */
[----:B------:R-:W-:-:S06]  /*3c7c0*/  DSETP.NAN.AND P0, PT, R58, R58, PT ;  /* 0x0000003a3a00722a */ /* 0x000fcc0003f08000 */
[----:B------:R-:W-:Y:S02]  /*3c7d0*/  FSEL R2, R58, R2, P0 ;  /* 0x000000023a027208 */ /* 0x000fe40000000000 */
[----:B------:R-:W-:Y:S01]  /*3c7e0*/  FSEL R3, R59, R3, P0 ;  /* 0x000000033b037208 */ /* 0x000fe20000000000 */
[----:B------:R-:W-:Y:S06]  /*3c7f0*/  BRA `(.L_x_14980) ;  /* 0x0000003c00647947 */ /* 0x000fec0003800000 */
.L_x_14971:
        /* <DEDUP_REMOVED lines=25> */
.L_x_14989:
[----:B------:R-:W-:Y:S05]  /*3c990*/  BSYNC.RECONVERGENT B3 ;  /* 0x0000000000037941 */ /* 0x000fea0003800200 */
.L_x_14988:
        /* <DEDUP_REMOVED lines=23> */
.L_x_14991:
[----:B------:R-:W-:Y:S05]  /*3cb10*/  BSYNC.RECONVERGENT B3 ;  /* 0x0000000000037941 */ /* 0x000fea0003800200 */
.L_x_14990:
        /* <DEDUP_REMOVED lines=140> */
.L_x_14993:
[----:B------:R-:W-:Y:S05]  /*3d3e0*/  BSYNC.RECONVERGENT B0 ;  /* 0x0000000000007941 */ /* 0x000fea0003800200 */
.L_x_14992:
[----:B------:R-:W-:Y:S04]  /*3d3f0*/  BSSY.RECONVERGENT B3, `(.L_x_14994) ;  /* 0x0000006000037945 */ /* 0x000fe80003800200 */
[----:B------:R-:W-:Y:S05]  /*3d400*/  @P4 BRA P5, `(.L_x_14995) ;  /* 0x0000000000104947 */ /* 0x000fea0002800000 */
[----:B------:R-:W-:Y:S01]  /*3d410*/  IMAD.MOV.U32 R2, RZ, RZ, R14 ;  /* 0x000000ffff027224 */ /* 0x000fe200078e000e */
[----:B------:R-:W-:Y:S01]  /*3d420*/  MOV R3, 0x3d450 ;  /* 0x0003d45000037802 */ /* 0x000fe20000000f00 */
[----:B------:R-:W-:-:S07]  /*3d430*/  IMAD.MOV.U32 R5, RZ, RZ, R15 ;  /* 0x000000ffff057224 */ /* 0x000fce00078e000f */
[----:B------:R-:W-:Y:S05]  /*3d440*/  CALL.REL.NOINC `($__internal_24_$__cuda_sm20_div_rn_f64_full) ;  /* 0x000006e0009c7944 */ /* 0x000fea0003c00000 */
.L_x_14995:
[----:B------:R-:W-:Y:S05]  /*3d450*/  BSYNC.RECONVERGENT B3 ;  /* 0x0000000000037941 */ /* 0x000fea0003800200 */
.L_x_14994:
        /* <DEDUP_REMOVED lines=84> */
.L_x_14997:
[----:B------:R-:W-:Y:S02]  /*3d9a0*/  FSEL R2, RZ, 3.37028055040000000000e+12, P0 ;  /* 0x54442d18ff027808 */ /* 0x000fe40000000000 */
[----:B------:R-:W-:-:S07]  /*3d9b0*/  FSEL R3, RZ, 2.1426990032196044922, P0 ;  /* 0x400921fbff037808 */ /* 0x000fce0000000000 */
.L_x_14998:
[----:B------:R-:W-:Y:S05]  /*3d9c0*/  BSYNC.RECONVERGENT B0 ;  /* 0x0000000000007941 */ /* 0x000fea0003800200 */
.L_x_14996:
[----:B------:R-:W-:Y:S01]  /*3d9d0*/  DADD R58, R60, R58 ;  /* 0x000000003c3a7229 */ /* 0x000fe2000000003a */
[----:B------:R-:W-:Y:S01]  /*3d9e0*/  LOP3.LUT R3, R3, 0x80000000, R12, 0xb8, !PT ;  /* 0x8000000003037812 */ /* 0x000fe200078eb80c */
[----:B------:R-:W-:-:S06]  /*3d9f0*/  DADD R62, R62, 1 ;  /* 0x3ff000003e3e7429 */ /* 0x000fcc0000000000 */
[----:B------:R-:W-:-:S06]  /*3da00*/  DSETP.NAN.AND P0, PT, R58, R58, PT ;  /* 0x0000003a3a00722a */ /* 0x000fcc0003f08000 */
[----:B------:R-:W-:Y:S02]  /*3da10*/  FSEL R2, R58, R2, P0 ;  /* 0x000000023a027208 */ /* 0x000fe40000000000 */
[----:B------:R-:W-:Y:S01]  /*3da20*/  FSEL R3, R59, R3, P0 ;  /* 0x000000033b037208 */ /* 0x000fe20000000000 */
[----:B------:R-:W-:Y:S06]  /*3da30*/  BRA `(.L_x_14980) ;  /* 0x0000002800d47947 */ /* 0x000fec0003800000 */
.L_x_14970:
        /* <DEDUP_REMOVED lines=109> */
.L_x_15002:
[----:B------:R-:W-:Y:S05]  /*3e110*/  BSYNC.RECONVERGENT B0 ;  /* 0x0000000000007941 */ /* 0x000fea0003800200 */
.L_x_15001:
        /* <DEDUP_REMOVED lines=9> */
.L_x_15004:
[----:B------:R-:W-:Y:S05]  /*3e1b0*/  BSYNC.RECONVERGENT B3 ;  /* 0x0000000000037941 */ /* 0x000fea0003800200 */
.L_x_15003:
        /* <DEDUP_REMOVED lines=76> */
.L_x_15000:
        /* <DEDUP_REMOVED lines=136> */
.L_x_15006:
[----:B------:R-:W-:Y:S05]  /*3ef00*/  BSYNC.RECONVERGENT B0 ;  /* 0x0000000000007941 */ /* 0x000fea0003800200 */
.L_x_15005:
        /* <DEDUP_REMOVED lines=8> */
.L_x_15008:
[----:B------:R-:W-:Y:S05]  /*3ef90*/  BSYNC.RECONVERGENT B3 ;  /* 0x0000000000037941 */ /* 0x000fea0003800200 */
.L_x_15007:
        /* <DEDUP_REMOVED lines=76> */
.L_x_14999:
        /* <DEDUP_REMOVED lines=25> */
.L_x_15010:
[----:B------:R-:W-:Y:S05]  /*3f5f0*/  BSYNC.RECONVERGENT B3 ;  /* 0x0000000000037941 */ /* 0x000fea0003800200 */
.L_x_15009:
        /* <DEDUP_REMOVED lines=23> */
.L_x_15012:
[----:B------:R-:W-:Y:S05]  /*3f770*/  BSYNC.RECONVERGENT B3 ;  /* 0x0000000000037941 */ /* 0x000fea0003800200 */
.L_x_15011:
        /* <DEDUP_REMOVED lines=139> */
.L_x_15014:
[----:B------:R-:W-:Y:S05]  /*40030*/  BSYNC.RECONVERGENT B0 ;  /* 0x0000000000007941 */ /* 0x000fea0003800200 */
.L_x_15013:
        /* <DEDUP_REMOVED lines=9> */
.L_x_15016:
[----:B------:R-:W-:Y:S05]  /*400d0*/  BSYNC.RECONVERGENT B3 ;  /* 0x0000000000037941 */ /* 0x000fea0003800200 */
.L_x_15015:
        /* <DEDUP_REMOVED lines=75> */
.L_x_14980:
[----:B------:R-:W-:Y:S05]  /*40590*/  BSYNC.RECONVERGENT B2 ;  /* 0x0000000000027941 */ /* 0x000fea0003800200 */
.L_x_14969:
[----:B------:R-:W-:Y:S01]  /*405a0*/  UMOV UR4, 0xfefa39ef ;  /* 0xfefa39ef00047882 */ /* 0x000fe20000000000 */
[----:B------:R-:W-:Y:S01]  /*405b0*/  UMOV UR5, 0x3fe62e42 ;  /* 0x3fe62e4200057882 */ /* 0x000fe20000000000 */
[----:B------:R-:W-:Y:S01]  /*405c0*/  LOP3.LUT R13, R3, 0x80000000, R17, 0xb8, !PT ;  /* 0x80000000030d7812 */ /* 0x000fe200078eb811 */
[----:B------:R-:W-:Y:S01]  /*405d0*/  DADD R62, R62, UR4 ;  /* 0x000000043e3e7e29 */ /* 0x000fe20008000000 */
[----:B------:R-:W-:-:S09]  /*405e0*/  IMAD.MOV.U32 R12, RZ, RZ, R2 ;  /* 0x000000ffff0c7224 */ /* 0x000fd200078e0002 */
[----:B------:R-:W-:Y:S02]  /*405f0*/  LOP3.LUT R15, R63, 0x80000000, R19, 0xb8, !PT ;  /* 0x800000003f0f7812 */ /* 0x000fe400078eb813 */
[----:B------:R-:W-:-:S07]  /*40600*/  MOV R14, R62 ;  /* 0x0000003e000e7202 */ /* 0x000fce0000000f00 */
.L_x_14894:
[----:B------:R-:W-:Y:S05]  /*40610*/  BSYNC.RECONVERGENT B1 ;  /* 0x0000000000017941 */ /* 0x000fea0003800200 */
.L_x_14893:
        /* <DEDUP_REMOVED lines=35> */
.L_x_15019:
        /* <DEDUP_REMOVED lines=148> */
.L_x_15024:
[----:B------:R-:W-:Y:S05]  /*41190*/  BSYNC.RECONVERGENT B3 ;  /* 0x0000000000037941 */ /* 0x000fea0003800200 */
.L_x_15023:
        /* <DEDUP_REMOVED lines=81> */
.L_x_15022:
        /* <DEDUP_REMOVED lines=33> */
.L_x_15031:
[----:B------:R-:W-:Y:S05]  /*418c0*/  BSYNC.RECONVERGENT B4 ;  /* 0x0000000000047941 */ /* 0x000fea0003800200 */
.L_x_15030:
[----:B------:R-:W-:Y:S02]  /*418d0*/  IMAD.MOV.U32 R66, RZ, RZ, R4 ;  /* 0x000000ffff427224 */ /* 0x000fe400078e0004 */
[----:B------:R-:W-:-:S07]  /*418e0*/  IMAD.MOV.U32 R67, RZ, RZ, R5 ;  /* 0x000000ffff437224 */ /* 0x000fce00078e0005 */
.L_x_15029:
[----:B------:R-:W-:Y:S05]  /*418f0*/  BSYNC.RECONVERGENT B3 ;  /* 0x0000000000037941 */ /* 0x000fea0003800200 */
.L_x_15028:
        /* <DEDUP_REMOVED lines=30> */
.L_x_15036:
[----:B------:R-:W-:Y:S05]  /*41ae0*/  BSYNC.RECONVERGENT B4 ;  /* 0x0000000000047941 */ /* 0x000fea0003800200 */
.L_x_15035:
[----:B------:R-:W-:Y:S05]  /*41af0*/  BRA `(.L_x_15034) ;  /* 0x0000000000047947 */ /* 0x000fea0003800000 */
.L_x_15033:
[----:B------:R-:W-:-:S11]  /*41b00*/  DADD R4, R18, -R2 ;  /* 0x0000000012047229 */ /* 0x000fd60000000802 */
.L_x_15034:
[----:B------:R-:W-:Y:S05]  /*41b10*/  BSYNC.RECONVERGENT B3 ;  /* 0x0000000000037941 */ /* 0x000fea0003800200 */
.L_x_15032:
        /* <DEDUP_REMOVED lines=31> */
.L_x_15038:
[----:B------:R-:W-:Y:S05]  /*41d10*/  BSYNC.RECONVERGENT B3 ;  /* 0x0000000000037941 */ /* 0x000fea0003800200 */
.L_x_15037:
        /* <DEDUP_REMOVED lines=85> */
.L_x_15039:
        /* <DEDUP_REMOVED lines=21> */
.L_x_15041:
[----:B------:R-:W-:Y:S05]  /*423c0*/  BSYNC.RECONVERGENT B3 ;  /* 0x0000000000037941 */ /* 0x000fea0003800200 */
.L_x_15040:
        /* <DEDUP_REMOVED lines=30> */
.L_x_15027:
        /* <DEDUP_REMOVED lines=28> */
.L_x_15044:
[----:B------:R-:W-:Y:S05]  /*42770*/  BSYNC.RECONVERGENT B3 ;  /* 0x0000000000037941 */ /* 0x000fea0003800200 */
.L_x_15043:
        /* <DEDUP_REMOVED lines=85> */
.L_x_15045:
        /* <DEDUP_REMOVED lines=21> */
.L_x_15047:
[----:B------:R-:W-:Y:S05]  /*42e20*/  BSYNC.RECONVERGENT B3 ;  /* 0x0000000000037941 */ /* 0x000fea0003800200 */
.L_x_15046:
        /* <DEDUP_REMOVED lines=30> */
.L_x_15042:
        /* <DEDUP_REMOVED lines=27> */
.L_x_15049:
[----:B------:R-:W-:Y:S05]  /*431c0*/  BSYNC.RECONVERGENT B3 ;  /* 0x0000000000037941 */ /* 0x000fea0003800200 */
.L_x_15048:
        /* <DEDUP_REMOVED lines=21> */
.L_x_15051:
[----:B------:R-:W-:Y:S05]  /*43320*/  BSYNC.RECONVERGENT B3 ;  /* 0x0000000000037941 */ /* 0x000fea0003800200 */
.L_x_15050:
[----:B------:R-:W-:Y:S01]  /*43330*/  MOV R66, R4 ;  /* 0x0000000400427202 */ /* 0x000fe20000000f00 */
[----:B------:R-:W-:Y:S01]  /*43340*/  IMAD.MOV.U32 R67, RZ, RZ, R5 ;  /* 0x000000ffff437224 */ /* 0x000fe200078e0005 */
[----:B------:R-:W-:Y:S06]  /*43350*/  BRA `(.L_x_15025) ;  /* 0x0000000000687947 */ /* 0x000fec0003800000 */
.L_x_15026:
        /* <DEDUP_REMOVED lines=25> */
.L_x_15052:
[----:B------:R-:W-:Y:S05]  /*434f0*/  BSYNC.RECONVERGENT B3 ;  /* 0x0000000000037941 */ /* 0x000fea0003800200 */
.L_x_15025:
[----:B------:R-:W-:Y:S05]  /*43500*/  BSYNC.RECONVERGENT B2 ;  /* 0x0000000000027941 */ /* 0x000fea0003800200 */
.L_x_15021:
        /* <DEDUP_REMOVED lines=25> */
.L_x_15057:
[----:B------:R-:W-:Y:S05]  /*436a0*/  BSYNC.RECONVERGENT B4 ;  /* 0x0000000000047941 */ /* 0x000fea0003800200 */
.L_x_15056:
        /* <DEDUP_REMOVED lines=77> */
.L_x_15059:
        /* <DEDUP_REMOVED lines=42> */
.L_x_15058:
        /* <DEDUP_REMOVED lines=35> */
.L_x_15067:
[----:B------:R-:W-:Y:S05]  /*44050*/  BSYNC.RECONVERGENT B6 ;  /* 0x0000000000067941 */ /* 0x000fea0003800200 */
.L_x_15066:
[----:B------:R-:W-:Y:S02]  /*44060*/  IMAD.MOV.U32 R62, RZ, RZ, R4 ;  /* 0x000000ffff3e7224 */ /* 0x000fe400078e0004 */
[----:B------:R-:W-:-:S07]  /*44070*/  IMAD.MOV.U32 R63, RZ, RZ, R5 ;  /* 0x000000ffff3f7224 */ /* 0x000fce00078e0005 */
.L_x_15065:
[----:B------:R-:W-:Y:S05]  /*44080*/  BSYNC.RECONVERGENT B5 ;  /* 0x0000000000057941 */ /* 0x000fea0003800200 */
.L_x_15064:
        /* <DEDUP_REMOVED lines=28> */
.L_x_15072:
[----:B------:R-:W-:Y:S05]  /*44250*/  BSYNC.RECONVERGENT B6 ;  /* 0x0000000000067941 */ /* 0x000fea0003800200 */
.L_x_15071:
[----:B------:R-:W-:Y:S01]  /*44260*/  IMAD.MOV.U32 R60, RZ, RZ, R4 ;  /* 0x000000ffff3c7224 */ /* 0x000fe200078e0004 */
[----:B------:R-:W-:Y:S01]  /*44270*/  MOV R61, R5 ;  /* 0x00000005003d7202 */ /* 0x000fe20000000f00 */
[----:B------:R-:W-:Y:S06]  /*44280*/  BRA `(.L_x_15070) ;  /* 0x0000000000047947 */ /* 0x000fec0003800000 */
.L_x_15069:
[----:B------:R-:W-:-:S11]  /*44290*/  DADD R60, R18, -R2 ;  /* 0x00000000123c7229 */ /* 0x000fd60000000802 */
.L_x_15070:
[----:B------:R-:W-:Y:S05]  /*442a0*/  BSYNC.RECONVERGENT B5 ;  /* 0x0000000000057941 */ /* 0x000fea0003800200 */
.L_x_15068:
        /* <DEDUP_REMOVED lines=29> */
.L_x_15074:
[----:B------:R-:W-:Y:S05]  /*44480*/  BSYNC.RECONVERGENT B5 ;  /* 0x0000000000057941 */ /* 0x000fea0003800200 */
.L_x_15073:
[----:B------:R-:W-:Y:S02]  /*44490*/  IMAD.MOV.U32 R18, RZ, RZ, R2 ;  /* 0x000000ffff127224 */ /* 0x000fe400078e0002 */
[----:B------:R-:W-:Y:S01]  /*444a0*/  IMAD.MOV.U32 R19, RZ, RZ, R3 ;  /* 0x000000ffff137224 */ /* 0x000fe200078e0003 */
[----:B------:R-:W-:Y:S06]  /*444b0*/  BRA `(.L_x_15075) ;  /* 0x00000008004c7947 */ /* 0x000fec0003800000 */
.L_x_15063:
        /* <DEDUP_REMOVED lines=29> */
.L_x_15078:
[----:B------:R-:W-:Y:S05]  /*44690*/  BSYNC.RECONVERGENT B5 ;  /* 0x0000000000057941 */ /* 0x000fea0003800200 */
.L_x_15077:
[----:B------:R-:W-:Y:S02]  /*446a0*/  IMAD.MOV.U32 R18, RZ, RZ, R2 ;  /* 0x000000ffff127224 */ /* 0x000fe400078e0002 */
[----:B------:R-:W-:Y:S01]  /*446b0*/  IMAD.MOV.U32 R19, RZ, RZ, R3 ;  /* 0x000000ffff137224 */ /* 0x000fe200078e0003 */
[----:B------:R-:W-:Y:S06]  /*446c0*/  BRA `(.L_x_15075) ;  /* 0x0000000400c87947 */ /* 0x000fec0003800000 */
.L_x_15076:
        /* <DEDUP_REMOVED lines=29> */
.L_x_15080:
[----:B------:R-:W-:Y:S05]  /*448a0*/  BSYNC.RECONVERGENT B5 ;  /* 0x0000000000057941 */ /* 0x000fea0003800200 */
.L_x_15079:
        /* <DEDUP_REMOVED lines=20> */
.L_x_15082:
[----:B------:R-:W-:Y:S05]  /*449f0*/  BSYNC.RECONVERGENT B5 ;  /* 0x0000000000057941 */ /* 0x000fea0003800200 */
.L_x_15081:
[----:B------:R-:W-:Y:S01]  /*44a00*/  DMUL R58, R58, 8.11296384146066816958e+31 ;  /* 0x469000003a3a7828 */ /* 0x000fe20000000000 */
[----:B------:R-:W-:Y:S02]  /*44a10*/  IMAD.MOV.U32 R18, RZ, RZ, R4 ;  /* 0x000000ffff127224 */ /* 0x000fe400078e0004 */
[----:B------:R-:W-:Y:S01]  /*44a20*/  IMAD.MOV.U32 R19, RZ, RZ, R5 ;  /* 0x000000ffff137224 */ /* 0x000fe200078e0005 */
[----:B------:R-:W-:Y:S07]  /*44a30*/  BRA `(.L_x_15075) ;  /* 0x0000000000ec7947 */ /* 0x000fee0003800000 */
.L_x_15062:
        /* <DEDUP_REMOVED lines=27> */
.L_x_15084:
[----:B------:R-:W-:Y:S05]  /*44bf0*/  BSYNC.RECONVERGENT B5 ;  /* 0x0000000000057941 */ /* 0x000fea0003800200 */
.L_x_15083:
        /* <DEDUP_REMOVED lines=27> */
.L_x_15086:
[----:B------:R-:W-:Y:S05]  /*44db0*/  BSYNC.RECONVERGENT B5 ;  /* 0x0000000000057941 */ /* 0x000fea0003800200 */
.L_x_15085:
[----:B------:R-:W-:Y:S01]  /*44dc0*/  DMUL R18, R2, R18 ;  /* 0x0000001202127228 */ /* 0x000fe20000000000 */
[----:B------:R-:W-:Y:S02]  /*44dd0*/  IMAD.MOV.U32 R58, RZ, RZ, 0x0 ;  /* 0x00000000ff3a7424 */ /* 0x000fe400078e00ff */
[----:B------:R-:W-:-:S08]  /*44de0*/  IMAD.MOV.U32 R59, RZ, RZ, 0x3ff00000 ;  /* 0x3ff00000ff3b7424 */ /* 0x000fd000078e00ff */
.L_x_15075:
[----:B------:R-:W-:Y:S05]  /*44df0*/  BSYNC.RECONVERGENT B4 ;  /* 0x0000000000047941 */ /* 0x000fea0003800200 */
.L_x_15061:
[----:B------:R-:W-:Y:S05]  /*44e00*/  BRA `(.L_x_15087) ;  /* 0x0000000000087947 */ /* 0x000fea0003800000 */
.L_x_15055:
[----:B------:R-:W-:Y:S02]  /*44e10*/  DMUL R18, R16, 9.00719925474099200000e+15 ;  /* 0x4340000010127828 */ /* 0x000fe40000000000 */
[----:B------:R-:W-:-:S11]  /*44e20*/  DMUL R58, R58, 9.00719925474099200000e+15 ;  /* 0x434000003a3a7828 */ /* 0x000fd60000000000 */
.L_x_15087:
[----:B------:R-:W-:Y:S05]  /*44e30*/  BSYNC.RELIABLE B2 ;  /* 0x0000000000027941 */ /* 0x000fea0003800100 */
.L_x_15054:
        /* <DEDUP_REMOVED lines=27> */
.L_x_15089:
[----:B------:R-:W-:Y:S05]  /*44ff0*/  BSYNC.RECONVERGENT B2 ;  /* 0x0000000000027941 */ /* 0x000fea0003800200 */
.L_x_15088:
        /* <DEDUP_REMOVED lines=84> */
.L_x_15091:
[----:B------:R-:W-:Y:S02]  /*45540*/  FSEL R2, RZ, 3.37028055040000000000e+12, P0 ;  /* 0x54442d18ff027808 */ /* 0x000fe40000000000 */
[----:B------:R-:W-:-:S07]  /*45550*/  FSEL R3, RZ, 2.1426990032196044922, P0 ;  /* 0x400921fbff037808 */ /* 0x000fce0000000000 */
.L_x_15092:
[----:B------:R-:W-:Y:S05]  /*45560*/  BSYNC.RECONVERGENT B0 ;  /* 0x0000000000007941 */ /* 0x000fea0003800200 */
.L_x_15090:
[----:B------:R-:W-:Y:S02]  /*45570*/  DADD R18, |R18|, R58 ;  /* 0x0000000012127229 */ /* 0x000fe4000000023a */
[----:B------:R-:W-:-:S06]  /*45580*/  DADD R2, -RZ, |R2| ;  /* 0x00000000ff027229 */ /* 0x000fcc0000000502 */
[----:B------:R-:W-:-:S06]  /*45590*/  DSETP.NAN.AND P0, PT, R18, R18, PT ;  /* 0x000000121200722a */ /* 0x000fcc0003f08000 */
[----:B------:R-:W-:Y:S02]  /*455a0*/  FSEL R2, R18, R2, P0 ;  /* 0x0000000212027208 */ /* 0x000fe40000000000 */
[----:B------:R-:W-:-:S07]  /*455b0*/  FSEL R3, R19, R3, P0 ;  /* 0x0000000313037208 */ /* 0x000fce0000000000 */
.L_x_15060:
[----:B------:R-:W-:Y:S05]  /*455c0*/  BSYNC.RECONVERGENT B3 ;  /* 0x0000000000037941 */ /* 0x000fea0003800200 */
.L_x_15053:
[----:B------:R-:W-:Y:S01]  /*455d0*/  LOP3.LUT R19, R67, 0x80000000, R23, 0xb8, !PT ;  /* 0x8000000043137812 */ /* 0x000fe200078eb817 */
[----:B------:R-:W-:Y:S01]  /*455e0*/  IMAD.MOV.U32 R18, RZ, RZ, R66 ;  /* 0x000000ffff127224 */ /* 0x000fe200078e0042 */
[----:B------:R-:W-:Y:S01]  /*455f0*/  LOP3.LUT R17, R3, 0x80000000, R21, 0xb8, !PT ;  /* 0x8000000003117812 */ /* 0x000fe200078eb815 */
[----:B------:R-:W-:Y:S01]  /*45600*/  IMAD.MOV.U32 R16, RZ, RZ, R2 ;  /* 0x000000ffff107224 */ /* 0x000fe200078e0002 */
[----:B------:R-:W-:Y:S06]  /*45610*/  BRA `(.L_x_15018) ;  /* 0x0000005800b47947 */ /* 0x000fec0003800000 */
.L_x_15020:
        /* <DEDUP_REMOVED lines=119> */
.L_x_15098:
[----:B------:R-:W-:Y:S05]  /*45d90*/  BSYNC.RECONVERGENT B0 ;  /* 0x0000000000007941 */ /* 0x000fea0003800200 */
.L_x_15097:
[----:B------:R-:W-:Y:S04]  /*45da0*/  BSSY.RECONVERGENT B3, `(.L_x_15099) ;  /* 0x0000006000037945 */ /* 0x000fe80003800200 */
[----:B------:R-:W-:Y:S05]  /*45db0*/  @P4 BRA P5, `(.L_x_15100) ;  /* 0x0000000000104947 */ /* 0x000fea0002800000 */
[----:B------:R-:W-:Y:S01]  /*45dc0*/  IMAD.MOV.U32 R2, RZ, RZ, R18 ;  /* 0x000000ffff027224 */ /* 0x000fe200078e0012 */
[----:B------:R-:W-:Y:S01]  /*45dd0*/  MOV R3, 0x45e00 ;  /* 0x00045e0000037802 */ /* 0x000fe20000000f00 */
[----:B------:R-:W-:-:S07]  /*45de0*/  IMAD.MOV.U32 R5, RZ, RZ, R19 ;  /* 0x000000ffff057224 */ /* 0x000fce00078e0013 */
[----:B------:R-:W-:Y:S05]  /*45df0*/  CALL.REL.NOINC `($__internal_24_$__cuda_sm20_div_rn_f64_full) ;  /* 0x0000065800307944 */ /* 0x000fea0003c00000 */
.L_x_15100:
[----:B------:R-:W-:Y:S05]  /*45e00*/  BSYNC.RECONVERGENT B3 ;  /* 0x0000000000037941 */ /* 0x000fea0003800200 */
.L_x_15099:
        /* <DEDUP_REMOVED lines=84> */
.L_x_15102:
[----:B------:R-:W-:Y:S02]  /*46350*/  FSEL R2, RZ, 3.37028055040000000000e+12, P0 ;  /* 0x54442d18ff027808 */ /* 0x000fe40000000000 */
[----:B------:R-:W-:-:S07]  /*46360*/  FSEL R3, RZ, 2.1426990032196044922, P0 ;  /* 0x400921fbff037808 */ /* 0x000fce0000000000 */
.L_x_15103:
[----:B------:R-:W-:Y:S05]  /*46370*/  BSYNC.RECONVERGENT B0 ;  /* 0x0000000000007941 */ /* 0x000fea0003800200 */
.L_x_15101:
[----:B------:R-:W-:Y:S01]  /*46380*/  DADD R58, R60, R58 ;  /* 0x000000003c3a7229 */ /* 0x000fe2000000003a */
[----:B------:R-:W-:Y:S01]  /*46390*/  LOP3.LUT R3, R3, 0x80000000, R16, 0xb8, !PT ;  /* 0x8000000003037812 */ /* 0x000fe200078eb810 */
[----:B------:R-:W-:-:S06]  /*463a0*/  DMUL R62, R62, 0.5 ;  /* 0x3fe000003e3e7828 */ /* 0x000fcc0000000000 */
[----:B------:R-:W-:-:S06]  /*463b0*/  DSETP.NAN.AND P0, PT, R58, R58, PT ;  /* 0x0000003a3a00722a */ /* 0x000fcc0003f08000 */
[----:B------:R-:W-:Y:S02]  /*463c0*/  FSEL R2, R58, R2, P0 ;  /* 0x000000023a027208 */ /* 0x000fe40000000000 */
[----:B------:R-:W-:Y:S01]  /*463d0*/  FSEL R3, R59, R3, P0 ;  /* 0x000000033b037208 */ /* 0x000fe20000000000 */
[----:B------:R-:W-:Y:S06]  /*463e0*/  BRA `(.L_x_15104) ;  /* 0x0000004c00207947 */ /* 0x000fec0003800000 */
.L_x_15096:
        /* <DEDUP_REMOVED lines=139> */
.L_x_15106:
[----:B------:R-:W-:Y:S05]  /*46ca0*/  BSYNC.RECONVERGENT B0 ;  /* 0x0000000000007941 */ /* 0x000fea0003800200 */
.L_x_15105:
[----:B------:R-:W-:Y:S04]  /*46cb0*/  BSSY.RECONVERGENT B3, `(.L_x_15107) ;  /* 0x0000005000037945 */ /* 0x000fe80003800200 */
[----:B------:R-:W-:Y:S05]  /*46cc0*/  @P4 BRA P5, `(.L_x_15108) ;  /* 0x00000000000c4947 */ /* 0x000fea0002800000 */
[----:B------:R-:W-:Y:S01]  /*46cd0*/  IMAD.MOV.U32 R5, RZ, RZ, R3 ;  /* 0x000000ffff057224 */ /* 0x000fe200078e0003 */
[----:B------:R-:W-:-:S07]  /*46ce0*/  MOV R3, 0x46d00 ;  /* 0x00046d0000037802 */ /* 0x000fce0000000f00 */
[----:B------:R-:W-:Y:S05]  /*46cf0*/  CALL.REL.NOINC `($__internal_24_$__cuda_sm20_div_rn_f64_full) ;  /* 0x0000064800707944 */ /* 0x000fea0003c00000 */
.L_x_15108:
[----:B------:R-:W-:Y:S05]  /*46d00*/  BSYNC.RECONVERGENT B3 ;  /* 0x0000000000037941 */ /* 0x000fea0003800200 */
.L_x_15107:
        /* <DEDUP_REMOVED lines=84> */
.L_x_15110:
[----:B------:R-:W-:Y:S02]  /*47250*/  FSEL R2, RZ, 3.37028055040000000000e+12, P0 ;  /* 0x54442d18ff027808 */ /* 0x000fe40000000000 */
[----:B------:R-:W-:-:S07]  /*47260*/  FSEL R3, RZ, 2.1426990032196044922, P0 ;  /* 0x400921fbff037808 */ /* 0x000fce0000000000 */
.L_x_15111:
[----:B------:R-:W-:Y:S05]  /*47270*/  BSYNC.RECONVERGENT B0 ;  /* 0x0000000000007941 */ /* 0x000fea0003800200 */
.L_x_15109:
[----:B------:R-:W-:Y:S01]  /*47280*/  DADD R58, R60, R58 ;  /* 0x000000003c3a7229 */ /* 0x000fe2000000003a */
[----:B------:R-:W-:-:S07]  /*47290*/  LOP3.LUT R3, R3, 0x80000000, R16, 0xb8, !PT ;  /* 0x8000000003037812 */ /* 0x000fce00078eb810 */
[----:B------:R-:W-:-:S06]  /*472a0*/  DSETP.NAN.AND P0, PT, R58, R58, PT ;  /* 0x0000003a3a00722a */ /* 0x000fcc0003f08000 */
[----:B------:R-:W-:Y:S02]  /*472b0*/  FSEL R2, R58, R2, P0 ;  /* 0x000000023a027208 */ /* 0x000fe40000000000 */
[----:B------:R-:W-:Y:S01]  /*472c0*/  FSEL R3, R59, R3, P0 ;  /* 0x000000033b037208 */ /* 0x000fe20000000000 */
[----:B------:R-:W-:Y:S06]  /*472d0*/  BRA `(.L_x_15104) ;  /* 0x0000003c00647947 */ /* 0x000fec0003800000 */
.L_x_15095:
        /* <DEDUP_REMOVED lines=25> */
.L_x_15113:
[----:B------:R-:W-:Y:S05]  /*47470*/  BSYNC.RECONVERGENT B3 ;  /* 0x0000000000037941 */ /* 0x000fea0003800200 */
.L_x_15112:
        /* <DEDUP_REMOVED lines=23> */
.L_x_15115:
[----:B------:R-:W-:Y:S05]  /*475f0*/  BSYNC.RECONVERGENT B3 ;  /* 0x0000000000037941 */ /* 0x000fea0003800200 */
.L_x_15114:
        /* <DEDUP_REMOVED lines=140> */
.L_x_15117:
[----:B------:R-:W-:Y:S05]  /*47ec0*/  BSYNC.RECONVERGENT B0 ;  /* 0x0000000000007941 */ /* 0x000fea0003800200 */
.L_x_15116:
[----:B------:R-:W-:Y:S04]  /*47ed0*/  BSSY.RECONVERGENT B3, `(.L_x_15118) ;  /* 0x0000006000037945 */ /* 0x000fe80003800200 */
[----:B------:R-:W-:Y:S05]  /*47ee0*/  @P4 BRA P5, `(.L_x_15119) ;  /* 0x0000000000104947 */ /* 0x000fea0002800000 */
[----:B------:R-:W-:Y:S01]  /*47ef0*/  IMAD.MOV.U32 R2, RZ, RZ, R18 ;  /* 0x000000ffff027224 */ /* 0x000fe200078e0012 */
[----:B------:R-:W-:Y:S01]  /*47f00*/  MOV R3, 0x47f30 ;  /* 0x00047f3000037802 */ /* 0x000fe20000000f00 */
[----:B------:R-:W-:-:S07]  /*47f10*/  IMAD.MOV.U32 R5, RZ, RZ, R19 ;  /* 0x000000ffff057224 */ /* 0x000fce00078e0013 */
[----:B------:R-:W-:Y:S05]  /*47f20*/  CALL.REL.NOINC `($__internal_24_$__cuda_sm20_div_rn_f64_full) ;  /* 0x0000063400e47944 */ /* 0x000fea0003c00000 */
.L_x_15119:
[----:B------:R-:W-:Y:S05]  /*47f30*/  BSYNC.RECONVERGENT B3 ;  /* 0x0000000000037941 */ /* 0x000fea0003800200 */
.L_x_15118:
        /* <DEDUP_REMOVED lines=84> */
.L_x_15121:
[----:B------:R-:W-:Y:S02]  /*48480*/  FSEL R2, RZ, 3.37028055040000000000e+12, P0 ;  /* 0x54442d18ff027808 */ /* 0x000fe40000000000 */
[----:B------:R-:W-:-:S07]  /*48490*/  FSEL R3, RZ, 2.1426990032196044922, P0 ;  /* 0x400921fbff037808 */ /* 0x000fce0000000000 */
.L_x_15122:
[----:B------:R-:W-:Y:S05]  /*484a0*/  BSYNC.RECONVERGENT B0 ;  /* 0x0000000000007941 */ /* 0x000fea0003800200 */
.L_x_15120:
[----:B------:R-:W-:Y:S01]  /*484b0*/  DADD R58, R60, R58 ;  /* 0x000000003c3a7229 */ /* 0x000fe2000000003a */
[----:B------:R-:W-:Y:S01]  /*484c0*/  LOP3.LUT R3, R3, 0x80000000, R16, 0xb8, !PT ;  /* 0x8000000003037812 */ /* 0x000fe200078eb810 */
[----:B------:R-:W-:-:S06]  /*484d0*/  DADD R62, R62, 1 ;  /* 0x3ff000003e3e7429 */ /* 0x000fcc0000000000 */
[----:B------:R-:W-:-:S06]  /*484e0*/  DSETP.NAN.AND P0, PT, R58, R58, PT ;  /* 0x0000003a3a00722a */ /* 0x000fcc0003f08000 */
[----:B------:R-:W-:Y:S02]  /*484f0*/  FSEL R2, R58, R2, P0 ;  /* 0x000000023a027208 */ /* 0x000fe40000000000 */
[----:B------:R-:W-:Y:S01]  /*48500*/  FSEL R3, R59, R3, P0 ;  /* 0x000000033b037208 */ /* 0x000fe20000000000 */
[----:B------:R-:W-:Y:S06]  /*48510*/  BRA `(.L_x_15104) ;  /* 0x0000002800d47947 */ /* 0x000fec0003800000 */
.L_x_15094:
        /* <DEDUP_REMOVED lines=109> */
.L_x_15126:
[----:B------:R-:W-:Y:S05]  /*48bf0*/  BSYNC.RECONVERGENT B0 ;  /* 0x0000000000007941 */ /* 0x000fea0003800200 */
.L_x_15125:
        /* <DEDUP_REMOVED lines=9> */
.L_x_15128:
[----:B------:R-:W-:Y:S05]  /*48c90*/  BSYNC.RECONVERGENT B3 ;  /* 0x0000000000037941 */ /* 0x000fea0003800200 */
.L_x_15127:
        /* <DEDUP_REMOVED lines=76> */
.L_x_15124:
        /* <DEDUP_REMOVED lines=136> */
.L_x_15130:
[----:B------:R-:W-:Y:S05]  /*499e0*/  BSYNC.RECONVERGENT B0 ;  /* 0x0000000000007941 */ /* 0x000fea0003800200 */
.L_x_15129:
        /* <DEDUP_REMOVED lines=8> */
.L_x_15132:
[----:B------:R-:W-:Y:S05]  /*49a70*/  BSYNC.RECONVERGENT B3 ;  /* 0x0000000000037941 */ /* 0x000fea0003800200 */
.L_x_15131:
        /* <DEDUP_REMOVED lines=76> */
.L_x_15123:
        /* <DEDUP_REMOVED lines=25> */
.L_x_15134:
[----:B------:R-:W-:Y:S05]  /*4a0d0*/  BSYNC.RECONVERGENT B3 ;  /* 0x0000000000037941 */ /* 0x000fea0003800200 */
.L_x_15133:
        /* <DEDUP_REMOVED lines=23> */
.L_x_15136:
[----:B------:R-:W-:Y:S05]  /*4a250*/  BSYNC.RECONVERGENT B3 ;  /* 0x0000000000037941 */ /* 0x000fea0003800200 */
.L_x_15135:
        /* <DEDUP_REMOVED lines=139> */
.L_x_15138:
[----:B------:R-:W-:Y:S05]  /*4ab10*/  BSYNC.RECONVERGENT B0 ;  /* 0x0000000000007941 */ /* 0x000fea0003800200 */
.L_x_15137:
        /* <DEDUP_REMOVED lines=9> */
.L_x_15140:
[----:B------:R-:W-:Y:S05]  /*4abb0*/  BSYNC.RECONVERGENT B3 ;  /* 0x0000000000037941 */ /* 0x000fea0003800200 */
.L_x_15139:
        /* <DEDUP_REMOVED lines=75> */
.L_x_15104:
[----:B------:R-:W-:Y:S05]  /*4b070*/  BSYNC.RECONVERGENT B2 ;  /* 0x0000000000027941 */ /* 0x000fea0003800200 */
.L_x_15093:
[----:B------:R-:W-:Y:S01]  /*4b080*/  UMOV UR4, 0xfefa39ef ;  /* 0xfefa39ef00047882 */ /* 0x000fe20000000000 */
[----:B------:R-:W-:Y:S01]  /*4b090*/  UMOV UR5, 0x3fe62e42 ;  /* 0x3fe62e4200057882 */ /* 0x000fe20000000000 */
[----:B------:R-:W-:Y:S01]  /*4b0a0*/  LOP3.LUT R17, R3, 0x80000000, R21, 0xb8, !PT ;  /* 0x8000000003117812 */ /* 0x000fe200078eb815 */
[----:B------:R-:W-:Y:S01]  /*4b0b0*/  DADD R62, R62, UR4 ;  /* 0x000000043e3e7e29 */ /* 0x000fe20008000000 */
[----:B------:R-:W-:-:S09]  /*4b0c0*/  IMAD.MOV.U32 R16, RZ, RZ, R2 ;  /* 0x000000ffff107224 */ /* 0x000fd200078e0002 */
[----:B------:R-:W-:Y:S01]  /*4b0d0*/  LOP3.LUT R19, R63, 0x80000000, R23, 0xb8, !PT ;  /* 0x800000003f137812 */ /* 0x000fe200078eb817 */
[----:B------:R-:W-:-:S07]  /*4b0e0*/  IMAD.MOV.U32 R18, RZ, RZ, R62 ;  /* 0x000000ffff127224 */ /* 0x000fce00078e003e */
.L_x_15018:
[----:B------:R-:W-:Y:S05]  /*4b0f0*/  BSYNC.RECONVERGENT B1 ;  /* 0x0000000000017941 */ /* 0x000fea0003800200 */
.L_x_15017:
        /* <DEDUP_REMOVED lines=35> */
.L_x_15143:
        /* <DEDUP_REMOVED lines=151> */
.L_x_15148:
[----:B------:R-:W-:Y:S05]  /*4bca0*/  BSYNC.RECONVERGENT B3 ;  /* 0x0000000000037941 */ /* 0x000fea0003800200 */
.L_x_15147:
        /* <DEDUP_REMOVED lines=81> */
.L_x_15146:
        /* <DEDUP_REMOVED lines=33> */
.L_x_15155:
[----:B------:R-:W-:Y:S05]  /*4c3d0*/  BSYNC.RECONVERGENT B4 ;  /* 0x0000000000047941 */ /* 0x000fea0003800200 */
.L_x_15154:
[----:B------:R-:W-:Y:S01]  /*4c3e0*/  MOV R46, R4 ;  /* 0x00000004002e7202 */ /* 0x000fe20000000f00 */
[----:B------:R-:W-:-:S07]  /*4c3f0*/  IMAD.MOV.U32 R47, RZ, RZ, R5 ;  /* 0x000000ffff2f7224 */ /* 0x000fce00078e0005 */
.L_x_15153:
[----:B------:R-:W-:Y:S05]  /*4c400*/  BSYNC.RECONVERGENT B3 ;  /* 0x0000000000037941 */ /* 0x000fea0003800200 */
.L_x_15152:
        /* <DEDUP_REMOVED lines=30> */
.L_x_15160:
[----:B------:R-:W-:Y:S05]  /*4c5f0*/  BSYNC.RECONVERGENT B4 ;  /* 0x0000000000047941 */ /* 0x000fea0003800200 */
.L_x_15159:
[----:B------:R-:W-:Y:S05]  /*4c600*/  BRA `(.L_x_15158) ;  /* 0x0000000000047947 */ /* 0x000fea0003800000 */
.L_x_15157:
[----:B------:R-:W-:-:S11]  /*4c610*/  DADD R4, R60, -R2 ;  /* 0x000000003c047229 */ /* 0x000fd60000000802 */
.L_x_15158:
[----:B------:R-:W-:Y:S05]  /*4c620*/  BSYNC.RECONVERGENT B3 ;  /* 0x0000000000037941 */ /* 0x000fea0003800200 */
.L_x_15156:
        /* <DEDUP_REMOVED lines=25> */
[----:B------:R-:W-:Y:S05]  /*4c7c0*/  CALL.REL.NOINC `($__internal_25_$__cuda_sm20_dsqrt_rn_f64_mediumpath_v1) ;  /* 0x000005f400547944 */ /* 0x000fea0003c00000 */
[----:B------:R-:W-:Y:S01]  /*4c7d0*/  MOV R48, R2 ;  /* 0x0000000200307202 */ /* 0x000fe20000000f00 */
[----:B------:R-:W-:-:S07]  /*4c7e0*/  IMAD.MOV.U32 R49, RZ, RZ, R3 ;  /* 0x000000ffff317224 */ /* 0x000fce00078e0003 */
.L_x_15162:
[----:B------:R-:W-:Y:S05]  /*4c7f0*/  BSYNC.RECONVERGENT B3 ;  /* 0x0000000000037941 */ /* 0x000fea0003800200 */
.L_x_15161:
        /* <DEDUP_REMOVED lines=85> */
.L_x_15163:
        /* <DEDUP_REMOVED lines=21> */
.L_x_15165:
[----:B------:R-:W-:Y:S05]  /*4cea0*/  BSYNC.RECONVERGENT B3 ;  /* 0x0000000000037941 */ /* 0x000fea0003800200 */
.L_x_15164:
        /* <DEDUP_REMOVED lines=30> */
.L_x_15151:
        /* <DEDUP_REMOVED lines=24> */
[----:B------:R-:W-:Y:S05]  /*4d210*/  CALL.REL.NOINC `($__internal_25_$__cuda_sm20_dsqrt_rn_f64_mediumpath_v1) ;  /* 0x000005e800c07944 */ /* 0x000fea0003c00000 */
[----:B------:R-:W-:Y:S02]  /*4d220*/  IMAD.MOV.U32 R68, RZ, RZ, R2 ;  /* 0x000000ffff447224 */ /* 0x000fe400078e0002 */
[----:B------:R-:W-:-:S07]  /*4d230*/  IMAD.MOV.U32 R69, RZ, RZ, R3 ;  /* 0x000000ffff457224 */ /* 0x000fce00078e0003 */
.L_x_15168:
[----:B------:R-:W-:Y:S05]  /*4d240*/  BSYNC.RECONVERGENT B3 ;  /* 0x0000000000037941 */ /* 0x000fea0003800200 */
.L_x_15167:
        /* <DEDUP_REMOVED lines=85> */
.L_x_15169:
        /* <DEDUP_REMOVED lines=21> */
.L_x_15171:
[----:B------:R-:W-:Y:S05]  /*4d8f0*/  BSYNC.RECONVERGENT B3 ;  /* 0x0000000000037941 */ /* 0x000fea0003800200 */
.L_x_15170:
        /* <DEDUP_REMOVED lines=30> */
.L_x_15166:
        /* <DEDUP_REMOVED lines=26> */
.L_x_15173:
[----:B------:R-:W-:Y:S05]  /*4dc80*/  BSYNC.RECONVERGENT B3 ;  /* 0x0000000000037941 */ /* 0x000fea0003800200 */
.L_x_15172:
        /* <DEDUP_REMOVED lines=20> */
[----:B------:R-:W-:Y:S05]  /*4ddd0*/  CALL.REL.NOINC `($__internal_24_$__cuda_sm20_div_rn_f64_full) ;  /* 0x000005d800387944 */ /* 0x000fea0003c00000 */
.L_x_15175:
[----:B------:R-:W-:Y:S05]  /*4dde0*/  BSYNC.RECONVERGENT B3 ;  /* 0x0000000000037941 */ /* 0x000fea0003800200 */
.L_x_15174:
[----:B------:R-:W-:Y:S02]  /*4ddf0*/  IMAD.MOV.U32 R68, RZ, RZ, R4 ;  /* 0x000000ffff447224 */ /* 0x000fe400078e0004 */
[----:B------:R-:W-:Y:S01]  /*4de00*/  IMAD.MOV.U32 R69, RZ, RZ, R5 ;  /* 0x000000ffff457224 */ /* 0x000fe200078e0005 */
[----:B------:R-:W-:Y:S06]  /*4de10*/  BRA `(.L_x_15149) ;  /* 0x0000000000687947 */ /* 0x000fec0003800000 */
.L_x_15150:
        /* <DEDUP_REMOVED lines=25> */
.L_x_15176:
[----:B------:R-:W-:Y:S05]  /*4dfb0*/  BSYNC.RECONVERGENT B3 ;  /* 0x0000000000037941 */ /* 0x000fea0003800200 */
.L_x_15149:
[----:B------:R-:W-:Y:S05]  /*4dfc0*/  BSYNC.RECONVERGENT B2 ;  /* 0x0000000000027941 */ /* 0x000fea0003800200 */
.L_x_15145:
        /* <DEDUP_REMOVED lines=25> */
.L_x_15181:
[----:B------:R-:W-:Y:S05]  /*4e160*/  BSYNC.RECONVERGENT B4 ;  /* 0x0000000000047941 */ /* 0x000fea0003800200 */
.L_x_15180:
        /* <DEDUP_REMOVED lines=77> */
.L_x_15183:
        /* <DEDUP_REMOVED lines=42> */
.L_x_15182:
        /* <DEDUP_REMOVED lines=35> */
.L_x_15191:
[----:B------:R-:W-:Y:S05]  /*4eb10*/  BSYNC.RECONVERGENT B6 ;  /* 0x0000000000067941 */ /* 0x000fea0003800200 */
.L_x_15190:
[----:B------:R-:W-:Y:S02]  /*4eb20*/  IMAD.MOV.U32 R62, RZ, RZ, R4 ;  /* 0x000000ffff3e7224 */ /* 0x000fe400078e0004 */
[----:B------:R-:W-:-:S07]  /*4eb30*/  IMAD.MOV.U32 R63, RZ, RZ, R5 ;  /* 0x000000ffff3f7224 */ /* 0x000fce00078e0005 */
.L_x_15189:
[----:B------:R-:W-:Y:S05]  /*4eb40*/  BSYNC.RECONVERGENT B5 ;  /* 0x0000000000057941 */ /* 0x000fea0003800200 */
.L_x_15188:
        /* <DEDUP_REMOVED lines=27> */
.L_x_15196:
[----:B------:R-:W-:Y:S05]  /*4ed00*/  BSYNC.RECONVERGENT B6 ;  /* 0x0000000000067941 */ /* 0x000fea0003800200 */
.L_x_15195:
[----:B------:R-:W-:Y:S01]  /*4ed10*/  MOV R58, R4 ;  /* 0x00000004003a7202 */ /* 0x000fe20000000f00 */
[----:B------:R-:W-:Y:S01]  /*4ed20*/  IMAD.MOV.U32 R59, RZ, RZ, R5 ;  /* 0x000000ffff3b7224 */ /* 0x000fe200078e0005 */
[----:B------:R-:W-:Y:S06]  /*4ed30*/  BRA `(.L_x_15194) ;  /* 0x0000000000047947 */ /* 0x000fec0003800000 */
.L_x_15193:
[----:B------:R-:W-:-:S11]  /*4ed40*/  DADD R58, R60, -R46 ;  /* 0x000000003c3a7229 */ /* 0x000fd6000000082e */
.L_x_15194:
[----:B------:R-:W-:Y:S05]  /*4ed50*/  BSYNC.RECONVERGENT B5 ;  /* 0x0000000000057941 */ /* 0x000fea0003800200 */
.L_x_15192:
        /* <DEDUP_REMOVED lines=29> */
.L_x_15198:
[----:B------:R-:W-:Y:S05]  /*4ef30*/  BSYNC.RECONVERGENT B5 ;  /* 0x0000000000057941 */ /* 0x000fea0003800200 */
.L_x_15197:
[----:B------:R-:W-:Y:S02]  /*4ef40*/  IMAD.MOV.U32 R46, RZ, RZ, R2 ;  /* 0x000000ffff2e7224 */ /* 0x000fe400078e0002 */
[----:B------:R-:W-:Y:S01]  /*4ef50*/  IMAD.MOV.U32 R47, RZ, RZ, R3 ;  /* 0x000000ffff2f7224 */ /* 0x000fe200078e0003 */
[----:B------:R-:W-:Y:S06]  /*4ef60*/  BRA `(.L_x_15199) ;  /* 0x00000008004c7947 */ /* 0x000fec0003800000 */
.L_x_15187:
        /* <DEDUP_REMOVED lines=29> */
.L_x_15202:
[----:B------:R-:W-:Y:S05]  /*4f140*/  BSYNC.RECONVERGENT B5 ;  /* 0x0000000000057941 */ /* 0x000fea0003800200 */
.L_x_15201:
[----:B------:R-:W-:Y:S02]  /*4f150*/  IMAD.MOV.U32 R46, RZ, RZ, R2 ;  /* 0x000000ffff2e7224 */ /* 0x000fe400078e0002 */
[----:B------:R-:W-:Y:S01]  /*4f160*/  IMAD.MOV.U32 R47, RZ, RZ, R3 ;  /* 0x000000ffff2f7224 */ /* 0x000fe200078e0003 */
[----:B------:R-:W-:Y:S06]  /*4f170*/  BRA `(.L_x_15199) ;  /* 0x0000000400c87947 */ /* 0x000fec0003800000 */
.L_x_15200:
        /* <DEDUP_REMOVED lines=28> */
[----:B------:R-:W-:Y:S05]  /*4f340*/  CALL.REL.NOINC `($__internal_25_$__cuda_sm20_dsqrt_rn_f64_mediumpath_v1) ;  /* 0x000005c800747944 */ /* 0x000fea0003c00000 */
.L_x_15204:
[----:B------:R-:W-:Y:S05]  /*4f350*/  BSYNC.RECONVERGENT B5 ;  /* 0x0000000000057941 */ /* 0x000fea0003800200 */
.L_x_15203:
        /* <DEDUP_REMOVED lines=20> */
.L_x_15206:
[----:B------:R-:W-:Y:S05]  /*4f4a0*/  BSYNC.RECONVERGENT B5 ;  /* 0x0000000000057941 */ /* 0x000fea0003800200 */
.L_x_15205:
[----:B------:R-:W-:Y:S01]  /*4f4b0*/  DMUL R22, R22, 8.11296384146066816958e+31 ;  /* 0x4690000016167828 */ /* 0x000fe20000000000 */
[----:B------:R-:W-:Y:S02]  /*4f4c0*/  IMAD.MOV.U32 R46, RZ, RZ, R4 ;  /* 0x000000ffff2e7224 */ /* 0x000fe400078e0004 */
[----:B------:R-:W-:Y:S01]  /*4f4d0*/  IMAD.MOV.U32 R47, RZ, RZ, R5 ;  /* 0x000000ffff2f7224 */ /* 0x000fe200078e0005 */
[----:B------:R-:W-:Y:S07]  /*4f4e0*/  BRA `(.L_x_15199) ;  /* 0x0000000000ec7947 */ /* 0x000fee0003800000 */
.L_x_15186:
        /* <DEDUP_REMOVED lines=27> */
.L_x_15208:
[----:B------:R-:W-:Y:S05]  /*4f6a0*/  BSYNC.RECONVERGENT B5 ;  /* 0x0000000000057941 */ /* 0x000fea0003800200 */
.L_x_15207:
        /* <DEDUP_REMOVED lines=27> */
.L_x_15210:
[----:B------:R-:W-:Y:S05]  /*4f860*/  BSYNC.RECONVERGENT B5 ;  /* 0x0000000000057941 */ /* 0x000fea0003800200 */
.L_x_15209:
[----:B------:R-:W-:Y:S01]  /*4f870*/  DMUL R46, R2, R22 ;  /* 0x00000016022e7228 */ /* 0x000fe20000000000 */
[----:B------:R-:W-:Y:S02]  /*4f880*/  IMAD.MOV.U32 R22, RZ, RZ, 0x0 ;  /* 0x00000000ff167424 */ /* 0x000fe400078e00ff */
[----:B------:R-:W-:-:S08]  /*4f890*/  IMAD.MOV.U32 R23, RZ, RZ, 0x3ff00000 ;  /* 0x3ff00000ff177424 */ /* 0x000fd000078e00ff */
.L_x_15199:
[----:B------:R-:W-:Y:S05]  /*4f8a0*/  BSYNC.RECONVERGENT B4 ;  /* 0x0000000000047941 */ /* 0x000fea0003800200 */
.L_x_15185:
[----:B------:R-:W-:Y:S05]  /*4f8b0*/  BRA `(.L_x_15211) ;  /* 0x0000000000087947 */ /* 0x000fea0003800000 */
.L_x_15179:
[----:B------:R-:W-:Y:S02]  /*4f8c0*/  DMUL R46, R20, 9.00719925474099200000e+15 ;  /* 0x43400000142e7828 */ /* 0x000fe40000000000 */
[----:B------:R-:W-:-:S11]  /*4f8d0*/  DMUL R22, R22, 9.00719925474099200000e+15 ;  /* 0x4340000016167828 */ /* 0x000fd60000000000 */
.L_x_15211:
[----:B------:R-:W-:Y:S05]  /*4f8e0*/  BSYNC.RELIABLE B2 ;  /* 0x0000000000027941 */ /* 0x000fea0003800100 */
.L_x_15178:
        /* <DEDUP_REMOVED lines=27> */
.L_x_15213:
[----:B------:R-:W-:Y:S05]  /*4faa0*/  BSYNC.RECONVERGENT B2 ;  /* 0x0000000000027941 */ /* 0x000fea0003800200 */
.L_x_15212:
        /* <DEDUP_REMOVED lines=84> */
.L_x_15215:
[----:B------:R-:W-:Y:S02]  /*4fff0*/  FSEL R2, RZ, 3.37028055040000000000e+12, P0 ;  /* 0x54442d18ff027808 */ /* 0x000fe40000000000 */
[----:B------:R-:W-:-:S07]  /*50000*/  FSEL R3, RZ, 2.1426990032196044922, P0 ;  /* 0x400921fbff037808 */ /* 0x000fce0000000000 */
.L_x_15216:
[----:B------:R-:W-:Y:S05]  /*50010*/  BSYNC.RECONVERGENT B0 ;  /* 0x0000000000007941 */ /* 0x000fea0003800200 */
.L_x_15214:
[----:B------:R-:W-:Y:S02]  /*50020*/  DADD R22, |R46|, R22 ;  /* 0x000000002e167229 */ /* 0x000fe40000000216 */
[----:B------:R-:W-:-:S06]  /*50030*/  DADD R2, -RZ, |R2| ;  /* 0x00000000ff027229 */ /* 0x000fcc0000000502 */
[----:B------:R-:W-:-:S06]  /*50040*/  DSETP.NAN.AND P0, PT, R22, R22, PT ;  /* 0x000000161600722a */ /* 0x000fcc0003f08000 */
[----:B------:R-:W-:Y:S02]  /*50050*/  FSEL R2, R22, R2, P0 ;  /* 0x0000000216027208 */ /* 0x000fe40000000000 */
[----:B------:R-:W-:-:S07]  /*50060*/  FSEL R3, R23, R3, P0 ;  /* 0x0000000317037208 */ /* 0x000fce0000000000 */
.L_x_15184:
[----:B------:R-:W-:Y:S05]  /*50070*/  BSYNC.RECONVERGENT B3 ;  /* 0x0000000000037941 */ /* 0x000fea0003800200 */
.L_x_15177:
[----:B------:R-:W-:Y:S01]  /*50080*/  LOP3.LUT R7, R69, 0x80000000, R27, 0xb8, !PT ;  /* 0x8000000045077812 */ /* 0x000fe200078eb81b */
[----:B------:R-:W-:Y:S01]  /*50090*/  IMAD.MOV.U32 R6, RZ, RZ, R68 ;  /* 0x000000ffff067224 */ /* 0x000fe200078e0044 */
[----:B------:R-:W-:Y:S01]  /*500a0*/  LOP3.LUT R5, R3, 0x80000000, R25, 0xb8, !PT ;  /* 0x8000000003057812 */ /* 0x000fe200078eb819 */
[----:B------:R-:W-:Y:S01]  /*500b0*/  IMAD.MOV.U32 R4, RZ, RZ, R2 ;  /* 0x000000ffff047224 */ /* 0x000fe200078e0002 */
[----:B------:R-:W-:Y:S06]  /*500c0*/  BRA `(.L_x_15142) ;  /* 0x0000005800b07947 */ /* 0x000fec0003800000 */
.L_x_15144:
        /* <DEDUP_REMOVED lines=115> */
.L_x_15222:
[----:B------:R-:W-:Y:S05]  /*50800*/  BSYNC.RECONVERGENT B0 ;  /* 0x0000000000007941 */ /* 0x000fea0003800200 */
.L_x_15221:
        /* <DEDUP_REMOVED lines=8> */
.L_x_15224:
[----:B------:R-:W-:Y:S05]  /*50890*/  BSYNC.RECONVERGENT B3 ;  /* 0x0000000000037941 */ /* 0x000fea0003800200 */
.L_x_15223:
        /* <DEDUP_REMOVED lines=84> */
.L_x_15226:
[----:B------:R-:W-:Y:S02]  /*50de0*/  FSEL R2, RZ, 3.37028055040000000000e+12, P0 ;  /* 0x54442d18ff027808 */ /* 0x000fe40000000000 */
[----:B------:R-:W-:-:S07]  /*50df0*/  FSEL R3, RZ, 2.1426990032196044922, P0 ;  /* 0x400921fbff037808 */ /* 0x000fce0000000000 */
.L_x_15227:
[----:B------:R-:W-:Y:S05]  /*50e00*/  BSYNC.RECONVERGENT B0 ;  /* 0x0000000000007941 */ /* 0x000fea0003800200 */
.L_x_15225:
[----:B------:R-:W-:Y:S01]  /*50e10*/  DADD R22, R58, R22 ;  /* 0x000000003a167229 */ /* 0x000fe20000000016 */
[----:B------:R-:W-:Y:S01]  /*50e20*/  LOP3.LUT R3, R3, 0x80000000, R20, 0xb8, !PT ;  /* 0x8000000003037812 */ /* 0x000fe200078eb814 */
[----:B------:R-:W-:-:S06]  /*50e30*/  DMUL R62, R62, 0.5 ;  /* 0x3fe000003e3e7828 */ /* 0x000fcc0000000000 */
[----:B------:R-:W-:-:S06]  /*50e40*/  DSETP.NAN.AND P0, PT, R22, R22, PT ;  /* 0x000000161600722a */ /* 0x000fcc0003f08000 */
[----:B------:R-:W-:Y:S02]  /*50e50*/  FSEL R2, R22, R2, P0 ;  /* 0x0000000216027208 */ /* 0x000fe40000000000 */
[----:B------:R-:W-:Y:S01]  /*50e60*/  FSEL R3, R23, R3, P0 ;  /* 0x0000000317037208 */ /* 0x000fe20000000000 */
[----:B------:R-:W-:Y:S06]  /*50e70*/  BRA `(.L_x_15228) ;  /* 0x0000004c00247947 */ /* 0x000fec0003800000 */
.L_x_15220:
        /* <DEDUP_REMOVED lines=136> */
.L_x_15230:
[----:B------:R-:W-:Y:S05]  /*51700*/  BSYNC.RECONVERGENT B0 ;  /* 0x0000000000007941 */ /* 0x000fea0003800200 */
.L_x_15229:
        /* <DEDUP_REMOVED lines=8> */
.L_x_15232:
[----:B------:R-:W-:Y:S05]  /*51790*/  BSYNC.RECONVERGENT B3 ;  /* 0x0000000000037941 */ /* 0x000fea0003800200 */
.L_x_15231:
        /* <DEDUP_REMOVED lines=84> */
.L_x_15234:
[----:B------:R-:W-:Y:S02]  /*51ce0*/  FSEL R2, RZ, 3.37028055040000000000e+12, P0 ;  /* 0x54442d18ff027808 */ /* 0x000fe40000000000 */
[----:B------:R-:W-:-:S07]  /*51cf0*/  FSEL R3, RZ, 2.1426990032196044922, P0 ;  /* 0x400921fbff037808 */ /* 0x000fce0000000000 */
.L_x_15235:
[----:B------:R-:W-:Y:S05]  /*51d00*/  BSYNC.RECONVERGENT B0 ;  /* 0x0000000000007941 */ /* 0x000fea0003800200 */
.L_x_15233:
[----:B------:R-:W-:Y:S01]  /*51d10*/  DADD R22, R58, R22 ;  /* 0x000000003a167229 */ /* 0x000fe20000000016 */
[----:B------:R-:W-:-:S07]  /*51d20*/  LOP3.LUT R3, R3, 0x80000000, R20, 0xb8, !PT ;  /* 0x8000000003037812 */ /* 0x000fce00078eb814 */
[----:B------:R-:W-:-:S06]  /*51d30*/  DSETP.NAN.AND P0, PT, R22, R22, PT ;  /* 0x000000161600722a */ /* 0x000fcc0003f08000 */
[----:B------:R-:W-:Y:S02]  /*51d40*/  FSEL R2, R22, R2, P0 ;  /* 0x0000000216027208 */ /* 0x000fe40000000000 */
[----:B------:R-:W-:Y:S01]  /*51d50*/  FSEL R3, R23, R3, P0 ;  /* 0x0000000317037208 */ /* 0x000fe20000000000 */
[----:B------:R-:W-:Y:S06]  /*51d60*/  BRA `(.L_x_15228) ;  /* 0x0000003c00687947 */ /* 0x000fec0003800000 */
.L_x_15219:
        /* <DEDUP_REMOVED lines=25> */
.L_x_15237:
[----:B------:R-:W-:Y:S05]  /*51f00*/  BSYNC.RECONVERGENT B3 ;  /* 0x0000000000037941 */ /* 0x000fea0003800200 */
.L_x_15236:
        /* <DEDUP_REMOVED lines=23> */
.L_x_15239:
[----:B------:R-:W-:Y:S05]  /*52080*/  BSYNC.RECONVERGENT B3 ;  /* 0x0000000000037941 */ /* 0x000fea0003800200 */
.L_x_15238:
        /* <DEDUP_REMOVED lines=138> */
.L_x_15241:
[----:B------:R-:W-:Y:S05]  /*52930*/  BSYNC.RECONVERGENT B0 ;  /* 0x0000000000007941 */ /* 0x000fea0003800200 */
.L_x_15240:
        /* <DEDUP_REMOVED lines=8> */
.L_x_15243:
[----:B------:R-:W-:Y:S05]  /*529c0*/  BSYNC.RECONVERGENT B3 ;  /* 0x0000000000037941 */ /* 0x000fea0003800200 */
.L_x_15242:
        /* <DEDUP_REMOVED lines=84> */
.L_x_15245:
[----:B------:R-:W-:Y:S02]  /*52f10*/  FSEL R2, RZ, 3.37028055040000000000e+12, P0 ;  /* 0x54442d18ff027808 */ /* 0x000fe40000000000 */
[----:B------:R-:W-:-:S07]  /*52f20*/  FSEL R3, RZ, 2.1426990032196044922, P0 ;  /* 0x400921fbff037808 */ /* 0x000fce0000000000 */
.L_x_15246:
[----:B------:R-:W-:Y:S05]  /*52f30*/  BSYNC.RECONVERGENT B0 ;  /* 0x0000000000007941 */ /* 0x000fea0003800200 */
.L_x_15244:
[----:B------:R-:W-:Y:S01]  /*52f40*/  DADD R22, R58, R22 ;  /* 0x000000003a167229 */ /* 0x000fe20000000016 */
[----:B------:R-:W-:Y:S01]  /*52f50*/  LOP3.LUT R3, R3, 0x80000000, R20, 0xb8, !PT ;  /* 0x8000000003037812 */ /* 0x000fe200078eb814 */
[----:B------:R-:W-:-:S06]  /*52f60*/  DADD R62, R62, 1 ;  /* 0x3ff000003e3e7429 */ /* 0x000fcc0000000000 */
[----:B------:R-:W-:-:S06]  /*52f70*/  DSETP.NAN.AND P0, PT, R22, R22, PT ;  /* 0x000000161600722a */ /* 0x000fcc0003f08000 */
[----:B------:R-:W-:Y:S02]  /*52f80*/  FSEL R2, R22, R2, P0 ;  /* 0x0000000216027208 */ /* 0x000fe40000000000 */
[----:B------:R-:W-:Y:S01]  /*52f90*/  FSEL R3, R23, R3, P0 ;  /* 0x0000000317037208 */ /* 0x000fe20000000000 */
[----:B------:R-:W-:Y:S06]  /*52fa0*/  BRA `(.L_x_15228) ;  /* 0x0000002800d87947 */ /* 0x000fec0003800000 */
.L_x_15218:
        /* <DEDUP_REMOVED lines=109> */
.L_x_15250:
[----:B------:R-:W-:Y:S05]  /*53680*/  BSYNC.RECONVERGENT B0 ;  /* 0x0000000000007941 */ /* 0x000fea0003800200 */
.L_x_15249:
        /* <DEDUP_REMOVED lines=9> */
.L_x_15252:
[----:B------:R-:W-:Y:S05]  /*53720*/  BSYNC.RECONVERGENT B3 ;  /* 0x0000000000037941 */ /* 0x000fea0003800200 */
.L_x_15251:
        /* <DEDUP_REMOVED lines=76> */
.L_x_15248:
        /* <DEDUP_REMOVED lines=137> */
.L_x_15254:
[----:B------:R-:W-:Y:S05]  /*54480*/  BSYNC.RECONVERGENT B0 ;  /* 0x0000000000007941 */ /* 0x000fea0003800200 */
.L_x_15253:
        /* <DEDUP_REMOVED lines=8> */
.L_x_15256:
[----:B------:R-:W-:Y:S05]  /*54510*/  BSYNC.RECONVERGENT B3 ;  /* 0x0000000000037941 */ /* 0x000fea0003800200 */
.L_x_15255:
        /* <DEDUP_REMOVED lines=76> */
.L_x_15247:
        /* <DEDUP_REMOVED lines=23> */
[----:B------:R-:W-:Y:S01]  /*54b50*/  IMAD.MOV.U32 R60, RZ, RZ, R4 ;  /* 0x000000ffff3c7224 */ /* 0x000fe200078e0004 */
[----:B------:R-:W-:-:S07]  /*54b60*/  MOV R61, R5 ;  /* 0x00000005003d7202 */ /* 0x000fce0000000f00 */
.L_x_15258:
[----:B------:R-:W-:Y:S05]  /*54b70*/  BSYNC.RECONVERGENT B3 ;  /* 0x0000000000037941 */ /* 0x000fea0003800200 */
.L_x_15257:
        /* <DEDUP_REMOVED lines=23> */
.L_x_15260:
[----:B------:R-:W-:Y:S05]  /*54cf0*/  BSYNC.RECONVERGENT B3 ;  /* 0x0000000000037941 */ /* 0x000fea0003800200 */
.L_x_15259:
        /* <DEDUP_REMOVED lines=139> */
.L_x_15262:
[----:B------:R-:W-:Y:S05]  /*555b0*/  BSYNC.RECONVERGENT B0 ;  /* 0x0000000000007941 */ /* 0x000fea0003800200 */
.L_x_15261:
        /* <DEDUP_REMOVED lines=9> */
.L_x_15264:
[----:B------:R-:W-:Y:S05]  /*55650*/  BSYNC.RECONVERGENT B3 ;  /* 0x0000000000037941 */ /* 0x000fea0003800200 */
.L_x_15263:
        /* <DEDUP_REMOVED lines=75> */
.L_x_15228:
[----:B------:R-:W-:Y:S05]  /*55b10*/  BSYNC.RECONVERGENT B2 ;  /* 0x0000000000027941 */ /* 0x000fea0003800200 */
.L_x_15217:
[----:B------:R-:W-:Y:S01]  /*55b20*/  UMOV UR4, 0xfefa39ef ;  /* 0xfefa39ef00047882 */ /* 0x000fe20000000000 */
[----:B------:R-:W-:Y:S01]  /*55b30*/  UMOV UR5, 0x3fe62e42 ;  /* 0x3fe62e4200057882 */ /* 0x000fe20000000000 */
[----:B------:R-:W-:Y:S01]  /*55b40*/  LOP3.LUT R5, R3, 0x80000000, R25, 0xb8, !PT ;  /* 0x8000000003057812 */ /* 0x000fe200078eb819 */
[----:B------:R-:W-:Y:S01]  /*55b50*/  DADD R62, R62, UR4 ;  /* 0x000000043e3e7e29 */ /* 0x000fe20008000000 */
[----:B------:R-:W-:-:S09]  /*55b60*/  MOV R4, R2 ;  /* 0x0000000200047202 */ /* 0x000fd20000000f00 */
[----:B------:R-:W-:Y:S01]  /*55b70*/  LOP3.LUT R7, R63, 0x80000000, R27, 0xb8, !PT ;  /* 0x800000003f077812 */ /* 0x000fe200078eb81b */
[----:B------:R-:W-:-:S07]  /*55b80*/  IMAD.MOV.U32 R6, RZ, RZ, R62 ;  /* 0x000000ffff067224 */ /* 0x000fce00078e003e */
.L_x_15142:
[----:B------:R-:W-:Y:S05]  /*55b90*/  BSYNC.RECONVERGENT B1 ;  /* 0x0000000000017941 */ /* 0x000fea0003800200 */
.L_x_15141:
        /* <DEDUP_REMOVED lines=28> */
.L_x_15267:
[----:B------:R-:W-:-:S13]  /*55d60*/  ISETP.GE.AND P0, PT, R3, R2, PT ;  /* 0x000000020300720c */ /* 0x000fda0003f06270 */
[----:B------:R-:W-:Y:S05]  /*55d70*/  @P0 BRA `(.L_x_15269) ;  /* 0x0000000000300947 */ /* 0x000fea0003800000 */
[----:B01----:R-:W0:Y:S01]  /*55d80*/  LDC.64 R20, c[0x0][0x388] ;  /* 0x0000e200ff147b82 */ /* 0x003e220000000a00 */
[----:B------:R-:W-:Y:S02]  /*55d90*/  IMAD R23, R0, 0x400, R3 ;  /* 0x0000040000177824 */ /* 0x000fe400078e0203 */
[----:B------:R-:W-:Y:S02]  /*55da0*/  VIADD R3, R3, 0x80 ;  /* 0x0000008003037836 */ /* 0x000fe40000000000 */
[----:B0-----:R-:W-:-:S05]  /*55db0*/  IMAD.WIDE.U32 R20, R23, 0x10, R20 ;  /* 0x0000001017147825 */ /* 0x001fca00078e0014 */
[----:B------:R1:W-:Y:S02]  /*55dc0*/  STG.E.128 desc[UR6][R20.64], R40 ;  /* 0x0000002814007986 */ /* 0x0003e4000c101d06 */
.L_x_15268:
[----:B------:R-:W-:-:S13]  /*55dd0*/  ISETP.GE.AND P0, PT, R3, R2, PT ;  /* 0x000000020300720c */ /* 0x000fda0003f06270 */
[----:B------:R-:W-:Y:S05]  /*55de0*/  @P0 BRA `(.L_x_15270) ;  /* 0x0000000000340947 */ /* 0x000fea0003800000 */
[----:B01----:R-:W0:Y:S01]  /*55df0*/  LDC.64 R20, c[0x0][0x388] ;  /* 0x0000e200ff147b82 */ /* 0x003e220000000a00 */
[----:B------:R-:W-:Y:S02]  /*55e00*/  IMAD R23, R0, 0x400, R3 ;  /* 0x0000040000177824 */ /* 0x000fe400078e0203 */
[----:B------:R-:W-:Y:S02]  /*55e10*/  VIADD R3, R3, 0x80 ;  /* 0x0000008003037836 */ /* 0x000fe40000000000 */
[----:B0-----:R-:W-:-:S05]  /*55e20*/  IMAD.WIDE.U32 R20, R23, 0x10, R20 ;  /* 0x0000001017147825 */ /* 0x001fca00078e0014 */
[----:B------:R2:W-:Y:S02]  /*55e30*/  STG.E.128 desc[UR6][R20.64], R8 ;  /* 0x0000000814007986 */ /* 0x0005e4000c101d06 */
.L_x_15269:
        /* <DEDUP_REMOVED lines=8> */
.L_x_15270:
[----:B------:R-:W-:Y:S05]  /*55ec0*/  BSYNC.RELIABLE B1 ;  /* 0x0000000000017941 */ /* 0x000fea0003800100 */
.L_x_15266:
[----:B------:R-:W-:-:S13]  /*55ed0*/  ISETP.GE.AND P0, PT, R3, R2, PT ;  /* 0x000000020300720c */ /* 0x000fda0003f06270 */
[----:B--2---:R-:W2:Y:S01]  /*55ee0*/  @!P0 LDC.64 R8, c[0x0][0x388] ;  /* 0x0000e200ff088b82 */ /* 0x004ea20000000a00 */
[----:B------:R-:W-:Y:S01]  /*55ef0*/  @!P0 IMAD R11, R0, 0x400, R3 ;  /* 0x00000400000b8824 */ /* 0x000fe200078e0203 */
[----:B------:R-:W-:-:S03]  /*55f00*/  @!P0 IADD3 R3, PT, PT, R3, 0x80, RZ ;  /* 0x0000008003038810 */ /* 0x000fc60007ffe0ff */
[----:B--2---:R-:W-:-:S05]  /*55f10*/  @!P0 IMAD.WIDE.U32 R8, R11, 0x10, R8 ;  /* 0x000000100b088825 */ /* 0x004fca00078e0008 */
[----:B------:R3:W-:Y:S02]  /*55f20*/  @!P0 STG.E.128 desc[UR6][R8.64], R16 ;  /* 0x0000001008008986 */ /* 0x0007e4000c101d06 */
.L_x_15271:
[----:B------:R-:W-:Y:S05]  /*55f30*/  BSYNC.RECONVERGENT B0 ;  /* 0x0000000000007941 */ /* 0x000fea0003800200 */
.L_x_15265:
        /* <DEDUP_REMOVED lines=8> */
.L_x_14279:
        /* <DEDUP_REMOVED lines=32> */
.L_x_15273:
        /* <DEDUP_REMOVED lines=45> */
[----:B-----5:R-:W-:Y:S05]  /*56490*/  CALL.REL.NOINC `($__internal_24_$__cuda_sm20_div_rn_f64_full) ;  /* 0x0000055000887944 */ /* 0x020fea0003c00000 */
[----:B------:R-:W-:Y:S02]  /*564a0*/  IMAD.MOV.U32 R60, RZ, RZ, R4 ;  /* 0x000000ffff3c7224 */ /* 0x000fe400078e0004 */
[----:B------:R-:W-:-:S07]  /*564b0*/  IMAD.MOV.U32 R61, RZ, RZ, R5 ;  /* 0x000000ffff3d7224 */ /* 0x000fce00078e0005 */
.L_x_15280:
[----:B------:R-:W-:Y:S05]  /*564c0*/  BSYNC.RECONVERGENT B3 ;  /* 0x0000000000037941 */ /* 0x000fea0003800200 */
.L_x_15279:
        /* <DEDUP_REMOVED lines=22> */
[----:B-----5:R-:W-:Y:S05]  /*56630*/  CALL.REL.NOINC `($__internal_24_$__cuda_sm20_div_rn_f64_full) ;  /* 0x0000055000207944 */ /* 0x020fea0003c00000 */
.L_x_15282:
[----:B------:R-:W-:Y:S05]  /*56640*/  BSYNC.RECONVERGENT B3 ;  /* 0x0000000000037941 */ /* 0x000fea0003800200 */
.L_x_15281:
        /* <DEDUP_REMOVED lines=121> */
.L_x_15284:
[----:B------:R-:W-:Y:S01]  /*56de0*/  IMAD.MOV.U32 R2, RZ, RZ, 0x0 ;  /* 0x00000000ff027424 */ /* 0x000fe200078e00ff */
[----:B------:R-:W-:Y:S01]  /*56df0*/  LOP3.LUT P0, RZ, R5, 0x7fffffff, RZ, 0xc0, !PT ;  /* 0x7fffffff05ff7812 */ /* 0x000fe2000780c0ff */
[----:B------:R-:W-:-:S06]  /*56e00*/  IMAD.MOV.U32 R3, RZ, RZ, 0x7ff00000 ;  /* 0x7ff00000ff037424 */ /* 0x000fcc00078e00ff */
[----:B------:R-:W-:-:S10]  /*56e10*/  DFMA R2, R4, R2, +INF ;  /* 0x7ff000000402742b */ /* 0x000fd40000000002 */
[----:B------:R-:W-:Y:S02]  /*56e20*/  FSEL R50, R2, RZ, P0 ;  /* 0x000000ff02327208 */ /* 0x000fe40000000000 */
[----:B------:R-:W-:-:S07]  /*56e30*/  FSEL R51, R3, -QNAN , P0 ;  /* 0xfff0000003337808 */ /* 0x000fce0000000000 */
.L_x_15285:
[----:B------:R-:W-:Y:S05]  /*56e40*/  BSYNC.RECONVERGENT B0 ;  /* 0x0000000000007941 */ /* 0x000fea0003800200 */
.L_x_15283:
        /* <DEDUP_REMOVED lines=21> */
[----:B-----5:R-:W-:Y:S05]  /*56fa0*/  CALL.REL.NOINC `($__internal_24_$__cuda_sm20_div_rn_f64_full) ;  /* 0x0000054400c47944 */ /* 0x020fea0003c00000 */
.L_x_15287:
[----:B------:R-:W-:Y:S05]  /*56fb0*/  BSYNC.RECONVERGENT B3 ;  /* 0x0000000000037941 */ /* 0x000fea0003800200 */
.L_x_15286:
        /* <DEDUP_REMOVED lines=76> */
.L_x_15278:
        /* <DEDUP_REMOVED lines=122> */
.L_x_15291:
[----:B------:R-:W-:Y:S01]  /*57c20*/  IMAD.MOV.U32 R2, RZ, RZ, 0x0 ;  /* 0x00000000ff027424 */ /* 0x000fe200078e00ff */
[----:B------:R-:W-:Y:S01]  /*57c30*/  LOP3.LUT P0, RZ, R5, 0x7fffffff, RZ, 0xc0, !PT ;  /* 0x7fffffff05ff7812 */ /* 0x000fe2000780c0ff */
[----:B------:R-:W-:-:S06]  /*57c40*/  IMAD.MOV.U32 R3, RZ, RZ, 0x7ff00000 ;  /* 0x7ff00000ff037424 */ /* 0x000fcc00078e00ff */
[----:B------:R-:W-:-:S10]  /*57c50*/  DFMA R2, R4, R2, +INF ;  /* 0x7ff000000402742b */ /* 0x000fd40000000002 */
[----:B------:R-:W-:Y:S02]  /*57c60*/  FSEL R60, R2, RZ, P0 ;  /* 0x000000ff023c7208 */ /* 0x000fe40000000000 */
[----:B------:R-:W-:-:S07]  /*57c70*/  FSEL R61, R3, -QNAN , P0 ;  /* 0xfff00000033d7808 */ /* 0x000fce0000000000 */
.L_x_15292:
[----:B------:R-:W-:Y:S05]  /*57c80*/  BSYNC.RECONVERGENT B0 ;  /* 0x0000000000007941 */ /* 0x000fea0003800200 */
.L_x_15290:
        /* <DEDUP_REMOVED lines=21> */
.L_x_15294:
[----:B------:R-:W-:Y:S05]  /*57de0*/  BSYNC.RECONVERGENT B3 ;  /* 0x0000000000037941 */ /* 0x000fea0003800200 */
.L_x_15293:
        /* <DEDUP_REMOVED lines=76> */
.L_x_15289:
        /* <DEDUP_REMOVED lines=79> */
.L_x_15296:
[----:B------:R-:W-:Y:S01]  /*587a0*/  IMAD.MOV.U32 R2, RZ, RZ, 0x0 ;  /* 0x00000000ff027424 */ /* 0x000fe200078e00ff */
[----:B------:R-:W-:Y:S01]  /*587b0*/  LOP3.LUT P0, RZ, R5, 0x7fffffff, RZ, 0xc0, !PT ;  /* 0x7fffffff05ff7812 */ /* 0x000fe2000780c0ff */
[----:B------:R-:W-:-:S06]  /*587c0*/  IMAD.MOV.U32 R3, RZ, RZ, 0x7ff00000 ;  /* 0x7ff00000ff037424 */ /* 0x000fcc00078e00ff */
[----:B------:R-:W-:-:S10]  /*587d0*/  DFMA R2, R4, R2, +INF ;  /* 0x7ff000000402742b */ /* 0x000fd40000000002 */
[----:B------:R-:W-:Y:S02]  /*587e0*/  FSEL R50, R2, RZ, P0 ;  /* 0x000000ff02327208 */ /* 0x000fe40000000000 */
[----:B------:R-:W-:-:S07]  /*587f0*/  FSEL R51, R3, -QNAN , P0 ;  /* 0xfff0000003337808 */ /* 0x000fce0000000000 */
.L_x_15297:
[----:B------:R-:W-:Y:S05]  /*58800*/  BSYNC.RECONVERGENT B0 ;  /* 0x0000000000007941 */ /* 0x000fea0003800200 */
.L_x_15295:
        /* <DEDUP_REMOVED lines=22> */
.L_x_15299:
[----:B------:R-:W-:Y:S05]  /*58970*/  BSYNC.RECONVERGENT B3 ;  /* 0x0000000000037941 */ /* 0x000fea0003800200 */
.L_x_15298:
        /* <DEDUP_REMOVED lines=76> */
.L_x_15277:
        /* <DEDUP_REMOVED lines=34> */
[----:B-----5:R-:W-:Y:S05]  /*59060*/  CALL.REL.NOINC `($__internal_24_$__cuda_sm20_div_rn_f64_full) ;  /* 0x0000052400947944 */ /* 0x020fea0003c00000 */
[----:B------:R-:W-:Y:S02]  /*59070*/  IMAD.MOV.U32 R46, RZ, RZ, R4 ;  /* 0x000000ffff2e7224 */ /* 0x000fe400078e0004 */
[----:B------:R-:W-:-:S07]  /*59080*/  IMAD.MOV.U32 R47, RZ, RZ, R5 ;  /* 0x000000ffff2f7224 */ /* 0x000fce00078e0005 */
.L_x_15302:
[----:B------:R-:W-:Y:S05]  /*59090*/  BSYNC.RECONVERGENT B3 ;  /* 0x0000000000037941 */ /* 0x000fea0003800200 */
.L_x_15301:
        /* <DEDUP_REMOVED lines=23> */
.L_x_15304:
[----:B------:R-:W-:Y:S05]  /*59210*/  BSYNC.RECONVERGENT B3 ;  /* 0x0000000000037941 */ /* 0x000fea0003800200 */
.L_x_15303:
        /* <DEDUP_REMOVED lines=121> */
.L_x_15306:
[----:B------:R-:W-:Y:S01]  /*599b0*/  IMAD.MOV.U32 R2, RZ, RZ, 0x0 ;  /* 0x00000000ff027424 */ /* 0x000fe200078e00ff */
[----:B------:R-:W-:Y:S01]  /*599c0*/  LOP3.LUT P0, RZ, R5, 0x7fffffff, RZ, 0xc0, !PT ;  /* 0x7fffffff05ff7812 */ /* 0x000fe2000780c0ff */
[----:B------:R-:W-:-:S06]  /*599d0*/  IMAD.MOV.U32 R3, RZ, RZ, 0x7ff00000 ;  /* 0x7ff00000ff037424 */ /* 0x000fcc00078e00ff */
[----:B------:R-:W-:-:S10]  /*599e0*/  DFMA R2, R4, R2, +INF ;  /* 0x7ff000000402742b */ /* 0x000fd40000000002 */
[----:B------:R-:W-:Y:S02]  /*599f0*/  FSEL R60, R2, RZ, P0 ;  /* 0x000000ff023c7208 */ /* 0x000fe40000000000 */
[----:B------:R-:W-:-:S07]  /*59a00*/  FSEL R61, R3, -QNAN , P0 ;  /* 0xfff00000033d7808 */ /* 0x000fce0000000000 */
.L_x_15307:
[----:B------:R-:W-:Y:S05]  /*59a10*/  BSYNC.RECONVERGENT B0 ;  /* 0x0000000000007941 */ /* 0x000fea0003800200 */
.L_x_15305:
        /* <DEDUP_REMOVED lines=25> */
[----:B-----5:R-:W-:Y:S05]  /*59bb0*/  CALL.REL.NOINC `($__internal_24_$__cuda_sm20_div_rn_f64_full) ;  /* 0x0000051800c07944 */ /* 0x020fea0003c00000 */
.L_x_15309:
[----:B------:R-:W-:Y:S05]  /*59bc0*/  BSYNC.RECONVERGENT B3 ;  /* 0x0000000000037941 */ /* 0x000fea0003800200 */
.L_x_15308:
        /* <DEDUP_REMOVED lines=92> */
.L_x_15300:
        /* <DEDUP_REMOVED lines=122> */
.L_x_15312:
[----:B------:R-:W-:Y:S01]  /*5a930*/  IMAD.MOV.U32 R4, RZ, RZ, 0x0 ;  /* 0x00000000ff047424 */ /* 0x000fe200078e00ff */
[----:B------:R-:W-:Y:S01]  /*5a940*/  LOP3.LUT P0, RZ, R45, 0x7fffffff, RZ, 0xc0, !PT ;  /* 0x7fffffff2dff7812 */ /* 0x000fe2000780c0ff */
[----:B------:R-:W-:-:S06]  /*5a950*/  IMAD.MOV.U32 R5, RZ, RZ, 0x7ff00000 ;  /* 0x7ff00000ff057424 */ /* 0x000fcc00078e00ff */
[----:B------:R-:W-:-:S10]  /*5a960*/  DFMA R4, R44, R4, +INF ;  /* 0x7ff000002c04742b */ /* 0x000fd40000000004 */
[----:B------:R-:W-:Y:S02]  /*5a970*/  FSEL R60, R4, RZ, P0 ;  /* 0x000000ff043c7208 */ /* 0x000fe40000000000 */
[----:B------:R-:W-:-:S07]  /*5a980*/  FSEL R61, R5, -QNAN , P0 ;  /* 0xfff00000053d7808 */ /* 0x000fce0000000000 */
.L_x_15313:
[----:B------:R-:W-:Y:S05]  /*5a990*/  BSYNC.RECONVERGENT B0 ;  /* 0x0000000000007941 */ /* 0x000fea0003800200 */
.L_x_15311:
        /* <DEDUP_REMOVED lines=21> */
[----:B-----5:R-:W-:Y:S05]  /*5aaf0*/  CALL.REL.NOINC `($__internal_24_$__cuda_sm20_div_rn_f64_full) ;  /* 0x0000050800f07944 */ /* 0x020fea0003c00000 */
.L_x_15315:
[----:B------:R-:W-:Y:S05]  /*5ab00*/  BSYNC.RECONVERGENT B3 ;  /* 0x0000000000037941 */ /* 0x000fea0003800200 */
.L_x_15314:
        /* <DEDUP_REMOVED lines=91> */
.L_x_15310:
        /* <DEDUP_REMOVED lines=81> */
.L_x_15317:
[----:B------:R-:W-:Y:S01]  /*5b5d0*/  IMAD.MOV.U32 R2, RZ, RZ, 0x0 ;  /* 0x00000000ff027424 */ /* 0x000fe200078e00ff */
[----:B------:R-:W-:Y:S01]  /*5b5e0*/  LOP3.LUT P0, RZ, R5, 0x7fffffff, RZ, 0xc0, !PT ;  /* 0x7fffffff05ff7812 */ /* 0x000fe2000780c0ff */
[----:B------:R-:W-:-:S06]  /*5b5f0*/  IMAD.MOV.U32 R3, RZ, RZ, 0x7ff00000 ;  /* 0x7ff00000ff037424 */ /* 0x000fcc00078e00ff */
[----:B------:R-:W-:-:S10]  /*5b600*/  DFMA R2, R4, R2, +INF ;  /* 0x7ff000000402742b */ /* 0x000fd40000000002 */
[----:B------:R-:W-:Y:S02]  /*5b610*/  FSEL R60, R2, RZ, P0 ;  /* 0x000000ff023c7208 */ /* 0x000fe40000000000 */
[----:B------:R-:W-:-:S07]  /*5b620*/  FSEL R61, R3, -QNAN , P0 ;  /* 0xfff00000033d7808 */ /* 0x000fce0000000000 */
.L_x_15318:
[----:B------:R-:W-:Y:S05]  /*5b630*/  BSYNC.RECONVERGENT B0 ;  /* 0x0000000000007941 */ /* 0x000fea0003800200 */
.L_x_15316:
        /* <DEDUP_REMOVED lines=22> */
[----:B-----5:R-:W-:Y:S05]  /*5b7a0*/  CALL.REL.NOINC `($__internal_24_$__cuda_sm20_div_rn_f64_full) ;  /* 0x000004fc00c47944 */ /* 0x020fea0003c00000 */
.L_x_15320:
[----:B------:R-:W-:Y:S05]  /*5b7b0*/  BSYNC.RECONVERGENT B3 ;  /* 0x0000000000037941 */ /* 0x000fea0003800200 */
.L_x_15319:
        /* <DEDUP_REMOVED lines=91> */
.L_x_15288:
[----:B------:R-:W-:Y:S05]  /*5bd70*/  BSYNC.RECONVERGENT B2 ;  /* 0x0000000000027941 */ /* 0x000fea0003800200 */
.L_x_15276:
        /* <DEDUP_REMOVED lines=8> */
.L_x_15275:
        /* <DEDUP_REMOVED lines=133> */
[----:B-----5:R-:W-:Y:S05]  /*5c650*/  CALL.REL.NOINC `($__internal_25_$__cuda_sm20_dsqrt_rn_f64_mediumpath_v1) ;  /* 0x000004f400b07944 */ /* 0x020fea0003c00000 */
.L_x_15325:
[----:B------:R-:W-:Y:S05]  /*5c660*/  BSYNC.RECONVERGENT B3 ;  /* 0x0000000000037941 */ /* 0x000fea0003800200 */
.L_x_15324:
[----:B------:R-:W-:Y:S02]  /*5c670*/  IMAD.MOV.U32 R66, RZ, RZ, R2 ;  /* 0x000000ffff427224 */ /* 0x000fe400078e0002 */
[----:B------:R-:W-:Y:S01]  /*5c680*/  IMAD.MOV.U32 R67, RZ, RZ, R3 ;  /* 0x000000ffff437224 */ /* 0x000fe200078e0003 */
[----:B------:R-:W-:Y:S06]  /*5c690*/  BRA `(.L_x_15326) ;  /* 0x0000002000e47947 */ /* 0x000fec0003800000 */
.L_x_15323:
        /* <DEDUP_REMOVED lines=29> */
[----:B-----5:R-:W-:Y:S05]  /*5c870*/  CALL.REL.NOINC `($__internal_24_$__cuda_sm20_div_rn_f64_full) ;  /* 0x000004ec00907944 */ /* 0x020fea0003c00000 */
.L_x_15331:
[----:B------:R-:W-:Y:S05]  /*5c880*/  BSYNC.RECONVERGENT B4 ;  /* 0x0000000000047941 */ /* 0x000fea0003800200 */
.L_x_15330:
[----:B------:R-:W-:Y:S02]  /*5c890*/  IMAD.MOV.U32 R46, RZ, RZ, R4 ;  /* 0x000000ffff2e7224 */ /* 0x000fe400078e0004 */
[----:B------:R-:W-:-:S07]  /*5c8a0*/  IMAD.MOV.U32 R47, RZ, RZ, R5 ;  /* 0x000000ffff2f7224 */ /* 0x000fce00078e0005 */
.L_x_15329:
[----:B------:R-:W-:Y:S05]  /*5c8b0*/  BSYNC.RECONVERGENT B3 ;  /* 0x0000000000037941 */ /* 0x000fea0003800200 */
.L_x_15328:
        /* <DEDUP_REMOVED lines=31> */
.L_x_15334:
[----:B------:R-:W-:Y:S05]  /*5cab0*/  BSYNC.RECONVERGENT B4 ;  /* 0x0000000000047941 */ /* 0x000fea0003800200 */
.L_x_15333:
[----:B------:R-:W-:Y:S05]  /*5cac0*/  BSYNC.RECONVERGENT B3 ;  /* 0x0000000000037941 */ /* 0x000fea0003800200 */
.L_x_15332:
        /* <DEDUP_REMOVED lines=27> */
[----:B-----5:R-:W-:Y:S05]  /*5cc80*/  CALL.REL.NOINC `($__internal_25_$__cuda_sm20_dsqrt_rn_f64_mediumpath_v1) ;  /* 0x000004f000247944 */ /* 0x020fea0003c00000 */
[----:B------:R-:W-:Y:S01]  /*5cc90*/  IMAD.MOV.U32 R6, RZ, RZ, R2 ;  /* 0x000000ffff067224 */ /* 0x000fe200078e0002 */
[----:B------:R-:W-:-:S07]  /*5cca0*/  MOV R7, R3 ;  /* 0x0000000300077202 */ /* 0x000fce0000000f00 */
.L_x_15336:
[----:B------:R-:W-:Y:S05]  /*5ccb0*/  BSYNC.RECONVERGENT B3 ;  /* 0x0000000000037941 */ /* 0x000fea0003800200 */
.L_x_15335:
        /* <DEDUP_REMOVED lines=26> */
.L_x_15339:
[----:B------:R-:W-:Y:S05]  /*5ce60*/  BSYNC.RECONVERGENT B3 ;  /* 0x0000000000037941 */ /* 0x000fea0003800200 */
.L_x_15338:
        /* <DEDUP_REMOVED lines=30> */
.L_x_15337:
        /* <DEDUP_REMOVED lines=77> */
.L_x_15340:
[----:B------:R-:W-:Y:S01]  /*5d520*/  IMAD.MOV.U32 R2, RZ, RZ, 0x0 ;  /* 0x00000000ff027424 */ /* 0x000fe200078e00ff */
[----:B------:R-:W-:Y:S01]  /*5d530*/  LOP3.LUT P0, RZ, R5, 0x7fffffff, RZ, 0xc0, !PT ;  /* 0x7fffffff05ff7812 */ /* 0x000fe2000780c0ff */
[----:B------:R-:W-:-:S06]  /*5d540*/  IMAD.MOV.U32 R3, RZ, RZ, 0x7ff00000 ;  /* 0x7ff00000ff037424 */ /* 0x000fcc00078e00ff */
[----:B------:R-:W-:-:S10]  /*5d550*/  DFMA R2, R4, R2, +INF ;  /* 0x7ff000000402742b */ /* 0x000fd40000000002 */
[----:B------:R-:W-:Y:S02]  /*5d560*/  FSEL R66, R2, RZ, P0 ;  /* 0x000000ff02427208 */ /* 0x000fe40000000000 */
[----:B------:R-:W-:Y:S01]  /*5d570*/  FSEL R67, R3, -QNAN , P0 ;  /* 0xfff0000003437808 */ /* 0x000fe20000000000 */
[----:B------:R-:W-:Y:S06]  /*5d580*/  BRA `(.L_x_15326) ;  /* 0x0000001400287947 */ /* 0x000fec0003800000 */
.L_x_15327:
        /* <DEDUP_REMOVED lines=26> */
[----:B------:R-:W-:Y:S01]  /*5d730*/  MOV R6, R2 ;  /* 0x0000000200067202 */ /* 0x000fe20000000f00 */
[----:B------:R-:W-:-:S07]  /*5d740*/  IMAD.MOV.U32 R7, RZ, RZ, R3 ;  /* 0x000000ffff077224 */ /* 0x000fce00078e0003 */
.L_x_15343:
[----:B------:R-:W-:Y:S05]  /*5d750*/  BSYNC.RECONVERGENT B3 ;  /* 0x0000000000037941 */ /* 0x000fea0003800200 */
.L_x_15342:
        /* <DEDUP_REMOVED lines=20> */
[----:B-----5:R-:W-:Y:S05]  /*5d8a0*/  CALL.REL.NOINC `($__internal_24_$__cuda_sm20_div_rn_f64_full) ;  /* 0x000004dc00847944 */ /* 0x020fea0003c00000 */
.L_x_15345:
[----:B------:R-:W-:Y:S05]  /*5d8b0*/  BSYNC.RECONVERGENT B3 ;  /* 0x0000000000037941 */ /* 0x000fea0003800200 */
.L_x_15344:
[----:B------:R-:W-:Y:S01]  /*5d8c0*/  IMAD.MOV.U32 R66, RZ, RZ, R4 ;  /* 0x000000ffff427224 */ /* 0x000fe200078e0004 */
[----:B------:R-:W-:Y:S01]  /*5d8d0*/  MOV R67, R5 ;  /* 0x0000000500437202 */ /* 0x000fe20000000f00 */
[----:B------:R-:W-:Y:S06]  /*5d8e0*/  BRA `(.L_x_15326) ;  /* 0x0000001000507947 */ /* 0x000fec0003800000 */
.L_x_15341:
        /* <DEDUP_REMOVED lines=22> */
[----:B-----5:R-:W-:Y:S05]  /*5da50*/  CALL.REL.NOINC `($__internal_25_$__cuda_sm20_dsqrt_rn_f64_mediumpath_v1) ;  /* 0x000004e000b07944 */ /* 0x020fea0003c00000 */
[----:B------:R-:W-:Y:S02]  /*5da60*/  IMAD.MOV.U32 R66, RZ, RZ, R2 ;  /* 0x000000ffff427224 */ /* 0x000fe400078e0002 */
[----:B------:R-:W-:-:S07]  /*5da70*/  IMAD.MOV.U32 R67, RZ, RZ, R3 ;  /* 0x000000ffff437224 */ /* 0x000fce00078e0003 */
.L_x_15347:
[----:B------:R-:W-:Y:S05]  /*5da80*/  BSYNC.RECONVERGENT B3 ;  /* 0x0000000000037941 */ /* 0x000fea0003800200 */
.L_x_15346:
        /* <DEDUP_REMOVED lines=26> */
.L_x_15350:
[----:B------:R-:W-:Y:S05]  /*5dc30*/  BSYNC.RECONVERGENT B3 ;  /* 0x0000000000037941 */ /* 0x000fea0003800200 */
.L_x_15349:
        /* <DEDUP_REMOVED lines=30> */
.L_x_15348:
        /* <DEDUP_REMOVED lines=77> */
.L_x_15351:
[----:B------:R-:W-:Y:S01]  /*5e2f0*/  MOV R2, 0x0 ;  /* 0x0000000000027802 */ /* 0x000fe20000000f00 */
[----:B------:R-:W-:Y:S01]  /*5e300*/  IMAD.MOV.U32 R3, RZ, RZ, 0x7ff00000 ;  /* 0x7ff00000ff037424 */ /* 0x000fe200078e00ff */
[----:B------:R-:W-:-:S05]  /*5e310*/  LOP3.LUT P0, RZ, R5, 0x7fffffff, RZ, 0xc0, !PT ;  /* 0x7fffffff05ff7812 */ /* 0x000fca000780c0ff */
[----:B------:R-:W-:-:S10]  /*5e320*/  DFMA R2, R4, R2, +INF ;  /* 0x7ff000000402742b */ /* 0x000fd40000000002 */
[----:B------:R-:W-:Y:S02]  /*5e330*/  FSEL R66, R2, RZ, P0 ;  /* 0x000000ff02427208 */ /* 0x000fe40000000000 */
[----:B------:R-:W-:Y:S01]  /*5e340*/  FSEL R67, R3, -QNAN , P0 ;  /* 0xfff0000003437808 */ /* 0x000fe20000000000 */
[----:B------:R-:W-:Y:S06]  /*5e350*/  BRA `(.L_x_15326) ;  /* 0x0000000400b47947 */ /* 0x000fec0003800000 */
.L_x_15322:
        /* <DEDUP_REMOVED lines=25> */
.L_x_15353:
[----:B------:R-:W-:Y:S05]  /*5e4f0*/  BSYNC.RECONVERGENT B3 ;  /* 0x0000000000037941 */ /* 0x000fea0003800200 */
.L_x_15352:
        /* <DEDUP_REMOVED lines=77> */
.L_x_15354:
[----:B------:R-:W-:Y:S01]  /*5e9d0*/  IMAD.MOV.U32 R2, RZ, RZ, 0x0 ;  /* 0x00000000ff027424 */ /* 0x000fe200078e00ff */
[----:B------:R-:W-:Y:S01]  /*5e9e0*/  LOP3.LUT P0, RZ, R5, 0x7fffffff, RZ, 0xc0, !PT ;  /* 0x7fffffff05ff7812 */ /* 0x000fe2000780c0ff */
[----:B------:R-:W-:-:S06]  /*5e9f0*/  IMAD.MOV.U32 R3, RZ, RZ, 0x7ff00000 ;  /* 0x7ff00000ff037424 */ /* 0x000fcc00078e00ff */
[----:B------:R-:W-:-:S10]  /*5ea00*/  DFMA R2, R4, R2, +INF ;  /* 0x7ff000000402742b */ /* 0x000fd40000000002 */
[----:B------:R-:W-:Y:S02]  /*5ea10*/  FSEL R66, R2, RZ, P0 ;  /* 0x000000ff02427208 */ /* 0x000fe40000000000 */
[----:B------:R-:W-:-:S07]  /*5ea20*/  FSEL R67, R3, -QNAN , P0 ;  /* 0xfff0000003437808 */ /* 0x000fce0000000000 */
.L_x_15326:
[----:B------:R-:W-:Y:S05]  /*5ea30*/  BSYNC.RECONVERGENT B2 ;  /* 0x0000000000027941 */ /* 0x000fea0003800200 */
.L_x_15321:
        /* <DEDUP_REMOVED lines=27> */
.L_x_15359:
[----:B------:R-:W-:Y:S05]  /*5ebf0*/  BSYNC.RECONVERGENT B4 ;  /* 0x0000000000047941 */ /* 0x000fea0003800200 */
.L_x_15358:
        /* <DEDUP_REMOVED lines=33> */
[----:B-----5:R-:W-:Y:S05]  /*5ee10*/  CALL.REL.NOINC `($__internal_25_$__cuda_sm20_dsqrt_rn_f64_mediumpath_v1) ;  /* 0x000004cc00c07944 */ /* 0x020fea0003c00000 */
[----:B------:R-:W-:Y:S02]  /*5ee20*/  IMAD.MOV.U32 R42, RZ, RZ, R2 ;  /* 0x000000ffff2a7224 */ /* 0x000fe400078e0002 */
[----:B------:R-:W-:-:S07]  /*5ee30*/  IMAD.MOV.U32 R43, RZ, RZ, R3 ;  /* 0x000000ffff2b7224 */ /* 0x000fce00078e0003 */
.L_x_15363:
[----:B------:R-:W-:Y:S05]  /*5ee40*/  BSYNC.RECONVERGENT B5 ;  /* 0x0000000000057941 */ /* 0x000fea0003800200 */
.L_x_15362:
        /* <DEDUP_REMOVED lines=27> */
.L_x_15365:
[----:B------:R-:W-:Y:S05]  /*5f000*/  BSYNC.RECONVERGENT B5 ;  /* 0x0000000000057941 */ /* 0x000fea0003800200 */
.L_x_15364:
[----:B------:R-:W-:Y:S01]  /*5f010*/  DMUL R46, R2, R42 ;  /* 0x0000002a022e7228 */ /* 0x000fe20000000000 */
[----:B------:R-:W-:Y:S02]  /*5f020*/  IMAD.MOV.U32 R42, RZ, RZ, 0x0 ;  /* 0x00000000ff2a7424 */ /* 0x000fe400078e00ff */
[----:B------:R-:W-:Y:S01]  /*5f030*/  IMAD.MOV.U32 R43, RZ, RZ, 0x3ff00000 ;  /* 0x3ff00000ff2b7424 */ /* 0x000fe200078e00ff */
[----:B------:R-:W-:Y:S07]  /*5f040*/  BRA `(.L_x_15366) ;  /* 0x0000000800fc7947 */ /* 0x000fee0003800000 */
.L_x_15361:
        /* <DEDUP_REMOVED lines=30> */
[----:B-----5:R-:W-:Y:S05]  /*5f230*/  CALL.REL.NOINC `($__internal_24_$__cuda_sm20_div_rn_f64_full) ;  /* 0x000004c400207944 */ /* 0x020fea0003c00000 */
.L_x_15371:
[----:B------:R-:W-:Y:S05]  /*5f240*/  BSYNC.RECONVERGENT B6 ;  /* 0x0000000000067941 */ /* 0x000fea0003800200 */
.L_x_15370:
[----:B------:R-:W-:Y:S02]  /*5f250*/  IMAD.MOV.U32 R46, RZ, RZ, R4 ;  /* 0x000000ffff2e7224 */ /* 0x000fe400078e0004 */
[----:B------:R-:W-:-:S07]  /*5f260*/  IMAD.MOV.U32 R47, RZ, RZ, R5 ;  /* 0x000000ffff2f7224 */ /* 0x000fce00078e0005 */
.L_x_15369:
[----:B------:R-:W-:Y:S05]  /*5f270*/  BSYNC.RECONVERGENT B5 ;  /* 0x0000000000057941 */ /* 0x000fea0003800200 */
.L_x_15368:
        /* <DEDUP_REMOVED lines=29> */
.L_x_15375:
[----:B------:R-:W-:Y:S05]  /*5f450*/  BSYNC.RECONVERGENT B6 ;  /* 0x0000000000067941 */ /* 0x000fea0003800200 */
.L_x_15374:
[----:B------:R-:W-:Y:S01]  /*5f460*/  MOV R58, R4 ;  /* 0x00000004003a7202 */ /* 0x000fe20000000f00 */
[----:B------:R-:W-:-:S07]  /*5f470*/  IMAD.MOV.U32 R59, RZ, RZ, R5 ;  /* 0x000000ffff3b7224 */ /* 0x000fce00078e0005 */
.L_x_15373:
[----:B------:R-:W-:Y:S05]  /*5f480*/  BSYNC.RECONVERGENT B5 ;  /* 0x0000000000057941 */ /* 0x000fea0003800200 */
.L_x_15372:
        /* <DEDUP_REMOVED lines=29> */
.L_x_15377:
[----:B------:R-:W-:Y:S05]  /*5f660*/  BSYNC.RECONVERGENT B5 ;  /* 0x0000000000057941 */ /* 0x000fea0003800200 */
.L_x_15376:
[----:B------:R-:W-:Y:S02]  /*5f670*/  IMAD.MOV.U32 R46, RZ, RZ, R2 ;  /* 0x000000ffff2e7224 */ /* 0x000fe400078e0002 */
[----:B------:R-:W-:Y:S01]  /*5f680*/  IMAD.MOV.U32 R47, RZ, RZ, R3 ;  /* 0x000000ffff2f7224 */ /* 0x000fe200078e0003 */
[----:B------:R-:W-:Y:S06]  /*5f690*/  BRA `(.L_x_15366) ;  /* 0x0000000400687947 */ /* 0x000fec0003800000 */
.L_x_15367:
        /* <DEDUP_REMOVED lines=33> */
[----:B-----5:R-:W-:Y:S05]  /*5f8b0*/  CALL.REL.NOINC `($__internal_25_$__cuda_sm20_dsqrt_rn_f64_mediumpath_v1) ;  /* 0x000004c400187944 */ /* 0x020fea0003c00000 */
.L_x_15380:
[----:B------:R-:W-:Y:S05]  /*5f8c0*/  BSYNC.RECONVERGENT B5 ;  /* 0x0000000000057941 */ /* 0x000fea0003800200 */
.L_x_15379:
        /* <DEDUP_REMOVED lines=19> */
[----:B-----5:R-:W-:Y:S05]  /*5fa00*/  CALL.REL.NOINC `($__internal_24_$__cuda_sm20_div_rn_f64_full) ;  /* 0x000004bc002c7944 */ /* 0x020fea0003c00000 */
.L_x_15382:
[----:B------:R-:W-:Y:S05]  /*5fa10*/  BSYNC.RECONVERGENT B5 ;  /* 0x0000000000057941 */ /* 0x000fea0003800200 */
.L_x_15381:
[----:B------:R-:W-:Y:S01]  /*5fa20*/  DMUL R42, R42, 8.11296384146066816958e+31 ;  /* 0x469000002a2a7828 */ /* 0x000fe20000000000 */
[----:B------:R-:W-:Y:S02]  /*5fa30*/  IMAD.MOV.U32 R46, RZ, RZ, R4 ;  /* 0x000000ffff2e7224 */ /* 0x000fe400078e0004 */
[----:B------:R-:W-:Y:S01]  /*5fa40*/  IMAD.MOV.U32 R47, RZ, RZ, R5 ;  /* 0x000000ffff2f7224 */ /* 0x000fe200078e0005 */
[----:B------:R-:W-:Y:S07]  /*5fa50*/  BRA `(.L_x_15366) ;  /* 0x0000000000787947 */ /* 0x000fee0003800000 */
.L_x_15378:
        /* <DEDUP_REMOVED lines=27> */
.L_x_15384:
[----:B------:R-:W-:Y:S05]  /*5fc10*/  BSYNC.RECONVERGENT B5 ;  /* 0x0000000000057941 */ /* 0x000fea0003800200 */
.L_x_15383:
[----:B------:R-:W-:Y:S02]  /*5fc20*/  IMAD.MOV.U32 R46, RZ, RZ, R2 ;  /* 0x000000ffff2e7224 */ /* 0x000fe400078e0002 */
[----:B------:R-:W-:-:S07]  /*5fc30*/  IMAD.MOV.U32 R47, RZ, RZ, R3 ;  /* 0x000000ffff2f7224 */ /* 0x000fce00078e0003 */
.L_x_15366:
[----:B------:R-:W-:Y:S05]  /*5fc40*/  BSYNC.RECONVERGENT B4 ;  /* 0x0000000000047941 */ /* 0x000fea0003800200 */
.L_x_15357:
[----:B------:R-:W-:Y:S05]  /*5fc50*/  BSYNC.RELIABLE B2 ;  /* 0x0000000000027941 */ /* 0x000fea0003800100 */
.L_x_15356:
        /* <DEDUP_REMOVED lines=27> */
.L_x_15386:
[----:B------:R-:W-:Y:S05]  /*5fe10*/  BSYNC.RECONVERGENT B2 ;  /* 0x0000000000027941 */ /* 0x000fea0003800200 */
.L_x_15385:
        /* <DEDUP_REMOVED lines=91> */
.L_x_15360:
        /* <DEDUP_REMOVED lines=44> */
.L_x_15388:
        /* <DEDUP_REMOVED lines=70> */
.L_x_15387:
[----:B------:R-:W-:Y:S05]  /*60af0*/  BSYNC.RECONVERGENT B3 ;  /* 0x0000000000037941 */ /* 0x000fea0003800200 */
.L_x_15355:
[----:B------:R-:W-:Y:S01]  /*60b00*/  LOP3.LUT R39, R67, 0x80000000, R39, 0xb8, !PT ;  /* 0x8000000043277812 */ /* 0x000fe200078eb827 */
[----:B------:R-:W-:Y:S01]  /*60b10*/  IMAD.MOV.U32 R38, RZ, RZ, R66 ;  /* 0x000000ffff267224 */ /* 0x000fe200078e0042 */
[----:B------:R-:W-:Y:S01]  /*60b20*/  LOP3.LUT R37, R5, 0x80000000, R37, 0xb8, !PT ;  /* 0x8000000005257812 */ /* 0x000fe200078eb825 */
[----:B------:R-:W-:-:S07]  /*60b30*/  IMAD.MOV.U32 R36, RZ, RZ, R4 ;  /* 0x000000ffff247224 */ /* 0x000fce00078e0004 */
.L_x_15274:
[----:B------:R-:W-:Y:S05]  /*60b40*/  BSYNC.RECONVERGENT B1 ;  /* 0x0000000000017941 */ /* 0x000fea0003800200 */
.L_x_15272:
        /* <DEDUP_REMOVED lines=25> */
.L_x_15390:
        /* <DEDUP_REMOVED lines=143> */
.L_x_15396:
[----:B------:R-:W-:Y:S05]  /*615d0*/  BSYNC.RECONVERGENT B3 ;  /* 0x0000000000037941 */ /* 0x000fea0003800200 */
.L_x_15395:
        /* <DEDUP_REMOVED lines=83> */
.L_x_15394:
        /* <DEDUP_REMOVED lines=33> */
.L_x_15403:
[----:B------:R-:W-:Y:S05]  /*61d20*/  BSYNC.RECONVERGENT B4 ;  /* 0x0000000000047941 */ /* 0x000fea0003800200 */
.L_x_15402:
[----:B------:R-:W-:Y:S02]  /*61d30*/  IMAD.MOV.U32 R46, RZ, RZ, R4 ;  /* 0x000000ffff2e7224 */ /* 0x000fe400078e0004 */
[----:B------:R-:W-:-:S07]  /*61d40*/  IMAD.MOV.U32 R47, RZ, RZ, R5 ;  /* 0x000000ffff2f7224 */ /* 0x000fce00078e0005 */
.L_x_15401:
[----:B------:R-:W-:Y:S05]  /*61d50*/  BSYNC.RECONVERGENT B3 ;  /* 0x0000000000037941 */ /* 0x000fea0003800200 */
.L_x_15400:
        /* <DEDUP_REMOVED lines=30> */
.L_x_15408:
[----:B------:R-:W-:Y:S05]  /*61f40*/  BSYNC.RECONVERGENT B4 ;  /* 0x0000000000047941 */ /* 0x000fea0003800200 */
.L_x_15407:
[----:B------:R-:W-:Y:S05]  /*61f50*/  BRA `(.L_x_15406) ;  /* 0x0000000000047947 */ /* 0x000fea0003800000 */
.L_x_15405:
[----:B------:R-:W-:-:S11]  /*61f60*/  DADD R4, R60, -R2 ;  /* 0x000000003c047229 */ /* 0x000fd60000000802 */
.L_x_15406:
[----:B------:R-:W-:Y:S05]  /*61f70*/  BSYNC.RECONVERGENT B3 ;  /* 0x0000000000037941 */ /* 0x000fea0003800200 */
.L_x_15404:
        /* <DEDUP_REMOVED lines=30> */
.L_x_15410:
[----:B------:R-:W-:Y:S05]  /*62160*/  BSYNC.RECONVERGENT B3 ;  /* 0x0000000000037941 */ /* 0x000fea0003800200 */
.L_x_15409:
        /* <DEDUP_REMOVED lines=87> */
.L_x_15411:
        /* <DEDUP_REMOVED lines=21> */
.L_x_15413:
[----:B------:R-:W-:Y:S05]  /*62830*/  BSYNC.RECONVERGENT B3 ;  /* 0x0000000000037941 */ /* 0x000fea0003800200 */
.L_x_15412:
        /* <DEDUP_REMOVED lines=30> */
.L_x_15399:
        /* <DEDUP_REMOVED lines=27> */
.L_x_15416:
[----:B------:R-:W-:Y:S05]  /*62bd0*/  BSYNC.RECONVERGENT B3 ;  /* 0x0000000000037941 */ /* 0x000fea0003800200 */
.L_x_15415:
        /* <DEDUP_REMOVED lines=87> */
.L_x_15417:
        /* <DEDUP_REMOVED lines=21> */
.L_x_15419:
[----:B------:R-:W-:Y:S05]  /*632a0*/  BSYNC.RECONVERGENT B3 ;  /* 0x0000000000037941 */ /* 0x000fea0003800200 */
.L_x_15418:
        /* <DEDUP_REMOVED lines=30> */
.L_x_15414:
        /* <DEDUP_REMOVED lines=26> */
.L_x_15421:
[----:B------:R-:W-:Y:S05]  /*63630*/  BSYNC.RECONVERGENT B3 ;  /* 0x0000000000037941 */ /* 0x000fea0003800200 */
.L_x_15420:
        /* <DEDUP_REMOVED lines=21> */
.L_x_15423:
[----:B------:R-:W-:Y:S05]  /*63790*/  BSYNC.RECONVERGENT B3 ;  /* 0x0000000000037941 */ /* 0x000fea0003800200 */
.L_x_15422:
[----:B------:R-:W-:Y:S02]  /*637a0*/  IMAD.MOV.U32 R66, RZ, RZ, R4 ;  /* 0x000000ffff427224 */ /* 0x000fe400078e0004 */
[----:B------:R-:W-:Y:S01]  /*637b0*/  IMAD.MOV.U32 R67, RZ, RZ, R5 ;  /* 0x000000ffff437224 */ /* 0x000fe200078e0005 */
[----:B------:R-:W-:Y:S06]  /*637c0*/  BRA `(.L_x_15397) ;  /* 0x00000000006c7947 */ /* 0x000fec0003800000 */
.L_x_15398:
        /* <DEDUP_REMOVED lines=23> */
[----:B-----5:R-:W-:Y:S05]  /*63940*/  CALL.REL.NOINC `($__internal_25_$__cuda_sm20_dsqrt_rn_f64_mediumpath_v1) ;  /* 0x0000048000f47944 */ /* 0x020fea0003c00000 */
.L_x_15425:
[----:B------:R-:W-:Y:S05]  /*63950*/  BSYNC.RECONVERGENT B3 ;  /* 0x0000000000037941 */ /* 0x000fea0003800200 */
.L_x_15424:
[----:B------:R-:W-:Y:S01]  /*63960*/  MOV R66, R2 ;  /* 0x0000000200427202 */ /* 0x000fe20000000f00 */
[----:B------:R-:W-:-:S07]  /*63970*/  IMAD.MOV.U32 R67, RZ, RZ, R3 ;  /* 0x000000ffff437224 */ /* 0x000fce00078e0003 */
.L_x_15397:
[----:B------:R-:W-:Y:S05]  /*63980*/  BSYNC.RECONVERGENT B2 ;  /* 0x0000000000027941 */ /* 0x000fea0003800200 */
.L_x_15393:
        /* <DEDUP_REMOVED lines=25> */
.L_x_15430:
[----:B------:R-:W-:Y:S05]  /*63b20*/  BSYNC.RECONVERGENT B4 ;  /* 0x0000000000047941 */ /* 0x000fea0003800200 */
.L_x_15429:
        /* <DEDUP_REMOVED lines=77> */
.L_x_15432:
        /* <DEDUP_REMOVED lines=42> */
.L_x_15431:
        /* <DEDUP_REMOVED lines=35> */
.L_x_15440:
[----:B------:R-:W-:Y:S05]  /*644d0*/  BSYNC.RECONVERGENT B6 ;  /* 0x0000000000067941 */ /* 0x000fea0003800200 */
.L_x_15439:
[----:B------:R-:W-:Y:S02]  /*644e0*/  IMAD.MOV.U32 R46, RZ, RZ, R4 ;  /* 0x000000ffff2e7224 */ /* 0x000fe400078e0004 */
[----:B------:R-:W-:-:S07]  /*644f0*/  IMAD.MOV.U32 R47, RZ, RZ, R5 ;  /* 0x000000ffff2f7224 */ /* 0x000fce00078e0005 */
.L_x_15438:
[----:B------:R-:W-:Y:S05]  /*64500*/  BSYNC.RECONVERGENT B5 ;  /* 0x0000000000057941 */ /* 0x000fea0003800200 */
.L_x_15437:
        /* <DEDUP_REMOVED lines=28> */
.L_x_15445:
[----:B------:R-:W-:Y:S05]  /*646d0*/  BSYNC.RECONVERGENT B6 ;  /* 0x0000000000067941 */ /* 0x000fea0003800200 */
.L_x_15444:
[----:B------:R-:W-:Y:S02]  /*646e0*/  IMAD.MOV.U32 R58, RZ, RZ, R4 ;  /* 0x000000ffff3a7224 */ /* 0x000fe400078e0004 */
[----:B------:R-:W-:Y:S01]  /*646f0*/  IMAD.MOV.U32 R59, RZ, RZ, R5 ;  /* 0x000000ffff3b7224 */ /* 0x000fe200078e0005 */
[----:B------:R-:W-:Y:S06]  /*64700*/  BRA `(.L_x_15443) ;  /* 0x0000000000047947 */ /* 0x000fec0003800000 */
.L_x_15442:
[----:B------:R-:W-:-:S11]  /*64710*/  DADD R58, R60, -R2 ;  /* 0x000000003c3a7229 */ /* 0x000fd60000000802 */
.L_x_15443:
[----:B------:R-:W-:Y:S05]  /*64720*/  BSYNC.RECONVERGENT B5 ;  /* 0x0000000000057941 */ /* 0x000fea0003800200 */
.L_x_15441:
        /* <DEDUP_REMOVED lines=29> */
.L_x_15447:
[----:B------:R-:W-:Y:S05]  /*64900*/  BSYNC.RECONVERGENT B5 ;  /* 0x0000000000057941 */ /* 0x000fea0003800200 */
.L_x_15446:
[----:B------:R-:W-:Y:S02]  /*64910*/  IMAD.MOV.U32 R46, RZ, RZ, R2 ;  /* 0x000000ffff2e7224 */ /* 0x000fe400078e0002 */
[----:B------:R-:W-:Y:S01]  /*64920*/  IMAD.MOV.U32 R47, RZ, RZ, R3 ;  /* 0x000000ffff2f7224 */ /* 0x000fe200078e0003 */
[----:B------:R-:W-:Y:S06]  /*64930*/  BRA `(.L_x_15448) ;  /* 0x0000000800587947 */ /* 0x000fec0003800000 */
.L_x_15436:
        /* <DEDUP_REMOVED lines=29> */
.L_x_15451:
[----:B------:R-:W-:Y:S05]  /*64b10*/  BSYNC.RECONVERGENT B5 ;  /* 0x0000000000057941 */ /* 0x000fea0003800200 */
.L_x_15450:
[----:B------:R-:W-:Y:S02]  /*64b20*/  IMAD.MOV.U32 R46, RZ, RZ, R2 ;  /* 0x000000ffff2e7224 */ /* 0x000fe400078e0002 */
[----:B------:R-:W-:Y:S01]  /*64b30*/  IMAD.MOV.U32 R47, RZ, RZ, R3 ;  /* 0x000000ffff2f7224 */ /* 0x000fe200078e0003 */
[----:B------:R-:W-:Y:S06]  /*64b40*/  BRA `(.L_x_15448) ;  /* 0x0000000400d47947 */ /* 0x000fec0003800000 */
.L_x_15449:
        /* <DEDUP_REMOVED lines=32> */
.L_x_15453:
[----:B------:R-:W-:Y:S05]  /*64d50*/  BSYNC.RECONVERGENT B5 ;  /* 0x0000000000057941 */ /* 0x000fea0003800200 */
.L_x_15452:
        /* <DEDUP_REMOVED lines=20> */
.L_x_15455:
[----:B------:R-:W-:Y:S05]  /*64ea0*/  BSYNC.RECONVERGENT B5 ;  /* 0x0000000000057941 */ /* 0x000fea0003800200 */
.L_x_15454:
[----:B------:R-:W-:Y:S01]  /*64eb0*/  DMUL R42, R42, 8.11296384146066816958e+31 ;  /* 0x469000002a2a7828 */ /* 0x000fe20000000000 */
[----:B------:R-:W-:Y:S02]  /*64ec0*/  IMAD.MOV.U32 R46, RZ, RZ, R4 ;  /* 0x000000ffff2e7224 */ /* 0x000fe400078e0004 */
[----:B------:R-:W-:Y:S01]  /*64ed0*/  IMAD.MOV.U32 R47, RZ, RZ, R5 ;  /* 0x000000ffff2f7224 */ /* 0x000fe200078e0005 */
[----:B------:R-:W-:Y:S07]  /*64ee0*/  BRA `(.L_x_15448) ;  /* 0x0000000000ec7947 */ /* 0x000fee0003800000 */
.L_x_15435:
        /* <DEDUP_REMOVED lines=24> */
[----:B-----5:R-:W-:Y:S05]  /*65070*/  CALL.REL.NOINC `($__internal_25_$__cuda_sm20_dsqrt_rn_f64_mediumpath_v1) ;  /* 0x0000046c00287944 */ /* 0x020fea0003c00000 */
[----:B------:R-:W-:Y:S01]  /*65080*/  IMAD.MOV.U32 R42, RZ, RZ, R2 ;  /* 0x000000ffff2a7224 */ /* 0x000fe200078e0002 */
[----:B------:R-:W-:-:S07]  /*65090*/  MOV R43, R3 ;  /* 0x00000003002b7202 */ /* 0x000fce0000000f00 */
.L_x_15457:
[----:B------:R-:W-:Y:S05]  /*650a0*/  BSYNC.RECONVERGENT B5 ;  /* 0x0000000000057941 */ /* 0x000fea0003800200 */
.L_x_15456:
        /* <DEDUP_REMOVED lines=27> */
.L_x_15459:
[----:B------:R-:W-:Y:S05]  /*65260*/  BSYNC.RECONVERGENT B5 ;  /* 0x0000000000057941 */ /* 0x000fea0003800200 */
.L_x_15458:
[----:B------:R-:W-:Y:S01]  /*65270*/  DMUL R46, R2, R42 ;  /* 0x0000002a022e7228 */ /* 0x000fe20000000000 */
[----:B------:R-:W-:Y:S02]  /*65280*/  IMAD.MOV.U32 R42, RZ, RZ, 0x0 ;  /* 0x00000000ff2a7424 */ /* 0x000fe400078e00ff */
[----:B------:R-:W-:-:S08]  /*65290*/  IMAD.MOV.U32 R43, RZ, RZ, 0x3ff00000 ;  /* 0x3ff00000ff2b7424 */ /* 0x000fd000078e00ff */
.L_x_15448:
[----:B------:R-:W-:Y:S05]  /*652a0*/  BSYNC.RECONVERGENT B4 ;  /* 0x0000000000047941 */ /* 0x000fea0003800200 */
.L_x_15434:
[----:B------:R-:W-:Y:S05]  /*652b0*/  BRA `(.L_x_15460) ;  /* 0x0000000000087947 */ /* 0x000fea0003800000 */
.L_x_15428:
[----:B------:R-:W-:Y:S02]  /*652c0*/  DMUL R46, R40, 9.00719925474099200000e+15 ;  /* 0x43400000282e7828 */ /* 0x000fe40000000000 */
[----:B------:R-:W-:-:S11]  /*652d0*/  DMUL R42, R42, 9.00719925474099200000e+15 ;  /* 0x434000002a2a7828 */ /* 0x000fd60000000000 */
.L_x_15460:
[----:B------:R-:W-:Y:S05]  /*652e0*/  BSYNC.RELIABLE B2 ;  /* 0x0000000000027941 */ /* 0x000fea0003800100 */
.L_x_15427:
        /* <DEDUP_REMOVED lines=27> */
.L_x_15462:
[----:B------:R-:W-:Y:S05]  /*654a0*/  BSYNC.RECONVERGENT B2 ;  /* 0x0000000000027941 */ /* 0x000fea0003800200 */
.L_x_15461:
        /* <DEDUP_REMOVED lines=84> */
.L_x_15464:
[----:B------:R-:W-:Y:S02]  /*659f0*/  FSEL R2, RZ, 3.37028055040000000000e+12, P0 ;  /* 0x54442d18ff027808 */ /* 0x000fe40000000000 */
[----:B------:R-:W-:-:S07]  /*65a00*/  FSEL R3, RZ, 2.1426990032196044922, P0 ;  /* 0x400921fbff037808 */ /* 0x000fce0000000000 */
.L_x_15465:
[----:B------:R-:W-:Y:S05]  /*65a10*/  BSYNC.RECONVERGENT B0 ;  /* 0x0000000000007941 */ /* 0x000fea0003800200 */
.L_x_15463:
[----:B------:R-:W-:Y:S02]  /*65a20*/  DADD R42, |R46|, R42 ;  /* 0x000000002e2a7229 */ /* 0x000fe4000000022a */
[----:B------:R-:W-:-:S06]  /*65a30*/  DADD R2, -RZ, |R2| ;  /* 0x00000000ff027229 */ /* 0x000fcc0000000502 */
[----:B------:R-:W-:-:S06]  /*65a40*/  DSETP.NAN.AND P0, PT, R42, R42, PT ;  /* 0x0000002a2a00722a */ /* 0x000fcc0003f08000 */
[----:B------:R-:W-:Y:S02]  /*65a50*/  FSEL R2, R42, R2, P0 ;  /* 0x000000022a027208 */ /* 0x000fe40000000000 */
[----:B------:R-:W-:-:S07]  /*65a60*/  FSEL R3, R43, R3, P0 ;  /* 0x000000032b037208 */ /* 0x000fce0000000000 */
.L_x_15433:
[----:B------:R-:W-:Y:S05]  /*65a70*/  BSYNC.RECONVERGENT B3 ;  /* 0x0000000000037941 */ /* 0x000fea0003800200 */
.L_x_15426:
[----:B------:R-:W-:Y:S01]  /*65a80*/  LOP3.LUT R11, R67, 0x80000000, R11, 0xb8, !PT ;  /* 0x80000000430b7812 */ /* 0x000fe200078eb80b */
[----:B------:R-:W-:Y:S01]  /*65a90*/  IMAD.MOV.U32 R10, RZ, RZ, R66 ;  /* 0x000000ffff0a7224 */ /* 0x000fe200078e0042 */
[----:B------:R-:W-:Y:S01]  /*65aa0*/  LOP3.LUT R9, R3, 0x80000000, R9, 0xb8, !PT ;  /* 0x8000000003097812 */ /* 0x000fe200078eb809 */
[----:B------:R-:W-:Y:S01]  /*65ab0*/  IMAD.MOV.U32 R8, RZ, RZ, R2 ;  /* 0x000000ffff087224 */ /* 0x000fe200078e0002 */
[----:B------:R-:W-:Y:S06]  /*65ac0*/  BRA `(.L_x_15391) ;  /* 0x0000005800d47947 */ /* 0x000fec0003800000 */
.L_x_15392:
        /* <DEDUP_REMOVED lines=121> */
.L_x_15471:
[----:B------:R-:W-:Y:S05]  /*66260*/  BSYNC.RECONVERGENT B0 ;  /* 0x0000000000007941 */ /* 0x000fea0003800200 */
.L_x_15470:
[----:B------:R-:W-:Y:S04]  /*66270*/  BSSY.RECONVERGENT B3, `(.L_x_15472) ;  /* 0x0000006000037945 */ /* 0x000fe80003800200 */
[----:B------:R-:W-:Y:S05]  /*66280*/  @P4 BRA P5, `(.L_x_15473) ;  /* 0x0000000000104947 */ /* 0x000fea0002800000 */
[----:B------:R-:W-:Y:S01]  /*66290*/  IMAD.MOV.U32 R2, RZ, RZ, R46 ;  /* 0x000000ffff027224 */ /* 0x000fe200078e002e */
[----:B------:R-:W-:Y:S01]  /*662a0*/  MOV R3, 0x662d0 ;  /* 0x000662d000037802 */ /* 0x000fe20000000f00 */
[----:B------:R-:W-:-:S07]  /*662b0*/  IMAD.MOV.U32 R5, RZ, RZ, R47 ;  /* 0x000000ffff057224 */ /* 0x000fce00078e002f */
[----:B-----5:R-:W-:Y:S05]  /*662c0*/  CALL.REL.NOINC `($__internal_24_$__cuda_sm20_div_rn_f64_full) ;  /* 0x0000045000fc7944 */ /* 0x020fea0003c00000 */
.L_x_15473:
[----:B------:R-:W-:Y:S05]  /*662d0*/  BSYNC.RECONVERGENT B3 ;  /* 0x0000000000037941 */ /* 0x000fea0003800200 */
.L_x_15472:
        /* <DEDUP_REMOVED lines=84> */
.L_x_15475:
[----:B------:R-:W-:Y:S02]  /*66820*/  FSEL R2, RZ, 3.37028055040000000000e+12, P0 ;  /* 0x54442d18ff027808 */ /* 0x000fe40000000000 */
[----:B------:R-:W-:-:S07]  /*66830*/  FSEL R3, RZ, 2.1426990032196044922, P0 ;  /* 0x400921fbff037808 */ /* 0x000fce0000000000 */
.L_x_15476:
[----:B------:R-:W-:Y:S05]  /*66840*/  BSYNC.RECONVERGENT B0 ;  /* 0x0000000000007941 */ /* 0x000fea0003800200 */
.L_x_15474:
[----:B------:R-:W-:Y:S01]  /*66850*/  DADD R42, R58, R42 ;  /* 0x000000003a2a7229 */ /* 0x000fe2000000002a */
[----:B------:R-:W-:Y:S01]  /*66860*/  LOP3.LUT R3, R3, 0x80000000, R40, 0xb8, !PT ;  /* 0x8000000003037812 */ /* 0x000fe200078eb828 */
[----:B------:R-:W-:-:S06]  /*66870*/  DMUL R60, R60, 0.5 ;  /* 0x3fe000003c3c7828 */ /* 0x000fcc0000000000 */
[----:B------:R-:W-:-:S06]  /*66880*/  DSETP.NAN.AND P0, PT, R42, R42, PT ;  /* 0x0000002a2a00722a */ /* 0x000fcc0003f08000 */
[----:B------:R-:W-:Y:S02]  /*66890*/  FSEL R2, R42, R2, P0 ;  /* 0x000000022a027208 */ /* 0x000fe40000000000 */
[----:B------:R-:W-:Y:S01]  /*668a0*/  FSEL R3, R43, R3, P0 ;  /* 0x000000032b037208 */ /* 0x000fe20000000000 */
[----:B------:R-:W-:Y:S06]  /*668b0*/  BRA `(.L_x_15477) ;  /* 0x0000004c00387947 */ /* 0x000fec0003800000 */
.L_x_15469:
        /* <DEDUP_REMOVED lines=141> */
.L_x_15479:
[----:B------:R-:W-:Y:S05]  /*67190*/  BSYNC.RECONVERGENT B0 ;  /* 0x0000000000007941 */ /* 0x000fea0003800200 */
.L_x_15478:
[----:B------:R-:W-:Y:S04]  /*671a0*/  BSSY.RECONVERGENT B3, `(.L_x_15480) ;  /* 0x0000005000037945 */ /* 0x000fe80003800200 */
[----:B------:R-:W-:Y:S05]  /*671b0*/  @P4 BRA P5, `(.L_x_15481) ;  /* 0x00000000000c4947 */ /* 0x000fea0002800000 */
[----:B------:R-:W-:Y:S01]  /*671c0*/  IMAD.MOV.U32 R5, RZ, RZ, R3 ;  /* 0x000000ffff057224 */ /* 0x000fe200078e0003 */
[----:B------:R-:W-:-:S07]  /*671d0*/  MOV R3, 0x671f0 ;  /* 0x000671f000037802 */ /* 0x000fce0000000f00 */
[----:B-----5:R-:W-:Y:S05]  /*671e0*/  CALL.REL.NOINC `($__internal_24_$__cuda_sm20_div_rn_f64_full) ;  /* 0x0000044400347944 */ /* 0x020fea0003c00000 */
.L_x_15481:
[----:B------:R-:W-:Y:S05]  /*671f0*/  BSYNC.RECONVERGENT B3 ;  /* 0x0000000000037941 */ /* 0x000fea0003800200 */
.L_x_15480:
        /* <DEDUP_REMOVED lines=84> */
.L_x_15483:
[----:B------:R-:W-:Y:S02]  /*67740*/  FSEL R2, RZ, 3.37028055040000000000e+12, P0 ;  /* 0x54442d18ff027808 */ /* 0x000fe40000000000 */
[----:B------:R-:W-:-:S07]  /*67750*/  FSEL R3, RZ, 2.1426990032196044922, P0 ;  /* 0x400921fbff037808 */ /* 0x000fce0000000000 */
.L_x_15484:
[----:B------:R-:W-:Y:S05]  /*67760*/  BSYNC.RECONVERGENT B0 ;  /* 0x0000000000007941 */ /* 0x000fea0003800200 */
.L_x_15482:
[----:B------:R-:W-:Y:S01]  /*67770*/  DADD R42, R58, R42 ;  /* 0x000000003a2a7229 */ /* 0x000fe2000000002a */
[----:B------:R-:W-:-:S07]  /*67780*/  LOP3.LUT R3, R3, 0x80000000, R40, 0xb8, !PT ;  /* 0x8000000003037812 */ /* 0x000fce00078eb828 */
[----:B------:R-:W-:-:S06]  /*67790*/  DSETP.NAN.AND P0, PT, R42, R42, PT ;  /* 0x0000002a2a00722a */ /* 0x000fcc0003f08000 */
[----:B------:R-:W-:Y:S02]  /*677a0*/  FSEL R2, R42, R2, P0 ;  /* 0x000000022a027208 */ /* 0x000fe40000000000 */
[----:B------:R-:W-:Y:S01]  /*677b0*/  FSEL R3, R43, R3, P0 ;  /* 0x000000032b037208 */ /* 0x000fe20000000000 */
[----:B------:R-:W-:Y:S06]  /*677c0*/  BRA `(.L_x_15477) ;  /* 0x0000003c00747947 */ /* 0x000fec0003800000 */
.L_x_15468:
        /* <DEDUP_REMOVED lines=22> */
[----:B-----5:R-:W-:Y:S05]  /*67930*/  CALL.REL.NOINC `($__internal_24_$__cuda_sm20_div_rn_f64_full) ;  /* 0x0000043c00607944 */ /* 0x020fea0003c00000 */
[----:B------:R-:W-:Y:S02]  /*67940*/  IMAD.MOV.U32 R46, RZ, RZ, R4 ;  /* 0x000000ffff2e7224 */ /* 0x000fe400078e0004 */
[----:B------:R-:W-:-:S07]  /*67950*/  IMAD.MOV.U32 R47, RZ, RZ, R5 ;  /* 0x000000ffff2f7224 */ /* 0x000fce00078e0005 */
.L_x_15486:
[----:B------:R-:W-:Y:S05]  /*67960*/  BSYNC.RECONVERGENT B3 ;  /* 0x0000000000037941 */ /* 0x000fea0003800200 */
.L_x_15485:
        /* <DEDUP_REMOVED lines=22> */
[----:B-----5:R-:W-:Y:S05]  /*67ad0*/  CALL.REL.NOINC `($__internal_24_$__cuda_sm20_div_rn_f64_full) ;  /* 0x0000043800f87944 */ /* 0x020fea0003c00000 */
.L_x_15488:
[----:B------:R-:W-:Y:S05]  /*67ae0*/  BSYNC.RECONVERGENT B3 ;  /* 0x0000000000037941 */ /* 0x000fea0003800200 */
.L_x_15487:
        /* <DEDUP_REMOVED lines=143> */
.L_x_15490:
[----:B------:R-:W-:Y:S05]  /*683e0*/  BSYNC.RECONVERGENT B0 ;  /* 0x0000000000007941 */ /* 0x000fea0003800200 */
.L_x_15489:
[----:B------:R-:W-:Y:S04]  /*683f0*/  BSSY.RECONVERGENT B3, `(.L_x_15491) ;  /* 0x0000006000037945 */ /* 0x000fe80003800200 */
[----:B------:R-:W-:Y:S05]  /*68400*/  @P4 BRA P5, `(.L_x_15492) ;  /* 0x0000000000104947 */ /* 0x000fea0002800000 */
[----:B------:R-:W-:Y:S01]  /*68410*/  IMAD.MOV.U32 R2, RZ, RZ, R46 ;  /* 0x000000ffff027224 */ /* 0x000fe200078e002e */
[----:B------:R-:W-:Y:S01]  /*68420*/  MOV R3, 0x68450 ;  /* 0x0006845000037802 */ /* 0x000fe20000000f00 */
[----:B------:R-:W-:-:S07]  /*68430*/  IMAD.MOV.U32 R5, RZ, RZ, R47 ;  /* 0x000000ffff057224 */ /* 0x000fce00078e002f */
[----:B-----5:R-:W-:Y:S05]  /*68440*/  CALL.REL.NOINC `($__internal_24_$__cuda_sm20_div_rn_f64_full) ;  /* 0x00000430009c7944 */ /* 0x020fea0003c00000 */
.L_x_15492:
[----:B------:R-:W-:Y:S05]  /*68450*/  BSYNC.RECONVERGENT B3 ;  /* 0x0000000000037941 */ /* 0x000fea0003800200 */
.L_x_15491:
        /* <DEDUP_REMOVED lines=84> */
.L_x_15494:
[----:B------:R-:W-:Y:S02]  /*689a0*/  FSEL R2, RZ, 3.37028055040000000000e+12, P0 ;  /* 0x54442d18ff027808 */ /* 0x000fe40000000000 */
[----:B------:R-:W-:-:S07]  /*689b0*/  FSEL R3, RZ, 2.1426990032196044922, P0 ;  /* 0x400921fbff037808 */ /* 0x000fce0000000000 */
.L_x_15495:
[----:B------:R-:W-:Y:S05]  /*689c0*/  BSYNC.RECONVERGENT B0 ;  /* 0x0000000000007941 */ /* 0x000fea0003800200 */
.L_x_15493:
[----:B------:R-:W-:Y:S01]  /*689d0*/  DADD R42, R58, R42 ;  /* 0x000000003a2a7229 */ /* 0x000fe2000000002a */
[----:B------:R-:W-:Y:S01]  /*689e0*/  LOP3.LUT R3, R3, 0x80000000, R40, 0xb8, !PT ;  /* 0x8000000003037812 */ /* 0x000fe200078eb828 */
[----:B------:R-:W-:-:S06]  /*689f0*/  DADD R60, R60, 1 ;  /* 0x3ff000003c3c7429 */ /* 0x000fcc0000000000 */
[----:B------:R-:W-:-:S06]  /*68a00*/  DSETP.NAN.AND P0, PT, R42, R42, PT ;  /* 0x0000002a2a00722a */ /* 0x000fcc0003f08000 */
[----:B------:R-:W-:Y:S02]  /*68a10*/  FSEL R2, R42, R2, P0 ;  /* 0x000000022a027208 */ /* 0x000fe40000000000 */
[----:B------:R-:W-:Y:S01]  /*68a20*/  FSEL R3, R43, R3, P0 ;  /* 0x000000032b037208 */ /* 0x000fe20000000000 */
[----:B------:R-:W-:Y:S06]  /*68a30*/  BRA `(.L_x_15477) ;  /* 0x0000002800d87947 */ /* 0x000fec0003800000 */
.L_x_15467:
        /* <DEDUP_REMOVED lines=109> */
.L_x_15499:
[----:B------:R-:W-:Y:S05]  /*69110*/  BSYNC.RECONVERGENT B0 ;  /* 0x0000000000007941 */ /* 0x000fea0003800200 */
.L_x_15498:
        /* <DEDUP_REMOVED lines=8> */
[----:B-----5:R-:W-:Y:S05]  /*691a0*/  CALL.REL.NOINC `($__internal_24_$__cuda_sm20_div_rn_f64_full) ;  /* 0x0000042400447944 */ /* 0x020fea0003c00000 */
.L_x_15501:
[----:B------:R-:W-:Y:S05]  /*691b0*/  BSYNC.RECONVERGENT B3 ;  /* 0x0000000000037941 */ /* 0x000fea0003800200 */
.L_x_15500:
        /* <DEDUP_REMOVED lines=76> */
.L_x_15497:
        /* <DEDUP_REMOVED lines=137> */
.L_x_15503:
[----:B------:R-:W-:Y:S05]  /*69f10*/  BSYNC.RECONVERGENT B0 ;  /* 0x0000000000007941 */ /* 0x000fea0003800200 */
.L_x_15502:
[----:B------:R-:W-:Y:S04]  /*69f20*/  BSSY.RECONVERGENT B3, `(.L_x_15504) ;  /* 0x0000008000037945 */ /* 0x000fe80003800200 */
[----:B------:R-:W-:Y:S05]  /*69f30*/  @P4 BRA P5, `(.L_x_15505) ;  /* 0x0000000000184947 */ /* 0x000fea0002800000 */
[----:B------:R-:W-:Y:S01]  /*69f40*/  IMAD.MOV.U32 R6, RZ, RZ, R40 ;  /* 0x000000ffff067224 */ /* 0x000fe200078e0028 */
[----:B------:R-:W-:Y:S01]  /*69f50*/  MOV R3, 0x69fa0 ;  /* 0x00069fa000037802 */ /* 0x000fe20000000f00 */
[----:B------:R-:W-:Y:S02]  /*69f60*/  IMAD.MOV.U32 R7, RZ, RZ, R41 ;  /* 0x000000ffff077224 */ /* 0x000fe400078e0029 */
[----:B------:R-:W-:Y:S02]  /*69f70*/  IMAD.MOV.U32 R2, RZ, RZ, R46 ;  /* 0x000000ffff027224 */ /* 0x000fe400078e002e */
[----:B------:R-:W-:-:S07]  /*69f80*/  IMAD.MOV.U32 R5, RZ, RZ, R47 ;  /* 0x000000ffff057224 */ /* 0x000fce00078e002f */
[----:B-----5:R-:W-:Y:S05]  /*69f90*/  CALL.REL.NOINC `($__internal_24_$__cuda_sm20_div_rn_f64_full) ;  /* 0x0000041400c87944 */ /* 0x020fea0003c00000 */
.L_x_15505:
[----:B------:R-:W-:Y:S05]  /*69fa0*/  BSYNC.RECONVERGENT B3 ;  /* 0x0000000000037941 */ /* 0x000fea0003800200 */
.L_x_15504:
        /* <DEDUP_REMOVED lines=76> */
.L_x_15496:
        /* <DEDUP_REMOVED lines=23> */
[----:B------:R-:W-:Y:S02]  /*6a5e0*/  IMAD.MOV.U32 R60, RZ, RZ, R4 ;  /* 0x000000ffff3c7224 */ /* 0x000fe400078e0004 */
[----:B------:R-:W-:-:S07]  /*6a5f0*/  IMAD.MOV.U32 R61, RZ, RZ, R5 ;  /* 0x000000ffff3d7224 */ /* 0x000fce00078e0005 */
.L_x_15507:
[----:B------:R-:W-:Y:S05]  /*6a600*/  BSYNC.RECONVERGENT B3 ;  /* 0x0000000000037941 */ /* 0x000fea0003800200 */
.L_x_15506:
        /* <DEDUP_REMOVED lines=23> */
.L_x_15509:
[----:B------:R-:W-:Y:S05]  /*6a780*/  BSYNC.RECONVERGENT B3 ;  /* 0x0000000000037941 */ /* 0x000fea0003800200 */
.L_x_15508:
        /* <DEDUP_REMOVED lines=139> */
.L_x_15511:
[----:B------:R-:W-:Y:S05]  /*6b040*/  BSYNC.RECONVERGENT B0 ;  /* 0x0000000000007941 */ /* 0x000fea0003800200 */
.L_x_15510:
        /* <DEDUP_REMOVED lines=8> */
[----:B-----5:R-:W-:Y:S05]  /*6b0d0*/  CALL.REL.NOINC `($__internal_24_$__cuda_sm20_div_rn_f64_full) ;  /* 0x0000040400787944 */ /* 0x020fea0003c00000 */
.L_x_15513:
[----:B------:R-:W-:Y:S05]  /*6b0e0*/  BSYNC.RECONVERGENT B3 ;  /* 0x0000000000037941 */ /* 0x000fea0003800200 */
.L_x_15512:
        /* <DEDUP_REMOVED lines=75> */
.L_x_15477:
[----:B------:R-:W-:Y:S05]  /*6b5a0*/  BSYNC.RECONVERGENT B2 ;  /* 0x0000000000027941 */ /* 0x000fea0003800200 */
.L_x_15466:
[----:B------:R-:W-:Y:S01]  /*6b5b0*/  UMOV UR4, 0xfefa39ef ;  /* 0xfefa39ef00047882 */ /* 0x000fe20000000000 */
[----:B------:R-:W-:Y:S01]  /*6b5c0*/  UMOV UR5, 0x3fe62e42 ;  /* 0x3fe62e4200057882 */ /* 0x000fe20000000000 */
[----:B------:R-:W-:Y:S01]  /*6b5d0*/  LOP3.LUT R9, R3, 0x80000000, R9, 0xb8, !PT ;  /* 0x8000000003097812 */ /* 0x000fe200078eb809 */
[----:B------:R-:W-:Y:S01]  /*6b5e0*/  DADD R60, R60, UR4 ;  /* 0x000000043c3c7e29 */ /* 0x000fe20008000000 */
[----:B------:R-:W-:-:S09]  /*6b5f0*/  IMAD.MOV.U32 R8, RZ, RZ, R2 ;  /* 0x000000ffff087224 */ /* 0x000fd200078e0002 */
[----:B------:R-:W-:Y:S02]  /*6b600*/  LOP3.LUT R11, R61, 0x80000000, R11, 0xb8, !PT ;  /* 0x800000003d0b7812 */ /* 0x000fe400078eb80b */
[----:B------:R-:W-:-:S07]  /*6b610*/  MOV R10, R60 ;  /* 0x0000003c000a7202 */ /* 0x000fce0000000f00 */
.L_x_15391:
[----:B------:R-:W-:Y:S05]  /*6b620*/  BSYNC.RECONVERGENT B1 ;  /* 0x0000000000017941 */ /* 0x000fea0003800200 */
.L_x_15389:
        /* <DEDUP_REMOVED lines=25> */
.L_x_15515:
        /* <DEDUP_REMOVED lines=141> */
[----:B------:R-:W-:Y:S02]  /*6c090*/  IMAD.MOV.U32 R6, RZ, RZ, R2 ;  /* 0x000000ffff067224 */ /* 0x000fe400078e0002 */
[----:B------:R-:W-:-:S07]  /*6c0a0*/  IMAD.MOV.U32 R7, RZ, RZ, R3 ;  /* 0x000000ffff077224 */ /* 0x000fce00078e0003 */
.L_x_15521:
[----:B------:R-:W-:Y:S05]  /*6c0b0*/  BSYNC.RECONVERGENT B3 ;  /* 0x0000000000037941 */ /* 0x000fea0003800200 */
.L_x_15520:
        /* <DEDUP_REMOVED lines=83> */
.L_x_15519:
        /* <DEDUP_REMOVED lines=33> */
.L_x_15528:
[----:B------:R-:W-:Y:S05]  /*6c800*/  BSYNC.RECONVERGENT B4 ;  /* 0x0000000000047941 */ /* 0x000fea0003800200 */
.L_x_15527:
[----:B------:R-:W-:Y:S01]  /*6c810*/  IMAD.MOV.U32 R46, RZ, RZ, R4 ;  /* 0x000000ffff2e7224 */ /* 0x000fe200078e0004 */
[----:B------:R-:W-:-:S07]  /*6c820*/  MOV R47, R5 ;  /* 0x00000005002f7202 */ /* 0x000fce0000000f00 */
.L_x_15526:
[----:B------:R-:W-:Y:S05]  /*6c830*/  BSYNC.RECONVERGENT B3 ;  /* 0x0000000000037941 */ /* 0x000fea0003800200 */
.L_x_15525:
        /* <DEDUP_REMOVED lines=30> */
.L_x_15533:
[----:B------:R-:W-:Y:S05]  /*6ca20*/  BSYNC.RECONVERGENT B4 ;  /* 0x0000000000047941 */ /* 0x000fea0003800200 */
.L_x_15532:
[----:B------:R-:W-:Y:S05]  /*6ca30*/  BRA `(.L_x_15531) ;  /* 0x0000000000047947 */ /* 0x000fea0003800000 */
.L_x_15530:
[----:B------:R-:W-:-:S11]  /*6ca40*/  DADD R4, R60, -R2 ;  /* 0x000000003c047229 */ /* 0x000fd60000000802 */
.L_x_15531:
[----:B------:R-:W-:Y:S05]  /*6ca50*/  BSYNC.RECONVERGENT B3 ;  /* 0x0000000000037941 */ /* 0x000fea0003800200 */
.L_x_15529:
        /* <DEDUP_REMOVED lines=30> */
.L_x_15535:
[----:B------:R-:W-:Y:S05]  /*6cc40*/  BSYNC.RECONVERGENT B3 ;  /* 0x0000000000037941 */ /* 0x000fea0003800200 */
.L_x_15534:
        /* <DEDUP_REMOVED lines=87> */
.L_x_15536:
        /* <DEDUP_REMOVED lines=21> */
.L_x_15538:
[----:B------:R-:W-:Y:S05]  /*6d310*/  BSYNC.RECONVERGENT B3 ;  /* 0x0000000000037941 */ /* 0x000fea0003800200 */
.L_x_15537:
        /* <DEDUP_REMOVED lines=30> */
.L_x_15524:
        /* <DEDUP_REMOVED lines=27> */
.L_x_15541:
[----:B------:R-:W-:Y:S05]  /*6d6b0*/  BSYNC.RECONVERGENT B3 ;  /* 0x0000000000037941 */ /* 0x000fea0003800200 */
.L_x_15540:
        /* <DEDUP_REMOVED lines=87> */
.L_x_15542:
        /* <DEDUP_REMOVED lines=21> */
.L_x_15544:
[----:B------:R-:W-:Y:S05]  /*6dd80*/  BSYNC.RECONVERGENT B3 ;  /* 0x0000000000037941 */ /* 0x000fea0003800200 */
.L_x_15543:
        /* <DEDUP_REMOVED lines=30> */
.L_x_15539:
        /* <DEDUP_REMOVED lines=26> */
.L_x_15546:
[----:B------:R-:W-:Y:S05]  /*6e110*/  BSYNC.RECONVERGENT B3 ;  /* 0x0000000000037941 */ /* 0x000fea0003800200 */
.L_x_15545:
        /* <DEDUP_REMOVED lines=21> */
.L_x_15548:
[----:B------:R-:W-:Y:S05]  /*6e270*/  BSYNC.RECONVERGENT B3 ;  /* 0x0000000000037941 */ /* 0x000fea0003800200 */
.L_x_15547:
[----:B------:R-:W-:Y:S02]  /*6e280*/  IMAD.MOV.U32 R66, RZ, RZ, R4 ;  /* 0x000000ffff427224 */ /* 0x000fe400078e0004 */
[----:B------:R-:W-:Y:S01]  /*6e290*/  IMAD.MOV.U32 R67, RZ, RZ, R5 ;  /* 0x000000ffff437224 */ /* 0x000fe200078e0005 */
[----:B------:R-:W-:Y:S06]  /*6e2a0*/  BRA `(.L_x_15522) ;  /* 0x00000000006c7947 */ /* 0x000fec0003800000 */
.L_x_15523:
        /* <DEDUP_REMOVED lines=24> */
.L_x_15550:
[----:B------:R-:W-:Y:S05]  /*6e430*/  BSYNC.RECONVERGENT B3 ;  /* 0x0000000000037941 */ /* 0x000fea0003800200 */
.L_x_15549:
[----:B------:R-:W-:Y:S02]  /*6e440*/  IMAD.MOV.U32 R66, RZ, RZ, R2 ;  /* 0x000000ffff427224 */ /* 0x000fe400078e0002 */
[----:B------:R-:W-:-:S07]  /*6e450*/  IMAD.MOV.U32 R67, RZ, RZ, R3 ;  /* 0x000000ffff437224 */ /* 0x000fce00078e0003 */
.L_x_15522:
[----:B------:R-:W-:Y:S05]  /*6e460*/  BSYNC.RECONVERGENT B2 ;  /* 0x0000000000027941 */ /* 0x000fea0003800200 */
.L_x_15518:
        /* <DEDUP_REMOVED lines=25> */
.L_x_15555:
[----:B------:R-:W-:Y:S05]  /*6e600*/  BSYNC.RECONVERGENT B4 ;  /* 0x0000000000047941 */ /* 0x000fea0003800200 */
.L_x_15554:
        /* <DEDUP_REMOVED lines=77> */
.L_x_15557:
        /* <DEDUP_REMOVED lines=42> */
.L_x_15556:
        /* <DEDUP_REMOVED lines=35> */
.L_x_15565:
[----:B------:R-:W-:Y:S05]  /*6efb0*/  BSYNC.RECONVERGENT B6 ;  /* 0x0000000000067941 */ /* 0x000fea0003800200 */
.L_x_15564:
[----:B------:R-:W-:Y:S02]  /*6efc0*/  IMAD.MOV.U32 R46, RZ, RZ, R4 ;  /* 0x000000ffff2e7224 */ /* 0x000fe400078e0004 */
[----:B------:R-:W-:-:S07]  /*6efd0*/  IMAD.MOV.U32 R47, RZ, RZ, R5 ;  /* 0x000000ffff2f7224 */ /* 0x000fce00078e0005 */
.L_x_15563:
[----:B------:R-:W-:Y:S05]  /*6efe0*/  BSYNC.RECONVERGENT B5 ;  /* 0x0000000000057941 */ /* 0x000fea0003800200 */
.L_x_15562:
        /* <DEDUP_REMOVED lines=28> */
.L_x_15570:
[----:B------:R-:W-:Y:S05]  /*6f1b0*/  BSYNC.RECONVERGENT B6 ;  /* 0x0000000000067941 */ /* 0x000fea0003800200 */
.L_x_15569:
[----:B------:R-:W-:Y:S02]  /*6f1c0*/  IMAD.MOV.U32 R58, RZ, RZ, R4 ;  /* 0x000000ffff3a7224 */ /* 0x000fe400078e0004 */
[----:B------:R-:W-:Y:S01]  /*6f1d0*/  IMAD.MOV.U32 R59, RZ, RZ, R5 ;  /* 0x000000ffff3b7224 */ /* 0x000fe200078e0005 */
[----:B------:R-:W-:Y:S06]  /*6f1e0*/  BRA `(.L_x_15568) ;  /* 0x0000000000047947 */ /* 0x000fec0003800000 */
.L_x_15567:
[----:B------:R-:W-:-:S11]  /*6f1f0*/  DADD R58, R60, -R2 ;  /* 0x000000003c3a7229 */ /* 0x000fd60000000802 */
.L_x_15568:
[----:B------:R-:W-:Y:S05]  /*6f200*/  BSYNC.RECONVERGENT B5 ;  /* 0x0000000000057941 */ /* 0x000fea0003800200 */
.L_x_15566:
        /* <DEDUP_REMOVED lines=29> */
.L_x_15572:
[----:B------:R-:W-:Y:S05]  /*6f3e0*/  BSYNC.RECONVERGENT B5 ;  /* 0x0000000000057941 */ /* 0x000fea0003800200 */
.L_x_15571:
[----:B------:R-:W-:Y:S01]  /*6f3f0*/  IMAD.MOV.U32 R46, RZ, RZ, R2 ;  /* 0x000000ffff2e7224 */ /* 0x000fe200078e0002 */
[----:B------:R-:W-:Y:S01]  /*6f400*/  MOV R47, R3 ;  /* 0x00000003002f7202 */ /* 0x000fe20000000f00 */
[----:B------:R-:W-:Y:S06]  /*6f410*/  BRA `(.L_x_15573) ;  /* 0x0000000800587947 */ /* 0x000fec0003800000 */
.L_x_15561:
        /* <DEDUP_REMOVED lines=29> */
.L_x_15576:
[----:B------:R-:W-:Y:S05]  /*6f5f0*/  BSYNC.RECONVERGENT B5 ;  /* 0x0000000000057941 */ /* 0x000fea0003800200 */
.L_x_15575:
[----:B------:R-:W-:Y:S02]  /*6f600*/  IMAD.MOV.U32 R46, RZ, RZ, R2 ;  /* 0x000000ffff2e7224 */ /* 0x000fe400078e0002 */
[----:B------:R-:W-:Y:S01]  /*6f610*/  IMAD.MOV.U32 R47, RZ, RZ, R3 ;  /* 0x000000ffff2f7224 */ /* 0x000fe200078e0003 */
[----:B------:R-:W-:Y:S06]  /*6f620*/  BRA `(.L_x_15573) ;  /* 0x0000000400d47947 */ /* 0x000fec0003800000 */
.L_x_15574:
        /* <DEDUP_REMOVED lines=31> */
[----:B------:R-:W-:Y:S05]  /*6f820*/  CALL.REL.NOINC `($__internal_25_$__cuda_sm20_dsqrt_rn_f64_mediumpath_v1) ;  /* 0x000003c4003c7944 */ /* 0x000fea0003c00000 */
.L_x_15578:
[----:B------:R-:W-:Y:S05]  /*6f830*/  BSYNC.RECONVERGENT B5 ;  /* 0x0000000000057941 */ /* 0x000fea0003800200 */
.L_x_15577:
        /* <DEDUP_REMOVED lines=20> */
.L_x_15580:
[----:B------:R-:W-:Y:S05]  /*6f980*/  BSYNC.RECONVERGENT B5 ;  /* 0x0000000000057941 */ /* 0x000fea0003800200 */
.L_x_15579:
[----:B------:R-:W-:Y:S01]  /*6f990*/  DMUL R42, R42, 8.11296384146066816958e+31 ;  /* 0x469000002a2a7828 */ /* 0x000fe20000000000 */
[----:B------:R-:W-:Y:S01]  /*6f9a0*/  MOV R46, R4 ;  /* 0x00000004002e7202 */ /* 0x000fe20000000f00 */
[----:B------:R-:W-:Y:S01]  /*6f9b0*/  IMAD.MOV.U32 R47, RZ, RZ, R5 ;  /* 0x000000ffff2f7224 */ /* 0x000fe200078e0005 */
[----:B------:R-:W-:Y:S08]  /*6f9c0*/  BRA `(.L_x_15573) ;  /* 0x0000000000ec7947 */ /* 0x000ff00003800000 */
.L_x_15560:
        /* <DEDUP_REMOVED lines=27> */
.L_x_15582:
[----:B------:R-:W-:Y:S05]  /*6fb80*/  BSYNC.RECONVERGENT B5 ;  /* 0x0000000000057941 */ /* 0x000fea0003800200 */
.L_x_15581:
        /* <DEDUP_REMOVED lines=27> */
.L_x_15584:
[----:B------:R-:W-:Y:S05]  /*6fd40*/  BSYNC.RECONVERGENT B5 ;  /* 0x0000000000057941 */ /* 0x000fea0003800200 */
.L_x_15583:
[----:B------:R-:W-:Y:S01]  /*6fd50*/  DMUL R46, R2, R42 ;  /* 0x0000002a022e7228 */ /* 0x000fe20000000000 */
[----:B------:R-:W-:Y:S02]  /*6fd60*/  IMAD.MOV.U32 R42, RZ, RZ, 0x0 ;  /* 0x00000000ff2a7424 */ /* 0x000fe400078e00ff */
[----:B------:R-:W-:-:S08]  /*6fd70*/  IMAD.MOV.U32 R43, RZ, RZ, 0x3ff00000 ;  /* 0x3ff00000ff2b7424 */ /* 0x000fd000078e00ff */
.L_x_15573:
[----:B------:R-:W-:Y:S05]  /*6fd80*/  BSYNC.RECONVERGENT B4 ;  /* 0x0000000000047941 */ /* 0x000fea0003800200 */
.L_x_15559:
[----:B------:R-:W-:Y:S05]  /*6fd90*/  BRA `(.L_x_15585) ;  /* 0x0000000000087947 */ /* 0x000fea0003800000 */
.L_x_15553:
[----:B------:R-:W-:Y:S02]  /*6fda0*/  DMUL R46, R40, 9.00719925474099200000e+15 ;  /* 0x43400000282e7828 */ /* 0x000fe40000000000 */
[----:B------:R-:W-:-:S11]  /*6fdb0*/  DMUL R42, R42, 9.00719925474099200000e+15 ;  /* 0x434000002a2a7828 */ /* 0x000fd60000000000 */
.L_x_15585:
[----:B------:R-:W-:Y:S05]  /*6fdc0*/  BSYNC.RELIABLE B2 ;  /* 0x0000000000027941 */ /* 0x000fea0003800100 */
.L_x_15552:
        /* <DEDUP_REMOVED lines=27> */
.L_x_15587:
[----:B------:R-:W-:Y:S05]  /*6ff80*/  BSYNC.RECONVERGENT B2 ;  /* 0x0000000000027941 */ /* 0x000fea0003800200 */
.L_x_15586:
        /* <DEDUP_REMOVED lines=84> */
.L_x_15589:
[----:B------:R-:W-:Y:S02]  /*704d0*/  FSEL R2, RZ, 3.37028055040000000000e+12, P0 ;  /* 0x54442d18ff027808 */ /* 0x000fe40000000000 */
[----:B------:R-:W-:-:S07]  /*704e0*/  FSEL R3, RZ, 2.1426990032196044922, P0 ;  /* 0x400921fbff037808 */ /* 0x000fce0000000000 */
.L_x_15590:
[----:B------:R-:W-:Y:S05]  /*704f0*/  BSYNC.RECONVERGENT B0 ;  /* 0x0000000000007941 */ /* 0x000fea0003800200 */
.L_x_15588:
[----:B------:R-:W-:Y:S02]  /*70500*/  DADD R42, |R46|, R42 ;  /* 0x000000002e2a7229 */ /* 0x000fe4000000022a */
[----:B------:R-:W-:-:S06]  /*70510*/  DADD R2, -RZ, |R2| ;  /* 0x00000000ff027229 */ /* 0x000fcc0000000502 */
[----:B------:R-:W-:-:S06]  /*70520*/  DSETP.NAN.AND P0, PT, R42, R42, PT ;  /* 0x0000002a2a00722a */ /* 0x000fcc0003f08000 */
[----:B------:R-:W-:Y:S02]  /*70530*/  FSEL R2, R42, R2, P0 ;  /* 0x000000022a027208 */ /* 0x000fe40000000000 */
[----:B------:R-:W-:-:S07]  /*70540*/  FSEL R3, R43, R3, P0 ;  /* 0x000000032b037208 */ /* 0x000fce0000000000 */
.L_x_15558:
[----:B------:R-:W-:Y:S05]  /*70550*/  BSYNC.RECONVERGENT B3 ;  /* 0x0000000000037941 */ /* 0x000fea0003800200 */
.L_x_15551:
[----:B------:R-:W-:Y:S01]  /*70560*/  LOP3.LUT R15, R67, 0x80000000, R15, 0xb8, !PT ;  /* 0x80000000430f7812 */ /* 0x000fe200078eb80f */
[----:B------:R-:W-:Y:S01]  /*70570*/  IMAD.MOV.U32 R14, RZ, RZ, R66 ;  /* 0x000000ffff0e7224 */ /* 0x000fe200078e0042 */
[----:B------:R-:W-:Y:S01]  /*70580*/  LOP3.LUT R13, R3, 0x80000000, R13, 0xb8, !PT ;  /* 0x80000000030d7812 */ /* 0x000fe200078eb80d */
[----:B------:R-:W-:Y:S01]  /*70590*/  IMAD.MOV.U32 R12, RZ, RZ, R2 ;  /* 0x000000ffff0c7224 */ /* 0x000fe200078e0002 */
[----:B------:R-:W-:Y:S06]  /*705a0*/  BRA `(.L_x_15516) ;  /* 0x0000005800d47947 */ /* 0x000fec0003800000 */
.L_x_15517:
        /* <DEDUP_REMOVED lines=121> */
.L_x_15596:
[----:B------:R-:W-:Y:S05]  /*70d40*/  BSYNC.RECONVERGENT B0 ;  /* 0x0000000000007941 */ /* 0x000fea0003800200 */
.L_x_15595:
[----:B------:R-:W-:Y:S04]  /*70d50*/  BSSY.RECONVERGENT B3, `(.L_x_15597) ;  /* 0x0000006000037945 */ /* 0x000fe80003800200 */
[----:B------:R-:W-:Y:S05]  /*70d60*/  @P4 BRA P5, `(.L_x_15598) ;  /* 0x0000000000104947 */ /* 0x000fea0002800000 */
[----:B------:R-:W-:Y:S01]  /*70d70*/  MOV R2, R46 ;  /* 0x0000002e00027202 */ /* 0x000fe20000000f00 */
[----:B------:R-:W-:Y:S01]  /*70d80*/  IMAD.MOV.U32 R5, RZ, RZ, R47 ;  /* 0x000000ffff057224 */ /* 0x000fe200078e002f */
[----:B------:R-:W-:-:S07]  /*70d90*/  MOV R3, 0x70db0 ;  /* 0x00070db000037802 */ /* 0x000fce0000000f00 */
[----:B------:R-:W-:Y:S05]  /*70da0*/  CALL.REL.NOINC `($__internal_24_$__cuda_sm20_div_rn_f64_full) ;  /* 0x000003a800447944 */ /* 0x000fea0003c00000 */
.L_x_15598:
[----:B------:R-:W-:Y:S05]  /*70db0*/  BSYNC.RECONVERGENT B3 ;  /* 0x0000000000037941 */ /* 0x000fea0003800200 */
.L_x_15597:
        /* <DEDUP_REMOVED lines=84> */
.L_x_15600:
[----:B------:R-:W-:Y:S02]  /*71300*/  FSEL R2, RZ, 3.37028055040000000000e+12, P0 ;  /* 0x54442d18ff027808 */ /* 0x000fe40000000000 */
[----:B------:R-:W-:-:S07]  /*71310*/  FSEL R3, RZ, 2.1426990032196044922, P0 ;  /* 0x400921fbff037808 */ /* 0x000fce0000000000 */
.L_x_15601:
[----:B------:R-:W-:Y:S05]  /*71320*/  BSYNC.RECONVERGENT B0 ;  /* 0x0000000000007941 */ /* 0x000fea0003800200 */
.L_x_15599:
[----:B------:R-:W-:Y:S01]  /*71330*/  DADD R42, R58, R42 ;  /* 0x000000003a2a7229 */ /* 0x000fe2000000002a */
[----:B------:R-:W-:Y:S01]  /*71340*/  LOP3.LUT R3, R3, 0x80000000, R40, 0xb8, !PT ;  /* 0x8000000003037812 */ /* 0x000fe200078eb828 */
[----:B------:R-:W-:-:S06]  /*71350*/  DMUL R60, R60, 0.5 ;  /* 0x3fe000003c3c7828 */ /* 0x000fcc0000000000 */
[----:B------:R-:W-:-:S06]  /*71360*/  DSETP.NAN.AND P0, PT, R42, R42, PT ;  /* 0x0000002a2a00722a */ /* 0x000fcc0003f08000 */
[----:B------:R-:W-:Y:S02]  /*71370*/  FSEL R2, R42, R2, P0 ;  /* 0x000000022a027208 */ /* 0x000fe40000000000 */
[----:B------:R-:W-:Y:S01]  /*71380*/  FSEL R3, R43, R3, P0 ;  /* 0x000000032b037208 */ /* 0x000fe20000000000 */
[----:B------:R-:W-:Y:S06]  /*71390*/  BRA `(.L_x_15602) ;  /* 0x0000004c00387947 */ /* 0x000fec0003800000 */
.L_x_15594:
        /* <DEDUP_REMOVED lines=141> */
.L_x_15604:
[----:B------:R-:W-:Y:S05]  /*71c70*/  BSYNC.RECONVERGENT B0 ;  /* 0x0000000000007941 */ /* 0x000fea0003800200 */
.L_x_15603:
[----:B------:R-:W-:Y:S04]  /*71c80*/  BSSY.RECONVERGENT B3, `(.L_x_15605) ;  /* 0x0000005000037945 */ /* 0x000fe80003800200 */
[----:B------:R-:W-:Y:S05]  /*71c90*/  @P4 BRA P5, `(.L_x_15606) ;  /* 0x00000000000c4947 */ /* 0x000fea0002800000 */
[----:B------:R-:W-:Y:S02]  /*71ca0*/  MOV R5, R3 ;  /* 0x0000000300057202 */ /* 0x000fe40000000f00 */
[----:B------:R-:W-:-:S07]  /*71cb0*/  MOV R3, 0x71cd0 ;  /* 0x00071cd000037802 */ /* 0x000fce0000000f00 */
[----:B------:R-:W-:Y:S05]  /*71cc0*/  CALL.REL.NOINC `($__internal_24_$__cuda_sm20_div_rn_f64_full) ;  /* 0x00000398007c7944 */ /* 0x000fea0003c00000 */
.L_x_15606:
[----:B------:R-:W-:Y:S05]  /*71cd0*/  BSYNC.RECONVERGENT B3 ;  /* 0x0000000000037941 */ /* 0x000fea0003800200 */
.L_x_15605:
        /* <DEDUP_REMOVED lines=84> */
.L_x_15608:
[----:B------:R-:W-:Y:S02]  /*72220*/  FSEL R2, RZ, 3.37028055040000000000e+12, P0 ;  /* 0x54442d18ff027808 */ /* 0x000fe40000000000 */
[----:B------:R-:W-:-:S07]  /*72230*/  FSEL R3, RZ, 2.1426990032196044922, P0 ;  /* 0x400921fbff037808 */ /* 0x000fce0000000000 */
.L_x_15609:
[----:B------:R-:W-:Y:S05]  /*72240*/  BSYNC.RECONVERGENT B0 ;  /* 0x0000000000007941 */ /* 0x000fea0003800200 */
.L_x_15607:
[----:B------:R-:W-:Y:S01]  /*72250*/  DADD R42, R58, R42 ;  /* 0x000000003a2a7229 */ /* 0x000fe2000000002a */
[----:B------:R-:W-:-:S07]  /*72260*/  LOP3.LUT R3, R3, 0x80000000, R40, 0xb8, !PT ;  /* 0x8000000003037812 */ /* 0x000fce00078eb828 */
[----:B------:R-:W-:-:S06]  /*72270*/  DSETP.NAN.AND P0, PT, R42, R42, PT ;  /* 0x0000002a2a00722a */ /* 0x000fcc0003f08000 */
[----:B------:R-:W-:Y:S02]  /*72280*/  FSEL R2, R42, R2, P0 ;  /* 0x000000022a027208 */ /* 0x000fe40000000000 */
[----:B------:R-:W-:Y:S01]  /*72290*/  FSEL R3, R43, R3, P0 ;  /* 0x000000032b037208 */ /* 0x000fe20000000000 */
[----:B------:R-:W-:Y:S06]  /*722a0*/  BRA `(.L_x_15602) ;  /* 0x0000003c00747947 */ /* 0x000fec0003800000 */
.L_x_15593:
        /* <DEDUP_REMOVED lines=25> */
.L_x_15611:
[----:B------:R-:W-:Y:S05]  /*72440*/  BSYNC.RECONVERGENT B3 ;  /* 0x0000000000037941 */ /* 0x000fea0003800200 */
.L_x_15610:
        /* <DEDUP_REMOVED lines=23> */
.L_x_15613:
[----:B------:R-:W-:Y:S05]  /*725c0*/  BSYNC.RECONVERGENT B3 ;  /* 0x0000000000037941 */ /* 0x000fea0003800200 */
.L_x_15612:
        /* <DEDUP_REMOVED lines=143> */
.L_x_15615:
[----:B------:R-:W-:Y:S05]  /*72ec0*/  BSYNC.RECONVERGENT B0 ;  /* 0x0000000000007941 */ /* 0x000fea0003800200 */
.L_x_15614:
[----:B------:R-:W-:Y:S04]  /*72ed0*/  BSSY.RECONVERGENT B3, `(.L_x_15616) ;  /* 0x0000006000037945 */ /* 0x000fe80003800200 */
[----:B------:R-:W-:Y:S05]  /*72ee0*/  @P4 BRA P5, `(.L_x_15617) ;  /* 0x0000000000104947 */ /* 0x000fea0002800000 */
[----:B------:R-:W-:Y:S01]  /*72ef0*/  IMAD.MOV.U32 R2, RZ, RZ, R46 ;  /* 0x000000ffff027224 */ /* 0x000fe200078e002e */
[----:B------:R-:W-:Y:S01]  /*72f00*/  MOV R3, 0x72f30 ;  /* 0x00072f3000037802 */ /* 0x000fe20000000f00 */
[----:B------:R-:W-:-:S07]  /*72f10*/  IMAD.MOV.U32 R5, RZ, RZ, R47 ;  /* 0x000000ffff057224 */ /* 0x000fce00078e002f */
[----:B------:R-:W-:Y:S05]  /*72f20*/  CALL.REL.NOINC `($__internal_24_$__cuda_sm20_div_rn_f64_full) ;  /* 0x0000038400e47944 */ /* 0x000fea0003c00000 */
.L_x_15617:
[----:B------:R-:W-:Y:S05]  /*72f30*/  BSYNC.RECONVERGENT B3 ;  /* 0x0000000000037941 */ /* 0x000fea0003800200 */
.L_x_15616:
        /* <DEDUP_REMOVED lines=84> */
.L_x_15619:
[----:B------:R-:W-:Y:S02]  /*73480*/  FSEL R2, RZ, 3.37028055040000000000e+12, P0 ;  /* 0x54442d18ff027808 */ /* 0x000fe40000000000 */
[----:B------:R-:W-:-:S07]  /*73490*/  FSEL R3, RZ, 2.1426990032196044922, P0 ;  /* 0x400921fbff037808 */ /* 0x000fce0000000000 */
.L_x_15620:
[----:B------:R-:W-:Y:S05]  /*734a0*/  BSYNC.RECONVERGENT B0 ;  /* 0x0000000000007941 */ /* 0x000fea0003800200 */
.L_x_15618:
[----:B------:R-:W-:Y:S01]  /*734b0*/  DADD R42, R58, R42 ;  /* 0x000000003a2a7229 */ /* 0x000fe2000000002a */
[----:B------:R-:W-:Y:S01]  /*734c0*/  LOP3.LUT R3, R3, 0x80000000, R40, 0xb8, !PT ;  /* 0x8000000003037812 */ /* 0x000fe200078eb828 */
[----:B------:R-:W-:-:S06]  /*734d0*/  DADD R60, R60, 1 ;  /* 0x3ff000003c3c7429 */ /* 0x000fcc0000000000 */
[----:B------:R-:W-:-:S06]  /*734e0*/  DSETP.NAN.AND P0, PT, R42, R42, PT ;  /* 0x0000002a2a00722a */ /* 0x000fcc0003f08000 */
[----:B------:R-:W-:Y:S02]  /*734f0*/  FSEL R2, R42, R2, P0 ;  /* 0x000000022a027208 */ /* 0x000fe40000000000 */
[----:B------:R-:W-:Y:S01]  /*73500*/  FSEL R3, R43, R3, P0 ;  /* 0x000000032b037208 */ /* 0x000fe20000000000 */
[----:B------:R-:W-:Y:S06]  /*73510*/  BRA `(.L_x_15602) ;  /* 0x0000002800d87947 */ /* 0x000fec0003800000 */
.L_x_15592:
        /* <DEDUP_REMOVED lines=109> */
.L_x_15624:
[----:B------:R-:W-:Y:S05]  /*73bf0*/  BSYNC.RECONVERGENT B0 ;  /* 0x0000000000007941 */ /* 0x000fea0003800200 */
.L_x_15623:
        /* <DEDUP_REMOVED lines=9> */
.L_x_15626:
[----:B------:R-:W-:Y:S05]  /*73c90*/  BSYNC.RECONVERGENT B3 ;  /* 0x0000000000037941 */ /* 0x000fea0003800200 */
.L_x_15625:
        /* <DEDUP_REMOVED lines=76> */
.L_x_15622:
        /* <DEDUP_REMOVED lines=137> */
.L_x_15628:
[----:B------:R-:W-:Y:S05]  /*749f0*/  BSYNC.RECONVERGENT B0 ;  /* 0x0000000000007941 */ /* 0x000fea0003800200 */
.L_x_15627:
        /* <DEDUP_REMOVED lines=8> */
.L_x_15630:
[----:B------:R-:W-:Y:S05]  /*74a80*/  BSYNC.RECONVERGENT B3 ;  /* 0x0000000000037941 */ /* 0x000fea0003800200 */
.L_x_15629:
        /* <DEDUP_REMOVED lines=76> */
.L_x_15621:
        /* <DEDUP_REMOVED lines=25> */
.L_x_15632:
[----:B------:R-:W-:Y:S05]  /*750e0*/  BSYNC.RECONVERGENT B3 ;  /* 0x0000000000037941 */ /* 0x000fea0003800200 */
.L_x_15631:
        /* <DEDUP_REMOVED lines=23> */
.L_x_15634:
[----:B------:R-:W-:Y:S05]  /*75260*/  BSYNC.RECONVERGENT B3 ;  /* 0x0000000000037941 */ /* 0x000fea0003800200 */
.L_x_15633:
        /* <DEDUP_REMOVED lines=139> */
.L_x_15636:
[----:B------:R-:W-:Y:S05]  /*75b20*/  BSYNC.RECONVERGENT B0 ;  /* 0x0000000000007941 */ /* 0x000fea0003800200 */
.L_x_15635:
        /* <DEDUP_REMOVED lines=9> */
.L_x_15638:
[----:B------:R-:W-:Y:S05]  /*75bc0*/  BSYNC.RECONVERGENT B3 ;  /* 0x0000000000037941 */ /* 0x000fea0003800200 */
.L_x_15637:
        /* <DEDUP_REMOVED lines=75> */
.L_x_15602:
[----:B------:R-:W-:Y:S05]  /*76080*/  BSYNC.RECONVERGENT B2 ;  /* 0x0000000000027941 */ /* 0x000fea0003800200 */
.L_x_15591:
[----:B------:R-:W-:Y:S01]  /*76090*/  UMOV UR4, 0xfefa39ef ;  /* 0xfefa39ef00047882 */ /* 0x000fe20000000000 */
[----:B------:R-:W-:Y:S01]  /*760a0*/  UMOV UR5, 0x3fe62e42 ;  /* 0x3fe62e4200057882 */ /* 0x000fe20000000000 */
[----:B------:R-:W-:Y:S01]  /*760b0*/  LOP3.LUT R13, R3, 0x80000000, R13, 0xb8, !PT ;  /* 0x80000000030d7812 */ /* 0x000fe200078eb80d */
[----:B------:R-:W-:Y:S01]  /*760c0*/  DADD R60, R60, UR4 ;  /* 0x000000043c3c7e29 */ /* 0x000fe20008000000 */
[----:B------:R-:W-:-:S09]  /*760d0*/  IMAD.MOV.U32 R12, RZ, RZ, R2 ;  /* 0x000000ffff0c7224 */ /* 0x000fd200078e0002 */
[----:B------:R-:W-:Y:S01]  /*760e0*/  LOP3.LUT R15, R61, 0x80000000, R15, 0xb8, !PT ;  /* 0x800000003d0f7812 */ /* 0x000fe200078eb80f */
[----:B------:R-:W-:-:S07]  /*760f0*/  IMAD.MOV.U32 R14, RZ, RZ, R60 ;  /* 0x000000ffff0e7224 */ /* 0x000fce00078e003c */
.L_x_15516:
[----:B------:R-:W-:Y:S05]  /*76100*/  BSYNC.RECONVERGENT B1 ;  /* 0x0000000000017941 */ /* 0x000fea0003800200 */
.L_x_15514:
        /* <DEDUP_REMOVED lines=25> */
.L_x_15640:
        /* <DEDUP_REMOVED lines=143> */
.L_x_15646:
[----:B------:R-:W-:Y:S05]  /*76b90*/  BSYNC.RECONVERGENT B3 ;  /* 0x0000000000037941 */ /* 0x000fea0003800200 */
.L_x_15645:
        /* <DEDUP_REMOVED lines=83> */
.L_x_15644:
        /* <DEDUP_REMOVED lines=33> */
.L_x_15653:
[----:B------:R-:W-:Y:S05]  /*772e0*/  BSYNC.RECONVERGENT B4 ;  /* 0x0000000000047941 */ /* 0x000fea0003800200 */
.L_x_15652:
[----:B------:R-:W-:Y:S02]  /*772f0*/  IMAD.MOV.U32 R46, RZ, RZ, R4 ;  /* 0x000000ffff2e7224 */ /* 0x000fe400078e0004 */
[----:B------:R-:W-:-:S07]  /*77300*/  IMAD.MOV.U32 R47, RZ, RZ, R5 ;  /* 0x000000ffff2f7224 */ /* 0x000fce00078e0005 */
.L_x_15651:
[----:B------:R-:W-:Y:S05]  /*77310*/  BSYNC.RECONVERGENT B3 ;  /* 0x0000000000037941 */ /* 0x000fea0003800200 */
.L_x_15650:
        /* <DEDUP_REMOVED lines=30> */
.L_x_15658:
[----:B------:R-:W-:Y:S05]  /*77500*/  BSYNC.RECONVERGENT B4 ;  /* 0x0000000000047941 */ /* 0x000fea0003800200 */
.L_x_15657:
[----:B------:R-:W-:Y:S05]  /*77510*/  BRA `(.L_x_15656) ;  /* 0x0000000000047947 */ /* 0x000fea0003800000 */
.L_x_15655:
[----:B------:R-:W-:-:S11]  /*77520*/  DADD R4, R60, -R2 ;  /* 0x000000003c047229 */ /* 0x000fd60000000802 */
.L_x_15656:
[----:B------:R-:W-:Y:S05]  /*77530*/  BSYNC.RECONVERGENT B3 ;  /* 0x0000000000037941 */ /* 0x000fea0003800200 */
.L_x_15654:
        /* <DEDUP_REMOVED lines=30> */
.L_x_15660:
[----:B------:R-:W-:Y:S05]  /*77720*/  BSYNC.RECONVERGENT B3 ;  /* 0x0000000000037941 */ /* 0x000fea0003800200 */
.L_x_15659:
        /* <DEDUP_REMOVED lines=87> */
.L_x_15661:
        /* <DEDUP_REMOVED lines=21> */
.L_x_15663:
[----:B------:R-:W-:Y:S05]  /*77df0*/  BSYNC.RECONVERGENT B3 ;  /* 0x0000000000037941 */ /* 0x000fea0003800200 */
.L_x_15662:
        /* <DEDUP_REMOVED lines=30> */
.L_x_15649:
        /* <DEDUP_REMOVED lines=24> */
[----:B------:R-:W-:Y:S05]  /*78160*/  CALL.REL.NOINC `($__internal_25_$__cuda_sm20_dsqrt_rn_f64_mediumpath_v1) ;  /* 0x0000033800ec7944 */ /* 0x000fea0003c00000 */
[----:B------:R-:W-:Y:S01]  /*78170*/  MOV R66, R2 ;  /* 0x0000000200427202 */ /* 0x000fe20000000f00 */
[----:B------:R-:W-:-:S07]  /*78180*/  IMAD.MOV.U32 R67, RZ, RZ, R3 ;  /* 0x000000ffff437224 */ /* 0x000fce00078e0003 */
.L_x_15666:
[----:B------:R-:W-:Y:S05]  /*78190*/  BSYNC.RECONVERGENT B3 ;  /* 0x0000000000037941 */ /* 0x000fea0003800200 */
.L_x_15665:
        /* <DEDUP_REMOVED lines=87> */
.L_x_15667:
        /* <DEDUP_REMOVED lines=21> */
.L_x_15669:
[----:B------:R-:W-:Y:S05]  /*78860*/  BSYNC.RECONVERGENT B3 ;  /* 0x0000000000037941 */ /* 0x000fea0003800200 */
.L_x_15668:
        /* <DEDUP_REMOVED lines=30> */
.L_x_15664:
        /* <DEDUP_REMOVED lines=26> */
.L_x_15671:
[----:B------:R-:W-:Y:S05]  /*78bf0*/  BSYNC.RECONVERGENT B3 ;  /* 0x0000000000037941 */ /* 0x000fea0003800200 */
.L_x_15670:
        /* <DEDUP_REMOVED lines=21> */
.L_x_15673:
[----:B------:R-:W-:Y:S05]  /*78d50*/  BSYNC.RECONVERGENT B3 ;  /* 0x0000000000037941 */ /* 0x000fea0003800200 */
.L_x_15672:
[----:B------:R-:W-:Y:S01]  /*78d60*/  MOV R66, R4 ;  /* 0x0000000400427202 */ /* 0x000fe20000000f00 */
[----:B------:R-:W-:Y:S01]  /*78d70*/  IMAD.MOV.U32 R67, RZ, RZ, R5 ;  /* 0x000000ffff437224 */ /* 0x000fe200078e0005 */
[----:B------:R-:W-:Y:S06]  /*78d80*/  BRA `(.L_x_15647) ;  /* 0x00000000006c7947 */ /* 0x000fec0003800000 */
.L_x_15648:
        /* <DEDUP_REMOVED lines=24> */
.L_x_15675:
[----:B------:R-:W-:Y:S05]  /*78f10*/  BSYNC.RECONVERGENT B3 ;  /* 0x0000000000037941 */ /* 0x000fea0003800200 */
.L_x_15674:
[----:B------:R-:W-:Y:S02]  /*78f20*/  IMAD.MOV.U32 R66, RZ, RZ, R2 ;  /* 0x000000ffff427224 */ /* 0x000fe400078e0002 */
[----:B------:R-:W-:-:S07]  /*78f30*/  IMAD.MOV.U32 R67, RZ, RZ, R3 ;  /* 0x000000ffff437224 */ /* 0x000fce00078e0003 */
.L_x_15647:
[----:B------:R-:W-:Y:S05]  /*78f40*/  BSYNC.RECONVERGENT B2 ;  /* 0x0000000000027941 */ /* 0x000fea0003800200 */
.L_x_15643:
        /* <DEDUP_REMOVED lines=25> */
.L_x_15680:
[----:B------:R-:W-:Y:S05]  /*790e0*/  BSYNC.RECONVERGENT B4 ;  /* 0x0000000000047941 */ /* 0x000fea0003800200 */
.L_x_15679:
        /* <DEDUP_REMOVED lines=77> */
.L_x_15682:
        /* <DEDUP_REMOVED lines=42> */
.L_x_15681:
        /* <DEDUP_REMOVED lines=35> */
.L_x_15690:
[----:B------:R-:W-:Y:S05]  /*79a90*/  BSYNC.RECONVERGENT B6 ;  /* 0x0000000000067941 */ /* 0x000fea0003800200 */
.L_x_15689:
[----:B------:R-:W-:Y:S02]  /*79aa0*/  IMAD.MOV.U32 R46, RZ, RZ, R4 ;  /* 0x000000ffff2e7224 */ /* 0x000fe400078e0004 */
[----:B------:R-:W-:-:S07]  /*79ab0*/  IMAD.MOV.U32 R47, RZ, RZ, R5 ;  /* 0x000000ffff2f7224 */ /* 0x000fce00078e0005 */
.L_x_15688:
[----:B------:R-:W-:Y:S05]  /*79ac0*/  BSYNC.RECONVERGENT B5 ;  /* 0x0000000000057941 */ /* 0x000fea0003800200 */
.L_x_15687:
        /* <DEDUP_REMOVED lines=28> */
.L_x_15695:
[----:B------:R-:W-:Y:S05]  /*79c90*/  BSYNC.RECONVERGENT B6 ;  /* 0x0000000000067941 */ /* 0x000fea0003800200 */
.L_x_15694:
[----:B------:R-:W-:Y:S01]  /*79ca0*/  MOV R58, R4 ;  /* 0x00000004003a7202 */ /* 0x000fe20000000f00 */
[----:B------:R-:W-:Y:S01]  /*79cb0*/  IMAD.MOV.U32 R59, RZ, RZ, R5 ;  /* 0x000000ffff3b7224 */ /* 0x000fe200078e0005 */
[----:B------:R-:W-:Y:S06]  /*79cc0*/  BRA `(.L_x_15693) ;  /* 0x0000000000047947 */ /* 0x000fec0003800000 */
.L_x_15692:
[----:B------:R-:W-:-:S11]  /*79cd0*/  DADD R58, R60, -R2 ;  /* 0x000000003c3a7229 */ /* 0x000fd60000000802 */
.L_x_15693:
[----:B------:R-:W-:Y:S05]  /*79ce0*/  BSYNC.RECONVERGENT B5 ;  /* 0x0000000000057941 */ /* 0x000fea0003800200 */
.L_x_15691:
        /* <DEDUP_REMOVED lines=29> */
.L_x_15697:
[----:B------:R-:W-:Y:S05]  /*79ec0*/  BSYNC.RECONVERGENT B5 ;  /* 0x0000000000057941 */ /* 0x000fea0003800200 */
.L_x_15696:
[----:B------:R-:W-:Y:S02]  /*79ed0*/  IMAD.MOV.U32 R46, RZ, RZ, R2 ;  /* 0x000000ffff2e7224 */ /* 0x000fe400078e0002 */
[----:B------:R-:W-:Y:S01]  /*79ee0*/  IMAD.MOV.U32 R47, RZ, RZ, R3 ;  /* 0x000000ffff2f7224 */ /* 0x000fe200078e0003 */
[----:B------:R-:W-:Y:S06]  /*79ef0*/  BRA `(.L_x_15698) ;  /* 0x0000000800587947 */ /* 0x000fec0003800000 */
.L_x_15686:
        /* <DEDUP_REMOVED lines=29> */
.L_x_15701:
[----:B------:R-:W-:Y:S05]  /*7a0d0*/  BSYNC.RECONVERGENT B5 ;  /* 0x0000000000057941 */ /* 0x000fea0003800200 */
.L_x_15700:
[----:B------:R-:W-:Y:S02]  /*7a0e0*/  IMAD.MOV.U32 R46, RZ, RZ, R2 ;  /* 0x000000ffff2e7224 */ /* 0x000fe400078e0002 */
[----:B------:R-:W-:Y:S01]  /*7a0f0*/  IMAD.MOV.U32 R47, RZ, RZ, R3 ;  /* 0x000000ffff2f7224 */ /* 0x000fe200078e0003 */
[----:B------:R-:W-:Y:S06]  /*7a100*/  BRA `(.L_x_15698) ;  /* 0x0000000400d47947 */ /* 0x000fec0003800000 */
.L_x_15699:
        /* <DEDUP_REMOVED lines=31> */
[----:B------:R-:W-:Y:S05]  /*7a300*/  CALL.REL.NOINC `($__internal_25_$__cuda_sm20_dsqrt_rn_f64_mediumpath_v1) ;  /* 0x0000031800847944 */ /* 0x000fea0003c00000 */
.L_x_15703:
[----:B------:R-:W-:Y:S05]  /*7a310*/  BSYNC.RECONVERGENT B5 ;  /* 0x0000000000057941 */ /* 0x000fea0003800200 */
.L_x_15702:
        /* <DEDUP_REMOVED lines=20> */
.L_x_15705:
[----:B------:R-:W-:Y:S05]  /*7a460*/  BSYNC.RECONVERGENT B5 ;  /* 0x0000000000057941 */ /* 0x000fea0003800200 */
.L_x_15704:
[----:B------:R-:W-:Y:S01]  /*7a470*/  DMUL R42, R42, 8.11296384146066816958e+31 ;  /* 0x469000002a2a7828 */ /* 0x000fe20000000000 */
[----:B------:R-:W-:Y:S02]  /*7a480*/  IMAD.MOV.U32 R46, RZ, RZ, R4 ;  /* 0x000000ffff2e7224 */ /* 0x000fe400078e0004 */
[----:B------:R-:W-:Y:S01]  /*7a490*/  IMAD.MOV.U32 R47, RZ, RZ, R5 ;  /* 0x000000ffff2f7224 */ /* 0x000fe200078e0005 */
[----:B------:R-:W-:Y:S07]  /*7a4a0*/  BRA `(.L_x_15698) ;  /* 0x0000000000ec7947 */ /* 0x000fee0003800000 */
.L_x_15685:
        /* <DEDUP_REMOVED lines=27> */
.L_x_15707:
[----:B------:R-:W-:Y:S05]  /*7a660*/  BSYNC.RECONVERGENT B5 ;  /* 0x0000000000057941 */ /* 0x000fea0003800200 */
.L_x_15706:
        /* <DEDUP_REMOVED lines=27> */
.L_x_15709:
[----:B------:R-:W-:Y:S05]  /*7a820*/  BSYNC.RECONVERGENT B5 ;  /* 0x0000000000057941 */ /* 0x000fea0003800200 */
.L_x_15708:
[----:B------:R-:W-:Y:S01]  /*7a830*/  DMUL R46, R2, R42 ;  /* 0x0000002a022e7228 */ /* 0x000fe20000000000 */
[----:B------:R-:W-:Y:S01]  /*7a840*/  MOV R42, 0x0 ;  /* 0x00000000002a7802 */ /* 0x000fe20000000f00 */
[----:B------:R-:W-:-:S09]  /*7a850*/  IMAD.MOV.U32 R43, RZ, RZ, 0x3ff00000 ;  /* 0x3ff00000ff2b7424 */ /* 0x000fd200078e00ff */
.L_x_15698:
[----:B------:R-:W-:Y:S05]  /*7a860*/  BSYNC.RECONVERGENT B4 ;  /* 0x0000000000047941 */ /* 0x000fea0003800200 */
.L_x_15684:
[----:B------:R-:W-:Y:S05]  /*7a870*/  BRA `(.L_x_15710) ;  /* 0x0000000000087947 */ /* 0x000fea0003800000 */
.L_x_15678:
[----:B------:R-:W-:Y:S02]  /*7a880*/  DMUL R46, R40, 9.00719925474099200000e+15 ;  /* 0x43400000282e7828 */ /* 0x000fe40000000000 */
[----:B------:R-:W-:-:S11]  /*7a890*/  DMUL R42, R42, 9.00719925474099200000e+15 ;  /* 0x434000002a2a7828 */ /* 0x000fd60000000000 */
.L_x_15710:
[----:B------:R-:W-:Y:S05]  /*7a8a0*/  BSYNC.RELIABLE B2 ;  /* 0x0000000000027941 */ /* 0x000fea0003800100 */
.L_x_15677:
        /* <DEDUP_REMOVED lines=27> */
.L_x_15712:
[----:B------:R-:W-:Y:S05]  /*7aa60*/  BSYNC.RECONVERGENT B2 ;  /* 0x0000000000027941 */ /* 0x000fea0003800200 */
.L_x_15711:
        /* <DEDUP_REMOVED lines=84> */
.L_x_15714:
[----:B------:R-:W-:Y:S02]  /*7afb0*/  FSEL R2, RZ, 3.37028055040000000000e+12, P0 ;  /* 0x54442d18ff027808 */ /* 0x000fe40000000000 */
[----:B------:R-:W-:-:S07]  /*7afc0*/  FSEL R3, RZ, 2.1426990032196044922, P0 ;  /* 0x400921fbff037808 */ /* 0x000fce0000000000 */
.L_x_15715:
[----:B------:R-:W-:Y:S05]  /*7afd0*/  BSYNC.RECONVERGENT B0 ;  /* 0x0000000000007941 */ /* 0x000fea0003800200 */
.L_x_15713:
[----:B------:R-:W-:Y:S02]  /*7afe0*/  DADD R42, |R46|, R42 ;  /* 0x000000002e2a7229 */ /* 0x000fe4000000022a */
[----:B------:R-:W-:-:S06]  /*7aff0*/  DADD R2, -RZ, |R2| ;  /* 0x00000000ff027229 */ /* 0x000fcc0000000502 */
[----:B------:R-:W-:-:S06]  /*7b000*/  DSETP.NAN.AND P0, PT, R42, R42, PT ;  /* 0x0000002a2a00722a */ /* 0x000fcc0003f08000 */
[----:B------:R-:W-:Y:S02]  /*7b010*/  FSEL R2, R42, R2, P0 ;  /* 0x000000022a027208 */ /* 0x000fe40000000000 */
[----:B------:R-:W-:-:S07]  /*7b020*/  FSEL R3, R43, R3, P0 ;  /* 0x000000032b037208 */ /* 0x000fce0000000000 */
.L_x_15683:
[----:B------:R-:W-:Y:S05]  /*7b030*/  BSYNC.RECONVERGENT B3 ;  /* 0x0000000000037941 */ /* 0x000fea0003800200 */
.L_x_15676:
[----:B------:R-:W-:Y:S01]  /*7b040*/  LOP3.LUT R19, R67, 0x80000000, R19, 0xb8, !PT ;  /* 0x8000000043137812 */ /* 0x000fe200078eb813 */
[----:B------:R-:W-:Y:S01]  /*7b050*/  IMAD.MOV.U32 R18, RZ, RZ, R66 ;  /* 0x000000ffff127224 */ /* 0x000fe200078e0042 */
[----:B------:R-:W-:Y:S02]  /*7b060*/  LOP3.LUT R17, R3, 0x80000000, R17, 0xb8, !PT ;  /* 0x8000000003117812 */ /* 0x000fe400078eb811 */
[----:B------:R-:W-:Y:S01]  /*7b070*/  MOV R16, R2 ;  /* 0x0000000200107202 */ /* 0x000fe20000000f00 */
[----:B------:R-:W-:Y:S06]  /*7b080*/  BRA `(.L_x_15641) ;  /* 0x0000005800d47947 */ /* 0x000fec0003800000 */
.L_x_15642:
        /* <DEDUP_REMOVED lines=121> */
.L_x_15721:
[----:B------:R-:W-:Y:S05]  /*7b820*/  BSYNC.RECONVERGENT B0 ;  /* 0x0000000000007941 */ /* 0x000fea0003800200 */
.L_x_15720:
[----:B------:R-:W-:Y:S04]  /*7b830*/  BSSY.RECONVERGENT B3, `(.L_x_15722) ;  /* 0x0000006000037945 */ /* 0x000fe80003800200 */
[----:B------:R-:W-:Y:S05]  /*7b840*/  @P4 BRA P5, `(.L_x_15723) ;  /* 0x0000000000104947 */ /* 0x000fea0002800000 */
[----:B------:R-:W-:Y:S01]  /*7b850*/  IMAD.MOV.U32 R2, RZ, RZ, R46 ;  /* 0x000000ffff027224 */ /* 0x000fe200078e002e */
[----:B------:R-:W-:Y:S01]  /*7b860*/  MOV R3, 0x7b890 ;  /* 0x0007b89000037802 */ /* 0x000fe20000000f00 */
[----:B------:R-:W-:-:S07]  /*7b870*/  IMAD.MOV.U32 R5, RZ, RZ, R47 ;  /* 0x000000ffff057224 */ /* 0x000fce00078e002f */
[----:B------:R-:W-:Y:S05]  /*7b880*/  CALL.REL.NOINC `($__internal_24_$__cuda_sm20_div_rn_f64_full) ;  /* 0x000002fc008c7944 */ /* 0x000fea0003c00000 */
.L_x_15723:
[----:B------:R-:W-:Y:S05]  /*7b890*/  BSYNC.RECONVERGENT B3 ;  /* 0x0000000000037941 */ /* 0x000fea0003800200 */
.L_x_15722:
        /* <DEDUP_REMOVED lines=84> */
.L_x_15725:
[----:B------:R-:W-:Y:S02]  /*7bde0*/  FSEL R2, RZ, 3.37028055040000000000e+12, P0 ;  /* 0x54442d18ff027808 */ /* 0x000fe40000000000 */
[----:B------:R-:W-:-:S07]  /*7bdf0*/  FSEL R3, RZ, 2.1426990032196044922, P0 ;  /* 0x400921fbff037808 */ /* 0x000fce0000000000 */
.L_x_15726:
[----:B------:R-:W-:Y:S05]  /*7be00*/  BSYNC.RECONVERGENT B0 ;  /* 0x0000000000007941 */ /* 0x000fea0003800200 */
.L_x_15724:
[----:B------:R-:W-:Y:S01]  /*7be10*/  DADD R42, R58, R42 ;  /* 0x000000003a2a7229 */ /* 0x000fe2000000002a */
[----:B------:R-:W-:Y:S01]  /*7be20*/  LOP3.LUT R3, R3, 0x80000000, R40, 0xb8, !PT ;  /* 0x8000000003037812 */ /* 0x000fe200078eb828 */
[----:B------:R-:W-:-:S06]  /*7be30*/  DMUL R60, R60, 0.5 ;  /* 0x3fe000003c3c7828 */ /* 0x000fcc0000000000 */
[----:B------:R-:W-:-:S06]  /*7be40*/  DSETP.NAN.AND P0, PT, R42, R42, PT ;  /* 0x0000002a2a00722a */ /* 0x000fcc0003f08000 */
[----:B------:R-:W-:Y:S02]  /*7be50*/  FSEL R2, R42, R2, P0 ;  /* 0x000000022a027208 */ /* 0x000fe40000000000 */
[----:B------:R-:W-:Y:S01]  /*7be60*/  FSEL R3, R43, R3, P0 ;  /* 0x000000032b037208 */ /* 0x000fe20000000000 */
[----:B------:R-:W-:Y:S06]  /*7be70*/  BRA `(.L_x_15727) ;  /* 0x0000004c00387947 */ /* 0x000fec0003800000 */
.L_x_15719:
        /* <DEDUP_REMOVED lines=141> */
.L_x_15729:
[----:B------:R-:W-:Y:S05]  /*7c750*/  BSYNC.RECONVERGENT B0 ;  /* 0x0000000000007941 */ /* 0x000fea0003800200 */
.L_x_15728:
[----:B------:R-:W-:Y:S04]  /*7c760*/  BSSY.RECONVERGENT B3, `(.L_x_15730) ;  /* 0x0000005000037945 */ /* 0x000fe80003800200 */
[----:B------:R-:W-:Y:S05]  /*7c770*/  @P4 BRA P5, `(.L_x_15731) ;  /* 0x00000000000c4947 */ /* 0x000fea0002800000 */
[----:B------:R-:W-:Y:S01]  /*7c780*/  IMAD.MOV.U32 R5, RZ, RZ, R3 ;  /* 0x000000ffff057224 */ /* 0x000fe200078e0003 */
[----:B------:R-:W-:-:S07]  /*7c790*/  MOV R3, 0x7c7b0 ;  /* 0x0007c7b000037802 */ /* 0x000fce0000000f00 */
[----:B------:R-:W-:Y:S05]  /*7c7a0*/  CALL.REL.NOINC `($__internal_24_$__cuda_sm20_div_rn_f64_full) ;  /* 0x000002ec00c47944 */ /* 0x000fea0003c00000 */
.L_x_15731:
[----:B------:R-:W-:Y:S05]  /*7c7b0*/  BSYNC.RECONVERGENT B3 ;  /* 0x0000000000037941 */ /* 0x000fea0003800200 */
.L_x_15730:
        /* <DEDUP_REMOVED lines=84> */
.L_x_15733:
[----:B------:R-:W-:Y:S02]  /*7cd00*/  FSEL R2, RZ, 3.37028055040000000000e+12, P0 ;  /* 0x54442d18ff027808 */ /* 0x000fe40000000000 */
[----:B------:R-:W-:-:S07]  /*7cd10*/  FSEL R3, RZ, 2.1426990032196044922, P0 ;  /* 0x400921fbff037808 */ /* 0x000fce0000000000 */
.L_x_15734:
[----:B------:R-:W-:Y:S05]  /*7cd20*/  BSYNC.RECONVERGENT B0 ;  /* 0x0000000000007941 */ /* 0x000fea0003800200 */
.L_x_15732:
[----:B------:R-:W-:Y:S01]  /*7cd30*/  DADD R42, R58, R42 ;  /* 0x000000003a2a7229 */ /* 0x000fe2000000002a */
[----:B------:R-:W-:-:S07]  /*7cd40*/  LOP3.LUT R3, R3, 0x80000000, R40, 0xb8, !PT ;  /* 0x8000000003037812 */ /* 0x000fce00078eb828 */
[----:B------:R-:W-:-:S06]  /*7cd50*/  DSETP.NAN.AND P0, PT, R42, R42, PT ;  /* 0x0000002a2a00722a */ /* 0x000fcc0003f08000 */
[----:B------:R-:W-:Y:S02]  /*7cd60*/  FSEL R2, R42, R2, P0 ;  /* 0x000000022a027208 */ /* 0x000fe40000000000 */
[----:B------:R-:W-:Y:S01]  /*7cd70*/  FSEL R3, R43, R3, P0 ;  /* 0x000000032b037208 */ /* 0x000fe20000000000 */
[----:B------:R-:W-:Y:S06]  /*7cd80*/  BRA `(.L_x_15727) ;  /* 0x0000003c00747947 */ /* 0x000fec0003800000 */
.L_x_15718:
        /* <DEDUP_REMOVED lines=25> */
.L_x_15736:
[----:B------:R-:W-:Y:S05]  /*7cf20*/  BSYNC.RECONVERGENT B3 ;  /* 0x0000000000037941 */ /* 0x000fea0003800200 */
.L_x_15735:
        /* <DEDUP_REMOVED lines=23> */
.L_x_15738:
[----:B------:R-:W-:Y:S05]  /*7d0a0*/  BSYNC.RECONVERGENT B3 ;  /* 0x0000000000037941 */ /* 0x000fea0003800200 */
.L_x_15737:
        /* <DEDUP_REMOVED lines=143> */
.L_x_15740:
[----:B------:R-:W-:Y:S05]  /*7d9a0*/  BSYNC.RECONVERGENT B0 ;  /* 0x0000000000007941 */ /* 0x000fea0003800200 */
.L_x_15739:
[----:B------:R-:W-:Y:S04]  /*7d9b0*/  BSSY.RECONVERGENT B3, `(.L_x_15741) ;  /* 0x0000006000037945 */ /* 0x000fe80003800200 */
[----:B------:R-:W-:Y:S05]  /*7d9c0*/  @P4 BRA P5, `(.L_x_15742) ;  /* 0x0000000000104947 */ /* 0x000fea0002800000 */
[----:B------:R-:W-:Y:S01]  /*7d9d0*/  IMAD.MOV.U32 R2, RZ, RZ, R46 ;  /* 0x000000ffff027224 */ /* 0x000fe200078e002e */
[----:B------:R-:W-:Y:S01]  /*7d9e0*/  MOV R3, 0x7da10 ;  /* 0x0007da1000037802 */ /* 0x000fe20000000f00 */
[----:B------:R-:W-:-:S07]  /*7d9f0*/  IMAD.MOV.U32 R5, RZ, RZ, R47 ;  /* 0x000000ffff057224 */ /* 0x000fce00078e002f */
[----:B------:R-:W-:Y:S05]  /*7da00*/  CALL.REL.NOINC `($__internal_24_$__cuda_sm20_div_rn_f64_full) ;  /* 0x000002dc002c7944 */ /* 0x000fea0003c00000 */
.L_x_15742:
[----:B------:R-:W-:Y:S05]  /*7da10*/  BSYNC.RECONVERGENT B3 ;  /* 0x0000000000037941 */ /* 0x000fea0003800200 */
.L_x_15741:
        /* <DEDUP_REMOVED lines=84> */
.L_x_15744:
[----:B------:R-:W-:Y:S02]  /*7df60*/  FSEL R2, RZ, 3.37028055040000000000e+12, P0 ;  /* 0x54442d18ff027808 */ /* 0x000fe40000000000 */
[----:B------:R-:W-:-:S07]  /*7df70*/  FSEL R3, RZ, 2.1426990032196044922, P0 ;  /* 0x400921fbff037808 */ /* 0x000fce0000000000 */
.L_x_15745:
[----:B------:R-:W-:Y:S05]  /*7df80*/  BSYNC.RECONVERGENT B0 ;  /* 0x0000000000007941 */ /* 0x000fea0003800200 */
.L_x_15743:
[----:B------:R-:W-:Y:S01]  /*7df90*/  DADD R42, R58, R42 ;  /* 0x000000003a2a7229 */ /* 0x000fe2000000002a */
[----:B------:R-:W-:Y:S01]  /*7dfa0*/  LOP3.LUT R3, R3, 0x80000000, R40, 0xb8, !PT ;  /* 0x8000000003037812 */ /* 0x000fe200078eb828 */
[----:B------:R-:W-:-:S06]  /*7dfb0*/  DADD R60, R60, 1 ;  /* 0x3ff000003c3c7429 */ /* 0x000fcc0000000000 */
[----:B------:R-:W-:-:S06]  /*7dfc0*/  DSETP.NAN.AND P0, PT, R42, R42, PT ;  /* 0x0000002a2a00722a */ /* 0x000fcc0003f08000 */
[----:B------:R-:W-:Y:S02]  /*7dfd0*/  FSEL R2, R42, R2, P0 ;  /* 0x000000022a027208 */ /* 0x000fe40000000000 */
[----:B------:R-:W-:Y:S01]  /*7dfe0*/  FSEL R3, R43, R3, P0 ;  /* 0x000000032b037208 */ /* 0x000fe20000000000 */
[----:B------:R-:W-:Y:S06]  /*7dff0*/  BRA `(.L_x_15727) ;  /* 0x0000002800d87947 */ /* 0x000fec0003800000 */
.L_x_15717:
        /* <DEDUP_REMOVED lines=109> */
.L_x_15749:
[----:B------:R-:W-:Y:S05]  /*7e6d0*/  BSYNC.RECONVERGENT B0 ;  /* 0x0000000000007941 */ /* 0x000fea0003800200 */
.L_x_15748:
        /* <DEDUP_REMOVED lines=9> */
.L_x_15751:
[----:B------:R-:W-:Y:S05]  /*7e770*/  BSYNC.RECONVERGENT B3 ;  /* 0x0000000000037941 */ /* 0x000fea0003800200 */
.L_x_15750:
        /* <DEDUP_REMOVED lines=76> */
.L_x_15747:
        /* <DEDUP_REMOVED lines=137> */
.L_x_15753:
[----:B------:R-:W-:Y:S05]  /*7f4d0*/  BSYNC.RECONVERGENT B0 ;  /* 0x0000000000007941 */ /* 0x000fea0003800200 */
.L_x_15752:
        /* <DEDUP_REMOVED lines=8> */
.L_x_15755:
[----:B------:R-:W-:Y:S05]  /*7f560*/  BSYNC.RECONVERGENT B3 ;  /* 0x0000000000037941 */ /* 0x000fea0003800200 */
.L_x_15754:
        /* <DEDUP_REMOVED lines=76> */
.L_x_15746:
        /* <DEDUP_REMOVED lines=25> */
.L_x_15757:
[----:B------:R-:W-:Y:S05]  /*7fbc0*/  BSYNC.RECONVERGENT B3 ;  /* 0x0000000000037941 */ /* 0x000fea0003800200 */
.L_x_15756:
        /* <DEDUP_REMOVED lines=23> */
.L_x_15759:
[----:B------:R-:W-:Y:S05]  /*7fd40*/  BSYNC.RECONVERGENT B3 ;  /* 0x0000000000037941 */ /* 0x000fea0003800200 */
.L_x_15758:
        /* <DEDUP_REMOVED lines=139> */
.L_x_15761:
[----:B------:R-:W-:Y:S05]  /*80600*/  BSYNC.RECONVERGENT B0 ;  /* 0x0000000000007941 */ /* 0x000fea0003800200 */
.L_x_15760:
        /* <DEDUP_REMOVED lines=9> */
.L_x_15763:
[----:B------:R-:W-:Y:S05]  /*806a0*/  BSYNC.RECONVERGENT B3 ;  /* 0x0000000000037941 */ /* 0x000fea0003800200 */
.L_x_15762:
        /* <DEDUP_REMOVED lines=75> */
.L_x_15727:
[----:B------:R-:W-:Y:S05]  /*80b60*/  BSYNC.RECONVERGENT B2 ;  /* 0x0000000000027941 */ /* 0x000fea0003800200 */
.L_x_15716:
[----:B------:R-:W-:Y:S01]  /*80b70*/  UMOV UR4, 0xfefa39ef ;  /* 0xfefa39ef00047882 */ /* 0x000fe20000000000 */
[----:B------:R-:W-:Y:S01]  /*80b80*/  UMOV UR5, 0x3fe62e42 ;  /* 0x3fe62e4200057882 */ /* 0x000fe20000000000 */
[----:B------:R-:W-:Y:S01]  /*80b90*/  LOP3.LUT R17, R3, 0x80000000, R17, 0xb8, !PT ;  /* 0x8000000003117812 */ /* 0x000fe200078eb811 */
[----:B------:R-:W-:Y:S01]  /*80ba0*/  DADD R60, R60, UR4 ;  /* 0x000000043c3c7e29 */ /* 0x000fe20008000000 */
[----:B------:R-:W-:-:S09]  /*80bb0*/  IMAD.MOV.U32 R16, RZ, RZ, R2 ;  /* 0x000000ffff107224 */ /* 0x000fd200078e0002 */
[----:B------:R-:W-:Y:S01]  /*80bc0*/  LOP3.LUT R19, R61, 0x80000000, R19, 0xb8, !PT ;  /* 0x800000003d137812 */ /* 0x000fe200078eb813 */
[----:B------:R-:W-:-:S07]  /*80bd0*/  IMAD.MOV.U32 R18, RZ, RZ, R60 ;  /* 0x000000ffff127224 */ /* 0x000fce00078e003c */
.L_x_15641:
[----:B------:R-:W-:Y:S05]  /*80be0*/  BSYNC.RECONVERGENT B1 ;  /* 0x0000000000017941 */ /* 0x000fea0003800200 */
.L_x_15639:
        /* <DEDUP_REMOVED lines=25> */
.L_x_15765:
        /* <DEDUP_REMOVED lines=143> */
.L_x_15771:
[----:B------:R-:W-:Y:S05]  /*81670*/  BSYNC.RECONVERGENT B3 ;  /* 0x0000000000037941 */ /* 0x000fea0003800200 */
.L_x_15770:
        /* <DEDUP_REMOVED lines=83> */
.L_x_15769:
        /* <DEDUP_REMOVED lines=33> */
.L_x_15778:
[----:B------:R-:W-:Y:S05]  /*81dc0*/  BSYNC.RECONVERGENT B4 ;  /* 0x0000000000047941 */ /* 0x000fea0003800200 */
.L_x_15777:
[----:B------:R-:W-:Y:S02]  /*81dd0*/  IMAD.MOV.U32 R46, RZ, RZ, R4 ;  /* 0x000000ffff2e7224 */ /* 0x000fe400078e0004 */
[----:B------:R-:W-:-:S07]  /*81de0*/  IMAD.MOV.U32 R47, RZ, RZ, R5 ;  /* 0x000000ffff2f7224 */ /* 0x000fce00078e0005 */
.L_x_15776:
[----:B------:R-:W-:Y:S05]  /*81df0*/  BSYNC.RECONVERGENT B3 ;  /* 0x0000000000037941 */ /* 0x000fea0003800200 */
.L_x_15775:
        /* <DEDUP_REMOVED lines=30> */
.L_x_15783:
[----:B------:R-:W-:Y:S05]  /*81fe0*/  BSYNC.RECONVERGENT B4 ;  /* 0x0000000000047941 */ /* 0x000fea0003800200 */
.L_x_15782:
[----:B------:R-:W-:Y:S05]  /*81ff0*/  BRA `(.L_x_15781) ;  /* 0x0000000000047947 */ /* 0x000fea0003800000 */
.L_x_15780:
[----:B------:R-:W-:-:S11]  /*82000*/  DADD R4, R60, -R2 ;  /* 0x000000003c047229 */ /* 0x000fd60000000802 */
.L_x_15781:
[----:B------:R-:W-:Y:S05]  /*82010*/  BSYNC.RECONVERGENT B3 ;  /* 0x0000000000037941 */ /* 0x000fea0003800200 */
.L_x_15779:
        /* <DEDUP_REMOVED lines=30> */
.L_x_15785:
[----:B------:R-:W-:Y:S05]  /*82200*/  BSYNC.RECONVERGENT B3 ;  /* 0x0000000000037941 */ /* 0x000fea0003800200 */
.L_x_15784:
        /* <DEDUP_REMOVED lines=87> */
.L_x_15786:
        /* <DEDUP_REMOVED lines=21> */
.L_x_15788:
[----:B------:R-:W-:Y:S05]  /*828d0*/  BSYNC.RECONVERGENT B3 ;  /* 0x0000000000037941 */ /* 0x000fea0003800200 */
.L_x_15787:
        /* <DEDUP_REMOVED lines=30> */
.L_x_15774:
        /* <DEDUP_REMOVED lines=27> */
.L_x_15791:
[----:B------:R-:W-:Y:S05]  /*82c70*/  BSYNC.RECONVERGENT B3 ;  /* 0x0000000000037941 */ /* 0x000fea0003800200 */
.L_x_15790:
        /* <DEDUP_REMOVED lines=87> */
.L_x_15792:
        /* <DEDUP_REMOVED lines=21> */
.L_x_15794:
[----:B------:R-:W-:Y:S05]  /*83340*/  BSYNC.RECONVERGENT B3 ;  /* 0x0000000000037941 */ /* 0x000fea0003800200 */
.L_x_15793:
        /* <DEDUP_REMOVED lines=30> */
.L_x_15789:
        /* <DEDUP_REMOVED lines=26> */
.L_x_15796:
[----:B------:R-:W-:Y:S05]  /*836d0*/  BSYNC.RECONVERGENT B3 ;  /* 0x0000000000037941 */ /* 0x000fea0003800200 */
.L_x_15795:
        /* <DEDUP_REMOVED lines=21> */
.L_x_15798:
[----:B------:R-:W-:Y:S05]  /*83830*/  BSYNC.RECONVERGENT B3 ;  /* 0x0000000000037941 */ /* 0x000fea0003800200 */
.L_x_15797:
[----:B------:R-:W-:Y:S02]  /*83840*/  IMAD.MOV.U32 R66, RZ, RZ, R4 ;  /* 0x000000ffff427224 */ /* 0x000fe400078e0004 */
[----:B------:R-:W-:Y:S01]  /*83850*/  IMAD.MOV.U32 R67, RZ, RZ, R5 ;  /* 0x000000ffff437224 */ /* 0x000fe200078e0005 */
[----:B------:R-:W-:Y:S06]  /*83860*/  BRA `(.L_x_15772) ;  /* 0x00000000006c7947 */ /* 0x000fec0003800000 */
.L_x_15773:
        /* <DEDUP_REMOVED lines=24> */
.L_x_15800:
[----:B------:R-:W-:Y:S05]  /*839f0*/  BSYNC.RECONVERGENT B3 ;  /* 0x0000000000037941 */ /* 0x000fea0003800200 */
.L_x_15799:
[----:B------:R-:W-:Y:S02]  /*83a00*/  IMAD.MOV.U32 R66, RZ, RZ, R2 ;  /* 0x000000ffff427224 */ /* 0x000fe400078e0002 */
[----:B------:R-:W-:-:S07]  /*83a10*/  IMAD.MOV.U32 R67, RZ, RZ, R3 ;  /* 0x000000ffff437224 */ /* 0x000fce00078e0003 */
.L_x_15772:
[----:B------:R-:W-:Y:S05]  /*83a20*/  BSYNC.RECONVERGENT B2 ;  /* 0x0000000000027941 */ /* 0x000fea0003800200 */
.L_x_15768:
        /* <DEDUP_REMOVED lines=25> */
.L_x_15805:
[----:B------:R-:W-:Y:S05]  /*83bc0*/  BSYNC.RECONVERGENT B4 ;  /* 0x0000000000047941 */ /* 0x000fea0003800200 */
.L_x_15804:
        /* <DEDUP_REMOVED lines=77> */
.L_x_15807:
        /* <DEDUP_REMOVED lines=42> */
.L_x_15806:
        /* <DEDUP_REMOVED lines=35> */
.L_x_15815:
[----:B------:R-:W-:Y:S05]  /*84570*/  BSYNC.RECONVERGENT B6 ;  /* 0x0000000000067941 */ /* 0x000fea0003800200 */
.L_x_15814:
[----:B------:R-:W-:Y:S01]  /*84580*/  MOV R46, R4 ;  /* 0x00000004002e7202 */ /* 0x000fe20000000f00 */
[----:B------:R-:W-:-:S07]  /*84590*/  IMAD.MOV.U32 R47, RZ, RZ, R5 ;  /* 0x000000ffff2f7224 */ /* 0x000fce00078e0005 */
.L_x_15813:
[----:B------:R-:W-:Y:S05]  /*845a0*/  BSYNC.RECONVERGENT B5 ;  /* 0x0000000000057941 */ /* 0x000fea0003800200 */
.L_x_15812:
        /* <DEDUP_REMOVED lines=28> */
.L_x_15820:
[----:B------:R-:W-:Y:S05]  /*84770*/  BSYNC.RECONVERGENT B6 ;  /* 0x0000000000067941 */ /* 0x000fea0003800200 */
.L_x_15819:
[----:B------:R-:W-:Y:S02]  /*84780*/  IMAD.MOV.U32 R58, RZ, RZ, R4 ;  /* 0x000000ffff3a7224 */ /* 0x000fe400078e0004 */
[----:B------:R-:W-:Y:S01]  /*84790*/  IMAD.MOV.U32 R59, RZ, RZ, R5 ;  /* 0x000000ffff3b7224 */ /* 0x000fe200078e0005 */
[----:B------:R-:W-:Y:S06]  /*847a0*/  BRA `(.L_x_15818) ;  /* 0x0000000000047947 */ /* 0x000fec0003800000 */
.L_x_15817:
[----:B------:R-:W-:-:S11]  /*847b0*/  DADD R58, R60, -R2 ;  /* 0x000000003c3a7229 */ /* 0x000fd60000000802 */
.L_x_15818:
[----:B------:R-:W-:Y:S05]  /*847c0*/  BSYNC.RECONVERGENT B5 ;  /* 0x0000000000057941 */ /* 0x000fea0003800200 */
.L_x_15816:
        /* <DEDUP_REMOVED lines=29> */
.L_x_15822:
[----:B------:R-:W-:Y:S05]  /*849a0*/  BSYNC.RECONVERGENT B5 ;  /* 0x0000000000057941 */ /* 0x000fea0003800200 */
.L_x_15821:
[----:B------:R-:W-:Y:S02]  /*849b0*/  IMAD.MOV.U32 R46, RZ, RZ, R2 ;  /* 0x000000ffff2e7224 */ /* 0x000fe400078e0002 */
[----:B------:R-:W-:Y:S01]  /*849c0*/  IMAD.MOV.U32 R47, RZ, RZ, R3 ;  /* 0x000000ffff2f7224 */ /* 0x000fe200078e0003 */
[----:B------:R-:W-:Y:S06]  /*849d0*/  BRA `(.L_x_15823) ;  /* 0x0000000800587947 */ /* 0x000fec0003800000 */
.L_x_15811:
        /* <DEDUP_REMOVED lines=29> */
.L_x_15826:
[----:B------:R-:W-:Y:S05]  /*84bb0*/  BSYNC.RECONVERGENT B5 ;  /* 0x0000000000057941 */ /* 0x000fea0003800200 */
.L_x_15825:
[----:B------:R-:W-:Y:S01]  /*84bc0*/  MOV R46, R2 ;  /* 0x00000002002e7202 */ /* 0x000fe20000000f00 */
[----:B------:R-:W-:Y:S01]  /*84bd0*/  IMAD.MOV.U32 R47, RZ, RZ, R3 ;  /* 0x000000ffff2f7224 */ /* 0x000fe200078e0003 */
[----:B------:R-:W-:Y:S06]  /*84be0*/  BRA `(.L_x_15823) ;  /* 0x0000000400d47947 */ /* 0x000fec0003800000 */
.L_x_15824:
        /* <DEDUP_REMOVED lines=31> */
[----:B------:R-:W-:Y:S05]  /*84de0*/  CALL.REL.NOINC `($__internal_25_$__cuda_sm20_dsqrt_rn_f64_mediumpath_v1) ;  /* 0x0000026c00cc7944 */ /* 0x000fea0003c00000 */
.L_x_15828:
[----:B------:R-:W-:Y:S05]  /*84df0*/  BSYNC.RECONVERGENT B5 ;  /* 0x0000000000057941 */ /* 0x000fea0003800200 */
.L_x_15827:
        /* <DEDUP_REMOVED lines=20> */
.L_x_15830:
[----:B------:R-:W-:Y:S05]  /*84f40*/  BSYNC.RECONVERGENT B5 ;  /* 0x0000000000057941 */ /* 0x000fea0003800200 */
.L_x_15829:
[----:B------:R-:W-:Y:S01]  /*84f50*/  DMUL R42, R42, 8.11296384146066816958e+31 ;  /* 0x469000002a2a7828 */ /* 0x000fe20000000000 */
[----:B------:R-:W-:Y:S02]  /*84f60*/  IMAD.MOV.U32 R46, RZ, RZ, R4 ;  /* 0x000000ffff2e7224 */ /* 0x000fe400078e0004 */
[----:B------:R-:W-:Y:S01]  /*84f70*/  IMAD.MOV.U32 R47, RZ, RZ, R5 ;  /* 0x000000ffff2f7224 */ /* 0x000fe200078e0005 */
[----:B------:R-:W-:Y:S07]  /*84f80*/  BRA `(.L_x_15823) ;  /* 0x0000000000ec7947 */ /* 0x000fee0003800000 */
.L_x_15810:
        /* <DEDUP_REMOVED lines=27> */
.L_x_15832:
[----:B------:R-:W-:Y:S05]  /*85140*/  BSYNC.RECONVERGENT B5 ;  /* 0x0000000000057941 */ /* 0x000fea0003800200 */
.L_x_15831:
        /* <DEDUP_REMOVED lines=27> */
.L_x_15834:
[----:B------:R-:W-:Y:S05]  /*85300*/  BSYNC.RECONVERGENT B5 ;  /* 0x0000000000057941 */ /* 0x000fea0003800200 */
.L_x_15833:
[----:B------:R-:W-:Y:S01]  /*85310*/  DMUL R46, R2, R42 ;  /* 0x0000002a022e7228 */ /* 0x000fe20000000000 */
[----:B------:R-:W-:Y:S02]  /*85320*/  IMAD.MOV.U32 R42, RZ, RZ, 0x0 ;  /* 0x00000000ff2a7424 */ /* 0x000fe400078e00ff */
[----:B------:R-:W-:-:S08]  /*85330*/  IMAD.MOV.U32 R43, RZ, RZ, 0x3ff00000 ;  /* 0x3ff00000ff2b7424 */ /* 0x000fd000078e00ff */
.L_x_15823:
[----:B------:R-:W-:Y:S05]  /*85340*/  BSYNC.RECONVERGENT B4 ;  /* 0x0000000000047941 */ /* 0x000fea0003800200 */
.L_x_15809:
[----:B------:R-:W-:Y:S05]  /*85350*/  BRA `(.L_x_15835) ;  /* 0x0000000000087947 */ /* 0x000fea0003800000 */
.L_x_15803:
[----:B------:R-:W-:Y:S02]  /*85360*/  DMUL R46, R40, 9.00719925474099200000e+15 ;  /* 0x43400000282e7828 */ /* 0x000fe40000000000 */
[----:B------:R-:W-:-:S11]  /*85370*/  DMUL R42, R42, 9.00719925474099200000e+15 ;  /* 0x434000002a2a7828 */ /* 0x000fd60000000000 */
.L_x_15835:
[----:B------:R-:W-:Y:S05]  /*85380*/  BSYNC.RELIABLE B2 ;  /* 0x0000000000027941 */ /* 0x000fea0003800100 */
.L_x_15802:
        /* <DEDUP_REMOVED lines=27> */
.L_x_15837:
[----:B------:R-:W-:Y:S05]  /*85540*/  BSYNC.RECONVERGENT B2 ;  /* 0x0000000000027941 */ /* 0x000fea0003800200 */
.L_x_15836:
        /* <DEDUP_REMOVED lines=84> */
.L_x_15839:
[----:B------:R-:W-:Y:S02]  /*85a90*/  FSEL R2, RZ, 3.37028055040000000000e+12, P0 ;  /* 0x54442d18ff027808 */ /* 0x000fe40000000000 */
[----:B------:R-:W-:-:S07]  /*85aa0*/  FSEL R3, RZ, 2.1426990032196044922, P0 ;  /* 0x400921fbff037808 */ /* 0x000fce0000000000 */
.L_x_15840:
[----:B------:R-:W-:Y:S05]  /*85ab0*/  BSYNC.RECONVERGENT B0 ;  /* 0x0000000000007941 */ /* 0x000fea0003800200 */
.L_x_15838:
[----:B------:R-:W-:Y:S02]  /*85ac0*/  DADD R42, |R46|, R42 ;  /* 0x000000002e2a7229 */ /* 0x000fe4000000022a */
[----:B------:R-:W-:-:S06]  /*85ad0*/  DADD R2, -RZ, |R2| ;  /* 0x00000000ff027229 */ /* 0x000fcc0000000502 */
[----:B------:R-:W-:-:S06]  /*85ae0*/  DSETP.NAN.AND P0, PT, R42, R42, PT ;  /* 0x0000002a2a00722a */ /* 0x000fcc0003f08000 */
[----:B------:R-:W-:Y:S02]  /*85af0*/  FSEL R2, R42, R2, P0 ;  /* 0x000000022a027208 */ /* 0x000fe40000000000 */
[----:B------:R-:W-:-:S07]  /*85b00*/  FSEL R3, R43, R3, P0 ;  /* 0x000000032b037208 */ /* 0x000fce0000000000 */
.L_x_15808:
[----:B------:R-:W-:Y:S05]  /*85b10*/  BSYNC.RECONVERGENT B3 ;  /* 0x0000000000037941 */ /* 0x000fea0003800200 */
.L_x_15801:
[----:B------:R-:W-:Y:S01]  /*85b20*/  LOP3.LUT R23, R67, 0x80000000, R23, 0xb8, !PT ;  /* 0x8000000043177812 */ /* 0x000fe200078eb817 */
[----:B------:R-:W-:Y:S01]  /*85b30*/  IMAD.MOV.U32 R22, RZ, RZ, R66 ;  /* 0x000000ffff167224 */ /* 0x000fe200078e0042 */
[----:B------:R-:W-:Y:S01]  /*85b40*/  LOP3.LUT R21, R3, 0x80000000, R21, 0xb8, !PT ;  /* 0x8000000003157812 */ /* 0x000fe200078eb815 */
[----:B------:R-:W-:Y:S01]  /*85b50*/  IMAD.MOV.U32 R20, RZ, RZ, R2 ;  /* 0x000000ffff147224 */ /* 0x000fe200078e0002 */
[----:B------:R-:W-:Y:S06]  /*85b60*/  BRA `(.L_x_15766) ;  /* 0x0000005800d47947 */ /* 0x000fec0003800000 */
.L_x_15767:
        /* <DEDUP_REMOVED lines=121> */
.L_x_15846:
[----:B------:R-:W-:Y:S05]  /*86300*/  BSYNC.RECONVERGENT B0 ;  /* 0x0000000000007941 */ /* 0x000fea0003800200 */
.L_x_15845:
[----:B------:R-:W-:Y:S04]  /*86310*/  BSSY.RECONVERGENT B3, `(.L_x_15847) ;  /* 0x0000006000037945 */ /* 0x000fe80003800200 */
[----:B------:R-:W-:Y:S05]  /*86320*/  @P4 BRA P5, `(.L_x_15848) ;  /* 0x0000000000104947 */ /* 0x000fea0002800000 */
[----:B------:R-:W-:Y:S01]  /*86330*/  IMAD.MOV.U32 R2, RZ, RZ, R46 ;  /* 0x000000ffff027224 */ /* 0x000fe200078e002e */
[----:B------:R-:W-:Y:S01]  /*86340*/  MOV R3, 0x86370 ;  /* 0x0008637000037802 */ /* 0x000fe20000000f00 */
[----:B------:R-:W-:-:S07]  /*86350*/  IMAD.MOV.U32 R5, RZ, RZ, R47 ;  /* 0x000000ffff057224 */ /* 0x000fce00078e002f */
[----:B------:R-:W-:Y:S05]  /*86360*/  CALL.REL.NOINC `($__internal_24_$__cuda_sm20_div_rn_f64_full) ;  /* 0x0000025000d47944 */ /* 0x000fea0003c00000 */
.L_x_15848:
[----:B------:R-:W-:Y:S05]  /*86370*/  BSYNC.RECONVERGENT B3 ;  /* 0x0000000000037941 */ /* 0x000fea0003800200 */
.L_x_15847:
        /* <DEDUP_REMOVED lines=84> */
.L_x_15850:
[----:B------:R-:W-:Y:S02]  /*868c0*/  FSEL R2, RZ, 3.37028055040000000000e+12, P0 ;  /* 0x54442d18ff027808 */ /* 0x000fe40000000000 */
[----:B------:R-:W-:-:S07]  /*868d0*/  FSEL R3, RZ, 2.1426990032196044922, P0 ;  /* 0x400921fbff037808 */ /* 0x000fce0000000000 */
.L_x_15851:
[----:B------:R-:W-:Y:S05]  /*868e0*/  BSYNC.RECONVERGENT B0 ;  /* 0x0000000000007941 */ /* 0x000fea0003800200 */
.L_x_15849:
[----:B------:R-:W-:Y:S01]  /*868f0*/  DADD R42, R58, R42 ;  /* 0x000000003a2a7229 */ /* 0x000fe2000000002a */
[----:B------:R-:W-:Y:S01]  /*86900*/  LOP3.LUT R3, R3, 0x80000000, R40, 0xb8, !PT ;  /* 0x8000000003037812 */ /* 0x000fe200078eb828 */
[----:B------:R-:W-:-:S06]  /*86910*/  DMUL R60, R60, 0.5 ;  /* 0x3fe000003c3c7828 */ /* 0x000fcc0000000000 */
[----:B------:R-:W-:-:S06]  /*86920*/  DSETP.NAN.AND P0, PT, R42, R42, PT ;  /* 0x0000002a2a00722a */ /* 0x000fcc0003f08000 */
[----:B------:R-:W-:Y:S02]  /*86930*/  FSEL R2, R42, R2, P0 ;  /* 0x000000022a027208 */ /* 0x000fe40000000000 */
[----:B------:R-:W-:Y:S01]  /*86940*/  FSEL R3, R43, R3, P0 ;  /* 0x000000032b037208 */ /* 0x000fe20000000000 */
[----:B------:R-:W-:Y:S06]  /*86950*/  BRA `(.L_x_15852) ;  /* 0x0000004c00387947 */ /* 0x000fec0003800000 */
.L_x_15844:
        /* <DEDUP_REMOVED lines=141> */
.L_x_15854:
[----:B------:R-:W-:Y:S05]  /*87230*/  BSYNC.RECONVERGENT B0 ;  /* 0x0000000000007941 */ /* 0x000fea0003800200 */
.L_x_15853:
[----:B------:R-:W-:Y:S04]  /*87240*/  BSSY.RECONVERGENT B3, `(.L_x_15855) ;  /* 0x0000005000037945 */ /* 0x000fe80003800200 */
[----:B------:R-:W-:Y:S05]  /*87250*/  @P4 BRA P5, `(.L_x_15856) ;  /* 0x00000000000c4947 */ /* 0x000fea0002800000 */
[----:B------:R-:W-:Y:S01]  /*87260*/  IMAD.MOV.U32 R5, RZ, RZ, R3 ;  /* 0x000000ffff057224 */ /* 0x000fe200078e0003 */
[----:B------:R-:W-:-:S07]  /*87270*/  MOV R3, 0x87290 ;  /* 0x0008729000037802 */ /* 0x000fce0000000f00 */
[----:B------:R-:W-:Y:S05]  /*87280*/  CALL.REL.NOINC `($__internal_24_$__cuda_sm20_div_rn_f64_full) ;  /* 0x00000244000c7944 */ /* 0x000fea0003c00000 */
.L_x_15856:
[----:B------:R-:W-:Y:S05]  /*87290*/  BSYNC.RECONVERGENT B3 ;  /* 0x0000000000037941 */ /* 0x000fea0003800200 */
.L_x_15855:
        /* <DEDUP_REMOVED lines=84> */
.L_x_15858:
[----:B------:R-:W-:Y:S02]  /*877e0*/  FSEL R2, RZ, 3.37028055040000000000e+12, P0 ;  /* 0x54442d18ff027808 */ /* 0x000fe40000000000 */
[----:B------:R-:W-:-:S07]  /*877f0*/  FSEL R3, RZ, 2.1426990032196044922, P0 ;  /* 0x400921fbff037808 */ /* 0x000fce0000000000 */
.L_x_15859:
[----:B------:R-:W-:Y:S05]  /*87800*/  BSYNC.RECONVERGENT B0 ;  /* 0x0000000000007941 */ /* 0x000fea0003800200 */
.L_x_15857:
[----:B------:R-:W-:Y:S01]  /*87810*/  DADD R42, R58, R42 ;  /* 0x000000003a2a7229 */ /* 0x000fe2000000002a */
[----:B------:R-:W-:-:S07]  /*87820*/  LOP3.LUT R3, R3, 0x80000000, R40, 0xb8, !PT ;  /* 0x8000000003037812 */ /* 0x000fce00078eb828 */
[----:B------:R-:W-:-:S06]  /*87830*/  DSETP.NAN.AND P0, PT, R42, R42, PT ;  /* 0x0000002a2a00722a */ /* 0x000fcc0003f08000 */
[----:B------:R-:W-:Y:S02]  /*87840*/  FSEL R2, R42, R2, P0 ;  /* 0x000000022a027208 */ /* 0x000fe40000000000 */
[----:B------:R-:W-:Y:S01]  /*87850*/  FSEL R3, R43, R3, P0 ;  /* 0x000000032b037208 */ /* 0x000fe20000000000 */
[----:B------:R-:W-:Y:S06]  /*87860*/  BRA `(.L_x_15852) ;  /* 0x0000003c00747947 */ /* 0x000fec0003800000 */
.L_x_15843:
        /* <DEDUP_REMOVED lines=25> */
.L_x_15861:
[----:B------:R-:W-:Y:S05]  /*87a00*/  BSYNC.RECONVERGENT B3 ;  /* 0x0000000000037941 */ /* 0x000fea0003800200 */
.L_x_15860:
        /* <DEDUP_REMOVED lines=23> */
.L_x_15863:
[----:B------:R-:W-:Y:S05]  /*87b80*/  BSYNC.RECONVERGENT B3 ;  /* 0x0000000000037941 */ /* 0x000fea0003800200 */
.L_x_15862:
        /* <DEDUP_REMOVED lines=143> */
.L_x_15865:
[----:B------:R-:W-:Y:S05]  /*88480*/  BSYNC.RECONVERGENT B0 ;  /* 0x0000000000007941 */ /* 0x000fea0003800200 */
.L_x_15864:
[----:B------:R-:W-:Y:S04]  /*88490*/  BSSY.RECONVERGENT B3, `(.L_x_15866) ;  /* 0x0000006000037945 */ /* 0x000fe80003800200 */
[----:B------:R-:W-:Y:S05]  /*884a0*/  @P4 BRA P5, `(.L_x_15867) ;  /* 0x0000000000104947 */ /* 0x000fea0002800000 */
[----:B------:R-:W-:Y:S01]  /*884b0*/  IMAD.MOV.U32 R2, RZ, RZ, R46 ;  /* 0x000000ffff027224 */ /* 0x000fe200078e002e */
[----:B------:R-:W-:Y:S02]  /*884c0*/  MOV R5, R47 ;  /* 0x0000002f00057202 */ /* 0x000fe40000000f00 */
[----:B------:R-:W-:-:S07]  /*884d0*/  MOV R3, 0x884f0 ;  /* 0x000884f000037802 */ /* 0x000fce0000000f00 */
[----:B------:R-:W-:Y:S05]  /*884e0*/  CALL.REL.NOINC `($__internal_24_$__cuda_sm20_div_rn_f64_full) ;  /* 0x0000023000747944 */ /* 0x000fea0003c00000 */
.L_x_15867:
[----:B------:R-:W-:Y:S05]  /*884f0*/  BSYNC.RECONVERGENT B3 ;  /* 0x0000000000037941 */ /* 0x000fea0003800200 */
.L_x_15866:
        /* <DEDUP_REMOVED lines=84> */
.L_x_15869:
[----:B------:R-:W-:Y:S02]  /*88a40*/  FSEL R2, RZ, 3.37028055040000000000e+12, P0 ;  /* 0x54442d18ff027808 */ /* 0x000fe40000000000 */
[----:B------:R-:W-:-:S07]  /*88a50*/  FSEL R3, RZ, 2.1426990032196044922, P0 ;  /* 0x400921fbff037808 */ /* 0x000fce0000000000 */
.L_x_15870:
[----:B------:R-:W-:Y:S05]  /*88a60*/  BSYNC.RECONVERGENT B0 ;  /* 0x0000000000007941 */ /* 0x000fea0003800200 */
.L_x_15868:
[----:B------:R-:W-:Y:S01]  /*88a70*/  DADD R42, R58, R42 ;  /* 0x000000003a2a7229 */ /* 0x000fe2000000002a */
[----:B------:R-:W-:Y:S01]  /*88a80*/  LOP3.LUT R3, R3, 0x80000000, R40, 0xb8, !PT ;  /* 0x8000000003037812 */ /* 0x000fe200078eb828 */
[----:B------:R-:W-:-:S06]  /*88a90*/  DADD R60, R60, 1 ;  /* 0x3ff000003c3c7429 */ /* 0x000fcc0000000000 */
[----:B------:R-:W-:-:S06]  /*88aa0*/  DSETP.NAN.AND P0, PT, R42, R42, PT ;  /* 0x0000002a2a00722a */ /* 0x000fcc0003f08000 */
[----:B------:R-:W-:Y:S02]  /*88ab0*/  FSEL R2, R42, R2, P0 ;  /* 0x000000022a027208 */ /* 0x000fe40000000000 */
[----:B------:R-:W-:Y:S01]  /*88ac0*/  FSEL R3, R43, R3, P0 ;  /* 0x000000032b037208 */ /* 0x000fe20000000000 */
[----:B------:R-:W-:Y:S06]  /*88ad0*/  BRA `(.L_x_15852) ;  /* 0x0000002800d87947 */ /* 0x000fec0003800000 */
.L_x_15842:
        /* <DEDUP_REMOVED lines=109> */
.L_x_15874:
[----:B------:R-:W-:Y:S05]  /*891b0*/  BSYNC.RECONVERGENT B0 ;  /* 0x0000000000007941 */ /* 0x000fea0003800200 */
.L_x_15873:
        /* <DEDUP_REMOVED lines=9> */
.L_x_15876:
[----:B------:R-:W-:Y:S05]  /*89250*/  BSYNC.RECONVERGENT B3 ;  /* 0x0000000000037941 */ /* 0x000fea0003800200 */
.L_x_15875:
        /* <DEDUP_REMOVED lines=76> */
.L_x_15872:
        /* <DEDUP_REMOVED lines=137> */
.L_x_15878:
[----:B------:R-:W-:Y:S05]  /*89fb0*/  BSYNC.RECONVERGENT B0 ;  /* 0x0000000000007941 */ /* 0x000fea0003800200 */
.L_x_15877:
        /* <DEDUP_REMOVED lines=8> */
.L_x_15880:
[----:B------:R-:W-:Y:S05]  /*8a040*/  BSYNC.RECONVERGENT B3 ;  /* 0x0000000000037941 */ /* 0x000fea0003800200 */
.L_x_15879:
        /* <DEDUP_REMOVED lines=76> */
.L_x_15871:
        /* <DEDUP_REMOVED lines=25> */
.L_x_15882:
[----:B------:R-:W-:Y:S05]  /*8a6a0*/  BSYNC.RECONVERGENT B3 ;  /* 0x0000000000037941 */ /* 0x000fea0003800200 */
.L_x_15881:
        /* <DEDUP_REMOVED lines=23> */
.L_x_15884:
[----:B------:R-:W-:Y:S05]  /*8a820*/  BSYNC.RECONVERGENT B3 ;  /* 0x0000000000037941 */ /* 0x000fea0003800200 */
.L_x_15883:
        /* <DEDUP_REMOVED lines=139> */
.L_x_15886:
[----:B------:R-:W-:Y:S05]  /*8b0e0*/  BSYNC.RECONVERGENT B0 ;  /* 0x0000000000007941 */ /* 0x000fea0003800200 */
.L_x_15885:
        /* <DEDUP_REMOVED lines=9> */
.L_x_15888:
[----:B------:R-:W-:Y:S05]  /*8b180*/  BSYNC.RECONVERGENT B3 ;  /* 0x0000000000037941 */ /* 0x000fea0003800200 */
.L_x_15887:
        /* <DEDUP_REMOVED lines=75> */
.L_x_15852:
[----:B------:R-:W-:Y:S05]  /*8b640*/  BSYNC.RECONVERGENT B2 ;  /* 0x0000000000027941 */ /* 0x000fea0003800200 */
.L_x_15841:
[----:B------:R-:W-:Y:S01]  /*8b650*/  UMOV UR4, 0xfefa39ef ;  /* 0xfefa39ef00047882 */ /* 0x000fe20000000000 */
[----:B------:R-:W-:Y:S01]  /*8b660*/  UMOV UR5, 0x3fe62e42 ;  /* 0x3fe62e4200057882 */ /* 0x000fe20000000000 */
[----:B------:R-:W-:Y:S01]  /*8b670*/  LOP3.LUT R21, R3, 0x80000000, R21, 0xb8, !PT ;  /* 0x8000000003157812 */ /* 0x000fe200078eb815 */
[----:B------:R-:W-:Y:S01]  /*8b680*/  DADD R60, R60, UR4 ;  /* 0x000000043c3c7e29 */ /* 0x000fe20008000000 */
[----:B------:R-:W-:-:S09]  /*8b690*/  IMAD.MOV.U32 R20, RZ, RZ, R2 ;  /* 0x000000ffff147224 */ /* 0x000fd200078e0002 */
[----:B------:R-:W-:Y:S01]  /*8b6a0*/  LOP3.LUT R23, R61, 0x80000000, R23, 0xb8, !PT ;  /* 0x800000003d177812 */ /* 0x000fe200078eb817 */
[----:B------:R-:W-:-:S07]  /*8b6b0*/  IMAD.MOV.U32 R22, RZ, RZ, R60 ;  /* 0x000000ffff167224 */ /* 0x000fce00078e003c */
.L_x_15766:
[----:B------:R-:W-:Y:S05]  /*8b6c0*/  BSYNC.RECONVERGENT B1 ;  /* 0x0000000000017941 */ /* 0x000fea0003800200 */
.L_x_15764:
        /* <DEDUP_REMOVED lines=25> */
.L_x_15890:
        /* <DEDUP_REMOVED lines=143> */
.L_x_15896:
[----:B------:R-:W-:Y:S05]  /*8c150*/  BSYNC.RECONVERGENT B3 ;  /* 0x0000000000037941 */ /* 0x000fea0003800200 */
.L_x_15895:
        /* <DEDUP_REMOVED lines=83> */
.L_x_15894:
        /* <DEDUP_REMOVED lines=33> */
.L_x_15903:
[----:B------:R-:W-:Y:S05]  /*8c8a0*/  BSYNC.RECONVERGENT B4 ;  /* 0x0000000000047941 */ /* 0x000fea0003800200 */
.L_x_15902:
[----:B------:R-:W-:Y:S02]  /*8c8b0*/  IMAD.MOV.U32 R46, RZ, RZ, R4 ;  /* 0x000000ffff2e7224 */ /* 0x000fe400078e0004 */
[----:B------:R-:W-:-:S07]  /*8c8c0*/  IMAD.MOV.U32 R47, RZ, RZ, R5 ;  /* 0x000000ffff2f7224 */ /* 0x000fce00078e0005 */
.L_x_15901:
[----:B------:R-:W-:Y:S05]  /*8c8d0*/  BSYNC.RECONVERGENT B3 ;  /* 0x0000000000037941 */ /* 0x000fea0003800200 */
.L_x_15900:
        /* <DEDUP_REMOVED lines=30> */
.L_x_15908:
[----:B------:R-:W-:Y:S05]  /*8cac0*/  BSYNC.RECONVERGENT B4 ;  /* 0x0000000000047941 */ /* 0x000fea0003800200 */
.L_x_15907:
[----:B------:R-:W-:Y:S05]  /*8cad0*/  BRA `(.L_x_15906) ;  /* 0x0000000000047947 */ /* 0x000fea0003800000 */
.L_x_15905:
[----:B------:R-:W-:-:S11]  /*8cae0*/  DADD R4, R60, -R2 ;  /* 0x000000003c047229 */ /* 0x000fd60000000802 */
.L_x_15906:
[----:B------:R-:W-:Y:S05]  /*8caf0*/  BSYNC.RECONVERGENT B3 ;  /* 0x0000000000037941 */ /* 0x000fea0003800200 */
.L_x_15904:
        /* <DEDUP_REMOVED lines=30> */
.L_x_15910:
[----:B------:R-:W-:Y:S05]  /*8cce0*/  BSYNC.RECONVERGENT B3 ;  /* 0x0000000000037941 */ /* 0x000fea0003800200 */
.L_x_15909:
        /* <DEDUP_REMOVED lines=87> */
.L_x_15911:
        /* <DEDUP_REMOVED lines=21> */
.L_x_15913:
[----:B------:R-:W-:Y:S05]  /*8d3b0*/  BSYNC.RECONVERGENT B3 ;  /* 0x0000000000037941 */ /* 0x000fea0003800200 */
.L_x_15912:
        /* <DEDUP_REMOVED lines=30> */
.L_x_15899:
        /* <DEDUP_REMOVED lines=27> */
.L_x_15916:
[----:B------:R-:W-:Y:S05]  /*8d750*/  BSYNC.RECONVERGENT B3 ;  /* 0x0000000000037941 */ /* 0x000fea0003800200 */
.L_x_15915:
        /* <DEDUP_REMOVED lines=87> */
.L_x_15917:
        /* <DEDUP_REMOVED lines=21> */
.L_x_15919:
[----:B------:R-:W-:Y:S05]  /*8de20*/  BSYNC.RECONVERGENT B3 ;  /* 0x0000000000037941 */ /* 0x000fea0003800200 */
.L_x_15918:
        /* <DEDUP_REMOVED lines=30> */
.L_x_15914:
        /* <DEDUP_REMOVED lines=26> */
.L_x_15921:
[----:B------:R-:W-:Y:S05]  /*8e1b0*/  BSYNC.RECONVERGENT B3 ;  /* 0x0000000000037941 */ /* 0x000fea0003800200 */
.L_x_15920:
        /* <DEDUP_REMOVED lines=21> */
.L_x_15923:
[----:B------:R-:W-:Y:S05]  /*8e310*/  BSYNC.RECONVERGENT B3 ;  /* 0x0000000000037941 */ /* 0x000fea0003800200 */
.L_x_15922:
[----:B------:R-:W-:Y:S02]  /*8e320*/  IMAD.MOV.U32 R66, RZ, RZ, R4 ;  /* 0x000000ffff427224 */ /* 0x000fe400078e0004 */
[----:B------:R-:W-:Y:S01]  /*8e330*/  IMAD.MOV.U32 R67, RZ, RZ, R5 ;  /* 0x000000ffff437224 */ /* 0x000fe200078e0005 */
[----:B------:R-:W-:Y:S06]  /*8e340*/  BRA `(.L_x_15897) ;  /* 0x00000000006c7947 */ /* 0x000fec0003800000 */
.L_x_15898:
        /* <DEDUP_REMOVED lines=24> */
.L_x_15925:
[----:B------:R-:W-:Y:S05]  /*8e4d0*/  BSYNC.RECONVERGENT B3 ;  /* 0x0000000000037941 */ /* 0x000fea0003800200 */
.L_x_15924:
[----:B------:R-:W-:Y:S01]  /*8e4e0*/  MOV R66, R2 ;  /* 0x0000000200427202 */ /* 0x000fe20000000f00 */
[----:B------:R-:W-:-:S07]  /*8e4f0*/  IMAD.MOV.U32 R67, RZ, RZ, R3 ;  /* 0x000000ffff437224 */ /* 0x000fce00078e0003 */
.L_x_15897:
[----:B------:R-:W-:Y:S05]  /*8e500*/  BSYNC.RECONVERGENT B2 ;  /* 0x0000000000027941 */ /* 0x000fea0003800200 */
.L_x_15893:
        /* <DEDUP_REMOVED lines=25> */
.L_x_15930:
[----:B------:R-:W-:Y:S05]  /*8e6a0*/  BSYNC.RECONVERGENT B4 ;  /* 0x0000000000047941 */ /* 0x000fea0003800200 */
.L_x_15929:
        /* <DEDUP_REMOVED lines=77> */
.L_x_15932:
        /* <DEDUP_REMOVED lines=42> */
.L_x_15931:
        /* <DEDUP_REMOVED lines=35> */
.L_x_15940:
[----:B------:R-:W-:Y:S05]  /*8f050*/  BSYNC.RECONVERGENT B6 ;  /* 0x0000000000067941 */ /* 0x000fea0003800200 */
.L_x_15939:
[----:B------:R-:W-:Y:S02]  /*8f060*/  IMAD.MOV.U32 R46, RZ, RZ, R4 ;  /* 0x000000ffff2e7224 */ /* 0x000fe400078e0004 */
[----:B------:R-:W-:-:S07]  /*8f070*/  IMAD.MOV.U32 R47, RZ, RZ, R5 ;  /* 0x000000ffff2f7224 */ /* 0x000fce00078e0005 */
.L_x_15938:
[----:B------:R-:W-:Y:S05]  /*8f080*/  BSYNC.RECONVERGENT B5 ;  /* 0x0000000000057941 */ /* 0x000fea0003800200 */
.L_x_15937:
        /* <DEDUP_REMOVED lines=28> */
.L_x_15945:
[----:B------:R-:W-:Y:S05]  /*8f250*/  BSYNC.RECONVERGENT B6 ;  /* 0x0000000000067941 */ /* 0x000fea0003800200 */
.L_x_15944:
[----:B------:R-:W-:Y:S02]  /*8f260*/  IMAD.MOV.U32 R58, RZ, RZ, R4 ;  /* 0x000000ffff3a7224 */ /* 0x000fe400078e0004 */
[----:B------:R-:W-:Y:S01]  /*8f270*/  IMAD.MOV.U32 R59, RZ, RZ, R5 ;  /* 0x000000ffff3b7224 */ /* 0x000fe200078e0005 */
[----:B------:R-:W-:Y:S06]  /*8f280*/  BRA `(.L_x_15943) ;  /* 0x0000000000047947 */ /* 0x000fec0003800000 */
.L_x_15942:
[----:B------:R-:W-:-:S11]  /*8f290*/  DADD R58, R60, -R2 ;  /* 0x000000003c3a7229 */ /* 0x000fd60000000802 */
.L_x_15943:
[----:B------:R-:W-:Y:S05]  /*8f2a0*/  BSYNC.RECONVERGENT B5 ;  /* 0x0000000000057941 */ /* 0x000fea0003800200 */
.L_x_15941:
        /* <DEDUP_REMOVED lines=29> */
.L_x_15947:
[----:B------:R-:W-:Y:S05]  /*8f480*/  BSYNC.RECONVERGENT B5 ;  /* 0x0000000000057941 */ /* 0x000fea0003800200 */
.L_x_15946:
[----:B------:R-:W-:Y:S02]  /*8f490*/  IMAD.MOV.U32 R46, RZ, RZ, R2 ;  /* 0x000000ffff2e7224 */ /* 0x000fe400078e0002 */
[----:B------:R-:W-:Y:S01]  /*8f4a0*/  IMAD.MOV.U32 R47, RZ, RZ, R3 ;  /* 0x000000ffff2f7224 */ /* 0x000fe200078e0003 */
[----:B------:R-:W-:Y:S06]  /*8f4b0*/  BRA `(.L_x_15948) ;  /* 0x0000000800587947 */ /* 0x000fec0003800000 */
.L_x_15936:
        /* <DEDUP_REMOVED lines=29> */
.L_x_15951:
[----:B------:R-:W-:Y:S05]  /*8f690*/  BSYNC.RECONVERGENT B5 ;  /* 0x0000000000057941 */ /* 0x000fea0003800200 */
.L_x_15950:
[----:B------:R-:W-:Y:S02]  /*8f6a0*/  IMAD.MOV.U32 R46, RZ, RZ, R2 ;  /* 0x000000ffff2e7224 */ /* 0x000fe400078e0002 */
[----:B------:R-:W-:Y:S01]  /*8f6b0*/  IMAD.MOV.U32 R47, RZ, RZ, R3 ;  /* 0x000000ffff2f7224 */ /* 0x000fe200078e0003 */
[----:B------:R-:W-:Y:S06]  /*8f6c0*/  BRA `(.L_x_15948) ;  /* 0x0000000400d47947 */ /* 0x000fec0003800000 */
.L_x_15949:
        /* <DEDUP_REMOVED lines=32> */
.L_x_15953:
[----:B------:R-:W-:Y:S05]  /*8f8d0*/  BSYNC.RECONVERGENT B5 ;  /* 0x0000000000057941 */ /* 0x000fea0003800200 */
.L_x_15952:
        /* <DEDUP_REMOVED lines=20> */
.L_x_15955:
[----:B------:R-:W-:Y:S05]  /*8fa20*/  BSYNC.RECONVERGENT B5 ;  /* 0x0000000000057941 */ /* 0x000fea0003800200 */
.L_x_15954:
[----:B------:R-:W-:Y:S01]  /*8fa30*/  DMUL R42, R42, 8.11296384146066816958e+31 ;  /* 0x469000002a2a7828 */ /* 0x000fe20000000000 */
[----:B------:R-:W-:Y:S02]  /*8fa40*/  IMAD.MOV.U32 R46, RZ, RZ, R4 ;  /* 0x000000ffff2e7224 */ /* 0x000fe400078e0004 */
[----:B------:R-:W-:Y:S01]  /*8fa50*/  IMAD.MOV.U32 R47, RZ, RZ, R5 ;  /* 0x000000ffff2f7224 */ /* 0x000fe200078e0005 */
[----:B------:R-:W-:Y:S07]  /*8fa60*/  BRA `(.L_x_15948) ;  /* 0x0000000000ec7947 */ /* 0x000fee0003800000 */
.L_x_15935:
        /* <DEDUP_REMOVED lines=27> */
.L_x_15957:
[----:B------:R-:W-:Y:S05]  /*8fc20*/  BSYNC.RECONVERGENT B5 ;  /* 0x0000000000057941 */ /* 0x000fea0003800200 */
.L_x_15956:
        /* <DEDUP_REMOVED lines=27> */
.L_x_15959:
[----:B------:R-:W-:Y:S05]  /*8fde0*/  BSYNC.RECONVERGENT B5 ;  /* 0x0000000000057941 */ /* 0x000fea0003800200 */
.L_x_15958:
[----:B------:R-:W-:Y:S01]  /*8fdf0*/  DMUL R46, R2, R42 ;  /* 0x0000002a022e7228 */ /* 0x000fe20000000000 */
[----:B------:R-:W-:Y:S02]  /*8fe00*/  IMAD.MOV.U32 R42, RZ, RZ, 0x0 ;  /* 0x00000000ff2a7424 */ /* 0x000fe400078e00ff */
[----:B------:R-:W-:-:S08]  /*8fe10*/  IMAD.MOV.U32 R43, RZ, RZ, 0x3ff00000 ;  /* 0x3ff00000ff2b7424 */ /* 0x000fd000078e00ff */
.L_x_15948:
[----:B------:R-:W-:Y:S05]  /*8fe20*/  BSYNC.RECONVERGENT B4 ;  /* 0x0000000000047941 */ /* 0x000fea0003800200 */
.L_x_15934:
[----:B------:R-:W-:Y:S05]  /*8fe30*/  BRA `(.L_x_15960) ;  /* 0x0000000000087947 */ /* 0x000fea0003800000 */
.L_x_15928:
[----:B------:R-:W-:Y:S02]  /*8fe40*/  DMUL R46, R40, 9.00719925474099200000e+15 ;  /* 0x43400000282e7828 */ /* 0x000fe40000000000 */
[----:B------:R-:W-:-:S11]  /*8fe50*/  DMUL R42, R42, 9.00719925474099200000e+15 ;  /* 0x434000002a2a7828 */ /* 0x000fd60000000000 */
.L_x_15960:
[----:B------:R-:W-:Y:S05]  /*8fe60*/  BSYNC.RELIABLE B2 ;  /* 0x0000000000027941 */ /* 0x000fea0003800100 */
.L_x_15927:
        /* <DEDUP_REMOVED lines=27> */
.L_x_15962:
[----:B------:R-:W-:Y:S05]  /*90020*/  BSYNC.RECONVERGENT B2 ;  /* 0x0000000000027941 */ /* 0x000fea0003800200 */
.L_x_15961:
        /* <DEDUP_REMOVED lines=84> */
.L_x_15964:
[----:B------:R-:W-:Y:S02]  /*90570*/  FSEL R2, RZ, 3.37028055040000000000e+12, P0 ;  /* 0x54442d18ff027808 */ /* 0x000fe40000000000 */
[----:B------:R-:W-:-:S07]  /*90580*/  FSEL R3, RZ, 2.1426990032196044922, P0 ;  /* 0x400921fbff037808 */ /* 0x000fce0000000000 */
.L_x_15965:
[----:B------:R-:W-:Y:S05]  /*90590*/  BSYNC.RECONVERGENT B0 ;  /* 0x0000000000007941 */ /* 0x000fea0003800200 */
.L_x_15963:
[----:B------:R-:W-:Y:S02]  /*905a0*/  DADD R42, |R46|, R42 ;  /* 0x000000002e2a7229 */ /* 0x000fe4000000022a */
[----:B------:R-:W-:-:S06]  /*905b0*/  DADD R2, -RZ, |R2| ;  /* 0x00000000ff027229 */ /* 0x000fcc0000000502 */
[----:B------:R-:W-:-:S06]  /*905c0*/  DSETP.NAN.AND P0, PT, R42, R42, PT ;  /* 0x0000002a2a00722a */ /* 0x000fcc0003f08000 */
[----:B------:R-:W-:Y:S02]  /*905d0*/  FSEL R2, R42, R2, P0 ;  /* 0x000000022a027208 */ /* 0x000fe40000000000 */
[----:B------:R-:W-:-:S07]  /*905e0*/  FSEL R3, R43, R3, P0 ;  /* 0x000000032b037208 */ /* 0x000fce0000000000 */
.L_x_15933:
[----:B------:R-:W-:Y:S05]  /*905f0*/  BSYNC.RECONVERGENT B3 ;  /* 0x0000000000037941 */ /* 0x000fea0003800200 */
.L_x_15926:
[----:B------:R-:W-:Y:S01]  /*90600*/  LOP3.LUT R27, R67, 0x80000000, R27, 0xb8, !PT ;  /* 0x80000000431b7812 */ /* 0x000fe200078eb81b */
[----:B------:R-:W-:Y:S01]  /*90610*/  IMAD.MOV.U32 R26, RZ, RZ, R66 ;  /* 0x000000ffff1a7224 */ /* 0x000fe200078e0042 */
[----:B------:R-:W-:Y:S01]  /*90620*/  LOP3.LUT R25, R3, 0x80000000, R25, 0xb8, !PT ;  /* 0x8000000003197812 */ /* 0x000fe200078eb819 */
[----:B------:R-:W-:Y:S01]  /*90630*/  IMAD.MOV.U32 R24, RZ, RZ, R2 ;  /* 0x000000ffff187224 */ /* 0x000fe200078e0002 */
[----:B------:R-:W-:Y:S06]  /*90640*/  BRA `(.L_x_15891) ;  /* 0x0000005800d47947 */ /* 0x000fec0003800000 */
.L_x_15892:
        /* <DEDUP_REMOVED lines=121> */
.L_x_15971:
[----:B------:R-:W-:Y:S05]  /*90de0*/  BSYNC.RECONVERGENT B0 ;  /* 0x0000000000007941 */ /* 0x000fea0003800200 */
.L_x_15970:
[----:B------:R-:W-:Y:S04]  /*90df0*/  BSSY.RECONVERGENT B3, `(.L_x_15972) ;  /* 0x0000006000037945 */ /* 0x000fe80003800200 */
[----:B------:R-:W-:Y:S05]  /*90e00*/  @P4 BRA P5, `(.L_x_15973) ;  /* 0x0000000000104947 */ /* 0x000fea0002800000 */
[----:B------:R-:W-:Y:S01]  /*90e10*/  IMAD.MOV.U32 R2, RZ, RZ, R46 ;  /* 0x000000ffff027224 */ /* 0x000fe200078e002e */
[----:B------:R-:W-:Y:S01]  /*90e20*/  MOV R3, 0x90e50 ;  /* 0x00090e5000037802 */ /* 0x000fe20000000f00 */
[----:B------:R-:W-:-:S07]  /*90e30*/  IMAD.MOV.U32 R5, RZ, RZ, R47 ;  /* 0x000000ffff057224 */ /* 0x000fce00078e002f */
[----:B------:R-:W-:Y:S05]  /*90e40*/  CALL.REL.NOINC `($__internal_24_$__cuda_sm20_div_rn_f64_full) ;  /* 0x000001a8001c7944 */ /* 0x000fea0003c00000 */
.L_x_15973:
[----:B------:R-:W-:Y:S05]  /*90e50*/  BSYNC.RECONVERGENT B3 ;  /* 0x0000000000037941 */ /* 0x000fea0003800200 */
.L_x_15972:
        /* <DEDUP_REMOVED lines=84> */
.L_x_15975:
[----:B------:R-:W-:Y:S02]  /*913a0*/  FSEL R2, RZ, 3.37028055040000000000e+12, P0 ;  /* 0x54442d18ff027808 */ /* 0x000fe40000000000 */
[----:B------:R-:W-:-:S07]  /*913b0*/  FSEL R3, RZ, 2.1426990032196044922, P0 ;  /* 0x400921fbff037808 */ /* 0x000fce0000000000 */
.L_x_15976:
[----:B------:R-:W-:Y:S05]  /*913c0*/  BSYNC.RECONVERGENT B0 ;  /* 0x0000000000007941 */ /* 0x000fea0003800200 */
.L_x_15974:
[----:B------:R-:W-:Y:S01]  /*913d0*/  DADD R42, R58, R42 ;  /* 0x000000003a2a7229 */ /* 0x000fe2000000002a */
[----:B------:R-:W-:Y:S01]  /*913e0*/  LOP3.LUT R3, R3, 0x80000000, R40, 0xb8, !PT ;  /* 0x8000000003037812 */ /* 0x000fe200078eb828 */
[----:B------:R-:W-:-:S06]  /*913f0*/  DMUL R60, R60, 0.5 ;  /* 0x3fe000003c3c7828 */ /* 0x000fcc0000000000 */
[----:B------:R-:W-:-:S06]  /*91400*/  DSETP.NAN.AND P0, PT, R42, R42, PT ;  /* 0x0000002a2a00722a */ /* 0x000fcc0003f08000 */
[----:B------:R-:W-:Y:S02]  /*91410*/  FSEL R2, R42, R2, P0 ;  /* 0x000000022a027208 */ /* 0x000fe40000000000 */
[----:B------:R-:W-:Y:S01]  /*91420*/  FSEL R3, R43, R3, P0 ;  /* 0x000000032b037208 */ /* 0x000fe20000000000 */
[----:B------:R-:W-:Y:S06]  /*91430*/  BRA `(.L_x_15977) ;  /* 0x0000004c00387947 */ /* 0x000fec0003800000 */
.L_x_15969:
        /* <DEDUP_REMOVED lines=141> */
.L_x_15979:
[----:B------:R-:W-:Y:S05]  /*91d10*/  BSYNC.RECONVERGENT B0 ;  /* 0x0000000000007941 */ /* 0x000fea0003800200 */
.L_x_15978:
[----:B------:R-:W-:Y:S04]  /*91d20*/  BSSY.RECONVERGENT B3, `(.L_x_15980) ;  /* 0x0000005000037945 */ /* 0x000fe80003800200 */
[----:B------:R-:W-:Y:S05]  /*91d30*/  @P4 BRA P5, `(.L_x_15981) ;  /* 0x00000000000c4947 */ /* 0x000fea0002800000 */
[----:B------:R-:W-:Y:S01]  /*91d40*/  IMAD.MOV.U32 R5, RZ, RZ, R3 ;  /* 0x000000ffff057224 */ /* 0x000fe200078e0003 */
[----:B------:R-:W-:-:S07]  /*91d50*/  MOV R3, 0x91d70 ;  /* 0x00091d7000037802 */ /* 0x000fce0000000f00 */
[----:B------:R-:W-:Y:S05]  /*91d60*/  CALL.REL.NOINC `($__internal_24_$__cuda_sm20_div_rn_f64_full) ;  /* 0x0000019800547944 */ /* 0x000fea0003c00000 */
.L_x_15981:
[----:B------:R-:W-:Y:S05]  /*91d70*/  BSYNC.RECONVERGENT B3 ;  /* 0x0000000000037941 */ /* 0x000fea0003800200 */
.L_x_15980:
        /* <DEDUP_REMOVED lines=84> */
.L_x_15983:
[----:B------:R-:W-:Y:S02]  /*922c0*/  FSEL R2, RZ, 3.37028055040000000000e+12, P0 ;  /* 0x54442d18ff027808 */ /* 0x000fe40000000000 */
[----:B------:R-:W-:-:S07]  /*922d0*/  FSEL R3, RZ, 2.1426990032196044922, P0 ;  /* 0x400921fbff037808 */ /* 0x000fce0000000000 */
.L_x_15984:
[----:B------:R-:W-:Y:S05]  /*922e0*/  BSYNC.RECONVERGENT B0 ;  /* 0x0000000000007941 */ /* 0x000fea0003800200 */
.L_x_15982:
[----:B------:R-:W-:Y:S01]  /*922f0*/  DADD R42, R58, R42 ;  /* 0x000000003a2a7229 */ /* 0x000fe2000000002a */
[----:B------:R-:W-:-:S07]  /*92300*/  LOP3.LUT R3, R3, 0x80000000, R40, 0xb8, !PT ;  /* 0x8000000003037812 */ /* 0x000fce00078eb828 */
[----:B------:R-:W-:-:S06]  /*92310*/  DSETP.NAN.AND P0, PT, R42, R42, PT ;  /* 0x0000002a2a00722a */ /* 0x000fcc0003f08000 */
[----:B------:R-:W-:Y:S02]  /*92320*/  FSEL R2, R42, R2, P0 ;  /* 0x000000022a027208 */ /* 0x000fe40000000000 */
[----:B------:R-:W-:Y:S01]  /*92330*/  FSEL R3, R43, R3, P0 ;  /* 0x000000032b037208 */ /* 0x000fe20000000000 */
[----:B------:R-:W-:Y:S06]  /*92340*/  BRA `(.L_x_15977) ;  /* 0x0000003c00747947 */ /* 0x000fec0003800000 */
.L_x_15968:
        /* <DEDUP_REMOVED lines=25> */
.L_x_15986:
[----:B------:R-:W-:Y:S05]  /*924e0*/  BSYNC.RECONVERGENT B3 ;  /* 0x0000000000037941 */ /* 0x000fea0003800200 */
.L_x_15985:
        /* <DEDUP_REMOVED lines=23> */
.L_x_15988:
[----:B------:R-:W-:Y:S05]  /*92660*/  BSYNC.RECONVERGENT B3 ;  /* 0x0000000000037941 */ /* 0x000fea0003800200 */
.L_x_15987:
        /* <DEDUP_REMOVED lines=143> */
.L_x_15990:
[----:B------:R-:W-:Y:S05]  /*92f60*/  BSYNC.RECONVERGENT B0 ;  /* 0x0000000000007941 */ /* 0x000fea0003800200 */
.L_x_15989:
[----:B------:R-:W-:Y:S04]  /*92f70*/  BSSY.RECONVERGENT B3, `(.L_x_15991) ;  /* 0x0000006000037945 */ /* 0x000fe80003800200 */
[----:B------:R-:W-:Y:S05]  /*92f80*/  @P4 BRA P5, `(.L_x_15992) ;  /* 0x0000000000104947 */ /* 0x000fea0002800000 */
[----:B------:R-:W-:Y:S01]  /*92f90*/  IMAD.MOV.U32 R2, RZ, RZ, R46 ;  /* 0x000000ffff027224 */ /* 0x000fe200078e002e */
[----:B------:R-:W-:Y:S01]  /*92fa0*/  MOV R3, 0x92fd0 ;  /* 0x00092fd000037802 */ /* 0x000fe20000000f00 */
[----:B------:R-:W-:-:S07]  /*92fb0*/  IMAD.MOV.U32 R5, RZ, RZ, R47 ;  /* 0x000000ffff057224 */ /* 0x000fce00078e002f */
[----:B------:R-:W-:Y:S05]  /*92fc0*/  CALL.REL.NOINC `($__internal_24_$__cuda_sm20_div_rn_f64_full) ;  /* 0x0000018400bc7944 */ /* 0x000fea0003c00000 */
.L_x_15992:
[----:B------:R-:W-:Y:S05]  /*92fd0*/  BSYNC.RECONVERGENT B3 ;  /* 0x0000000000037941 */ /* 0x000fea0003800200 */
.L_x_15991:
        /* <DEDUP_REMOVED lines=84> */
.L_x_15994:
[----:B------:R-:W-:Y:S02]  /*93520*/  FSEL R2, RZ, 3.37028055040000000000e+12, P0 ;  /* 0x54442d18ff027808 */ /* 0x000fe40000000000 */
[----:B------:R-:W-:-:S07]  /*93530*/  FSEL R3, RZ, 2.1426990032196044922, P0 ;  /* 0x400921fbff037808 */ /* 0x000fce0000000000 */
.L_x_15995:
[----:B------:R-:W-:Y:S05]  /*93540*/  BSYNC.RECONVERGENT B0 ;  /* 0x0000000000007941 */ /* 0x000fea0003800200 */
.L_x_15993:
[----:B------:R-:W-:Y:S01]  /*93550*/  DADD R42, R58, R42 ;  /* 0x000000003a2a7229 */ /* 0x000fe2000000002a */
[----:B------:R-:W-:Y:S01]  /*93560*/  LOP3.LUT R3, R3, 0x80000000, R40, 0xb8, !PT ;  /* 0x8000000003037812 */ /* 0x000fe200078eb828 */
[----:B------:R-:W-:-:S06]  /*93570*/  DADD R60, R60, 1 ;  /* 0x3ff000003c3c7429 */ /* 0x000fcc0000000000 */
[----:B------:R-:W-:-:S06]  /*93580*/  DSETP.NAN.AND P0, PT, R42, R42, PT ;  /* 0x0000002a2a00722a */ /* 0x000fcc0003f08000 */
[----:B------:R-:W-:Y:S02]  /*93590*/  FSEL R2, R42, R2, P0 ;  /* 0x000000022a027208 */ /* 0x000fe40000000000 */
[----:B------:R-:W-:Y:S01]  /*935a0*/  FSEL R3, R43, R3, P0 ;  /* 0x000000032b037208 */ /* 0x000fe20000000000 */
[----:B------:R-:W-:Y:S06]  /*935b0*/  BRA `(.L_x_15977) ;  /* 0x0000002800d87947 */ /* 0x000fec0003800000 */
.L_x_15967:
        /* <DEDUP_REMOVED lines=109> */
.L_x_15999:
[----:B------:R-:W-:Y:S05]  /*93c90*/  BSYNC.RECONVERGENT B0 ;  /* 0x0000000000007941 */ /* 0x000fea0003800200 */
.L_x_15998:
        /* <DEDUP_REMOVED lines=9> */
.L_x_16001:
[----:B------:R-:W-:Y:S05]  /*93d30*/  BSYNC.RECONVERGENT B3 ;  /* 0x0000000000037941 */ /* 0x000fea0003800200 */
.L_x_16000:
        /* <DEDUP_REMOVED lines=76> */
.L_x_15997:
        /* <DEDUP_REMOVED lines=137> */
.L_x_16003:
[----:B------:R-:W-:Y:S05]  /*94a90*/  BSYNC.RECONVERGENT B0 ;  /* 0x0000000000007941 */ /* 0x000fea0003800200 */
.L_x_16002:
        /* <DEDUP_REMOVED lines=8> */
.L_x_16005:
[----:B------:R-:W-:Y:S05]  /*94b20*/  BSYNC.RECONVERGENT B3 ;  /* 0x0000000000037941 */ /* 0x000fea0003800200 */
.L_x_16004:
        /* <DEDUP_REMOVED lines=76> */
.L_x_15996:
        /* <DEDUP_REMOVED lines=25> */
.L_x_16007:
[----:B------:R-:W-:Y:S05]  /*95180*/  BSYNC.RECONVERGENT B3 ;  /* 0x0000000000037941 */ /* 0x000fea0003800200 */
.L_x_16006:
        /* <DEDUP_REMOVED lines=23> */
.L_x_16009:
[----:B------:R-:W-:Y:S05]  /*95300*/  BSYNC.RECONVERGENT B3 ;  /* 0x0000000000037941 */ /* 0x000fea0003800200 */
.L_x_16008:
        /* <DEDUP_REMOVED lines=139> */
.L_x_16011:
[----:B------:R-:W-:Y:S05]  /*95bc0*/  BSYNC.RECONVERGENT B0 ;  /* 0x0000000000007941 */ /* 0x000fea0003800200 */
.L_x_16010:
        /* <DEDUP_REMOVED lines=9> */
.L_x_16013:
[----:B------:R-:W-:Y:S05]  /*95c60*/  BSYNC.RECONVERGENT B3 ;  /* 0x0000000000037941 */ /* 0x000fea0003800200 */
.L_x_16012:
        /* <DEDUP_REMOVED lines=75> */
.L_x_15977:
[----:B------:R-:W-:Y:S05]  /*96120*/  BSYNC.RECONVERGENT B2 ;  /* 0x0000000000027941 */ /* 0x000fea0003800200 */
.L_x_15966:
[----:B------:R-:W-:Y:S01]  /*96130*/  UMOV UR4, 0xfefa39ef ;  /* 0xfefa39ef00047882 */ /* 0x000fe20000000000 */
[----:B------:R-:W-:Y:S01]  /*96140*/  UMOV UR5, 0x3fe62e42 ;  /* 0x3fe62e4200057882 */ /* 0x000fe20000000000 */
[----:B------:R-:W-:Y:S01]  /*96150*/  LOP3.LUT R25, R3, 0x80000000, R25, 0xb8, !PT ;  /* 0x8000000003197812 */ /* 0x000fe200078eb819 */
[----:B------:R-:W-:Y:S01]  /*96160*/  DADD R60, R60, UR4 ;  /* 0x000000043c3c7e29 */ /* 0x000fe20008000000 */
[----:B------:R-:W-:-:S09]  /*96170*/  IMAD.MOV.U32 R24, RZ, RZ, R2 ;  /* 0x000000ffff187224 */ /* 0x000fd200078e0002 */
[----:B------:R-:W-:Y:S02]  /*96180*/  LOP3.LUT R27, R61, 0x80000000, R27, 0xb8, !PT ;  /* 0x800000003d1b7812 */ /* 0x000fe400078eb81b */
[----:B------:R-:W-:-:S07]  /*96190*/  MOV R26, R60 ;  /* 0x0000003c001a7202 */ /* 0x000fce0000000f00 */
.L_x_15891:
[----:B------:R-:W-:Y:S05]  /*961a0*/  BSYNC.RECONVERGENT B1 ;  /* 0x0000000000017941 */ /* 0x000fea0003800200 */
.L_x_15889:
        /* <DEDUP_REMOVED lines=25> */
.L_x_16015:
        /* <DEDUP_REMOVED lines=143> */
.L_x_16021:
[----:B------:R-:W-:Y:S05]  /*96c30*/  BSYNC.RECONVERGENT B3 ;  /* 0x0000000000037941 */ /* 0x000fea0003800200 */
.L_x_16020:
        /* <DEDUP_REMOVED lines=83> */
.L_x_16019:
        /* <DEDUP_REMOVED lines=33> */
.L_x_16028:
[----:B------:R-:W-:Y:S05]  /*97380*/  BSYNC.RECONVERGENT B4 ;  /* 0x0000000000047941 */ /* 0x000fea0003800200 */
.L_x_16027:
[----:B------:R-:W-:Y:S01]  /*97390*/  IMAD.MOV.U32 R46, RZ, RZ, R4 ;  /* 0x000000ffff2e7224 */ /* 0x000fe200078e0004 */
[----:B------:R-:W-:-:S07]  /*973a0*/  MOV R47, R5 ;  /* 0x00000005002f7202 */ /* 0x000fce0000000f00 */
.L_x_16026:
[----:B------:R-:W-:Y:S05]  /*973b0*/  BSYNC.RECONVERGENT B3 ;  /* 0x0000000000037941 */ /* 0x000fea0003800200 */
.L_x_16025:
        /* <DEDUP_REMOVED lines=30> */
.L_x_16033:
[----:B------:R-:W-:Y:S05]  /*975a0*/  BSYNC.RECONVERGENT B4 ;  /* 0x0000000000047941 */ /* 0x000fea0003800200 */
.L_x_16032:
[----:B------:R-:W-:Y:S05]  /*975b0*/  BRA `(.L_x_16031) ;  /* 0x0000000000047947 */ /* 0x000fea0003800000 */
.L_x_16030:
[----:B------:R-:W-:-:S11]  /*975c0*/  DADD R4, R60, -R2 ;  /* 0x000000003c047229 */ /* 0x000fd60000000802 */
.L_x_16031:
[----:B------:R-:W-:Y:S05]  /*975d0*/  BSYNC.RECONVERGENT B3 ;  /* 0x0000000000037941 */ /* 0x000fea0003800200 */
.L_x_16029:
        /* <DEDUP_REMOVED lines=30> */
.L_x_16035:
[----:B------:R-:W-:Y:S05]  /*977c0*/  BSYNC.RECONVERGENT B3 ;  /* 0x0000000000037941 */ /* 0x000fea0003800200 */
.L_x_16034:
        /* <DEDUP_REMOVED lines=87> */
.L_x_16036:
        /* <DEDUP_REMOVED lines=21> */
.L_x_16038:
[----:B------:R-:W-:Y:S05]  /*97e90*/  BSYNC.RECONVERGENT B3 ;  /* 0x0000000000037941 */ /* 0x000fea0003800200 */
.L_x_16037:
        /* <DEDUP_REMOVED lines=30> */
.L_x_16024:
        /* <DEDUP_REMOVED lines=27> */
.L_x_16041:
[----:B------:R-:W-:Y:S05]  /*98230*/  BSYNC.RECONVERGENT B3 ;  /* 0x0000000000037941 */ /* 0x000fea0003800200 */
.L_x_16040:
        /* <DEDUP_REMOVED lines=87> */
.L_x_16042:
        /* <DEDUP_REMOVED lines=21> */
.L_x_16044:
[----:B------:R-:W-:Y:S05]  /*98900*/  BSYNC.RECONVERGENT B3 ;  /* 0x0000000000037941 */ /* 0x000fea0003800200 */
.L_x_16043:
        /* <DEDUP_REMOVED lines=30> */
.L_x_16039:
        /* <DEDUP_REMOVED lines=26> */
.L_x_16046:
[----:B------:R-:W-:Y:S05]  /*98c90*/  BSYNC.RECONVERGENT B3 ;  /* 0x0000000000037941 */ /* 0x000fea0003800200 */
.L_x_16045:
        /* <DEDUP_REMOVED lines=21> */
.L_x_16048:
[----:B------:R-:W-:Y:S05]  /*98df0*/  BSYNC.RECONVERGENT B3 ;  /* 0x0000000000037941 */ /* 0x000fea0003800200 */
.L_x_16047:
[----:B------:R-:W-:Y:S02]  /*98e00*/  IMAD.MOV.U32 R66, RZ, RZ, R4 ;  /* 0x000000ffff427224 */ /* 0x000fe400078e0004 */
[----:B------:R-:W-:Y:S01]  /*98e10*/  IMAD.MOV.U32 R67, RZ, RZ, R5 ;  /* 0x000000ffff437224 */ /* 0x000fe200078e0005 */
[----:B------:R-:W-:Y:S06]  /*98e20*/  BRA `(.L_x_16022) ;  /* 0x00000000006c7947 */ /* 0x000fec0003800000 */
.L_x_16023:
        /* <DEDUP_REMOVED lines=24> */
.L_x_16050:
[----:B------:R-:W-:Y:S05]  /*98fb0*/  BSYNC.RECONVERGENT B3 ;  /* 0x0000000000037941 */ /* 0x000fea0003800200 */
.L_x_16049:
[----:B------:R-:W-:Y:S02]  /*98fc0*/  IMAD.MOV.U32 R66, RZ, RZ, R2 ;  /* 0x000000ffff427224 */ /* 0x000fe400078e0002 */
[----:B------:R-:W-:-:S07]  /*98fd0*/  IMAD.MOV.U32 R67, RZ, RZ, R3 ;  /* 0x000000ffff437224 */ /* 0x000fce00078e0003 */
.L_x_16022:
[----:B------:R-:W-:Y:S05]  /*98fe0*/  BSYNC.RECONVERGENT B2 ;  /* 0x0000000000027941 */ /* 0x000fea0003800200 */
.L_x_16018:
        /* <DEDUP_REMOVED lines=25> */
.L_x_16055:
[----:B------:R-:W-:Y:S05]  /*99180*/  BSYNC.RECONVERGENT B4 ;  /* 0x0000000000047941 */ /* 0x000fea0003800200 */
.L_x_16054:
        /* <DEDUP_REMOVED lines=77> */
.L_x_16057:
        /* <DEDUP_REMOVED lines=42> */
.L_x_16056:
        /* <DEDUP_REMOVED lines=35> */
.L_x_16065:
[----:B------:R-:W-:Y:S05]  /*99b30*/  BSYNC.RECONVERGENT B6 ;  /* 0x0000000000067941 */ /* 0x000fea0003800200 */
.L_x_16064:
[----:B------:R-:W-:Y:S02]  /*99b40*/  IMAD.MOV.U32 R46, RZ, RZ, R4 ;  /* 0x000000ffff2e7224 */ /* 0x000fe400078e0004 */
[----:B------:R-:W-:-:S07]  /*99b50*/  IMAD.MOV.U32 R47, RZ, RZ, R5 ;  /* 0x000000ffff2f7224 */ /* 0x000fce00078e0005 */
.L_x_16063:
[----:B------:R-:W-:Y:S05]  /*99b60*/  BSYNC.RECONVERGENT B5 ;  /* 0x0000000000057941 */ /* 0x000fea0003800200 */
.L_x_16062:
        /* <DEDUP_REMOVED lines=28> */
.L_x_16070:
[----:B------:R-:W-:Y:S05]  /*99d30*/  BSYNC.RECONVERGENT B6 ;  /* 0x0000000000067941 */ /* 0x000fea0003800200 */
.L_x_16069:
[----:B------:R-:W-:Y:S02]  /*99d40*/  IMAD.MOV.U32 R58, RZ, RZ, R4 ;  /* 0x000000ffff3a7224 */ /* 0x000fe400078e0004 */
[----:B------:R-:W-:Y:S01]  /*99d50*/  IMAD.MOV.U32 R59, RZ, RZ, R5 ;  /* 0x000000ffff3b7224 */ /* 0x000fe200078e0005 */
[----:B------:R-:W-:Y:S06]  /*99d60*/  BRA `(.L_x_16068) ;  /* 0x0000000000047947 */ /* 0x000fec0003800000 */
.L_x_16067:
[----:B------:R-:W-:-:S11]  /*99d70*/  DADD R58, R60, -R2 ;  /* 0x000000003c3a7229 */ /* 0x000fd60000000802 */
.L_x_16068:
[----:B------:R-:W-:Y:S05]  /*99d80*/  BSYNC.RECONVERGENT B5 ;  /* 0x0000000000057941 */ /* 0x000fea0003800200 */
.L_x_16066:
        /* <DEDUP_REMOVED lines=29> */
.L_x_16072:
[----:B------:R-:W-:Y:S05]  /*99f60*/  BSYNC.RECONVERGENT B5 ;  /* 0x0000000000057941 */ /* 0x000fea0003800200 */
.L_x_16071:
[----:B------:R-:W-:Y:S01]  /*99f70*/  IMAD.MOV.U32 R46, RZ, RZ, R2 ;  /* 0x000000ffff2e7224 */ /* 0x000fe200078e0002 */
[----:B------:R-:W-:Y:S01]  /*99f80*/  MOV R47, R3 ;  /* 0x00000003002f7202 */ /* 0x000fe20000000f00 */
[----:B------:R-:W-:Y:S06]  /*99f90*/  BRA `(.L_x_16073) ;  /* 0x0000000800587947 */ /* 0x000fec0003800000 */
.L_x_16061:
        /* <DEDUP_REMOVED lines=29> */
.L_x_16076:
[----:B------:R-:W-:Y:S05]  /*9a170*/  BSYNC.RECONVERGENT B5 ;  /* 0x0000000000057941 */ /* 0x000fea0003800200 */
.L_x_16075:
[----:B------:R-:W-:Y:S02]  /*9a180*/  IMAD.MOV.U32 R46, RZ, RZ, R2 ;  /* 0x000000ffff2e7224 */ /* 0x000fe400078e0002 */
[----:B------:R-:W-:Y:S01]  /*9a190*/  IMAD.MOV.U32 R47, RZ, RZ, R3 ;  /* 0x000000ffff2f7224 */ /* 0x000fe200078e0003 */
[----:B------:R-:W-:Y:S06]  /*9a1a0*/  BRA `(.L_x_16073) ;  /* 0x0000000400d47947 */ /* 0x000fec0003800000 */
.L_x_16074:
        /* <DEDUP_REMOVED lines=32> */
.L_x_16078:
[----:B------:R-:W-:Y:S05]  /*9a3b0*/  BSYNC.RECONVERGENT B5 ;  /* 0x0000000000057941 */ /* 0x000fea0003800200 */
.L_x_16077:
        /* <DEDUP_REMOVED lines=20> */
.L_x_16080:
[----:B------:R-:W-:Y:S05]  /*9a500*/  BSYNC.RECONVERGENT B5 ;  /* 0x0000000000057941 */ /* 0x000fea0003800200 */
.L_x_16079:
[----:B------:R-:W-:Y:S01]  /*9a510*/  DMUL R42, R42, 8.11296384146066816958e+31 ;  /* 0x469000002a2a7828 */ /* 0x000fe20000000000 */
[----:B------:R-:W-:Y:S01]  /*9a520*/  MOV R46, R4 ;  /* 0x00000004002e7202 */ /* 0x000fe20000000f00 */
[----:B------:R-:W-:Y:S01]  /*9a530*/  IMAD.MOV.U32 R47, RZ, RZ, R5 ;  /* 0x000000ffff2f7224 */ /* 0x000fe200078e0005 */
[----:B------:R-:W-:Y:S08]  /*9a540*/  BRA `(.L_x_16073) ;  /* 0x0000000000ec7947 */ /* 0x000ff00003800000 */
.L_x_16060:
        /* <DEDUP_REMOVED lines=27> */
.L_x_16082:
[----:B------:R-:W-:Y:S05]  /*9a700*/  BSYNC.RECONVERGENT B5 ;  /* 0x0000000000057941 */ /* 0x000fea0003800200 */
.L_x_16081:
        /* <DEDUP_REMOVED lines=27> */
.L_x_16084:
[----:B------:R-:W-:Y:S05]  /*9a8c0*/  BSYNC.RECONVERGENT B5 ;  /* 0x0000000000057941 */ /* 0x000fea0003800200 */
.L_x_16083:
[----:B------:R-:W-:Y:S01]  /*9a8d0*/  DMUL R46, R2, R42 ;  /* 0x0000002a022e7228 */ /* 0x000fe20000000000 */
[----:B------:R-:W-:Y:S02]  /*9a8e0*/  IMAD.MOV.U32 R42, RZ, RZ, 0x0 ;  /* 0x00000000ff2a7424 */ /* 0x000fe400078e00ff */
[----:B------:R-:W-:-:S08]  /*9a8f0*/  IMAD.MOV.U32 R43, RZ, RZ, 0x3ff00000 ;  /* 0x3ff00000ff2b7424 */ /* 0x000fd000078e00ff */
.L_x_16073:
[----:B------:R-:W-:Y:S05]  /*9a900*/  BSYNC.RECONVERGENT B4 ;  /* 0x0000000000047941 */ /* 0x000fea0003800200 */
.L_x_16059:
[----:B------:R-:W-:Y:S05]  /*9a910*/  BRA `(.L_x_16085) ;  /* 0x0000000000087947 */ /* 0x000fea0003800000 */
.L_x_16053:
[----:B------:R-:W-:Y:S02]  /*9a920*/  DMUL R46, R40, 9.00719925474099200000e+15 ;  /* 0x43400000282e7828 */ /* 0x000fe40000000000 */
[----:B------:R-:W-:-:S11]  /*9a930*/  DMUL R42, R42, 9.00719925474099200000e+15 ;  /* 0x434000002a2a7828 */ /* 0x000fd60000000000 */
.L_x_16085:
[----:B------:R-:W-:Y:S05]  /*9a940*/  BSYNC.RELIABLE B2 ;  /* 0x0000000000027941 */ /* 0x000fea0003800100 */
.L_x_16052:
        /* <DEDUP_REMOVED lines=27> */
.L_x_16087:
[----:B------:R-:W-:Y:S05]  /*9ab00*/  BSYNC.RECONVERGENT B2 ;  /* 0x0000000000027941 */ /* 0x000fea0003800200 */
.L_x_16086:
        /* <DEDUP_REMOVED lines=84> */
.L_x_16089:
[----:B------:R-:W-:Y:S02]  /*9b050*/  FSEL R2, RZ, 3.37028055040000000000e+12, P0 ;  /* 0x54442d18ff027808 */ /* 0x000fe40000000000 */
[----:B------:R-:W-:-:S07]  /*9b060*/  FSEL R3, RZ, 2.1426990032196044922, P0 ;  /* 0x400921fbff037808 */ /* 0x000fce0000000000 */
.L_x_16090:
[----:B------:R-:W-:Y:S05]  /*9b070*/  BSYNC.RECONVERGENT B0 ;  /* 0x0000000000007941 */ /* 0x000fea0003800200 */
.L_x_16088:
[----:B------:R-:W-:Y:S02]  /*9b080*/  DADD R42, |R46|, R42 ;  /* 0x000000002e2a7229 */ /* 0x000fe4000000022a */
[----:B------:R-:W-:-:S06]  /*9b090*/  DADD R2, -RZ, |R2| ;  /* 0x00000000ff027229 */ /* 0x000fcc0000000502 */
[----:B------:R-:W-:-:S06]  /*9b0a0*/  DSETP.NAN.AND P0, PT, R42, R42, PT ;  /* 0x0000002a2a00722a */ /* 0x000fcc0003f08000 */
[----:B------:R-:W-:Y:S02]  /*9b0b0*/  FSEL R2, R42, R2, P0 ;  /* 0x000000022a027208 */ /* 0x000fe40000000000 */
[----:B------:R-:W-:-:S07]  /*9b0c0*/  FSEL R3, R43, R3, P0 ;  /* 0x000000032b037208 */ /* 0x000fce0000000000 */
.L_x_16058:
[----:B------:R-:W-:Y:S05]  /*9b0d0*/  BSYNC.RECONVERGENT B3 ;  /* 0x0000000000037941 */ /* 0x000fea0003800200 */
.L_x_16051:
[----:B------:R-:W-:Y:S01]  /*9b0e0*/  LOP3.LUT R31, R67, 0x80000000, R31, 0xb8, !PT ;  /* 0x80000000431f7812 */ /* 0x000fe200078eb81f */
[----:B------:R-:W-:Y:S01]  /*9b0f0*/  IMAD.MOV.U32 R30, RZ, RZ, R66 ;  /* 0x000000ffff1e7224 */ /* 0x000fe200078e0042 */
[----:B------:R-:W-:Y:S01]  /*9b100*/  LOP3.LUT R29, R3, 0x80000000, R29, 0xb8, !PT ;  /* 0x80000000031d7812 */ /* 0x000fe200078eb81d */
[----:B------:R-:W-:Y:S01]  /*9b110*/  IMAD.MOV.U32 R28, RZ, RZ, R2 ;  /* 0x000000ffff1c7224 */ /* 0x000fe200078e0002 */
[----:B------:R-:W-:Y:S06]  /*9b120*/  BRA `(.L_x_16016) ;  /* 0x0000005800d47947 */ /* 0x000fec0003800000 */
.L_x_16017:
        /* <DEDUP_REMOVED lines=121> */
.L_x_16096:
[----:B------:R-:W-:Y:S05]  /*9b8c0*/  BSYNC.RECONVERGENT B0 ;  /* 0x0000000000007941 */ /* 0x000fea0003800200 */
.L_x_16095:
[----:B------:R-:W-:Y:S04]  /*9b8d0*/  BSSY.RECONVERGENT B3, `(.L_x_16097) ;  /* 0x0000006000037945 */ /* 0x000fe80003800200 */
[----:B------:R-:W-:Y:S05]  /*9b8e0*/  @P4 BRA P5, `(.L_x_16098) ;  /* 0x0000000000104947 */ /* 0x000fea0002800000 */
[----:B------:R-:W-:Y:S01]  /*9b8f0*/  MOV R2, R46 ;  /* 0x0000002e00027202 */ /* 0x000fe20000000f00 */
[----:B------:R-:W-:Y:S01]  /*9b900*/  IMAD.MOV.U32 R5, RZ, RZ, R47 ;  /* 0x000000ffff057224 */ /* 0x000fe200078e002f */
[----:B------:R-:W-:-:S07]  /*9b910*/  MOV R3, 0x9b930 ;  /* 0x0009b93000037802 */ /* 0x000fce0000000f00 */
[----:B------:R-:W-:Y:S05]  /*9b920*/  CALL.REL.NOINC `($__internal_24_$__cuda_sm20_div_rn_f64_full) ;  /* 0x000000fc00647944 */ /* 0x000fea0003c00000 */
.L_x_16098:
[----:B------:R-:W-:Y:S05]  /*9b930*/  BSYNC.RECONVERGENT B3 ;  /* 0x0000000000037941 */ /* 0x000fea0003800200 */
.L_x_16097:
        /* <DEDUP_REMOVED lines=84> */
.L_x_16100:
[----:B------:R-:W-:Y:S02]  /*9be80*/  FSEL R2, RZ, 3.37028055040000000000e+12, P0 ;  /* 0x54442d18ff027808 */ /* 0x000fe40000000000 */
[----:B------:R-:W-:-:S07]  /*9be90*/  FSEL R3, RZ, 2.1426990032196044922, P0 ;  /* 0x400921fbff037808 */ /* 0x000fce0000000000 */
.L_x_16101:
[----:B------:R-:W-:Y:S05]  /*9bea0*/  BSYNC.RECONVERGENT B0 ;  /* 0x0000000000007941 */ /* 0x000fea0003800200 */
.L_x_16099:
[----:B------:R-:W-:Y:S01]  /*9beb0*/  DADD R42, R58, R42 ;  /* 0x000000003a2a7229 */ /* 0x000fe2000000002a */
[----:B------:R-:W-:Y:S01]  /*9bec0*/  LOP3.LUT R3, R3, 0x80000000, R40, 0xb8, !PT ;  /* 0x8000000003037812 */ /* 0x000fe200078eb828 */
[----:B------:R-:W-:-:S06]  /*9bed0*/  DMUL R60, R60, 0.5 ;  /* 0x3fe000003c3c7828 */ /* 0x000fcc0000000000 */
[----:B------:R-:W-:-:S06]  /*9bee0*/  DSETP.NAN.AND P0, PT, R42, R42, PT ;  /* 0x0000002a2a00722a */ /* 0x000fcc0003f08000 */
[----:B------:R-:W-:Y:S02]  /*9bef0*/  FSEL R2, R42, R2, P0 ;  /* 0x000000022a027208 */ /* 0x000fe40000000000 */
[----:B------:R-:W-:Y:S01]  /*9bf00*/  FSEL R3, R43, R3, P0 ;  /* 0x000000032b037208 */ /* 0x000fe20000000000 */
[----:B------:R-:W-:Y:S06]  /*9bf10*/  BRA `(.L_x_16102) ;  /* 0x0000004c00387947 */ /* 0x000fec0003800000 */
.L_x_16094:
        /* <DEDUP_REMOVED lines=141> */
.L_x_16104:
[----:B------:R-:W-:Y:S05]  /*9c7f0*/  BSYNC.RECONVERGENT B0 ;  /* 0x0000000000007941 */ /* 0x000fea0003800200 */
.L_x_16103:
[----:B------:R-:W-:Y:S04]  /*9c800*/  BSSY.RECONVERGENT B3, `(.L_x_16105) ;  /* 0x0000005000037945 */ /* 0x000fe80003800200 */
[----:B------:R-:W-:Y:S05]  /*9c810*/  @P4 BRA P5, `(.L_x_16106) ;  /* 0x00000000000c4947 */ /* 0x000fea0002800000 */
[----:B------:R-:W-:Y:S02]  /*9c820*/  MOV R5, R3 ;  /* 0x0000000300057202 */ /* 0x000fe40000000f00 */
[----:B------:R-:W-:-:S07]  /*9c830*/  MOV R3, 0x9c850 ;  /* 0x0009c85000037802 */ /* 0x000fce0000000f00 */
[----:B------:R-:W-:Y:S05]  /*9c840*/  CALL.REL.NOINC `($__internal_24_$__cuda_sm20_div_rn_f64_full) ;  /* 0x000000ec009c7944 */ /* 0x000fea0003c00000 */
.L_x_16106:
[----:B------:R-:W-:Y:S05]  /*9c850*/  BSYNC.RECONVERGENT B3 ;  /* 0x0000000000037941 */ /* 0x000fea0003800200 */
.L_x_16105:
        /* <DEDUP_REMOVED lines=84> */
.L_x_16108:
[----:B------:R-:W-:Y:S02]  /*9cda0*/  FSEL R2, RZ, 3.37028055040000000000e+12, P0 ;  /* 0x54442d18ff027808 */ /* 0x000fe40000000000 */
[----:B------:R-:W-:-:S07]  /*9cdb0*/  FSEL R3, RZ, 2.1426990032196044922, P0 ;  /* 0x400921fbff037808 */ /* 0x000fce0000000000 */
.L_x_16109:
[----:B------:R-:W-:Y:S05]  /*9cdc0*/  BSYNC.RECONVERGENT B0 ;  /* 0x0000000000007941 */ /* 0x000fea0003800200 */
.L_x_16107:
[----:B------:R-:W-:Y:S01]  /*9cdd0*/  DADD R42, R58, R42 ;  /* 0x000000003a2a7229 */ /* 0x000fe2000000002a */
[----:B------:R-:W-:-:S07]  /*9cde0*/  LOP3.LUT R3, R3, 0x80000000, R40, 0xb8, !PT ;  /* 0x8000000003037812 */ /* 0x000fce00078eb828 */
[----:B------:R-:W-:-:S06]  /*9cdf0*/  DSETP.NAN.AND P0, PT, R42, R42, PT ;  /* 0x0000002a2a00722a */ /* 0x000fcc0003f08000 */
[----:B------:R-:W-:Y:S02]  /*9ce00*/  FSEL R2, R42, R2, P0 ;  /* 0x000000022a027208 */ /* 0x000fe40000000000 */
[----:B------:R-:W-:Y:S01]  /*9ce10*/  FSEL R3, R43, R3, P0 ;  /* 0x000000032b037208 */ /* 0x000fe20000000000 */
[----:B------:R-:W-:Y:S06]  /*9ce20*/  BRA `(.L_x_16102) ;  /* 0x0000003c00747947 */ /* 0x000fec0003800000 */
.L_x_16093:
        /* <DEDUP_REMOVED lines=25> */
.L_x_16111:
[----:B------:R-:W-:Y:S05]  /*9cfc0*/  BSYNC.RECONVERGENT B3 ;  /* 0x0000000000037941 */ /* 0x000fea0003800200 */
.L_x_16110:
        /* <DEDUP_REMOVED lines=23> */
.L_x_16113:
[----:B------:R-:W-:Y:S05]  /*9d140*/  BSYNC.RECONVERGENT B3 ;  /* 0x0000000000037941 */ /* 0x000fea0003800200 */
.L_x_16112:
        /* <DEDUP_REMOVED lines=143> */
.L_x_16115:
[----:B------:R-:W-:Y:S05]  /*9da40*/  BSYNC.RECONVERGENT B0 ;  /* 0x0000000000007941 */ /* 0x000fea0003800200 */
.L_x_16114:
[----:B------:R-:W-:Y:S04]  /*9da50*/  BSSY.RECONVERGENT B3, `(.L_x_16116) ;  /* 0x0000006000037945 */ /* 0x000fe80003800200 */
[----:B------:R-:W-:Y:S05]  /*9da60*/  @P4 BRA P5, `(.L_x_16117) ;  /* 0x0000000000104947 */ /* 0x000fea0002800000 */
[----:B------:R-:W-:Y:S01]  /*9da70*/  IMAD.MOV.U32 R2, RZ, RZ, R46 ;  /* 0x000000ffff027224 */ /* 0x000fe200078e002e */
[----:B------:R-:W-:Y:S01]  /*9da80*/  MOV R3, 0x9dab0 ;  /* 0x0009dab000037802 */ /* 0x000fe20000000f00 */
[----:B------:R-:W-:-:S07]  /*9da90*/  IMAD.MOV.U32 R5, RZ, RZ, R47 ;  /* 0x000000ffff057224 */ /* 0x000fce00078e002f */
[----:B------:R-:W-:Y:S05]  /*9daa0*/  CALL.REL.NOINC `($__internal_24_$__cuda_sm20_div_rn_f64_full) ;  /* 0x000000dc00047944 */ /* 0x000fea0003c00000 */
.L_x_16117:
[----:B------:R-:W-:Y:S05]  /*9dab0*/  BSYNC.RECONVERGENT B3 ;  /* 0x0000000000037941 */ /* 0x000fea0003800200 */
.L_x_16116:
        /* <DEDUP_REMOVED lines=84> */
.L_x_16119:
[----:B------:R-:W-:Y:S02]  /*9e000*/  FSEL R2, RZ, 3.37028055040000000000e+12, P0 ;  /* 0x54442d18ff027808 */ /* 0x000fe40000000000 */
[----:B------:R-:W-:-:S07]  /*9e010*/  FSEL R3, RZ, 2.1426990032196044922, P0 ;  /* 0x400921fbff037808 */ /* 0x000fce0000000000 */
.L_x_16120:
[----:B------:R-:W-:Y:S05]  /*9e020*/  BSYNC.RECONVERGENT B0 ;  /* 0x0000000000007941 */ /* 0x000fea0003800200 */
.L_x_16118:
[----:B------:R-:W-:Y:S01]  /*9e030*/  DADD R42, R58, R42 ;  /* 0x000000003a2a7229 */ /* 0x000fe2000000002a */
[----:B------:R-:W-:Y:S01]  /*9e040*/  LOP3.LUT R3, R3, 0x80000000, R40, 0xb8, !PT ;  /* 0x8000000003037812 */ /* 0x000fe200078eb828 */
[----:B------:R-:W-:-:S06]  /*9e050*/  DADD R60, R60, 1 ;  /* 0x3ff000003c3c7429 */ /* 0x000fcc0000000000 */
[----:B------:R-:W-:-:S06]  /*9e060*/  DSETP.NAN.AND P0, PT, R42, R42, PT ;  /* 0x0000002a2a00722a */ /* 0x000fcc0003f08000 */
[----:B------:R-:W-:Y:S02]  /*9e070*/  FSEL R2, R42, R2, P0 ;  /* 0x000000022a027208 */ /* 0x000fe40000000000 */
[----:B------:R-:W-:Y:S01]  /*9e080*/  FSEL R3, R43, R3, P0 ;  /* 0x000000032b037208 */ /* 0x000fe20000000000 */
[----:B------:R-:W-:Y:S06]  /*9e090*/  BRA `(.L_x_16102) ;  /* 0x0000002800d87947 */ /* 0x000fec0003800000 */
.L_x_16092:
        /* <DEDUP_REMOVED lines=109> */
.L_x_16124:
[----:B------:R-:W-:Y:S05]  /*9e770*/  BSYNC.RECONVERGENT B0 ;  /* 0x0000000000007941 */ /* 0x000fea0003800200 */
.L_x_16123:
        /* <DEDUP_REMOVED lines=9> */
.L_x_16126:
[----:B------:R-:W-:Y:S05]  /*9e810*/  BSYNC.RECONVERGENT B3 ;  /* 0x0000000000037941 */ /* 0x000fea0003800200 */
.L_x_16125:
        /* <DEDUP_REMOVED lines=76> */
.L_x_16122:
        /* <DEDUP_REMOVED lines=137> */
.L_x_16128:
[----:B------:R-:W-:Y:S05]  /*9f570*/  BSYNC.RECONVERGENT B0 ;  /* 0x0000000000007941 */ /* 0x000fea0003800200 */
.L_x_16127:
        /* <DEDUP_REMOVED lines=8> */
.L_x_16130:
[----:B------:R-:W-:Y:S05]  /*9f600*/  BSYNC.RECONVERGENT B3 ;  /* 0x0000000000037941 */ /* 0x000fea0003800200 */
.L_x_16129:
        /* <DEDUP_REMOVED lines=76> */
.L_x_16121:
        /* <DEDUP_REMOVED lines=25> */
.L_x_16132:
[----:B------:R-:W-:Y:S05]  /*9fc60*/  BSYNC.RECONVERGENT B3 ;  /* 0x0000000000037941 */ /* 0x000fea0003800200 */
.L_x_16131:
        /* <DEDUP_REMOVED lines=23> */
.L_x_16134:
[----:B------:R-:W-:Y:S05]  /*9fde0*/  BSYNC.RECONVERGENT B3 ;  /* 0x0000000000037941 */ /* 0x000fea0003800200 */
.L_x_16133:
        /* <DEDUP_REMOVED lines=139> */
.L_x_16136:
[----:B------:R-:W-:Y:S05]  /*a06a0*/  BSYNC.RECONVERGENT B0 ;  /* 0x0000000000007941 */ /* 0x000fea0003800200 */
.L_x_16135:
        /* <DEDUP_REMOVED lines=9> */
.L_x_16138:
[----:B------:R-:W-:Y:S05]  /*a0740*/  BSYNC.RECONVERGENT B3 ;  /* 0x0000000000037941 */ /* 0x000fea0003800200 */
.L_x_16137:
        /* <DEDUP_REMOVED lines=75> */
.L_x_16102:
[----:B------:R-:W-:Y:S05]  /*a0c00*/  BSYNC.RECONVERGENT B2 ;  /* 0x0000000000027941 */ /* 0x000fea0003800200 */
.L_x_16091:
[----:B------:R-:W-:Y:S01]  /*a0c10*/  UMOV UR4, 0xfefa39ef ;  /* 0xfefa39ef00047882 */ /* 0x000fe20000000000 */
[----:B------:R-:W-:Y:S01]  /*a0c20*/  UMOV UR5, 0x3fe62e42 ;  /* 0x3fe62e4200057882 */ /* 0x000fe20000000000 */
[----:B------:R-:W-:Y:S01]  /*a0c30*/  LOP3.LUT R29, R3, 0x80000000, R29, 0xb8, !PT ;  /* 0x80000000031d7812 */ /* 0x000fe200078eb81d */
[----:B------:R-:W-:Y:S01]  /*a0c40*/  DADD R60, R60, UR4 ;  /* 0x000000043c3c7e29 */ /* 0x000fe20008000000 */
[----:B------:R-:W-:-:S09]  /*a0c50*/  IMAD.MOV.U32 R28, RZ, RZ, R2 ;  /* 0x000000ffff1c7224 */ /* 0x000fd200078e0002 */
[----:B------:R-:W-:Y:S01]  /*a0c60*/  LOP3.LUT R31, R61, 0x80000000, R31, 0xb8, !PT ;  /* 0x800000003d1f7812 */ /* 0x000fe200078eb81f */
[----:B------:R-:W-:-:S07]  /*a0c70*/  IMAD.MOV.U32 R30, RZ, RZ, R60 ;  /* 0x000000ffff1e7224 */ /* 0x000fce00078e003c */
.L_x_16016:
[----:B------:R-:W-:Y:S05]  /*a0c80*/  BSYNC.RECONVERGENT B1 ;  /* 0x0000000000017941 */ /* 0x000fea0003800200 */
.L_x_16014:
        /* <DEDUP_REMOVED lines=25> */
.L_x_16140:
        /* <DEDUP_REMOVED lines=143> */
.L_x_16146:
[----:B------:R-:W-:Y:S05]  /*a1710*/  BSYNC.RECONVERGENT B3 ;  /* 0x0000000000037941 */ /* 0x000fea0003800200 */
.L_x_16145:
        /* <DEDUP_REMOVED lines=81> */
.L_x_16144:
        /* <DEDUP_REMOVED lines=33> */
.L_x_16153:
[----:B------:R-:W-:Y:S05]  /*a1e40*/  BSYNC.RECONVERGENT B4 ;  /* 0x0000000000047941 */ /* 0x000fea0003800200 */
.L_x_16152:
[----:B------:R-:W-:Y:S02]  /*a1e50*/  IMAD.MOV.U32 R46, RZ, RZ, R4 ;  /* 0x000000ffff2e7224 */ /* 0x000fe400078e0004 */
[----:B------:R-:W-:-:S07]  /*a1e60*/  IMAD.MOV.U32 R47, RZ, RZ, R5 ;  /* 0x000000ffff2f7224 */ /* 0x000fce00078e0005 */
.L_x_16151:
[----:B------:R-:W-:Y:S05]  /*a1e70*/  BSYNC.RECONVERGENT B3 ;  /* 0x0000000000037941 */ /* 0x000fea0003800200 */
.L_x_16150:
        /* <DEDUP_REMOVED lines=30> */
.L_x_16158:
[----:B------:R-:W-:Y:S05]  /*a2060*/  BSYNC.RECONVERGENT B4 ;  /* 0x0000000000047941 */ /* 0x000fea0003800200 */
.L_x_16157:
[----:B------:R-:W-:Y:S05]  /*a2070*/  BRA `(.L_x_16156) ;  /* 0x0000000000047947 */ /* 0x000fea0003800000 */
.L_x_16155:
[----:B------:R-:W-:-:S11]  /*a2080*/  DADD R4, R60, -R2 ;  /* 0x000000003c047229 */ /* 0x000fd60000000802 */
.L_x_16156:
[----:B------:R-:W-:Y:S05]  /*a2090*/  BSYNC.RECONVERGENT B3 ;  /* 0x0000000000037941 */ /* 0x000fea0003800200 */
.L_x_16154:
        /* <DEDUP_REMOVED lines=26> */
[----:B------:R-:W-:Y:S02]  /*a2240*/  IMAD.MOV.U32 R48, RZ, RZ, R2 ;  /* 0x000000ffff307224 */ /* 0x000fe400078e0002 */
[----:B------:R-:W-:-:S07]  /*a2250*/  IMAD.MOV.U32 R49, RZ, RZ, R3 ;  /* 0x000000ffff317224 */ /* 0x000fce00078e0003 */
.L_x_16160:
[----:B------:R-:W-:Y:S05]  /*a2260*/  BSYNC.RECONVERGENT B3 ;  /* 0x0000000000037941 */ /* 0x000fea0003800200 */
.L_x_16159:
        /* <DEDUP_REMOVED lines=85> */
.L_x_16161:
        /* <DEDUP_REMOVED lines=21> */
.L_x_16163:
[----:B------:R-:W-:Y:S05]  /*a2910*/  BSYNC.RECONVERGENT B3 ;  /* 0x0000000000037941 */ /* 0x000fea0003800200 */
.L_x_16162:
        /* <DEDUP_REMOVED lines=30> */
.L_x_16149:
        /* <DEDUP_REMOVED lines=27> */
.L_x_16166:
[----:B------:R-:W-:Y:S05]  /*a2cb0*/  BSYNC.RECONVERGENT B3 ;  /* 0x0000000000037941 */ /* 0x000fea0003800200 */
.L_x_16165:
        /* <DEDUP_REMOVED lines=85> */
.L_x_16167:
        /* <DEDUP_REMOVED lines=21> */
.L_x_16169:
[----:B------:R-:W-:Y:S05]  /*a3360*/  BSYNC.RECONVERGENT B3 ;  /* 0x0000000000037941 */ /* 0x000fea0003800200 */
.L_x_16168:
        /* <DEDUP_REMOVED lines=30> */
.L_x_16164:
        /* <DEDUP_REMOVED lines=26> */
.L_x_16171:
[----:B------:R-:W-:Y:S05]  /*a36f0*/  BSYNC.RECONVERGENT B3 ;  /* 0x0000000000037941 */ /* 0x000fea0003800200 */
.L_x_16170:
        /* <DEDUP_REMOVED lines=21> */
.L_x_16173:
[----:B------:R-:W-:Y:S05]  /*a3850*/  BSYNC.RECONVERGENT B3 ;  /* 0x0000000000037941 */ /* 0x000fea0003800200 */
.L_x_16172:
[----:B------:R-:W-:Y:S02]  /*a3860*/  IMAD.MOV.U32 R68, RZ, RZ, R4 ;  /* 0x000000ffff447224 */ /* 0x000fe400078e0004 */
[----:B------:R-:W-:Y:S01]  /*a3870*/  IMAD.MOV.U32 R69, RZ, RZ, R5 ;  /* 0x000000ffff457224 */ /* 0x000fe200078e0005 */
[----:B------:R-:W-:Y:S06]  /*a3880*/  BRA `(.L_x_16147) ;  /* 0x0000000000687947 */ /* 0x000fec0003800000 */
.L_x_16148:
        /* <DEDUP_REMOVED lines=25> */
.L_x_16174:
[----:B------:R-:W-:Y:S05]  /*a3a20*/  BSYNC.RECONVERGENT B3 ;  /* 0x0000000000037941 */ /* 0x000fea0003800200 */
.L_x_16147:
[----:B------:R-:W-:Y:S05]  /*a3a30*/  BSYNC.RECONVERGENT B2 ;  /* 0x0000000000027941 */ /* 0x000fea0003800200 */
.L_x_16143:
        /* <DEDUP_REMOVED lines=25> */
.L_x_16179:
[----:B------:R-:W-:Y:S05]  /*a3bd0*/  BSYNC.RECONVERGENT B4 ;  /* 0x0000000000047941 */ /* 0x000fea0003800200 */
.L_x_16178:
        /* <DEDUP_REMOVED lines=77> */
.L_x_16181:
        /* <DEDUP_REMOVED lines=42> */
.L_x_16180:
        /* <DEDUP_REMOVED lines=34> */
.L_x_16189:
[----:B------:R-:W-:Y:S05]  /*a4570*/  BSYNC.RECONVERGENT B6 ;  /* 0x0000000000067941 */ /* 0x000fea0003800200 */
.L_x_16188:
[----:B------:R-:W-:Y:S01]  /*a4580*/  IMAD.MOV.U32 R46, RZ, RZ, R4 ;  /* 0x000000ffff2e7224 */ /* 0x000fe200078e0004 */
[----:B------:R-:W-:-:S07]  /*a4590*/  MOV R47, R5 ;  /* 0x00000005002f7202 */ /* 0x000fce0000000f00 */
.L_x_16187:
[----:B------:R-:W-:Y:S05]  /*a45a0*/  BSYNC.RECONVERGENT B5 ;  /* 0x0000000000057941 */ /* 0x000fea0003800200 */
.L_x_16186:
        /* <DEDUP_REMOVED lines=27> */
.L_x_16194:
[----:B------:R-:W-:Y:S05]  /*a4760*/  BSYNC.RECONVERGENT B6 ;  /* 0x0000000000067941 */ /* 0x000fea0003800200 */
.L_x_16193:
[----:B------:R-:W-:Y:S02]  /*a4770*/  IMAD.MOV.U32 R58, RZ, RZ, R4 ;  /* 0x000000ffff3a7224 */ /* 0x000fe400078e0004 */
[----:B------:R-:W-:Y:S01]  /*a4780*/  IMAD.MOV.U32 R59, RZ, RZ, R5 ;  /* 0x000000ffff3b7224 */ /* 0x000fe200078e0005 */
[----:B------:R-:W-:Y:S06]  /*a4790*/  BRA `(.L_x_16192) ;  /* 0x0000000000047947 */ /* 0x000fec0003800000 */
.L_x_16191:
[----:B------:R-:W-:-:S11]  /*a47a0*/  DADD R58, -R62, R60 ;  /* 0x000000003e3a7229 */ /* 0x000fd6000000013c */
.L_x_16192:
[----:B------:R-:W-:Y:S05]  /*a47b0*/  BSYNC.RECONVERGENT B5 ;  /* 0x0000000000057941 */ /* 0x000fea0003800200 */
.L_x_16190:
        /* <DEDUP_REMOVED lines=29> */
.L_x_16196:
[----:B------:R-:W-:Y:S05]  /*a4990*/  BSYNC.RECONVERGENT B5 ;  /* 0x0000000000057941 */ /* 0x000fea0003800200 */
.L_x_16195:
[----:B------:R-:W-:Y:S02]  /*a49a0*/  IMAD.MOV.U32 R46, RZ, RZ, R2 ;  /* 0x000000ffff2e7224 */ /* 0x000fe400078e0002 */
[----:B------:R-:W-:Y:S01]  /*a49b0*/  IMAD.MOV.U32 R47, RZ, RZ, R3 ;  /* 0x000000ffff2f7224 */ /* 0x000fe200078e0003 */
[----:B------:R-:W-:Y:S06]  /*a49c0*/  BRA `(.L_x_16197) ;  /* 0x00000008004c7947 */ /* 0x000fec0003800000 */
.L_x_16185:
        /* <DEDUP_REMOVED lines=29> */
.L_x_16200:
[----:B------:R-:W-:Y:S05]  /*a4ba0*/  BSYNC.RECONVERGENT B5 ;  /* 0x0000000000057941 */ /* 0x000fea0003800200 */
.L_x_16199:
[----:B------:R-:W-:Y:S01]  /*a4bb0*/  IMAD.MOV.U32 R46, RZ, RZ, R2 ;  /* 0x000000ffff2e7224 */ /* 0x000fe200078e0002 */
[----:B------:R-:W-:Y:S01]  /*a4bc0*/  MOV R47, R3 ;  /* 0x00000003002f7202 */ /* 0x000fe20000000f00 */
[----:B------:R-:W-:Y:S06]  /*a4bd0*/  BRA `(.L_x_16197) ;  /* 0x0000000400c87947 */ /* 0x000fec0003800000 */
.L_x_16198:
        /* <DEDUP_REMOVED lines=29> */
.L_x_16202:
[----:B------:R-:W-:Y:S05]  /*a4db0*/  BSYNC.RECONVERGENT B5 ;  /* 0x0000000000057941 */ /* 0x000fea0003800200 */
.L_x_16201:
        /* <DEDUP_REMOVED lines=20> */
.L_x_16204:
[----:B------:R-:W-:Y:S05]  /*a4f00*/  BSYNC.RECONVERGENT B5 ;  /* 0x0000000000057941 */ /* 0x000fea0003800200 */
.L_x_16203:
[----:B------:R-:W-:Y:S01]  /*a4f10*/  DMUL R42, R42, 8.11296384146066816958e+31 ;  /* 0x469000002a2a7828 */ /* 0x000fe20000000000 */
[----:B------:R-:W-:Y:S02]  /*a4f20*/  IMAD.MOV.U32 R46, RZ, RZ, R4 ;  /* 0x000000ffff2e7224 */ /* 0x000fe400078e0004 */
[----:B------:R-:W-:Y:S01]  /*a4f30*/  IMAD.MOV.U32 R47, RZ, RZ, R5 ;  /* 0x000000ffff2f7224 */ /* 0x000fe200078e0005 */
[----:B------:R-:W-:Y:S07]  /*a4f40*/  BRA `(.L_x_16197) ;  /* 0x0000000000ec7947 */ /* 0x000fee0003800000 */
.L_x_16184:
        /* <DEDUP_REMOVED lines=27> */
.L_x_16206:
[----:B------:R-:W-:Y:S05]  /*a5100*/  BSYNC.RECONVERGENT B5 ;  /* 0x0000000000057941 */ /* 0x000fea0003800200 */
.L_x_16205:
        /* <DEDUP_REMOVED lines=27> */
.L_x_16208:
[----:B------:R-:W-:Y:S05]  /*a52c0*/  BSYNC.RECONVERGENT B5 ;  /* 0x0000000000057941 */ /* 0x000fea0003800200 */
.L_x_16207:
[----:B------:R-:W-:Y:S01]  /*a52d0*/  DMUL R46, R2, R42 ;  /* 0x0000002a022e7228 */ /* 0x000fe20000000000 */
[----:B------:R-:W-:Y:S02]  /*a52e0*/  IMAD.MOV.U32 R42, RZ, RZ, 0x0 ;  /* 0x00000000ff2a7424 */ /* 0x000fe400078e00ff */
[----:B------:R-:W-:-:S08]  /*a52f0*/  IMAD.MOV.U32 R43, RZ, RZ, 0x3ff00000 ;  /* 0x3ff00000ff2b7424 */ /* 0x000fd000078e00ff */
.L_x_16197:
[----:B------:R-:W-:Y:S05]  /*a5300*/  BSYNC.RECONVERGENT B4 ;  /* 0x0000000000047941 */ /* 0x000fea0003800200 */
.L_x_16183:
[----:B------:R-:W-:Y:S05]  /*a5310*/  BRA `(.L_x_16209) ;  /* 0x0000000000087947 */ /* 0x000fea0003800000 */
.L_x_16177:
[----:B------:R-:W-:Y:S02]  /*a5320*/  DMUL R46, R40, 9.00719925474099200000e+15 ;  /* 0x43400000282e7828 */ /* 0x000fe40000000000 */
[----:B------:R-:W-:-:S11]  /*a5330*/  DMUL R42, R42, 9.00719925474099200000e+15 ;  /* 0x434000002a2a7828 */ /* 0x000fd60000000000 */
.L_x_16209:
[----:B------:R-:W-:Y:S05]  /*a5340*/  BSYNC.RELIABLE B2 ;  /* 0x0000000000027941 */ /* 0x000fea0003800100 */
.L_x_16176:
        /* <DEDUP_REMOVED lines=27> */
.L_x_16211:
[----:B------:R-:W-:Y:S05]  /*a5500*/  BSYNC.RECONVERGENT B2 ;  /* 0x0000000000027941 */ /* 0x000fea0003800200 */
.L_x_16210:
        /* <DEDUP_REMOVED lines=84> */
.L_x_16213:
[----:B------:R-:W-:Y:S02]  /*a5a50*/  FSEL R2, RZ, 3.37028055040000000000e+12, P0 ;  /* 0x54442d18ff027808 */ /* 0x000fe40000000000 */
[----:B------:R-:W-:-:S07]  /*a5a60*/  FSEL R3, RZ, 2.1426990032196044922, P0 ;  /* 0x400921fbff037808 */ /* 0x000fce0000000000 */
.L_x_16214:
[----:B------:R-:W-:Y:S05]  /*a5a70*/  BSYNC.RECONVERGENT B0 ;  /* 0x0000000000007941 */ /* 0x000fea0003800200 */
.L_x_16212:
[----:B------:R-:W-:Y:S02]  /*a5a80*/  DADD R42, |R46|, R42 ;  /* 0x000000002e2a7229 */ /* 0x000fe4000000022a */
[----:B------:R-:W-:-:S06]  /*a5a90*/  DADD R2, -RZ, |R2| ;  /* 0x00000000ff027229 */ /* 0x000fcc0000000502 */
[----:B------:R-:W-:-:S06]  /*a5aa0*/  DSETP.NAN.AND P0, PT, R42, R42, PT ;  /* 0x0000002a2a00722a */ /* 0x000fcc0003f08000 */
[----:B------:R-:W-:Y:S02]  /*a5ab0*/  FSEL R2, R42, R2, P0 ;  /* 0x000000022a027208 */ /* 0x000fe40000000000 */
[----:B------:R-:W-:-:S07]  /*a5ac0*/  FSEL R3, R43, R3, P0 ;  /* 0x000000032b037208 */ /* 0x000fce0000000000 */
.L_x_16182:
[----:B------:R-:W-:Y:S05]  /*a5ad0*/  BSYNC.RECONVERGENT B3 ;  /* 0x0000000000037941 */ /* 0x000fea0003800200 */
.L_x_16175:
[----:B------:R-:W-:Y:S01]  /*a5ae0*/  LOP3.LUT R35, R69, 0x80000000, R35, 0xb8, !PT ;  /* 0x8000000045237812 */ /* 0x000fe200078eb823 */
[----:B------:R-:W-:Y:S01]  /*a5af0*/  IMAD.MOV.U32 R34, RZ, RZ, R68 ;  /* 0x000000ffff227224 */ /* 0x000fe200078e0044 */
[----:B------:R-:W-:Y:S01]  /*a5b00*/  LOP3.LUT R33, R3, 0x80000000, R33, 0xb8, !PT ;  /* 0x8000000003217812 */ /* 0x000fe200078eb821 */
[----:B------:R-:W-:Y:S01]  /*a5b10*/  IMAD.MOV.U32 R32, RZ, RZ, R2 ;  /* 0x000000ffff207224 */ /* 0x000fe200078e0002 */
[----:B------:R-:W-:Y:S06]  /*a5b20*/  BRA `(.L_x_16141) ;  /* 0x0000005800b07947 */ /* 0x000fec0003800000 */
.L_x_16142:
        /* <DEDUP_REMOVED lines=115> */
.L_x_16220:
[----:B------:R-:W-:Y:S05]  /*a6260*/  BSYNC.RECONVERGENT B0 ;  /* 0x0000000000007941 */ /* 0x000fea0003800200 */
.L_x_16219:
        /* <DEDUP_REMOVED lines=8> */
.L_x_16222:
[----:B------:R-:W-:Y:S05]  /*a62f0*/  BSYNC.RECONVERGENT B3 ;  /* 0x0000000000037941 */ /* 0x000fea0003800200 */
.L_x_16221:
        /* <DEDUP_REMOVED lines=84> */
.L_x_16224:
[----:B------:R-:W-:Y:S02]  /*a6840*/  FSEL R2, RZ, 3.37028055040000000000e+12, P0 ;  /* 0x54442d18ff027808 */ /* 0x000fe40000000000 */
[----:B------:R-:W-:-:S07]  /*a6850*/  FSEL R3, RZ, 2.1426990032196044922, P0 ;  /* 0x400921fbff037808 */ /* 0x000fce0000000000 */
.L_x_16225:
[----:B------:R-:W-:Y:S05]  /*a6860*/  BSYNC.RECONVERGENT B0 ;  /* 0x0000000000007941 */ /* 0x000fea0003800200 */
.L_x_16223:
[----:B------:R-:W-:Y:S01]  /*a6870*/  DADD R42, R58, R42 ;  /* 0x000000003a2a7229 */ /* 0x000fe2000000002a */
[----:B------:R-:W-:Y:S01]  /*a6880*/  LOP3.LUT R3, R3, 0x80000000, R40, 0xb8, !PT ;  /* 0x8000000003037812 */ /* 0x000fe200078eb828 */
[----:B------:R-:W-:-:S06]  /*a6890*/  DMUL R62, R62, 0.5 ;  /* 0x3fe000003e3e7828 */ /* 0x000fcc0000000000 */
[----:B------:R-:W-:-:S06]  /*a68a0*/  DSETP.NAN.AND P0, PT, R42, R42, PT ;  /* 0x0000002a2a00722a */ /* 0x000fcc0003f08000 */
[----:B------:R-:W-:Y:S02]  /*a68b0*/  FSEL R2, R42, R2, P0 ;  /* 0x000000022a027208 */ /* 0x000fe40000000000 */
[----:B------:R-:W-:Y:S01]  /*a68c0*/  FSEL R3, R43, R3, P0 ;  /* 0x000000032b037208 */ /* 0x000fe20000000000 */
[----:B------:R-:W-:Y:S06]  /*a68d0*/  BRA `(.L_x_16226) ;  /* 0x0000004c00247947 */ /* 0x000fec0003800000 */
.L_x_16218:
        /* <DEDUP_REMOVED lines=136> */
.L_x_16228:
[----:B------:R-:W-:Y:S05]  /*a7160*/  BSYNC.RECONVERGENT B0 ;  /* 0x0000000000007941 */ /* 0x000fea0003800200 */
.L_x_16227:
        /* <DEDUP_REMOVED lines=8> */
.L_x_16230:
[----:B------:R-:W-:Y:S05]  /*a71f0*/  BSYNC.RECONVERGENT B3 ;  /* 0x0000000000037941 */ /* 0x000fea0003800200 */
.L_x_16229:
        /* <DEDUP_REMOVED lines=84> */
.L_x_16232:
[----:B------:R-:W-:Y:S02]  /*a7740*/  FSEL R2, RZ, 3.37028055040000000000e+12, P0 ;  /* 0x54442d18ff027808 */ /* 0x000fe40000000000 */
[----:B------:R-:W-:-:S07]  /*a7750*/  FSEL R3, RZ, 2.1426990032196044922, P0 ;  /* 0x400921fbff037808 */ /* 0x000fce0000000000 */
.L_x_16233:
[----:B------:R-:W-:Y:S05]  /*a7760*/  BSYNC.RECONVERGENT B0 ;  /* 0x0000000000007941 */ /* 0x000fea0003800200 */
.L_x_16231:
[----:B------:R-:W-:Y:S01]  /*a7770*/  DADD R42, R58, R42 ;  /* 0x000000003a2a7229 */ /* 0x000fe2000000002a */
[----:B------:R-:W-:-:S07]  /*a7780*/  LOP3.LUT R3, R3, 0x80000000, R40, 0xb8, !PT ;  /* 0x8000000003037812 */ /* 0x000fce00078eb828 */
[----:B------:R-:W-:-:S06]  /*a7790*/  DSETP.NAN.AND P0, PT, R42, R42, PT ;  /* 0x0000002a2a00722a */ /* 0x000fcc0003f08000 */
[----:B------:R-:W-:Y:S02]  /*a77a0*/  FSEL R2, R42, R2, P0 ;  /* 0x000000022a027208 */ /* 0x000fe40000000000 */
[----:B------:R-:W-:Y:S01]  /*a77b0*/  FSEL R3, R43, R3, P0 ;  /* 0x000000032b037208 */ /* 0x000fe20000000000 */
[----:B------:R-:W-:Y:S06]  /*a77c0*/  BRA `(.L_x_16226) ;  /* 0x0000003c00687947 */ /* 0x000fec0003800000 */
.L_x_16217:
        /* <DEDUP_REMOVED lines=25> */
.L_x_16235:
[----:B------:R-:W-:Y:S05]  /*a7960*/  BSYNC.RECONVERGENT B3 ;  /* 0x0000000000037941 */ /* 0x000fea0003800200 */
.L_x_16234:
        /* <DEDUP_REMOVED lines=23> */
.L_x_16237:
[----:B------:R-:W-:Y:S05]  /*a7ae0*/  BSYNC.RECONVERGENT B3 ;  /* 0x0000000000037941 */ /* 0x000fea0003800200 */
.L_x_16236:
        /* <DEDUP_REMOVED lines=138> */
.L_x_16239:
[----:B------:R-:W-:Y:S05]  /*a8390*/  BSYNC.RECONVERGENT B0 ;  /* 0x0000000000007941 */ /* 0x000fea0003800200 */
.L_x_16238:
        /* <DEDUP_REMOVED lines=8> */
.L_x_16241:
[----:B------:R-:W-:Y:S05]  /*a8420*/  BSYNC.RECONVERGENT B3 ;  /* 0x0000000000037941 */ /* 0x000fea0003800200 */
.L_x_16240:
        /* <DEDUP_REMOVED lines=84> */
.L_x_16243:
[----:B------:R-:W-:Y:S02]  /*a8970*/  FSEL R2, RZ, 3.37028055040000000000e+12, P0 ;  /* 0x54442d18ff027808 */ /* 0x000fe40000000000 */
[----:B------:R-:W-:-:S07]  /*a8980*/  FSEL R3, RZ, 2.1426990032196044922, P0 ;  /* 0x400921fbff037808 */ /* 0x000fce0000000000 */
.L_x_16244:
[----:B------:R-:W-:Y:S05]  /*a8990*/  BSYNC.RECONVERGENT B0 ;  /* 0x0000000000007941 */ /* 0x000fea0003800200 */
.L_x_16242:
[----:B------:R-:W-:Y:S01]  /*a89a0*/  DADD R42, R58, R42 ;  /* 0x000000003a2a7229 */ /* 0x000fe2000000002a */
[----:B------:R-:W-:Y:S01]  /*a89b0*/  LOP3.LUT R3, R3, 0x80000000, R40, 0xb8, !PT ;  /* 0x8000000003037812 */ /* 0x000fe200078eb828 */
[----:B------:R-:W-:-:S06]  /*a89c0*/  DADD R62, R62, 1 ;  /* 0x3ff000003e3e7429 */ /* 0x000fcc0000000000 */
[----:B------:R-:W-:-:S06]  /*a89d0*/  DSETP.NAN.AND P0, PT, R42, R42, PT ;  /* 0x0000002a2a00722a */ /* 0x000fcc0003f08000 */
[----:B------:R-:W-:Y:S02]  /*a89e0*/  FSEL R2, R42, R2, P0 ;  /* 0x000000022a027208 */ /* 0x000fe40000000000 */
[----:B------:R-:W-:Y:S01]  /*a89f0*/  FSEL R3, R43, R3, P0 ;  /* 0x000000032b037208 */ /* 0x000fe20000000000 */
[----:B------:R-:W-:Y:S06]  /*a8a00*/  BRA `(.L_x_16226) ;  /* 0x0000002800d87947 */ /* 0x000fec0003800000 */
.L_x_16216:
        /* <DEDUP_REMOVED lines=109> */
.L_x_16248:
[----:B------:R-:W-:Y:S05]  /*a90e0*/  BSYNC.RECONVERGENT B0 ;  /* 0x0000000000007941 */ /* 0x000fea0003800200 */
.L_x_16247:
        /* <DEDUP_REMOVED lines=9> */
.L_x_16250:
[----:B------:R-:W-:Y:S05]  /*a9180*/  BSYNC.RECONVERGENT B3 ;  /* 0x0000000000037941 */ /* 0x000fea0003800200 */
.L_x_16249:
        /* <DEDUP_REMOVED lines=76> */
.L_x_16246:
        /* <DEDUP_REMOVED lines=137> */
.L_x_16252:
[----:B------:R-:W-:Y:S05]  /*a9ee0*/  BSYNC.RECONVERGENT B0 ;  /* 0x0000000000007941 */ /* 0x000fea0003800200 */
.L_x_16251:
        /* <DEDUP_REMOVED lines=8> */
.L_x_16254:
[----:B------:R-:W-:Y:S05]  /*a9f70*/  BSYNC.RECONVERGENT B3 ;  /* 0x0000000000037941 */ /* 0x000fea0003800200 */
.L_x_16253:
        /* <DEDUP_REMOVED lines=76> */
.L_x_16245:
        /* <DEDUP_REMOVED lines=25> */
.L_x_16256:
[----:B------:R-:W-:Y:S05]  /*aa5d0*/  BSYNC.RECONVERGENT B3 ;  /* 0x0000000000037941 */ /* 0x000fea0003800200 */
.L_x_16255:
        /* <DEDUP_REMOVED lines=23> */
.L_x_16258:
[----:B------:R-:W-:Y:S05]  /*aa750*/  BSYNC.RECONVERGENT B3 ;  /* 0x0000000000037941 */ /* 0x000fea0003800200 */
.L_x_16257:
        /* <DEDUP_REMOVED lines=139> */
.L_x_16260:
[----:B------:R-:W-:Y:S05]  /*ab010*/  BSYNC.RECONVERGENT B0 ;  /* 0x0000000000007941 */ /* 0x000fea0003800200 */
.L_x_16259:
        /* <DEDUP_REMOVED lines=9> */
.L_x_16262:
[----:B------:R-:W-:Y:S05]  /*ab0b0*/  BSYNC.RECONVERGENT B3 ;  /* 0x0000000000037941 */ /* 0x000fea0003800200 */
.L_x_16261:
        /* <DEDUP_REMOVED lines=75> */
.L_x_16226:
[----:B------:R-:W-:Y:S05]  /*ab570*/  BSYNC.RECONVERGENT B2 ;  /* 0x0000000000027941 */ /* 0x000fea0003800200 */
.L_x_16215:
[----:B------:R-:W-:Y:S01]  /*ab580*/  UMOV UR4, 0xfefa39ef ;  /* 0xfefa39ef00047882 */ /* 0x000fe20000000000 */
[----:B------:R-:W-:Y:S01]  /*ab590*/  UMOV UR5, 0x3fe62e42 ;  /* 0x3fe62e4200057882 */ /* 0x000fe20000000000 */
[----:B------:R-:W-:Y:S01]  /*ab5a0*/  LOP3.LUT R33, R3, 0x80000000, R33, 0xb8, !PT ;  /* 0x8000000003217812 */ /* 0x000fe200078eb821 */
[----:B------:R-:W-:Y:S01]  /*ab5b0*/  DADD R62, R62, UR4 ;  /* 0x000000043e3e7e29 */ /* 0x000fe20008000000 */
[----:B------:R-:W-:-:S09]  /*ab5c0*/  MOV R32, R2 ;  /* 0x0000000200207202 */ /* 0x000fd20000000f00 */
[----:B------:R-:W-:Y:S01]  /*ab5d0*/  LOP3.LUT R35, R63, 0x80000000, R35, 0xb8, !PT ;  /* 0x800000003f237812 */ /* 0x000fe200078eb823 */
[----:B------:R-:W-:-:S07]  /*ab5e0*/  IMAD.MOV.U32 R34, RZ, RZ, R62 ;  /* 0x000000ffff227224 */ /* 0x000fce00078e003e */
.L_x_16141:
[----:B------:R-:W-:Y:S05]  /*ab5f0*/  BSYNC.RECONVERGENT B1 ;  /* 0x0000000000017941 */ /* 0x000fea0003800200 */
.L_x_16139:
        /* <DEDUP_REMOVED lines=12> */
        .weak           $__internal_24_$__cuda_sm20_div_rn_f64_full
        .type           $__internal_24_$__cuda_sm20_div_rn_f64_full,@function
        .size           $__internal_24_$__cuda_sm20_div_rn_f64_full,($__internal_25_$__cuda_sm20_dsqrt_rn_f64_mediumpath_v1 - $__internal_24_$__cuda_sm20_div_rn_f64_full)
$__internal_24_$__cuda_sm20_div_rn_f64_full:
        /* <DEDUP_REMOVED lines=72> */
.L_x_16264:
        /* <DEDUP_REMOVED lines=17> */
.L_x_16267:
[----:B------:R-:W-:Y:S01]  /*abc50*/  LOP3.LUT R0, R45, 0x80000, RZ, 0xfc, !PT ;  /* 0x000800002d007812 */ /* 0x000fe200078efcff */
[----:B------:R-:W-:-:S04]  /*abc60*/  IMAD.MOV.U32 R56, RZ, RZ, R44 ;  /* 0x000000ffff387224 */ /* 0x000fc800078e002c */
[----:B------:R-:W-:Y:S01]  /*abc70*/  IMAD.MOV.U32 R57, RZ, RZ, R0 ;  /* 0x000000ffff397224 */ /* 0x000fe200078e0000 */
[----:B------:R-:W-:Y:S06]  /*abc80*/  BRA `(.L_x_16265) ;  /* 0x00000000000c7947 */ /* 0x000fec0003800000 */
.L_x_16266:
[----:B------:R-:W-:Y:S01]  /*abc90*/  LOP3.LUT R0, R51, 0x80000, RZ, 0xfc, !PT ;  /* 0x0008000033007812 */ /* 0x000fe200078efcff */
[----:B------:R-:W-:-:S04]  /*abca0*/  IMAD.MOV.U32 R56, RZ, RZ, R50 ;  /* 0x000000ffff387224 */ /* 0x000fc800078e0032 */
[----:B------:R-:W-:-:S07]  /*abcb0*/  IMAD.MOV.U32 R57, RZ, RZ, R0 ;  /* 0x000000ffff397224 */ /* 0x000fce00078e0000 */
.L_x_16265:
[----:B------:R-:W-:Y:S05]  /*abcc0*/  BSYNC.RECONVERGENT B0 ;  /* 0x0000000000007941 */ /* 0x000fea0003800200 */
.L_x_16263:
[----:B------:R-:W-:Y:S01]  /*abcd0*/  MOV R2, R3 ;  /* 0x0000000300027202 */ /* 0x000fe20000000f00 */
[----:B------:R-:W-:Y:S02]  /*abce0*/  IMAD.MOV.U32 R3, RZ, RZ, 0x0 ;  /* 0x00000000ff037424 */ /* 0x000fe400078e00ff */
[----:B------:R-:W-:Y:S02]  /*abcf0*/  IMAD.MOV.U32 R4, RZ, RZ, R56 ;  /* 0x000000ffff047224 */ /* 0x000fe400078e0038 */
[----:B------:R-:W-:Y:S01]  /*abd00*/  IMAD.MOV.U32 R5, RZ, RZ, R57 ;  /* 0x000000ffff057224 */ /* 0x000fe200078e0039 */
[----:B------:R-:W-:Y:S06]  /*abd10*/  RET.REL.NODEC R2 `(_ZN2at6native29vectorized_elementwise_kernelILi4EZZZNS0_16asin_kernel_cudaERNS_18TensorIteratorBaseEENKUlvE_clEvENKUlvE_clEvEUlN3c107complexIdEEE_St5arrayIPcLm2EEEEviT0_T1_) ;  /* 0xfffff54002b87950 */ /* 0x000fec0003c3ffff */
        .weak           $__internal_25_$__cuda_sm20_dsqrt_rn_f64_mediumpath_v1
        .type           $__internal_25_$__cuda_sm20_dsqrt_rn_f64_mediumpath_v1,@function
        .size           $__internal_25_$__cuda_sm20_dsqrt_rn_f64_mediumpath_v1,(.L_x_18292 - $__internal_25_$__cuda_sm20_dsqrt_rn_f64_mediumpath_v1)
$__internal_25_$__cuda_sm20_dsqrt_rn_f64_mediumpath_v1:
        /* <DEDUP_REMOVED lines=13> */
.L_x_16269:
        /* <DEDUP_REMOVED lines=24> */
.L_x_16271:
[----:B------:R-:W-:-:S11]  /*abf70*/  DADD R2, R48, R48 ;  /* 0x0000000030027229 */ /* 0x000fd60000000030 */
.L_x_16270:
[----:B------:R-:W-:Y:S05]  /*abf80*/  BSYNC.RECONVERGENT B0 ;  /* 0x0000000000007941 */ /* 0x000fea0003800200 */
.L_x_16268:
[----:B------:R-:W-:-:S04]  /*abf90*/  IMAD.MOV.U32 R45, RZ, RZ, 0x0 ;  /* 0x00000000ff2d7424 */ /* 0x000fc800078e00ff */
[----:B------:R-:W-:Y:S05]  /*abfa0*/  RET.REL.NODEC R44 `(_ZN2at6native29vectorized_elementwise_kernelILi4EZZZNS0_16asin_kernel_cudaERNS_18TensorIteratorBaseEENKUlvE_clEvENKUlvE_clEvEUlN3c107complexIdEEE_St5arrayIPcLm2EEEEviT0_T1_) ;  /* 0xfffff5402c147950 */ /* 0x000fea0003c3ffff */
.L_x_16272:
        /* <DEDUP_REMOVED lines=13> */
.L_x_18292:


//--------------------- .text._ZN2at6native29vectorized_elementwise_kernelILi8EZZZNS0_16asin_kernel_cudaERNS_18TensorIteratorBaseEENKUlvE_clEvENKUlvE_clEvEUlN3c107complexIdEEE_St5arrayIPcLm2EEEEviT0_T1_ --------------------------
	.section	.text._ZN2at6native29vectorized_elementwise_kernelILi8EZZZNS0_16asin_kernel_cudaERNS_18TensorIteratorBaseEENKUlvE_clEvENKUlvE_clEvEUlN3c107complexIdEEE_St5arrayIPcLm2EEEEviT0_T1_,"ax",@progbits
	.align	128
        .global         _ZN2at6native29vectorized_elementwise_kernelILi8EZZZNS0_16asin_kernel_cudaERNS_18TensorIteratorBaseEENKUlvE_clEvENKUlvE_clEvEUlN3c107complexIdEEE_St5arrayIPcLm2EEEEviT0_T1_
        .type           _ZN2at6native29vectorized_elementwise_kernelILi8EZZZNS0_16asin_kernel_cudaERNS_18TensorIteratorBaseEENKUlvE_clEvENKUlvE_clEvEUlN3c107complexIdEEE_St5arrayIPcLm2EEEEviT0_T1_,@function
        .size           _ZN2at6native29vectorized_elementwise_kernelILi8EZZZNS0_16asin_kernel_cudaERNS_18TensorIteratorBaseEENKUlvE_clEvENKUlvE_clEvEUlN3c107complexIdEEE_St5arrayIPcLm2EEEEviT0_T1_,(.L_x_18294 - _ZN2at6native29vectorized_elementwise_kernelILi8EZZZNS0_16asin_kernel_cudaERNS_18TensorIteratorBaseEENKUlvE_clEvENKUlvE_clEvEUlN3c107complexIdEEE_St5arrayIPcLm2EEEEviT0_T1_)
        .other          _ZN2at6native29vectorized_elementwise_kernelILi8EZZZNS0_16asin_kernel_cudaERNS_18TensorIteratorBaseEENKUlvE_clEvENKUlvE_clEvEUlN3c107complexIdEEE_St5arrayIPcLm2EEEEviT0_T1_,@"STO_CUDA_ENTRY STV_DEFAULT"
_ZN2at6native29vectorized_elementwise_kernelILi8EZZZNS0_16asin_kernel_cudaERNS_18TensorIteratorBaseEENKUlvE_clEvENKUlvE_clEvEUlN3c107complexIdEEE_St5arrayIPcLm2EEEEviT0_T1_:
.text._ZN2at6native29vectorized_elementwise_kernelILi8EZZZNS0_16asin_kernel_cudaERNS_18TensorIteratorBaseEENKUlvE_clEvENKUlvE_clEvEUlN3c107complexIdEEE_St5arrayIPcLm2EEEEviT0_T1_:
        /* <DEDUP_REMOVED lines=102> */
.L_x_16276:
        /* <DEDUP_REMOVED lines=45> */
[----:B------:R-:W-:Y:S05]  /*0930*/  CALL.REL.NOINC `($__internal_26_$__cuda_sm20_div_rn_f64_full) ;  /* 0x00000aac00607944 */ /* 0x000fea0003c00000 */
[----:B------:R-:W-:Y:S02]  /*0940*/  IMAD.MOV.U32 R62, RZ, RZ, R4 ;  /* 0x000000ffff3e7224 */ /* 0x000fe400078e0004 */
[----:B------:R-:W-:-:S07]  /*0950*/  IMAD.MOV.U32 R63, RZ, RZ, R5 ;  /* 0x000000ffff3f7224 */ /* 0x000fce00078e0005 */
.L_x_16282:
[----:B------:R-:W-:Y:S05]  /*0960*/  BSYNC.RECONVERGENT B3 ;  /* 0x0000000000037941 */ /* 0x000fea0003800200 */
.L_x_16281:
        /* <DEDUP_REMOVED lines=23> */
.L_x_16284:
[----:B------:R-:W-:Y:S05]  /*0ae0*/  BSYNC.RECONVERGENT B3 ;  /* 0x0000000000037941 */ /* 0x000fea0003800200 */
.L_x_16283:
        /* <DEDUP_REMOVED lines=121> */
.L_x_16286:
[----:B------:R-:W-:Y:S01]  /*1280*/  IMAD.MOV.U32 R2, RZ, RZ, 0x0 ;  /* 0x00000000ff027424 */ /* 0x000fe200078e00ff */
[----:B------:R-:W-:Y:S01]  /*1290*/  LOP3.LUT P0, RZ, R5, 0x7fffffff, RZ, 0xc0, !PT ;  /* 0x7fffffff05ff7812 */ /* 0x000fe2000780c0ff */
[----:B------:R-:W-:-:S06]  /*12a0*/  IMAD.MOV.U32 R3, RZ, RZ, 0x7ff00000 ;  /* 0x7ff00000ff037424 */ /* 0x000fcc00078e00ff */
[----:B------:R-:W-:-:S10]  /*12b0*/  DFMA R2, R4, R2, +INF ;  /* 0x7ff000000402742b */ /* 0x000fd40000000002 */
[----:B------:R-:W-:Y:S02]  /*12c0*/  FSEL R6, R2, RZ, P0 ;  /* 0x000000ff02067208 */ /* 0x000fe40000000000 */
[----:B------:R-:W-:-:S07]  /*12d0*/  FSEL R7, R3, -QNAN , P0 ;  /* 0xfff0000003077808 */ /* 0x000fce0000000000 */
.L_x_16287:
[----:B------:R-:W-:Y:S05]  /*12e0*/  BSYNC.RECONVERGENT B0 ;  /* 0x0000000000007941 */ /* 0x000fea0003800200 */
.L_x_16285:
        /* <DEDUP_REMOVED lines=21> */
[----:B------:R-:W-:Y:S05]  /*1440*/  CALL.REL.NOINC `($__internal_26_$__cuda_sm20_div_rn_f64_full) ;  /* 0x00000aa0009c7944 */ /* 0x000fea0003c00000 */
.L_x_16289:
[----:B------:R-:W-:Y:S05]  /*1450*/  BSYNC.RECONVERGENT B3 ;  /* 0x0000000000037941 */ /* 0x000fea0003800200 */
.L_x_16288:
        /* <DEDUP_REMOVED lines=76> */
.L_x_16280:
        /* <DEDUP_REMOVED lines=122> */
.L_x_16293:
[----:B------:R-:W-:Y:S01]  /*20c0*/  IMAD.MOV.U32 R2, RZ, RZ, 0x0 ;  /* 0x00000000ff027424 */ /* 0x000fe200078e00ff */
[----:B------:R-:W-:Y:S01]  /*20d0*/  LOP3.LUT P0, RZ, R5, 0x7fffffff, RZ, 0xc0, !PT ;  /* 0x7fffffff05ff7812 */ /* 0x000fe2000780c0ff */
[----:B------:R-:W-:-:S06]  /*20e0*/  IMAD.MOV.U32 R3, RZ, RZ, 0x7ff00000 ;  /* 0x7ff00000ff037424 */ /* 0x000fcc00078e00ff */
[----:B------:R-:W-:-:S10]  /*20f0*/  DFMA R2, R4, R2, +INF ;  /* 0x7ff000000402742b */ /* 0x000fd40000000002 */
[----:B------:R-:W-:Y:S02]  /*2100*/  FSEL R62, R2, RZ, P0 ;  /* 0x000000ff023e7208 */ /* 0x000fe40000000000 */
[----:B------:R-:W-:-:S07]  /*2110*/  FSEL R63, R3, -QNAN , P0 ;  /* 0xfff00000033f7808 */ /* 0x000fce0000000000 */
.L_x_16294:
[----:B------:R-:W-:Y:S05]  /*2120*/  BSYNC.RECONVERGENT B0 ;  /* 0x0000000000007941 */ /* 0x000fea0003800200 */
.L_x_16292:
        /* <DEDUP_REMOVED lines=21> */
.L_x_16296:
[----:B------:R-:W-:Y:S05]  /*2280*/  BSYNC.RECONVERGENT B3 ;  /* 0x0000000000037941 */ /* 0x000fea0003800200 */
.L_x_16295:
        /* <DEDUP_REMOVED lines=76> */
.L_x_16291:
        /* <DEDUP_REMOVED lines=79> */
.L_x_16298:
[----:B------:R-:W-:Y:S01]  /*2c40*/  IMAD.MOV.U32 R2, RZ, RZ, 0x0 ;  /* 0x00000000ff027424 */ /* 0x000fe200078e00ff */
[----:B------:R-:W-:Y:S01]  /*2c50*/  LOP3.LUT P0, RZ, R5, 0x7fffffff, RZ, 0xc0, !PT ;  /* 0x7fffffff05ff7812 */ /* 0x000fe2000780c0ff */
[----:B------:R-:W-:-:S06]  /*2c60*/  IMAD.MOV.U32 R3, RZ, RZ, 0x7ff00000 ;  /* 0x7ff00000ff037424 */ /* 0x000fcc00078e00ff */
[----:B------:R-:W-:-:S10]  /*2c70*/  DFMA R2, R4, R2, +INF ;  /* 0x7ff000000402742b */ /* 0x000fd40000000002 */
[----:B------:R-:W-:Y:S02]  /*2c80*/  FSEL R6, R2, RZ, P0 ;  /* 0x000000ff02067208 */ /* 0x000fe40000000000 */
[----:B------:R-:W-:-:S07]  /*2c90*/  FSEL R7, R3, -QNAN , P0 ;  /* 0xfff0000003077808 */ /* 0x000fce0000000000 */
.L_x_16299:
[----:B------:R-:W-:Y:S05]  /*2ca0*/  BSYNC.RECONVERGENT B0 ;  /* 0x0000000000007941 */ /* 0x000fea0003800200 */
.L_x_16297:
        /* <DEDUP_REMOVED lines=22> */
.L_x_16301:
[----:B------:R-:W-:Y:S05]  /*2e10*/  BSYNC.RECONVERGENT B3 ;  /* 0x0000000000037941 */ /* 0x000fea0003800200 */
.L_x_16300:
        /* <DEDUP_REMOVED lines=76> */
.L_x_16279:
        /* <DEDUP_REMOVED lines=34> */
[----:B------:R-:W-:Y:S05]  /*3500*/  CALL.REL.NOINC `($__internal_26_$__cuda_sm20_div_rn_f64_full) ;  /* 0x00000a80006c7944 */ /* 0x000fea0003c00000 */
[----:B------:R-:W-:Y:S01]  /*3510*/  IMAD.MOV.U32 R30, RZ, RZ, R4 ;  /* 0x000000ffff1e7224 */ /* 0x000fe200078e0004 */
[----:B------:R-:W-:-:S07]  /*3520*/  MOV R31, R5 ;  /* 0x00000005001f7202 */ /* 0x000fce0000000f00 */
.L_x_16304:
[----:B------:R-:W-:Y:S05]  /*3530*/  BSYNC.RECONVERGENT B3 ;  /* 0x0000000000037941 */ /* 0x000fea0003800200 */
.L_x_16303:
        /* <DEDUP_REMOVED lines=23> */
.L_x_16306:
[----:B------:R-:W-:Y:S05]  /*36b0*/  BSYNC.RECONVERGENT B3 ;  /* 0x0000000000037941 */ /* 0x000fea0003800200 */
.L_x_16305:
        /* <DEDUP_REMOVED lines=121> */
.L_x_16308:
[----:B------:R-:W-:Y:S01]  /*3e50*/  IMAD.MOV.U32 R2, RZ, RZ, 0x0 ;  /* 0x00000000ff027424 */ /* 0x000fe200078e00ff */
[----:B------:R-:W-:Y:S02]  /*3e60*/  MOV R3, 0x7ff00000 ;  /* 0x7ff0000000037802 */ /* 0x000fe40000000f00 */
[----:B------:R-:W-:-:S04]  /*3e70*/  LOP3.LUT P0, RZ, R5, 0x7fffffff, RZ, 0xc0, !PT ;  /* 0x7fffffff05ff7812 */ /* 0x000fc8000780c0ff */
[----:B------:R-:W-:-:S10]  /*3e80*/  DFMA R2, R4, R2, +INF ;  /* 0x7ff000000402742b */ /* 0x000fd40000000002 */
[----:B------:R-:W-:Y:S02]  /*3e90*/  FSEL R62, R2, RZ, P0 ;  /* 0x000000ff023e7208 */ /* 0x000fe40000000000 */
[----:B------:R-:W-:-:S07]  /*3ea0*/  FSEL R63, R3, -QNAN , P0 ;  /* 0xfff00000033f7808 */ /* 0x000fce0000000000 */
.L_x_16309:
[----:B------:R-:W-:Y:S05]  /*3eb0*/  BSYNC.RECONVERGENT B0 ;  /* 0x0000000000007941 */ /* 0x000fea0003800200 */
.L_x_16307:
        /* <DEDUP_REMOVED lines=26> */
.L_x_16311:
[----:B------:R-:W-:Y:S05]  /*4060*/  BSYNC.RECONVERGENT B3 ;  /* 0x0000000000037941 */ /* 0x000fea0003800200 */
.L_x_16310:
        /* <DEDUP_REMOVED lines=92> */
.L_x_16302:
        /* <DEDUP_REMOVED lines=122> */
.L_x_16314:
[----:B------:R-:W-:Y:S01]  /*4dd0*/  IMAD.MOV.U32 R4, RZ, RZ, 0x0 ;  /* 0x00000000ff047424 */ /* 0x000fe200078e00ff */
[----:B------:R-:W-:Y:S02]  /*4de0*/  MOV R5, 0x7ff00000 ;  /* 0x7ff0000000057802 */ /* 0x000fe40000000f00 */
[----:B------:R-:W-:-:S04]  /*4df0*/  LOP3.LUT P0, RZ, R31, 0x7fffffff, RZ, 0xc0, !PT ;  /* 0x7fffffff1fff7812 */ /* 0x000fc8000780c0ff */
[----:B------:R-:W-:-:S10]  /*4e00*/  DFMA R4, R30, R4, +INF ;  /* 0x7ff000001e04742b */ /* 0x000fd40000000004 */
[----:B------:R-:W-:Y:S02]  /*4e10*/  FSEL R62, R4, RZ, P0 ;  /* 0x000000ff043e7208 */ /* 0x000fe40000000000 */
[----:B------:R-:W-:-:S07]  /*4e20*/  FSEL R63, R5, -QNAN , P0 ;  /* 0xfff00000053f7808 */ /* 0x000fce0000000000 */
.L_x_16315:
[----:B------:R-:W-:Y:S05]  /*4e30*/  BSYNC.RECONVERGENT B0 ;  /* 0x0000000000007941 */ /* 0x000fea0003800200 */
.L_x_16313:
        /* <DEDUP_REMOVED lines=21> */
[----:B------:R-:W-:Y:S05]  /*4f90*/  CALL.REL.NOINC `($__internal_26_$__cuda_sm20_div_rn_f64_full) ;  /* 0x00000a6400c87944 */ /* 0x000fea0003c00000 */
.L_x_16317:
[----:B------:R-:W-:Y:S05]  /*4fa0*/  BSYNC.RECONVERGENT B3 ;  /* 0x0000000000037941 */ /* 0x000fea0003800200 */
.L_x_16316:
        /* <DEDUP_REMOVED lines=91> */
.L_x_16312:
        /* <DEDUP_REMOVED lines=81> */
.L_x_16319:
[----:B------:R-:W-:Y:S01]  /*5a70*/  MOV R2, 0x0 ;  /* 0x0000000000027802 */ /* 0x000fe20000000f00 */
[----:B------:R-:W-:Y:S01]  /*5a80*/  IMAD.MOV.U32 R3, RZ, RZ, 0x7ff00000 ;  /* 0x7ff00000ff037424 */ /* 0x000fe200078e00ff */
[----:B------:R-:W-:-:S05]  /*5a90*/  LOP3.LUT P0, RZ, R5, 0x7fffffff, RZ, 0xc0, !PT ;  /* 0x7fffffff05ff7812 */ /* 0x000fca000780c0ff */
[----:B------:R-:W-:-:S10]  /*5aa0*/  DFMA R2, R4, R2, +INF ;  /* 0x7ff000000402742b */ /* 0x000fd40000000002 */
[----:B------:R-:W-:Y:S02]  /*5ab0*/  FSEL R62, R2, RZ, P0 ;  /* 0x000000ff023e7208 */ /* 0x000fe40000000000 */
[----:B------:R-:W-:-:S07]  /*5ac0*/  FSEL R63, R3, -QNAN , P0 ;  /* 0xfff00000033f7808 */ /* 0x000fce0000000000 */
.L_x_16320:
[----:B------:R-:W-:Y:S05]  /*5ad0*/  BSYNC.RECONVERGENT B0 ;  /* 0x0000000000007941 */ /* 0x000fea0003800200 */
.L_x_16318:
        /* <DEDUP_REMOVED lines=22> */
[----:B------:R-:W-:Y:S05]  /*5c40*/  CALL.REL.NOINC `($__internal_26_$__cuda_sm20_div_rn_f64_full) ;  /* 0x00000a58009c7944 */ /* 0x000fea0003c00000 */
.L_x_16322:
[----:B------:R-:W-:Y:S05]  /*5c50*/  BSYNC.RECONVERGENT B3 ;  /* 0x0000000000037941 */ /* 0x000fea0003800200 */
.L_x_16321:
        /* <DEDUP_REMOVED lines=91> */
.L_x_16290:
[----:B------:R-:W-:Y:S05]  /*6210*/  BSYNC.RECONVERGENT B2 ;  /* 0x0000000000027941 */ /* 0x000fea0003800200 */
.L_x_16278:
[----:B------:R-:W-:Y:S01]  /*6220*/  UMOV UR4, 0xfefa39ef ;  /* 0xfefa39ef00047882 */ /* 0x000fe20000000000 */
[----:B------:R-:W-:Y:S01]  /*6230*/  UMOV UR5, 0x3fe62e42 ;  /* 0x3fe62e4200057882 */ /* 0x000fe20000000000 */
[----:B------:R-:W-:Y:S01]  /*6240*/  LOP3.LUT R29, R29, 0x80000000, R33, 0xb8, !PT ;  /* 0x800000001d1d7812 */ /* 0x000fe200078eb821 */
[----:B------:R-:W-:-:S10]  /*6250*/  DADD R62, R62, UR4 ;  /* 0x000000043e3e7e29 */ /* 0x000fd40008000000 */
[----:B------:R-:W-:Y:S01]  /*6260*/  LOP3.LUT R31, R63, 0x80000000, R35, 0xb8, !PT ;  /* 0x800000003f1f7812 */ /* 0x000fe200078eb823 */
[----:B------:R-:W-:Y:S01]  /*6270*/  IMAD.MOV.U32 R30, RZ, RZ, R62 ;  /* 0x000000ffff1e7224 */ /* 0x000fe200078e003e */
[----:B------:R-:W-:Y:S06]  /*6280*/  BRA `(.L_x_16275) ;  /* 0x0000004c00487947 */ /* 0x000fec0003800000 */
.L_x_16277:
        /* <DEDUP_REMOVED lines=136> */
[----:B------:R-:W-:Y:S05]  /*6b10*/  CALL.REL.NOINC `($__internal_27_$__cuda_sm20_dsqrt_rn_f64_mediumpath_v1) ;  /* 0x00000a5000807944 */ /* 0x000fea0003c00000 */
[----:B------:R-:W-:Y:S02]  /*6b20*/  IMAD.MOV.U32 R66, RZ, RZ, R2 ;  /* 0x000000ffff427224 */ /* 0x000fe400078e0002 */
[----:B------:R-:W-:-:S07]  /*6b30*/  IMAD.MOV.U32 R67, RZ, RZ, R3 ;  /* 0x000000ffff437224 */ /* 0x000fce00078e0003 */
.L_x_16327:
[----:B------:R-:W-:Y:S05]  /*6b40*/  BSYNC.RECONVERGENT B3 ;  /* 0x0000000000037941 */ /* 0x000fea0003800200 */
.L_x_16326:
[----:B------:R-:W-:Y:S05]  /*6b50*/  BRA `(.L_x_16328) ;  /* 0x0000002000dc7947 */ /* 0x000fea0003800000 */
.L_x_16325:
        /* <DEDUP_REMOVED lines=29> */
[----:B------:R-:W-:Y:S05]  /*6d30*/  CALL.REL.NOINC `($__internal_26_$__cuda_sm20_div_rn_f64_full) ;  /* 0x00000a4800607944 */ /* 0x000fea0003c00000 */
.L_x_16333:
[----:B------:R-:W-:Y:S05]  /*6d40*/  BSYNC.RECONVERGENT B4 ;  /* 0x0000000000047941 */ /* 0x000fea0003800200 */
.L_x_16332:
[----:B------:R-:W-:Y:S02]  /*6d50*/  IMAD.MOV.U32 R66, RZ, RZ, R4 ;  /* 0x000000ffff427224 */ /* 0x000fe400078e0004 */
[----:B------:R-:W-:-:S07]  /*6d60*/  IMAD.MOV.U32 R67, RZ, RZ, R5 ;  /* 0x000000ffff437224 */ /* 0x000fce00078e0005 */
.L_x_16331:
[----:B------:R-:W-:Y:S05]  /*6d70*/  BSYNC.RECONVERGENT B3 ;  /* 0x0000000000037941 */ /* 0x000fea0003800200 */
.L_x_16330:
        /* <DEDUP_REMOVED lines=31> */
.L_x_16336:
[----:B------:R-:W-:Y:S05]  /*6f70*/  BSYNC.RECONVERGENT B4 ;  /* 0x0000000000047941 */ /* 0x000fea0003800200 */
.L_x_16335:
[----:B------:R-:W-:Y:S05]  /*6f80*/  BSYNC.RECONVERGENT B3 ;  /* 0x0000000000037941 */ /* 0x000fea0003800200 */
.L_x_16334:
        /* <DEDUP_REMOVED lines=28> */
[----:B------:R-:W-:Y:S05]  /*7150*/  CALL.REL.NOINC `($__internal_27_$__cuda_sm20_dsqrt_rn_f64_mediumpath_v1) ;  /* 0x00000a4800f07944 */ /* 0x000fea0003c00000 */
[----:B------:R-:W-:Y:S01]  /*7160*/  IMAD.MOV.U32 R50, RZ, RZ, R2 ;  /* 0x000000ffff327224 */ /* 0x000fe200078e0002 */
[----:B------:R-:W-:-:S07]  /*7170*/  MOV R51, R3 ;  /* 0x0000000300337202 */ /* 0x000fce0000000f00 */
.L_x_16338:
[----:B------:R-:W-:Y:S05]  /*7180*/  BSYNC.RECONVERGENT B3 ;  /* 0x0000000000037941 */ /* 0x000fea0003800200 */
.L_x_16337:
        /* <DEDUP_REMOVED lines=26> */
.L_x_16341:
[----:B------:R-:W-:Y:S05]  /*7330*/  BSYNC.RECONVERGENT B3 ;  /* 0x0000000000037941 */ /* 0x000fea0003800200 */
.L_x_16340:
        /* <DEDUP_REMOVED lines=30> */
.L_x_16339:
        /* <DEDUP_REMOVED lines=75> */
.L_x_16342:
[----:B------:R-:W-:Y:S01]  /*79d0*/  IMAD.MOV.U32 R2, RZ, RZ, 0x0 ;  /* 0x00000000ff027424 */ /* 0x000fe200078e00ff */
[----:B------:R-:W-:Y:S01]  /*79e0*/  LOP3.LUT P0, RZ, R5, 0x7fffffff, RZ, 0xc0, !PT ;  /* 0x7fffffff05ff7812 */ /* 0x000fe2000780c0ff */
[----:B------:R-:W-:-:S06]  /*79f0*/  IMAD.MOV.U32 R3, RZ, RZ, 0x7ff00000 ;  /* 0x7ff00000ff037424 */ /* 0x000fcc00078e00ff */
[----:B------:R-:W-:-:S10]  /*7a00*/  DFMA R2, R4, R2, +INF ;  /* 0x7ff000000402742b */ /* 0x000fd40000000002 */
[----:B------:R-:W-:Y:S02]  /*7a10*/  FSEL R66, R2, RZ, P0 ;  /* 0x000000ff02427208 */ /* 0x000fe40000000000 */
[----:B------:R-:W-:Y:S01]  /*7a20*/  FSEL R67, R3, -QNAN , P0 ;  /* 0xfff0000003437808 */ /* 0x000fe20000000000 */
[----:B------:R-:W-:Y:S06]  /*7a30*/  BRA `(.L_x_16328) ;  /* 0x0000001400247947 */ /* 0x000fec0003800000 */
.L_x_16329:
        /* <DEDUP_REMOVED lines=29> */
.L_x_16345:
[----:B------:R-:W-:Y:S05]  /*7c10*/  BSYNC.RECONVERGENT B3 ;  /* 0x0000000000037941 */ /* 0x000fea0003800200 */
.L_x_16344:
        /* <DEDUP_REMOVED lines=21> */
.L_x_16347:
[----:B------:R-:W-:Y:S05]  /*7d70*/  BSYNC.RECONVERGENT B3 ;  /* 0x0000000000037941 */ /* 0x000fea0003800200 */
.L_x_16346:
[----:B------:R-:W-:Y:S01]  /*7d80*/  MOV R66, R4 ;  /* 0x0000000400427202 */ /* 0x000fe20000000f00 */
[----:B------:R-:W-:Y:S01]  /*7d90*/  IMAD.MOV.U32 R67, RZ, RZ, R5 ;  /* 0x000000ffff437224 */ /* 0x000fe200078e0005 */
[----:B------:R-:W-:Y:S06]  /*7da0*/  BRA `(.L_x_16328) ;  /* 0x0000001000487947 */ /* 0x000fec0003800000 */
.L_x_16343:
        /* <DEDUP_REMOVED lines=23> */
[----:B------:R-:W-:Y:S05]  /*7f20*/  CALL.REL.NOINC `($__internal_27_$__cuda_sm20_dsqrt_rn_f64_mediumpath_v1) ;  /* 0x00000a3c007c7944 */ /* 0x000fea0003c00000 */
[----:B------:R-:W-:Y:S02]  /*7f30*/  IMAD.MOV.U32 R66, RZ, RZ, R2 ;  /* 0x000000ffff427224 */ /* 0x000fe400078e0002 */
[----:B------:R-:W-:-:S07]  /*7f40*/  IMAD.MOV.U32 R67, RZ, RZ, R3 ;  /* 0x000000ffff437224 */ /* 0x000fce00078e0003 */
.L_x_16349:
[----:B------:R-:W-:Y:S05]  /*7f50*/  BSYNC.RECONVERGENT B3 ;  /* 0x0000000000037941 */ /* 0x000fea0003800200 */
.L_x_16348:
        /* <DEDUP_REMOVED lines=25> */
[----:B------:R-:W-:Y:S05]  /*80f0*/  CALL.REL.NOINC `($__internal_26_$__cuda_sm20_div_rn_f64_full) ;  /* 0x00000a3400707944 */ /* 0x000fea0003c00000 */
.L_x_16352:
[----:B------:R-:W-:Y:S05]  /*8100*/  BSYNC.RECONVERGENT B3 ;  /* 0x0000000000037941 */ /* 0x000fea0003800200 */
.L_x_16351:
        /* <DEDUP_REMOVED lines=30> */
.L_x_16350:
        /* <DEDUP_REMOVED lines=75> */
.L_x_16353:
[----:B------:R-:W-:Y:S01]  /*87a0*/  IMAD.MOV.U32 R2, RZ, RZ, 0x0 ;  /* 0x00000000ff027424 */ /* 0x000fe200078e00ff */
[----:B------:R-:W-:Y:S01]  /*87b0*/  LOP3.LUT P0, RZ, R5, 0x7fffffff, RZ, 0xc0, !PT ;  /* 0x7fffffff05ff7812 */ /* 0x000fe2000780c0ff */
[----:B------:R-:W-:-:S06]  /*87c0*/  IMAD.MOV.U32 R3, RZ, RZ, 0x7ff00000 ;  /* 0x7ff00000ff037424 */ /* 0x000fcc00078e00ff */
[----:B------:R-:W-:-:S10]  /*87d0*/  DFMA R2, R4, R2, +INF ;  /* 0x7ff000000402742b */ /* 0x000fd40000000002 */
[----:B------:R-:W-:Y:S02]  /*87e0*/  FSEL R66, R2, RZ, P0 ;  /* 0x000000ff02427208 */ /* 0x000fe40000000000 */
[----:B------:R-:W-:Y:S01]  /*87f0*/  FSEL R67, R3, -QNAN , P0 ;  /* 0xfff0000003437808 */ /* 0x000fe20000000000 */
[----:B------:R-:W-:Y:S06]  /*8800*/  BRA `(.L_x_16328) ;  /* 0x0000000400b07947 */ /* 0x000fec0003800000 */
.L_x_16324:
        /* <DEDUP_REMOVED lines=26> */
.L_x_16355:
[----:B------:R-:W-:Y:S05]  /*89b0*/  BSYNC.RECONVERGENT B3 ;  /* 0x0000000000037941 */ /* 0x000fea0003800200 */
.L_x_16354:
        /* <DEDUP_REMOVED lines=75> */
.L_x_16356:
[----:B------:R-:W-:Y:S01]  /*8e70*/  IMAD.MOV.U32 R2, RZ, RZ, 0x0 ;  /* 0x00000000ff027424 */ /* 0x000fe200078e00ff */
[----:B------:R-:W-:Y:S01]  /*8e80*/  LOP3.LUT P0, RZ, R5, 0x7fffffff, RZ, 0xc0, !PT ;  /* 0x7fffffff05ff7812 */ /* 0x000fe2000780c0ff */
[----:B------:R-:W-:-:S06]  /*8e90*/  IMAD.MOV.U32 R3, RZ, RZ, 0x7ff00000 ;  /* 0x7ff00000ff037424 */ /* 0x000fcc00078e00ff */
[----:B------:R-:W-:-:S10]  /*8ea0*/  DFMA R2, R4, R2, +INF ;  /* 0x7ff000000402742b */ /* 0x000fd40000000002 */
[----:B------:R-:W-:Y:S02]  /*8eb0*/  FSEL R66, R2, RZ, P0 ;  /* 0x000000ff02427208 */ /* 0x000fe40000000000 */
[----:B------:R-:W-:-:S07]  /*8ec0*/  FSEL R67, R3, -QNAN , P0 ;  /* 0xfff0000003437808 */ /* 0x000fce0000000000 */
.L_x_16328:
[----:B------:R-:W-:Y:S05]  /*8ed0*/  BSYNC.RECONVERGENT B2 ;  /* 0x0000000000027941 */ /* 0x000fea0003800200 */
.L_x_16323:
        /* <DEDUP_REMOVED lines=27> */
.L_x_16361:
[----:B------:R-:W-:Y:S05]  /*9090*/  BSYNC.RECONVERGENT B4 ;  /* 0x0000000000047941 */ /* 0x000fea0003800200 */
.L_x_16360:
        /* <DEDUP_REMOVED lines=33> */
[----:B------:R-:W-:Y:S05]  /*92b0*/  CALL.REL.NOINC `($__internal_27_$__cuda_sm20_dsqrt_rn_f64_mediumpath_v1) ;  /* 0x00000a2800987944 */ /* 0x000fea0003c00000 */
[----:B------:R-:W-:Y:S01]  /*92c0*/  MOV R68, R2 ;  /* 0x0000000200447202 */ /* 0x000fe20000000f00 */
[----:B------:R-:W-:-:S07]  /*92d0*/  IMAD.MOV.U32 R69, RZ, RZ, R3 ;  /* 0x000000ffff457224 */ /* 0x000fce00078e0003 */
.L_x_16365:
[----:B------:R-:W-:Y:S05]  /*92e0*/  BSYNC.RECONVERGENT B5 ;  /* 0x0000000000057941 */ /* 0x000fea0003800200 */
.L_x_16364:
        /* <DEDUP_REMOVED lines=27> */
.L_x_16367:
[----:B------:R-:W-:Y:S05]  /*94a0*/  BSYNC.RECONVERGENT B5 ;  /* 0x0000000000057941 */ /* 0x000fea0003800200 */
.L_x_16366:
[----:B------:R-:W-:Y:S01]  /*94b0*/  DMUL R68, R2, R68 ;  /* 0x0000004402447228 */ /* 0x000fe20000000000 */
[----:B------:R-:W-:Y:S02]  /*94c0*/  IMAD.MOV.U32 R58, RZ, RZ, 0x0 ;  /* 0x00000000ff3a7424 */ /* 0x000fe400078e00ff */
[----:B------:R-:W-:Y:S01]  /*94d0*/  IMAD.MOV.U32 R59, RZ, RZ, 0x3ff00000 ;  /* 0x3ff00000ff3b7424 */ /* 0x000fe200078e00ff */
[----:B------:R-:W-:Y:S07]  /*94e0*/  BRA `(.L_x_16368) ;  /* 0x0000000800f07947 */ /* 0x000fee0003800000 */
.L_x_16363:
        /* <DEDUP_REMOVED lines=31> */
.L_x_16373:
[----:B------:R-:W-:Y:S05]  /*96e0*/  BSYNC.RECONVERGENT B6 ;  /* 0x0000000000067941 */ /* 0x000fea0003800200 */
.L_x_16372:
[----:B------:R-:W-:Y:S02]  /*96f0*/  IMAD.MOV.U32 R62, RZ, RZ, R4 ;  /* 0x000000ffff3e7224 */ /* 0x000fe400078e0004 */
[----:B------:R-:W-:-:S07]  /*9700*/  IMAD.MOV.U32 R63, RZ, RZ, R5 ;  /* 0x000000ffff3f7224 */ /* 0x000fce00078e0005 */
.L_x_16371:
[----:B------:R-:W-:Y:S05]  /*9710*/  BSYNC.RECONVERGENT B5 ;  /* 0x0000000000057941 */ /* 0x000fea0003800200 */
.L_x_16370:
        /* <DEDUP_REMOVED lines=29> */
.L_x_16377:
[----:B------:R-:W-:Y:S05]  /*98f0*/  BSYNC.RECONVERGENT B6 ;  /* 0x0000000000067941 */ /* 0x000fea0003800200 */
.L_x_16376:
[----:B------:R-:W-:Y:S02]  /*9900*/  IMAD.MOV.U32 R60, RZ, RZ, R4 ;  /* 0x000000ffff3c7224 */ /* 0x000fe400078e0004 */
[----:B------:R-:W-:-:S07]  /*9910*/  IMAD.MOV.U32 R61, RZ, RZ, R5 ;  /* 0x000000ffff3d7224 */ /* 0x000fce00078e0005 */
.L_x_16375:
[----:B------:R-:W-:Y:S05]  /*9920*/  BSYNC.RECONVERGENT B5 ;  /* 0x0000000000057941 */ /* 0x000fea0003800200 */
.L_x_16374:
        /* <DEDUP_REMOVED lines=29> */
.L_x_16379:
[----:B------:R-:W-:Y:S05]  /*9b00*/  BSYNC.RECONVERGENT B5 ;  /* 0x0000000000057941 */ /* 0x000fea0003800200 */
.L_x_16378:
[----:B------:R-:W-:Y:S01]  /*9b10*/  MOV R68, R2 ;  /* 0x0000000200447202 */ /* 0x000fe20000000f00 */
[----:B------:R-:W-:Y:S01]  /*9b20*/  IMAD.MOV.U32 R69, RZ, RZ, R3 ;  /* 0x000000ffff457224 */ /* 0x000fe200078e0003 */
[----:B------:R-:W-:Y:S06]  /*9b30*/  BRA `(.L_x_16368) ;  /* 0x00000004005c7947 */ /* 0x000fec0003800000 */
.L_x_16369:
        /* <DEDUP_REMOVED lines=31> */
.L_x_16382:
[----:B------:R-:W-:Y:S05]  /*9d30*/  BSYNC.RECONVERGENT B5 ;  /* 0x0000000000057941 */ /* 0x000fea0003800200 */
.L_x_16381:
        /* <DEDUP_REMOVED lines=19> */
[----:B------:R-:W-:Y:S05]  /*9e70*/  CALL.REL.NOINC `($__internal_26_$__cuda_sm20_div_rn_f64_full) ;  /* 0x00000a1800107944 */ /* 0x000fea0003c00000 */
.L_x_16384:
[----:B------:R-:W-:Y:S05]  /*9e80*/  BSYNC.RECONVERGENT B5 ;  /* 0x0000000000057941 */ /* 0x000fea0003800200 */
.L_x_16383:
[----:B------:R-:W-:Y:S01]  /*9e90*/  DMUL R58, R58, 8.11296384146066816958e+31 ;  /* 0x469000003a3a7828 */ /* 0x000fe20000000000 */
[----:B------:R-:W-:Y:S02]  /*9ea0*/  IMAD.MOV.U32 R68, RZ, RZ, R4 ;  /* 0x000000ffff447224 */ /* 0x000fe400078e0004 */
[----:B------:R-:W-:Y:S01]  /*9eb0*/  IMAD.MOV.U32 R69, RZ, RZ, R5 ;  /* 0x000000ffff457224 */ /* 0x000fe200078e0005 */
[----:B------:R-:W-:Y:S07]  /*9ec0*/  BRA `(.L_x_16368) ;  /* 0x0000000000787947 */ /* 0x000fee0003800000 */
.L_x_16380:
        /* <DEDUP_REMOVED lines=26> */
[----:B------:R-:W-:Y:S05]  /*a070*/  CALL.REL.NOINC `($__internal_27_$__cuda_sm20_dsqrt_rn_f64_mediumpath_v1) ;  /* 0x00000a1c00287944 */ /* 0x000fea0003c00000 */
.L_x_16386:
[----:B------:R-:W-:Y:S05]  /*a080*/  BSYNC.RECONVERGENT B5 ;  /* 0x0000000000057941 */ /* 0x000fea0003800200 */
.L_x_16385:
[----:B------:R-:W-:Y:S02]  /*a090*/  IMAD.MOV.U32 R68, RZ, RZ, R2 ;  /* 0x000000ffff447224 */ /* 0x000fe400078e0002 */
[----:B------:R-:W-:-:S07]  /*a0a0*/  IMAD.MOV.U32 R69, RZ, RZ, R3 ;  /* 0x000000ffff457224 */ /* 0x000fce00078e0003 */
.L_x_16368:
[----:B------:R-:W-:Y:S05]  /*a0b0*/  BSYNC.RECONVERGENT B4 ;  /* 0x0000000000047941 */ /* 0x000fea0003800200 */
.L_x_16359:
[----:B------:R-:W-:Y:S05]  /*a0c0*/  BSYNC.RELIABLE B2 ;  /* 0x0000000000027941 */ /* 0x000fea0003800100 */
.L_x_16358:
        /* <DEDUP_REMOVED lines=27> */
.L_x_16388:
[----:B------:R-:W-:Y:S05]  /*a280*/  BSYNC.RECONVERGENT B2 ;  /* 0x0000000000027941 */ /* 0x000fea0003800200 */
.L_x_16387:
        /* <DEDUP_REMOVED lines=91> */
.L_x_16362:
        /* <DEDUP_REMOVED lines=44> */
.L_x_16390:
        /* <DEDUP_REMOVED lines=70> */
.L_x_16389:
[----:B------:R-:W-:Y:S05]  /*af60*/  BSYNC.RECONVERGENT B3 ;  /* 0x0000000000037941 */ /* 0x000fea0003800200 */
.L_x_16357:
[----:B------:R-:W-:Y:S01]  /*af70*/  LOP3.LUT R31, R67, 0x80000000, R35, 0xb8, !PT ;  /* 0x80000000431f7812 */ /* 0x000fe200078eb823 */
[----:B------:R-:W-:Y:S01]  /*af80*/  IMAD.MOV.U32 R30, RZ, RZ, R66 ;  /* 0x000000ffff1e7224 */ /* 0x000fe200078e0042 */
[----:B------:R-:W-:Y:S01]  /*af90*/  LOP3.LUT R29, R5, 0x80000000, R33, 0xb8, !PT ;  /* 0x80000000051d7812 */ /* 0x000fe200078eb821 */
[----:B------:R-:W-:-:S07]  /*afa0*/  IMAD.MOV.U32 R28, RZ, RZ, R4 ;  /* 0x000000ffff1c7224 */ /* 0x000fce00078e0004 */
.L_x_16275:
[----:B------:R-:W-:Y:S05]  /*afb0*/  BSYNC.RECONVERGENT B1 ;  /* 0x0000000000017941 */ /* 0x000fea0003800200 */
.L_x_16274:
        /* <DEDUP_REMOVED lines=35> */
.L_x_16393:
        /* <DEDUP_REMOVED lines=148> */
.L_x_16398:
[----:B------:R-:W-:Y:S05]  /*bb30*/  BSYNC.RECONVERGENT B3 ;  /* 0x0000000000037941 */ /* 0x000fea0003800200 */
.L_x_16397:
        /* <DEDUP_REMOVED lines=81> */
.L_x_16396:
        /* <DEDUP_REMOVED lines=33> */
.L_x_16405:
[----:B------:R-:W-:Y:S05]  /*c260*/  BSYNC.RECONVERGENT B4 ;  /* 0x0000000000047941 */ /* 0x000fea0003800200 */
.L_x_16404:
[----:B------:R-:W-:Y:S02]  /*c270*/  IMAD.MOV.U32 R66, RZ, RZ, R4 ;  /* 0x000000ffff427224 */ /* 0x000fe400078e0004 */
[----:B------:R-:W-:-:S07]  /*c280*/  IMAD.MOV.U32 R67, RZ, RZ, R5 ;  /* 0x000000ffff437224 */ /* 0x000fce00078e0005 */
.L_x_16403:
[----:B------:R-:W-:Y:S05]  /*c290*/  BSYNC.RECONVERGENT B3 ;  /* 0x0000000000037941 */ /* 0x000fea0003800200 */
.L_x_16402:
        /* <DEDUP_REMOVED lines=30> */
.L_x_16410:
[----:B------:R-:W-:Y:S05]  /*c480*/  BSYNC.RECONVERGENT B4 ;  /* 0x0000000000047941 */ /* 0x000fea0003800200 */
.L_x_16409:
[----:B------:R-:W-:Y:S05]  /*c490*/  BRA `(.L_x_16408) ;  /* 0x0000000000047947 */ /* 0x000fea0003800000 */
.L_x_16407:
[----:B------:R-:W-:-:S11]  /*c4a0*/  DADD R4, R34, -R2 ;  /* 0x0000000022047229 */ /* 0x000fd60000000802 */
.L_x_16408:
[----:B------:R-:W-:Y:S05]  /*c4b0*/  BSYNC.RECONVERGENT B3 ;  /* 0x0000000000037941 */ /* 0x000fea0003800200 */
.L_x_16406:
        /* <DEDUP_REMOVED lines=31> */
.L_x_16412:
[----:B------:R-:W-:Y:S05]  /*c6b0*/  BSYNC.RECONVERGENT B3 ;  /* 0x0000000000037941 */ /* 0x000fea0003800200 */
.L_x_16411:
        /* <DEDUP_REMOVED lines=85> */
.L_x_16413:
        /* <DEDUP_REMOVED lines=21> */
.L_x_16415:
[----:B------:R-:W-:Y:S05]  /*cd60*/  BSYNC.RECONVERGENT B3 ;  /* 0x0000000000037941 */ /* 0x000fea0003800200 */
.L_x_16414:
        /* <DEDUP_REMOVED lines=30> */
.L_x_16401:
        /* <DEDUP_REMOVED lines=28> */
.L_x_16418:
[----:B------:R-:W-:Y:S05]  /*d110*/  BSYNC.RECONVERGENT B3 ;  /* 0x0000000000037941 */ /* 0x000fea0003800200 */
.L_x_16417:
        /* <DEDUP_REMOVED lines=85> */
.L_x_16419:
        /* <DEDUP_REMOVED lines=21> */
.L_x_16421:
[----:B------:R-:W-:Y:S05]  /*d7c0*/  BSYNC.RECONVERGENT B3 ;  /* 0x0000000000037941 */ /* 0x000fea0003800200 */
.L_x_16420:
        /* <DEDUP_REMOVED lines=30> */
.L_x_16416:
        /* <DEDUP_REMOVED lines=27> */
.L_x_16423:
[----:B------:R-:W-:Y:S05]  /*db60*/  BSYNC.RECONVERGENT B3 ;  /* 0x0000000000037941 */ /* 0x000fea0003800200 */
.L_x_16422:
        /* <DEDUP_REMOVED lines=20> */
[----:B------:R-:W-:Y:S05]  /*dcb0*/  CALL.REL.NOINC `($__internal_26_$__cuda_sm20_div_rn_f64_full) ;  /* 0x000009d800807944 */ /* 0x000fea0003c00000 */
.L_x_16425:
[----:B------:R-:W-:Y:S05]  /*dcc0*/  BSYNC.RECONVERGENT B3 ;  /* 0x0000000000037941 */ /* 0x000fea0003800200 */
.L_x_16424:
[----:B------:R-:W-:Y:S02]  /*dcd0*/  IMAD.MOV.U32 R66, RZ, RZ, R4 ;  /* 0x000000ffff427224 */ /* 0x000fe400078e0004 */
[----:B------:R-:W-:Y:S01]  /*dce0*/  IMAD.MOV.U32 R67, RZ, RZ, R5 ;  /* 0x000000ffff437224 */ /* 0x000fe200078e0005 */
[----:B------:R-:W-:Y:S06]  /*dcf0*/  BRA `(.L_x_16399) ;  /* 0x0000000000687947 */ /* 0x000fec0003800000 */
.L_x_16400:
        /* <DEDUP_REMOVED lines=25> */
.L_x_16426:
[----:B------:R-:W-:Y:S05]  /*de90*/  BSYNC.RECONVERGENT B3 ;  /* 0x0000000000037941 */ /* 0x000fea0003800200 */
.L_x_16399:
[----:B------:R-:W-:Y:S05]  /*dea0*/  BSYNC.RECONVERGENT B2 ;  /* 0x0000000000027941 */ /* 0x000fea0003800200 */
.L_x_16395:
        /* <DEDUP_REMOVED lines=24> */
[----:B------:R-:W-:Y:S05]  /*e030*/  CALL.REL.NOINC `($__internal_26_$__cuda_sm20_div_rn_f64_full) ;  /* 0x000009d400a07944 */ /* 0x000fea0003c00000 */
.L_x_16431:
[----:B------:R-:W-:Y:S05]  /*e040*/  BSYNC.RECONVERGENT B4 ;  /* 0x0000000000047941 */ /* 0x000fea0003800200 */
.L_x_16430:
        /* <DEDUP_REMOVED lines=77> */
.L_x_16433:
        /* <DEDUP_REMOVED lines=42> */
.L_x_16432:
        /* <DEDUP_REMOVED lines=35> */
.L_x_16441:
[----:B------:R-:W-:Y:S05]  /*e9f0*/  BSYNC.RECONVERGENT B6 ;  /* 0x0000000000067941 */ /* 0x000fea0003800200 */
.L_x_16440:
[----:B------:R-:W-:Y:S02]  /*ea00*/  IMAD.MOV.U32 R62, RZ, RZ, R4 ;  /* 0x000000ffff3e7224 */ /* 0x000fe400078e0004 */
[----:B------:R-:W-:-:S07]  /*ea10*/  IMAD.MOV.U32 R63, RZ, RZ, R5 ;  /* 0x000000ffff3f7224 */ /* 0x000fce00078e0005 */
.L_x_16439:
[----:B------:R-:W-:Y:S05]  /*ea20*/  BSYNC.RECONVERGENT B5 ;  /* 0x0000000000057941 */ /* 0x000fea0003800200 */
.L_x_16438:
        /* <DEDUP_REMOVED lines=28> */
.L_x_16446:
[----:B------:R-:W-:Y:S05]  /*ebf0*/  BSYNC.RECONVERGENT B6 ;  /* 0x0000000000067941 */ /* 0x000fea0003800200 */
.L_x_16445:
[----:B------:R-:W-:Y:S02]  /*ec00*/  IMAD.MOV.U32 R60, RZ, RZ, R4 ;  /* 0x000000ffff3c7224 */ /* 0x000fe400078e0004 */
[----:B------:R-:W-:Y:S01]  /*ec10*/  IMAD.MOV.U32 R61, RZ, RZ, R5 ;  /* 0x000000ffff3d7224 */ /* 0x000fe200078e0005 */
[----:B------:R-:W-:Y:S06]  /*ec20*/  BRA `(.L_x_16444) ;  /* 0x0000000000047947 */ /* 0x000fec0003800000 */
.L_x_16443:
[----:B------:R-:W-:-:S11]  /*ec30*/  DADD R60, R34, -R2 ;  /* 0x00000000223c7229 */ /* 0x000fd60000000802 */
.L_x_16444:
[----:B------:R-:W-:Y:S05]  /*ec40*/  BSYNC.RECONVERGENT B5 ;  /* 0x0000000000057941 */ /* 0x000fea0003800200 */
.L_x_16442:
        /* <DEDUP_REMOVED lines=29> */
.L_x_16448:
[----:B------:R-:W-:Y:S05]  /*ee20*/  BSYNC.RECONVERGENT B5 ;  /* 0x0000000000057941 */ /* 0x000fea0003800200 */
.L_x_16447:
[----:B------:R-:W-:Y:S02]  /*ee30*/  IMAD.MOV.U32 R34, RZ, RZ, R2 ;  /* 0x000000ffff227224 */ /* 0x000fe400078e0002 */
[----:B------:R-:W-:Y:S01]  /*ee40*/  IMAD.MOV.U32 R35, RZ, RZ, R3 ;  /* 0x000000ffff237224 */ /* 0x000fe200078e0003 */
[----:B------:R-:W-:Y:S06]  /*ee50*/  BRA `(.L_x_16449) ;  /* 0x00000008004c7947 */ /* 0x000fec0003800000 */
.L_x_16437:
        /* <DEDUP_REMOVED lines=29> */
.L_x_16452:
[----:B------:R-:W-:Y:S05]  /*f030*/  BSYNC.RECONVERGENT B5 ;  /* 0x0000000000057941 */ /* 0x000fea0003800200 */
.L_x_16451:
[----:B------:R-:W-:Y:S02]  /*f040*/  IMAD.MOV.U32 R34, RZ, RZ, R2 ;  /* 0x000000ffff227224 */ /* 0x000fe400078e0002 */
[----:B------:R-:W-:Y:S01]  /*f050*/  IMAD.MOV.U32 R35, RZ, RZ, R3 ;  /* 0x000000ffff237224 */ /* 0x000fe200078e0003 */
[----:B------:R-:W-:Y:S06]  /*f060*/  BRA `(.L_x_16449) ;  /* 0x0000000400c87947 */ /* 0x000fec0003800000 */
.L_x_16450:
        /* <DEDUP_REMOVED lines=29> */
.L_x_16454:
[----:B------:R-:W-:Y:S05]  /*f240*/  BSYNC.RECONVERGENT B5 ;  /* 0x0000000000057941 */ /* 0x000fea0003800200 */
.L_x_16453:
        /* <DEDUP_REMOVED lines=20> */
.L_x_16456:
[----:B------:R-:W-:Y:S05]  /*f390*/  BSYNC.RECONVERGENT B5 ;  /* 0x0000000000057941 */ /* 0x000fea0003800200 */
.L_x_16455:
[----:B------:R-:W-:Y:S01]  /*f3a0*/  DMUL R58, R58, 8.11296384146066816958e+31 ;  /* 0x469000003a3a7828 */ /* 0x000fe20000000000 */
[----:B------:R-:W-:Y:S02]  /*f3b0*/  IMAD.MOV.U32 R34, RZ, RZ, R4 ;  /* 0x000000ffff227224 */ /* 0x000fe400078e0004 */
[----:B------:R-:W-:Y:S01]  /*f3c0*/  IMAD.MOV.U32 R35, RZ, RZ, R5 ;  /* 0x000000ffff237224 */ /* 0x000fe200078e0005 */
[----:B------:R-:W-:Y:S07]  /*f3d0*/  BRA `(.L_x_16449) ;  /* 0x0000000000ec7947 */ /* 0x000fee0003800000 */
.L_x_16436:
        /* <DEDUP_REMOVED lines=27> */
.L_x_16458:
[----:B------:R-:W-:Y:S05]  /*f590*/  BSYNC.RECONVERGENT B5 ;  /* 0x0000000000057941 */ /* 0x000fea0003800200 */
.L_x_16457:
        /* <DEDUP_REMOVED lines=27> */
.L_x_16460:
[----:B------:R-:W-:Y:S05]  /*f750*/  BSYNC.RECONVERGENT B5 ;  /* 0x0000000000057941 */ /* 0x000fea0003800200 */
.L_x_16459:
[----:B------:R-:W-:Y:S01]  /*f760*/  DMUL R34, R2, R34 ;  /* 0x0000002202227228 */ /* 0x000fe20000000000 */
[----:B------:R-:W-:Y:S02]  /*f770*/  IMAD.MOV.U32 R58, RZ, RZ, 0x0 ;  /* 0x00000000ff3a7424 */ /* 0x000fe400078e00ff */
[----:B------:R-:W-:-:S08]  /*f780*/  IMAD.MOV.U32 R59, RZ, RZ, 0x3ff00000 ;  /* 0x3ff00000ff3b7424 */ /* 0x000fd000078e00ff */
.L_x_16449:
[----:B------:R-:W-:Y:S05]  /*f790*/  BSYNC.RECONVERGENT B4 ;  /* 0x0000000000047941 */ /* 0x000fea0003800200 */
.L_x_16435:
[----:B------:R-:W-:Y:S05]  /*f7a0*/  BRA `(.L_x_16461) ;  /* 0x0000000000087947 */ /* 0x000fea0003800000 */
.L_x_16429:
[----:B------:R-:W-:Y:S02]  /*f7b0*/  DMUL R34, R32, 9.00719925474099200000e+15 ;  /* 0x4340000020227828 */ /* 0x000fe40000000000 */
[----:B------:R-:W-:-:S11]  /*f7c0*/  DMUL R58, R58, 9.00719925474099200000e+15 ;  /* 0x434000003a3a7828 */ /* 0x000fd60000000000 */
.L_x_16461:
[----:B------:R-:W-:Y:S05]  /*f7d0*/  BSYNC.RELIABLE B2 ;  /* 0x0000000000027941 */ /* 0x000fea0003800100 */
.L_x_16428:
        /* <DEDUP_REMOVED lines=27> */
.L_x_16463:
[----:B------:R-:W-:Y:S05]  /*f990*/  BSYNC.RECONVERGENT B2 ;  /* 0x0000000000027941 */ /* 0x000fea0003800200 */
.L_x_16462:
        /* <DEDUP_REMOVED lines=84> */
.L_x_16465:
[----:B------:R-:W-:Y:S02]  /*fee0*/  FSEL R2, RZ, 3.37028055040000000000e+12, P0 ;  /* 0x54442d18ff027808 */ /* 0x000fe40000000000 */
[----:B------:R-:W-:-:S07]  /*fef0*/  FSEL R3, RZ, 2.1426990032196044922, P0 ;  /* 0x400921fbff037808 */ /* 0x000fce0000000000 */
.L_x_16466:
[----:B------:R-:W-:Y:S05]  /*ff00*/  BSYNC.RECONVERGENT B0 ;  /* 0x0000000000007941 */ /* 0x000fea0003800200 */
.L_x_16464:
[----:B------:R-:W-:Y:S02]  /*ff10*/  DADD R34, |R34|, R58 ;  /* 0x0000000022227229 */ /* 0x000fe4000000023a */
[----:B------:R-:W-:-:S06]  /*ff20*/  DADD R2, -RZ, |R2| ;  /* 0x00000000ff027229 */ /* 0x000fcc0000000502 */
[----:B------:R-:W-:-:S06]  /*ff30*/  DSETP.NAN.AND P0, PT, R34, R34, PT ;  /* 0x000000222200722a */ /* 0x000fcc0003f08000 */
[----:B------:R-:W-:Y:S02]  /*ff40*/  FSEL R2, R34, R2, P0 ;  /* 0x0000000222027208 */ /* 0x000fe40000000000 */
[----:B------:R-:W-:-:S07]  /*ff50*/  FSEL R3, R35, R3, P0 ;  /* 0x0000000323037208 */ /* 0x000fce0000000000 */
.L_x_16434:
[----:B------:R-:W-:Y:S05]  /*ff60*/  BSYNC.RECONVERGENT B3 ;  /* 0x0000000000037941 */ /* 0x000fea0003800200 */
.L_x_16427:
[----:B------:R-:W-:Y:S01]  /*ff70*/  LOP3.LUT R35, R67, 0x80000000, R39, 0xb8, !PT ;  /* 0x8000000043237812 */ /* 0x000fe200078eb827 */
[----:B------:R-:W-:Y:S01]  /*ff80*/  IMAD.MOV.U32 R34, RZ, RZ, R66 ;  /* 0x000000ffff227224 */ /* 0x000fe200078e0042 */
[----:B------:R-:W-:Y:S01]  /*ff90*/  LOP3.LUT R33, R3, 0x80000000, R37, 0xb8, !PT ;  /* 0x8000000003217812 */ /* 0x000fe200078eb825 */
[----:B------:R-:W-:Y:S01]  /*ffa0*/  IMAD.MOV.U32 R32, RZ, RZ, R2 ;  /* 0x000000ffff207224 */ /* 0x000fe200078e0002 */
[----:B------:R-:W-:Y:S06]  /*ffb0*/  BRA `(.L_x_16392) ;  /* 0x0000005800b47947 */ /* 0x000fec0003800000 */
.L_x_16394:
        /* <DEDUP_REMOVED lines=119> */
.L_x_16472:
[----:B------:R-:W-:Y:S05]  /*10730*/  BSYNC.RECONVERGENT B0 ;  /* 0x0000000000007941 */ /* 0x000fea0003800200 */
.L_x_16471:
[----:B------:R-:W-:Y:S04]  /*10740*/  BSSY.RECONVERGENT B3, `(.L_x_16473) ;  /* 0x0000006000037945 */ /* 0x000fe80003800200 */
[----:B------:R-:W-:Y:S05]  /*10750*/  @P4 BRA P5, `(.L_x_16474) ;  /* 0x0000000000104947 */ /* 0x000fea0002800000 */
[----:B------:R-:W-:Y:S01]  /*10760*/  IMAD.MOV.U32 R2, RZ, RZ, R34 ;  /* 0x000000ffff027224 */ /* 0x000fe200078e0022 */
[----:B------:R-:W-:Y:S01]  /*10770*/  MOV R3, 0x107a0 ;  /* 0x000107a000037802 */ /* 0x000fe20000000f00 */
[----:B------:R-:W-:-:S07]  /*10780*/  IMAD.MOV.U32 R5, RZ, RZ, R35 ;  /* 0x000000ffff057224 */ /* 0x000fce00078e0023 */
[----:B------:R-:W-:Y:S05]  /*10790*/  CALL.REL.NOINC `($__internal_26_$__cuda_sm20_div_rn_f64_full) ;  /* 0x000009ac00c87944 */ /* 0x000fea0003c00000 */
.L_x_16474:
[----:B------:R-:W-:Y:S05]  /*107a0*/  BSYNC.RECONVERGENT B3 ;  /* 0x0000000000037941 */ /* 0x000fea0003800200 */
.L_x_16473:
        /* <DEDUP_REMOVED lines=84> */
.L_x_16476:
[----:B------:R-:W-:Y:S02]  /*10cf0*/  FSEL R2, RZ, 3.37028055040000000000e+12, P0 ;  /* 0x54442d18ff027808 */ /* 0x000fe40000000000 */
[----:B------:R-:W-:-:S07]  /*10d00*/  FSEL R3, RZ, 2.1426990032196044922, P0 ;  /* 0x400921fbff037808 */ /* 0x000fce0000000000 */
.L_x_16477:
[----:B------:R-:W-:Y:S05]  /*10d10*/  BSYNC.RECONVERGENT B0 ;  /* 0x0000000000007941 */ /* 0x000fea0003800200 */
.L_x_16475:
[----:B------:R-:W-:Y:S01]  /*10d20*/  DADD R58, R60, R58 ;  /* 0x000000003c3a7229 */ /* 0x000fe2000000003a */
[----:B------:R-:W-:Y:S01]  /*10d30*/  LOP3.LUT R3, R3, 0x80000000, R32, 0xb8, !PT ;  /* 0x8000000003037812 */ /* 0x000fe200078eb820 */
[----:B------:R-:W-:-:S06]  /*10d40*/  DMUL R62, R62, 0.5 ;  /* 0x3fe000003e3e7828 */ /* 0x000fcc0000000000 */
[----:B------:R-:W-:-:S06]  /*10d50*/  DSETP.NAN.AND P0, PT, R58, R58, PT ;  /* 0x0000003a3a00722a */ /* 0x000fcc0003f08000 */
[----:B------:R-:W-:Y:S02]  /*10d60*/  FSEL R2, R58, R2, P0 ;  /* 0x000000023a027208 */ /* 0x000fe40000000000 */
[----:B------:R-:W-:Y:S01]  /*10d70*/  FSEL R3, R59, R3, P0 ;  /* 0x000000033b037208 */ /* 0x000fe20000000000 */
[----:B------:R-:W-:Y:S06]  /*10d80*/  BRA `(.L_x_16478) ;  /* 0x0000004c00207947 */ /* 0x000fec0003800000 */
.L_x_16470:
        /* <DEDUP_REMOVED lines=139> */
.L_x_16480:
[----:B------:R-:W-:Y:S05]  /*11640*/  BSYNC.RECONVERGENT B0 ;  /* 0x0000000000007941 */ /* 0x000fea0003800200 */
.L_x_16479:
[----:B------:R-:W-:Y:S04]  /*11650*/  BSSY.RECONVERGENT B3, `(.L_x_16481) ;  /* 0x0000005000037945 */ /* 0x000fe80003800200 */
[----:B------:R-:W-:Y:S05]  /*11660*/  @P4 BRA P5, `(.L_x_16482) ;  /* 0x00000000000c4947 */ /* 0x000fea0002800000 */
[----:B------:R-:W-:Y:S01]  /*11670*/  IMAD.MOV.U32 R5, RZ, RZ, R3 ;  /* 0x000000ffff057224 */ /* 0x000fe200078e0003 */
[----:B------:R-:W-:-:S07]  /*11680*/  MOV R3, 0x116a0 ;  /* 0x000116a000037802 */ /* 0x000fce0000000f00 */
[----:B------:R-:W-:Y:S05]  /*11690*/  CALL.REL.NOINC `($__internal_26_$__cuda_sm20_div_rn_f64_full) ;  /* 0x000009a000087944 */ /* 0x000fea0003c00000 */
.L_x_16482:
[----:B------:R-:W-:Y:S05]  /*116a0*/  BSYNC.RECONVERGENT B3 ;  /* 0x0000000000037941 */ /* 0x000fea0003800200 */
.L_x_16481:
        /* <DEDUP_REMOVED lines=84> */
.L_x_16484:
[----:B------:R-:W-:Y:S02]  /*11bf0*/  FSEL R2, RZ, 3.37028055040000000000e+12, P0 ;  /* 0x54442d18ff027808 */ /* 0x000fe40000000000 */
[----:B------:R-:W-:-:S07]  /*11c00*/  FSEL R3, RZ, 2.1426990032196044922, P0 ;  /* 0x400921fbff037808 */ /* 0x000fce0000000000 */
.L_x_16485:
[----:B------:R-:W-:Y:S05]  /*11c10*/  BSYNC.RECONVERGENT B0 ;  /* 0x0000000000007941 */ /* 0x000fea0003800200 */
.L_x_16483:
[----:B------:R-:W-:Y:S01]  /*11c20*/  DADD R58, R60, R58 ;  /* 0x000000003c3a7229 */ /* 0x000fe2000000003a */
[----:B------:R-:W-:-:S07]  /*11c30*/  LOP3.LUT R3, R3, 0x80000000, R32, 0xb8, !PT ;  /* 0x8000000003037812 */ /* 0x000fce00078eb820 */
[----:B------:R-:W-:-:S06]  /*11c40*/  DSETP.NAN.AND P0, PT, R58, R58, PT ;  /* 0x0000003a3a00722a */ /* 0x000fcc0003f08000 */
[----:B------:R-:W-:Y:S02]  /*11c50*/  FSEL R2, R58, R2, P0 ;  /* 0x000000023a027208 */ /* 0x000fe40000000000 */
[----:B------:R-:W-:Y:S01]  /*11c60*/  FSEL R3, R59, R3, P0 ;  /* 0x000000033b037208 */ /* 0x000fe20000000000 */
[----:B------:R-:W-:Y:S06]  /*11c70*/  BRA `(.L_x_16478) ;  /* 0x0000003c00647947 */ /* 0x000fec0003800000 */
.L_x_16469:
        /* <DEDUP_REMOVED lines=22> */
[----:B------:R-:W-:Y:S05]  /*11de0*/  CALL.REL.NOINC `($__internal_26_$__cuda_sm20_div_rn_f64_full) ;  /* 0x0000099800347944 */ /* 0x000fea0003c00000 */
[----:B------:R-:W-:Y:S02]  /*11df0*/  IMAD.MOV.U32 R34, RZ, RZ, R4 ;  /* 0x000000ffff227224 */ /* 0x000fe400078e0004 */
[----:B------:R-:W-:-:S07]  /*11e00*/  IMAD.MOV.U32 R35, RZ, RZ, R5 ;  /* 0x000000ffff237224 */ /* 0x000fce00078e0005 */
.L_x_16487:
[----:B------:R-:W-:Y:S05]  /*11e10*/  BSYNC.RECONVERGENT B3 ;  /* 0x0000000000037941 */ /* 0x000fea0003800200 */
.L_x_16486:
        /* <DEDUP_REMOVED lines=23> */
.L_x_16489:
[----:B------:R-:W-:Y:S05]  /*11f90*/  BSYNC.RECONVERGENT B3 ;  /* 0x0000000000037941 */ /* 0x000fea0003800200 */
.L_x_16488:
        /* <DEDUP_REMOVED lines=140> */
.L_x_16491:
[----:B------:R-:W-:Y:S05]  /*12860*/  BSYNC.RECONVERGENT B0 ;  /* 0x0000000000007941 */ /* 0x000fea0003800200 */
.L_x_16490:
[----:B------:R-:W-:Y:S04]  /*12870*/  BSSY.RECONVERGENT B3, `(.L_x_16492) ;  /* 0x0000006000037945 */ /* 0x000fe80003800200 */
[----:B------:R-:W-:Y:S05]  /*12880*/  @P4 BRA P5, `(.L_x_16493) ;  /* 0x0000000000104947 */ /* 0x000fea0002800000 */
[----:B------:R-:W-:Y:S01]  /*12890*/  IMAD.MOV.U32 R2, RZ, RZ, R34 ;  /* 0x000000ffff027224 */ /* 0x000fe200078e0022 */
[----:B------:R-:W-:Y:S01]  /*128a0*/  MOV R3, 0x128d0 ;  /* 0x000128d000037802 */ /* 0x000fe20000000f00 */
[----:B------:R-:W-:-:S07]  /*128b0*/  IMAD.MOV.U32 R5, RZ, RZ, R35 ;  /* 0x000000ffff057224 */ /* 0x000fce00078e0023 */
[----:B------:R-:W-:Y:S05]  /*128c0*/  CALL.REL.NOINC `($__internal_26_$__cuda_sm20_div_rn_f64_full) ;  /* 0x0000098c007c7944 */ /* 0x000fea0003c00000 */
.L_x_16493:
[----:B------:R-:W-:Y:S05]  /*128d0*/  BSYNC.RECONVERGENT B3 ;  /* 0x0000000000037941 */ /* 0x000fea0003800200 */
.L_x_16492:
        /* <DEDUP_REMOVED lines=84> */
.L_x_16495:
[----:B------:R-:W-:Y:S02]  /*12e20*/  FSEL R2, RZ, 3.37028055040000000000e+12, P0 ;  /* 0x54442d18ff027808 */ /* 0x000fe40000000000 */
[----:B------:R-:W-:-:S07]  /*12e30*/  FSEL R3, RZ, 2.1426990032196044922, P0 ;  /* 0x400921fbff037808 */ /* 0x000fce0000000000 */
.L_x_16496:
[----:B------:R-:W-:Y:S05]  /*12e40*/  BSYNC.RECONVERGENT B0 ;  /* 0x0000000000007941 */ /* 0x000fea0003800200 */
.L_x_16494:
[----:B------:R-:W-:Y:S01]  /*12e50*/  DADD R58, R60, R58 ;  /* 0x000000003c3a7229 */ /* 0x000fe2000000003a */
[----:B------:R-:W-:Y:S01]  /*12e60*/  LOP3.LUT R3, R3, 0x80000000, R32, 0xb8, !PT ;  /* 0x8000000003037812 */ /* 0x000fe200078eb820 */
[----:B------:R-:W-:-:S06]  /*12e70*/  DADD R62, R62, 1 ;  /* 0x3ff000003e3e7429 */ /* 0x000fcc0000000000 */
[----:B------:R-:W-:-:S06]  /*12e80*/  DSETP.NAN.AND P0, PT, R58, R58, PT ;  /* 0x0000003a3a00722a */ /* 0x000fcc0003f08000 */
[----:B------:R-:W-:Y:S02]  /*12e90*/  FSEL R2, R58, R2, P0 ;  /* 0x000000023a027208 */ /* 0x000fe40000000000 */
[----:B------:R-:W-:Y:S01]  /*12ea0*/  FSEL R3, R59, R3, P0 ;  /* 0x000000033b037208 */ /* 0x000fe20000000000 */
[----:B------:R-:W-:Y:S06]  /*12eb0*/  BRA `(.L_x_16478) ;  /* 0x0000002800d47947 */ /* 0x000fec0003800000 */
.L_x_16468:
        /* <DEDUP_REMOVED lines=109> */
.L_x_16500:
[----:B------:R-:W-:Y:S05]  /*13590*/  BSYNC.RECONVERGENT B0 ;  /* 0x0000000000007941 */ /* 0x000fea0003800200 */
.L_x_16499:
        /* <DEDUP_REMOVED lines=8> */
[----:B------:R-:W-:Y:S05]  /*13620*/  CALL.REL.NOINC `($__internal_26_$__cuda_sm20_div_rn_f64_full) ;  /* 0x0000098000247944 */ /* 0x000fea0003c00000 */
.L_x_16502:
[----:B------:R-:W-:Y:S05]  /*13630*/  BSYNC.RECONVERGENT B3 ;  /* 0x0000000000037941 */ /* 0x000fea0003800200 */
.L_x_16501:
        /* <DEDUP_REMOVED lines=76> */
.L_x_16498:
        /* <DEDUP_REMOVED lines=136> */
.L_x_16504:
[----:B------:R-:W-:Y:S05]  /*14380*/  BSYNC.RECONVERGENT B0 ;  /* 0x0000000000007941 */ /* 0x000fea0003800200 */
.L_x_16503:
[----:B------:R-:W-:Y:S04]  /*14390*/  BSSY.RECONVERGENT B3, `(.L_x_16505) ;  /* 0x0000008000037945 */ /* 0x000fe80003800200 */
[----:B------:R-:W-:Y:S05]  /*143a0*/  @P4 BRA P5, `(.L_x_16506) ;  /* 0x0000000000184947 */ /* 0x000fea0002800000 */
[----:B------:R-:W-:Y:S01]  /*143b0*/  IMAD.MOV.U32 R6, RZ, RZ, R32 ;  /* 0x000000ffff067224 */ /* 0x000fe200078e0020 */
[----:B------:R-:W-:Y:S01]  /*143c0*/  MOV R3, 0x14410 ;  /* 0x0001441000037802 */ /* 0x000fe20000000f00 */
[----:B------:R-:W-:Y:S02]  /*143d0*/  IMAD.MOV.U32 R7, RZ, RZ, R33 ;  /* 0x000000ffff077224 */ /* 0x000fe400078e0021 */
[----:B------:R-:W-:Y:S02]  /*143e0*/  IMAD.MOV.U32 R2, RZ, RZ, R34 ;  /* 0x000000ffff027224 */ /* 0x000fe400078e0022 */
[----:B------:R-:W-:-:S07]  /*143f0*/  IMAD.MOV.U32 R5, RZ, RZ, R35 ;  /* 0x000000ffff057224 */ /* 0x000fce00078e0023 */
[----:B------:R-:W-:Y:S05]  /*14400*/  CALL.REL.NOINC `($__internal_26_$__cuda_sm20_div_rn_f64_full) ;  /* 0x0000097000ac7944 */ /* 0x000fea0003c00000 */
.L_x_16506:
[----:B------:R-:W-:Y:S05]  /*14410*/  BSYNC.RECONVERGENT B3 ;  /* 0x0000000000037941 */ /* 0x000fea0003800200 */
.L_x_16505:
        /* <DEDUP_REMOVED lines=76> */
.L_x_16497:
        /* <DEDUP_REMOVED lines=25> */
.L_x_16508:
[----:B------:R-:W-:Y:S05]  /*14a70*/  BSYNC.RECONVERGENT B3 ;  /* 0x0000000000037941 */ /* 0x000fea0003800200 */
.L_x_16507:
        /* <DEDUP_REMOVED lines=23> */
.L_x_16510:
[----:B------:R-:W-:Y:S05]  /*14bf0*/  BSYNC.RECONVERGENT B3 ;  /* 0x0000000000037941 */ /* 0x000fea0003800200 */
.L_x_16509:
        /* <DEDUP_REMOVED lines=139> */
.L_x_16512:
[----:B------:R-:W-:Y:S05]  /*154b0*/  BSYNC.RECONVERGENT B0 ;  /* 0x0000000000007941 */ /* 0x000fea0003800200 */
.L_x_16511:
        /* <DEDUP_REMOVED lines=8> */
[----:B------:R-:W-:Y:S05]  /*15540*/  CALL.REL.NOINC `($__internal_26_$__cuda_sm20_div_rn_f64_full) ;  /* 0x00000960005c7944 */ /* 0x000fea0003c00000 */
.L_x_16514:
[----:B------:R-:W-:Y:S05]  /*15550*/  BSYNC.RECONVERGENT B3 ;  /* 0x0000000000037941 */ /* 0x000fea0003800200 */
.L_x_16513:
        /* <DEDUP_REMOVED lines=75> */
.L_x_16478:
[----:B------:R-:W-:Y:S05]  /*15a10*/  BSYNC.RECONVERGENT B2 ;  /* 0x0000000000027941 */ /* 0x000fea0003800200 */
.L_x_16467:
[----:B------:R-:W-:Y:S01]  /*15a20*/  UMOV UR4, 0xfefa39ef ;  /* 0xfefa39ef00047882 */ /* 0x000fe20000000000 */
[----:B------:R-:W-:Y:S01]  /*15a30*/  UMOV UR5, 0x3fe62e42 ;  /* 0x3fe62e4200057882 */ /* 0x000fe20000000000 */
[----:B------:R-:W-:Y:S01]  /*15a40*/  LOP3.LUT R33, R3, 0x80000000, R37, 0xb8, !PT ;  /* 0x8000000003217812 */ /* 0x000fe200078eb825 */
[----:B------:R-:W-:Y:S01]  /*15a50*/  DADD R62, R62, UR4 ;  /* 0x000000043e3e7e29 */ /* 0x000fe20008000000 */
[----:B------:R-:W-:-:S09]  /*15a60*/  IMAD.MOV.U32 R32, RZ, RZ, R2 ;  /* 0x000000ffff207224 */ /* 0x000fd200078e0002 */
[----:B------:R-:W-:Y:S02]  /*15a70*/  LOP3.LUT R35, R63, 0x80000000, R39, 0xb8, !PT ;  /* 0x800000003f237812 */ /* 0x000fe400078eb827 */
[----:B------:R-:W-:-:S07]  /*15a80*/  MOV R34, R62 ;  /* 0x0000003e00227202 */ /* 0x000fce0000000f00 */
.L_x_16392:
[----:B------:R-:W-:Y:S05]  /*15a90*/  BSYNC.RECONVERGENT B1 ;  /* 0x0000000000017941 */ /* 0x000fea0003800200 */
.L_x_16391:
        /* <DEDUP_REMOVED lines=35> */
.L_x_16517:
        /* <DEDUP_REMOVED lines=148> */
.L_x_16522:
[----:B------:R-:W-:Y:S05]  /*16610*/  BSYNC.RECONVERGENT B3 ;  /* 0x0000000000037941 */ /* 0x000fea0003800200 */
.L_x_16521:
        /* <DEDUP_REMOVED lines=81> */
.L_x_16520:
        /* <DEDUP_REMOVED lines=33> */
.L_x_16529:
[----:B------:R-:W-:Y:S05]  /*16d40*/  BSYNC.RECONVERGENT B4 ;  /* 0x0000000000047941 */ /* 0x000fea0003800200 */
.L_x_16528:
[----:B------:R-:W-:Y:S02]  /*16d50*/  IMAD.MOV.U32 R66, RZ, RZ, R4 ;  /* 0x000000ffff427224 */ /* 0x000fe400078e0004 */
[----:B------:R-:W-:-:S07]  /*16d60*/  IMAD.MOV.U32 R67, RZ, RZ, R5 ;  /* 0x000000ffff437224 */ /* 0x000fce00078e0005 */
.L_x_16527:
[----:B------:R-:W-:Y:S05]  /*16d70*/  BSYNC.RECONVERGENT B3 ;  /* 0x0000000000037941 */ /* 0x000fea0003800200 */
.L_x_16526:
        /* <DEDUP_REMOVED lines=30> */
.L_x_16534:
[----:B------:R-:W-:Y:S05]  /*16f60*/  BSYNC.RECONVERGENT B4 ;  /* 0x0000000000047941 */ /* 0x000fea0003800200 */
.L_x_16533:
[----:B------:R-:W-:Y:S05]  /*16f70*/  BRA `(.L_x_16532) ;  /* 0x0000000000047947 */ /* 0x000fea0003800000 */
.L_x_16531:
[----:B------:R-:W-:-:S11]  /*16f80*/  DADD R4, R38, -R2 ;  /* 0x0000000026047229 */ /* 0x000fd60000000802 */
.L_x_16532:
[----:B------:R-:W-:Y:S05]  /*16f90*/  BSYNC.RECONVERGENT B3 ;  /* 0x0000000000037941 */ /* 0x000fea0003800200 */
.L_x_16530:
        /* <DEDUP_REMOVED lines=31> */
.L_x_16536:
[----:B------:R-:W-:Y:S05]  /*17190*/  BSYNC.RECONVERGENT B3 ;  /* 0x0000000000037941 */ /* 0x000fea0003800200 */
.L_x_16535:
        /* <DEDUP_REMOVED lines=85> */
.L_x_16537:
        /* <DEDUP_REMOVED lines=21> */
.L_x_16539:
[----:B------:R-:W-:Y:S05]  /*17840*/  BSYNC.RECONVERGENT B3 ;  /* 0x0000000000037941 */ /* 0x000fea0003800200 */
.L_x_16538:
        /* <DEDUP_REMOVED lines=30> */
.L_x_16525:
        /* <DEDUP_REMOVED lines=28> */
.L_x_16542:
[----:B------:R-:W-:Y:S05]  /*17bf0*/  BSYNC.RECONVERGENT B3 ;  /* 0x0000000000037941 */ /* 0x000fea0003800200 */
.L_x_16541:
        /* <DEDUP_REMOVED lines=85> */
.L_x_16543:
        /* <DEDUP_REMOVED lines=21> */
.L_x_16545:
[----:B------:R-:W-:Y:S05]  /*182a0*/  BSYNC.RECONVERGENT B3 ;  /* 0x0000000000037941 */ /* 0x000fea0003800200 */
.L_x_16544:
        /* <DEDUP_REMOVED lines=30> */
.L_x_16540:
        /* <DEDUP_REMOVED lines=27> */
.L_x_16547:
[----:B------:R-:W-:Y:S05]  /*18640*/  BSYNC.RECONVERGENT B3 ;  /* 0x0000000000037941 */ /* 0x000fea0003800200 */
.L_x_16546:
        /* <DEDUP_REMOVED lines=21> */
.L_x_16549:
[----:B------:R-:W-:Y:S05]  /*187a0*/  BSYNC.RECONVERGENT B3 ;  /* 0x0000000000037941 */ /* 0x000fea0003800200 */
.L_x_16548:
[----:B------:R-:W-:Y:S01]  /*187b0*/  MOV R66, R4 ;  /* 0x0000000400427202 */ /* 0x000fe20000000f00 */
[----:B------:R-:W-:Y:S01]  /*187c0*/  IMAD.MOV.U32 R67, RZ, RZ, R5 ;  /* 0x000000ffff437224 */ /* 0x000fe200078e0005 */
[----:B------:R-:W-:Y:S06]  /*187d0*/  BRA `(.L_x_16523) ;  /* 0x0000000000687947 */ /* 0x000fec0003800000 */
.L_x_16524:
        /* <DEDUP_REMOVED lines=25> */
.L_x_16550:
[----:B------:R-:W-:Y:S05]  /*18970*/  BSYNC.RECONVERGENT B3 ;  /* 0x0000000000037941 */ /* 0x000fea0003800200 */
.L_x_16523:
[----:B------:R-:W-:Y:S05]  /*18980*/  BSYNC.RECONVERGENT B2 ;  /* 0x0000000000027941 */ /* 0x000fea0003800200 */
.L_x_16519:
        /* <DEDUP_REMOVED lines=25> */
.L_x_16555:
[----:B------:R-:W-:Y:S05]  /*18b20*/  BSYNC.RECONVERGENT B4 ;  /* 0x0000000000047941 */ /* 0x000fea0003800200 */
.L_x_16554:
        /* <DEDUP_REMOVED lines=77> */
.L_x_16557:
        /* <DEDUP_REMOVED lines=42> */
.L_x_16556:
        /* <DEDUP_REMOVED lines=35> */
.L_x_16565:
[----:B------:R-:W-:Y:S05]  /*194d0*/  BSYNC.RECONVERGENT B6 ;  /* 0x0000000000067941 */ /* 0x000fea0003800200 */
.L_x_16564:
[----:B------:R-:W-:Y:S02]  /*194e0*/  IMAD.MOV.U32 R62, RZ, RZ, R4 ;  /* 0x000000ffff3e7224 */ /* 0x000fe400078e0004 */
[----:B------:R-:W-:-:S07]  /*194f0*/  IMAD.MOV.U32 R63, RZ, RZ, R5 ;  /* 0x000000ffff3f7224 */ /* 0x000fce00078e0005 */
.L_x_16563:
[----:B------:R-:W-:Y:S05]  /*19500*/  BSYNC.RECONVERGENT B5 ;  /* 0x0000000000057941 */ /* 0x000fea0003800200 */
.L_x_16562:
        /* <DEDUP_REMOVED lines=28> */
.L_x_16570:
[----:B------:R-:W-:Y:S05]  /*196d0*/  BSYNC.RECONVERGENT B6 ;  /* 0x0000000000067941 */ /* 0x000fea0003800200 */
.L_x_16569:
[----:B------:R-:W-:Y:S01]  /*196e0*/  IMAD.MOV.U32 R60, RZ, RZ, R4 ;  /* 0x000000ffff3c7224 */ /* 0x000fe200078e0004 */
[----:B------:R-:W-:Y:S01]  /*196f0*/  MOV R61, R5 ;  /* 0x00000005003d7202 */ /* 0x000fe20000000f00 */
[----:B------:R-:W-:Y:S06]  /*19700*/  BRA `(.L_x_16568) ;  /* 0x0000000000047947 */ /* 0x000fec0003800000 */
.L_x_16567:
[----:B------:R-:W-:-:S11]  /*19710*/  DADD R60, R38, -R2 ;  /* 0x00000000263c7229 */ /* 0x000fd60000000802 */
.L_x_16568:
[----:B------:R-:W-:Y:S05]  /*19720*/  BSYNC.RECONVERGENT B5 ;  /* 0x0000000000057941 */ /* 0x000fea0003800200 */
.L_x_16566:
        /* <DEDUP_REMOVED lines=29> */
.L_x_16572:
[----:B------:R-:W-:Y:S05]  /*19900*/  BSYNC.RECONVERGENT B5 ;  /* 0x0000000000057941 */ /* 0x000fea0003800200 */
.L_x_16571:
[----:B------:R-:W-:Y:S02]  /*19910*/  IMAD.MOV.U32 R38, RZ, RZ, R2 ;  /* 0x000000ffff267224 */ /* 0x000fe400078e0002 */
[----:B------:R-:W-:Y:S01]  /*19920*/  IMAD.MOV.U32 R39, RZ, RZ, R3 ;  /* 0x000000ffff277224 */ /* 0x000fe200078e0003 */
[----:B------:R-:W-:Y:S06]  /*19930*/  BRA `(.L_x_16573) ;  /* 0x00000008004c7947 */ /* 0x000fec0003800000 */
.L_x_16561:
        /* <DEDUP_REMOVED lines=29> */
.L_x_16576:
[----:B------:R-:W-:Y:S05]  /*19b10*/  BSYNC.RECONVERGENT B5 ;  /* 0x0000000000057941 */ /* 0x000fea0003800200 */
.L_x_16575:
[----:B------:R-:W-:Y:S02]  /*19b20*/  IMAD.MOV.U32 R38, RZ, RZ, R2 ;  /* 0x000000ffff267224 */ /* 0x000fe400078e0002 */
[----:B------:R-:W-:Y:S01]  /*19b30*/  IMAD.MOV.U32 R39, RZ, RZ, R3 ;  /* 0x000000ffff277224 */ /* 0x000fe200078e0003 */
[----:B------:R-:W-:Y:S06]  /*19b40*/  BRA `(.L_x_16573) ;  /* 0x0000000400c87947 */ /* 0x000fec0003800000 */
.L_x_16574:
        /* <DEDUP_REMOVED lines=29> */
.L_x_16578:
[----:B------:R-:W-:Y:S05]  /*19d20*/  BSYNC.RECONVERGENT B5 ;  /* 0x0000000000057941 */ /* 0x000fea0003800200 */
.L_x_16577:
        /* <DEDUP_REMOVED lines=20> */
.L_x_16580:
[----:B------:R-:W-:Y:S05]  /*19e70*/  BSYNC.RECONVERGENT B5 ;  /* 0x0000000000057941 */ /* 0x000fea0003800200 */
.L_x_16579:
[----:B------:R-:W-:Y:S01]  /*19e80*/  DMUL R58, R58, 8.11296384146066816958e+31 ;  /* 0x469000003a3a7828 */ /* 0x000fe20000000000 */
[----:B------:R-:W-:Y:S02]  /*19e90*/  IMAD.MOV.U32 R38, RZ, RZ, R4 ;  /* 0x000000ffff267224 */ /* 0x000fe400078e0004 */
[----:B------:R-:W-:Y:S01]  /*19ea0*/  IMAD.MOV.U32 R39, RZ, RZ, R5 ;  /* 0x000000ffff277224 */ /* 0x000fe200078e0005 */
[----:B------:R-:W-:Y:S07]  /*19eb0*/  BRA `(.L_x_16573) ;  /* 0x0000000000ec7947 */ /* 0x000fee0003800000 */
.L_x_16560:
        /* <DEDUP_REMOVED lines=25> */
[----:B------:R-:W-:Y:S01]  /*1a050*/  IMAD.MOV.U32 R38, RZ, RZ, R2 ;  /* 0x000000ffff267224 */ /* 0x000fe200078e0002 */
[----:B------:R-:W-:-:S07]  /*1a060*/  MOV R39, R3 ;  /* 0x0000000300277202 */ /* 0x000fce0000000f00 */
.L_x_16582:
[----:B------:R-:W-:Y:S05]  /*1a070*/  BSYNC.RECONVERGENT B5 ;  /* 0x0000000000057941 */ /* 0x000fea0003800200 */
.L_x_16581:
        /* <DEDUP_REMOVED lines=27> */
.L_x_16584:
[----:B------:R-:W-:Y:S05]  /*1a230*/  BSYNC.RECONVERGENT B5 ;  /* 0x0000000000057941 */ /* 0x000fea0003800200 */
.L_x_16583:
[----:B------:R-:W-:Y:S01]  /*1a240*/  DMUL R38, R2, R38 ;  /* 0x0000002602267228 */ /* 0x000fe20000000000 */
[----:B------:R-:W-:Y:S02]  /*1a250*/  IMAD.MOV.U32 R58, RZ, RZ, 0x0 ;  /* 0x00000000ff3a7424 */ /* 0x000fe400078e00ff */
[----:B------:R-:W-:-:S08]  /*1a260*/  IMAD.MOV.U32 R59, RZ, RZ, 0x3ff00000 ;  /* 0x3ff00000ff3b7424 */ /* 0x000fd000078e00ff */
.L_x_16573:
[----:B------:R-:W-:Y:S05]  /*1a270*/  BSYNC.RECONVERGENT B4 ;  /* 0x0000000000047941 */ /* 0x000fea0003800200 */
.L_x_16559:
[----:B------:R-:W-:Y:S05]  /*1a280*/  BRA `(.L_x_16585) ;  /* 0x0000000000087947 */ /* 0x000fea0003800000 */
.L_x_16553:
[----:B------:R-:W-:Y:S02]  /*1a290*/  DMUL R38, R36, 9.00719925474099200000e+15 ;  /* 0x4340000024267828 */ /* 0x000fe40000000000 */
[----:B------:R-:W-:-:S11]  /*1a2a0*/  DMUL R58, R58, 9.00719925474099200000e+15 ;  /* 0x434000003a3a7828 */ /* 0x000fd60000000000 */
.L_x_16585:
[----:B------:R-:W-:Y:S05]  /*1a2b0*/  BSYNC.RELIABLE B2 ;  /* 0x0000000000027941 */ /* 0x000fea0003800100 */
.L_x_16552:
        /* <DEDUP_REMOVED lines=27> */
.L_x_16587:
[----:B------:R-:W-:Y:S05]  /*1a470*/  BSYNC.RECONVERGENT B2 ;  /* 0x0000000000027941 */ /* 0x000fea0003800200 */
.L_x_16586:
        /* <DEDUP_REMOVED lines=84> */
.L_x_16589:
[----:B------:R-:W-:Y:S02]  /*1a9c0*/  FSEL R2, RZ, 3.37028055040000000000e+12, P0 ;  /* 0x54442d18ff027808 */ /* 0x000fe40000000000 */
[----:B------:R-:W-:-:S07]  /*1a9d0*/  FSEL R3, RZ, 2.1426990032196044922, P0 ;  /* 0x400921fbff037808 */ /* 0x000fce0000000000 */
.L_x_16590:
[----:B------:R-:W-:Y:S05]  /*1a9e0*/  BSYNC.RECONVERGENT B0 ;  /* 0x0000000000007941 */ /* 0x000fea0003800200 */
.L_x_16588:
[----:B------:R-:W-:Y:S02]  /*1a9f0*/  DADD R38, |R38|, R58 ;  /* 0x0000000026267229 */ /* 0x000fe4000000023a */
[----:B------:R-:W-:-:S06]  /*1aa00*/  DADD R2, -RZ, |R2| ;  /* 0x00000000ff027229 */ /* 0x000fcc0000000502 */
[----:B------:R-:W-:-:S06]  /*1aa10*/  DSETP.NAN.AND P0, PT, R38, R38, PT ;  /* 0x000000262600722a */ /* 0x000fcc0003f08000 */
[----:B------:R-:W-:Y:S02]  /*1aa20*/  FSEL R2, R38, R2, P0 ;  /* 0x0000000226027208 */ /* 0x000fe40000000000 */
[----:B------:R-:W-:-:S07]  /*1aa30*/  FSEL R3, R39, R3, P0 ;  /* 0x0000000327037208 */ /* 0x000fce0000000000 */
.L_x_16558:
[----:B------:R-:W-:Y:S05]  /*1aa40*/  BSYNC.RECONVERGENT B3 ;  /* 0x0000000000037941 */ /* 0x000fea0003800200 */
.L_x_16551:
[----:B------:R-:W-:Y:S01]  /*1aa50*/  LOP3.LUT R39, R67, 0x80000000, R43, 0xb8, !PT ;  /* 0x8000000043277812 */ /* 0x000fe200078eb82b */
[----:B------:R-:W-:Y:S01]  /*1aa60*/  IMAD.MOV.U32 R38, RZ, RZ, R66 ;  /* 0x000000ffff267224 */ /* 0x000fe200078e0042 */
[----:B------:R-:W-:Y:S01]  /*1aa70*/  LOP3.LUT R37, R3, 0x80000000, R41, 0xb8, !PT ;  /* 0x8000000003257812 */ /* 0x000fe200078eb829 */
[----:B------:R-:W-:Y:S01]  /*1aa80*/  IMAD.MOV.U32 R36, RZ, RZ, R2 ;  /* 0x000000ffff247224 */ /* 0x000fe200078e0002 */
[----:B------:R-:W-:Y:S06]  /*1aa90*/  BRA `(.L_x_16516) ;  /* 0x0000005800b47947 */ /* 0x000fec0003800000 */
.L_x_16518:
        /* <DEDUP_REMOVED lines=119> */
.L_x_16596:
[----:B------:R-:W-:Y:S05]  /*1b210*/  BSYNC.RECONVERGENT B0 ;  /* 0x0000000000007941 */ /* 0x000fea0003800200 */
.L_x_16595:
[----:B------:R-:W-:Y:S04]  /*1b220*/  BSSY.RECONVERGENT B3, `(.L_x_16597) ;  /* 0x0000006000037945 */ /* 0x000fe80003800200 */
[----:B------:R-:W-:Y:S05]  /*1b230*/  @P4 BRA P5, `(.L_x_16598) ;  /* 0x0000000000104947 */ /* 0x000fea0002800000 */
[----:B------:R-:W-:Y:S01]  /*1b240*/  IMAD.MOV.U32 R2, RZ, RZ, R38 ;  /* 0x000000ffff027224 */ /* 0x000fe200078e0026 */
[----:B------:R-:W-:Y:S01]  /*1b250*/  MOV R3, 0x1b280 ;  /* 0x0001b28000037802 */ /* 0x000fe20000000f00 */
[----:B------:R-:W-:-:S07]  /*1b260*/  IMAD.MOV.U32 R5, RZ, RZ, R39 ;  /* 0x000000ffff057224 */ /* 0x000fce00078e0027 */
[----:B------:R-:W-:Y:S05]  /*1b270*/  CALL.REL.NOINC `($__internal_26_$__cuda_sm20_div_rn_f64_full) ;  /* 0x0000090400107944 */ /* 0x000fea0003c00000 */
.L_x_16598:
[----:B------:R-:W-:Y:S05]  /*1b280*/  BSYNC.RECONVERGENT B3 ;  /* 0x0000000000037941 */ /* 0x000fea0003800200 */
.L_x_16597:
        /* <DEDUP_REMOVED lines=84> */
.L_x_16600:
[----:B------:R-:W-:Y:S02]  /*1b7d0*/  FSEL R2, RZ, 3.37028055040000000000e+12, P0 ;  /* 0x54442d18ff027808 */ /* 0x000fe40000000000 */
[----:B------:R-:W-:-:S07]  /*1b7e0*/  FSEL R3, RZ, 2.1426990032196044922, P0 ;  /* 0x400921fbff037808 */ /* 0x000fce0000000000 */
.L_x_16601:
[----:B------:R-:W-:Y:S05]  /*1b7f0*/  BSYNC.RECONVERGENT B0 ;  /* 0x0000000000007941 */ /* 0x000fea0003800200 */
.L_x_16599:
[----:B------:R-:W-:Y:S01]  /*1b800*/  DADD R58, R60, R58 ;  /* 0x000000003c3a7229 */ /* 0x000fe2000000003a */
[----:B------:R-:W-:Y:S01]  /*1b810*/  LOP3.LUT R3, R3, 0x80000000, R36, 0xb8, !PT ;  /* 0x8000000003037812 */ /* 0x000fe200078eb824 */
[----:B------:R-:W-:-:S06]  /*1b820*/  DMUL R62, R62, 0.5 ;  /* 0x3fe000003e3e7828 */ /* 0x000fcc0000000000 */
[----:B------:R-:W-:-:S06]  /*1b830*/  DSETP.NAN.AND P0, PT, R58, R58, PT ;  /* 0x0000003a3a00722a */ /* 0x000fcc0003f08000 */
[----:B------:R-:W-:Y:S02]  /*1b840*/  FSEL R2, R58, R2, P0 ;  /* 0x000000023a027208 */ /* 0x000fe40000000000 */
[----:B------:R-:W-:Y:S01]  /*1b850*/  FSEL R3, R59, R3, P0 ;  /* 0x000000033b037208 */ /* 0x000fe20000000000 */
[----:B------:R-:W-:Y:S06]  /*1b860*/  BRA `(.L_x_16602) ;  /* 0x0000004c00207947 */ /* 0x000fec0003800000 */
.L_x_16594:
        /* <DEDUP_REMOVED lines=139> */
.L_x_16604:
[----:B------:R-:W-:Y:S05]  /*1c120*/  BSYNC.RECONVERGENT B0 ;  /* 0x0000000000007941 */ /* 0x000fea0003800200 */
.L_x_16603:
[----:B------:R-:W-:Y:S04]  /*1c130*/  BSSY.RECONVERGENT B3, `(.L_x_16605) ;  /* 0x0000005000037945 */ /* 0x000fe80003800200 */
[----:B------:R-:W-:Y:S05]  /*1c140*/  @P4 BRA P5, `(.L_x_16606) ;  /* 0x00000000000c4947 */ /* 0x000fea0002800000 */
[----:B------:R-:W-:Y:S01]  /*1c150*/  IMAD.MOV.U32 R5, RZ, RZ, R3 ;  /* 0x000000ffff057224 */ /* 0x000fe200078e0003 */
[----:B------:R-:W-:-:S07]  /*1c160*/  MOV R3, 0x1c180 ;  /* 0x0001c18000037802 */ /* 0x000fce0000000f00 */
[----:B------:R-:W-:Y:S05]  /*1c170*/  CALL.REL.NOINC `($__internal_26_$__cuda_sm20_div_rn_f64_full) ;  /* 0x000008f400507944 */ /* 0x000fea0003c00000 */
.L_x_16606:
[----:B------:R-:W-:Y:S05]  /*1c180*/  BSYNC.RECONVERGENT B3 ;  /* 0x0000000000037941 */ /* 0x000fea0003800200 */
.L_x_16605:
        /* <DEDUP_REMOVED lines=84> */
.L_x_16608:
[----:B------:R-:W-:Y:S02]  /*1c6d0*/  FSEL R2, RZ, 3.37028055040000000000e+12, P0 ;  /* 0x54442d18ff027808 */ /* 0x000fe40000000000 */
[----:B------:R-:W-:-:S07]  /*1c6e0*/  FSEL R3, RZ, 2.1426990032196044922, P0 ;  /* 0x400921fbff037808 */ /* 0x000fce0000000000 */
.L_x_16609:
[----:B------:R-:W-:Y:S05]  /*1c6f0*/  BSYNC.RECONVERGENT B0 ;  /* 0x0000000000007941 */ /* 0x000fea0003800200 */
.L_x_16607:
[----:B------:R-:W-:Y:S01]  /*1c700*/  DADD R58, R60, R58 ;  /* 0x000000003c3a7229 */ /* 0x000fe2000000003a */
[----:B------:R-:W-:-:S07]  /*1c710*/  LOP3.LUT R3, R3, 0x80000000, R36, 0xb8, !PT ;  /* 0x8000000003037812 */ /* 0x000fce00078eb824 */
[----:B------:R-:W-:-:S06]  /*1c720*/  DSETP.NAN.AND P0, PT, R58, R58, PT ;  /* 0x0000003a3a00722a */ /* 0x000fcc0003f08000 */
[----:B------:R-:W-:Y:S02]  /*1c730*/  FSEL R2, R58, R2, P0 ;  /* 0x000000023a027208 */ /* 0x000fe40000000000 */
[----:B------:R-:W-:Y:S01]  /*1c740*/  FSEL R3, R59, R3, P0 ;  /* 0x000000033b037208 */ /* 0x000fe20000000000 */
[----:B------:R-:W-:Y:S06]  /*1c750*/  BRA `(.L_x_16602) ;  /* 0x0000003c00647947 */ /* 0x000fec0003800000 */
.L_x_16593:
        /* <DEDUP_REMOVED lines=22> */
[----:B------:R-:W-:Y:S05]  /*1c8c0*/  CALL.REL.NOINC `($__internal_26_$__cuda_sm20_div_rn_f64_full) ;  /* 0x000008ec007c7944 */ /* 0x000fea0003c00000 */
[----:B------:R-:W-:Y:S02]  /*1c8d0*/  IMAD.MOV.U32 R38, RZ, RZ, R4 ;  /* 0x000000ffff267224 */ /* 0x000fe400078e0004 */
[----:B------:R-:W-:-:S07]  /*1c8e0*/  IMAD.MOV.U32 R39, RZ, RZ, R5 ;  /* 0x000000ffff277224 */ /* 0x000fce00078e0005 */
.L_x_16611:
[----:B------:R-:W-:Y:S05]  /*1c8f0*/  BSYNC.RECONVERGENT B3 ;  /* 0x0000000000037941 */ /* 0x000fea0003800200 */
.L_x_16610:
        /* <DEDUP_REMOVED lines=22> */
[----:B------:R-:W-:Y:S05]  /*1ca60*/  CALL.REL.NOINC `($__internal_26_$__cuda_sm20_div_rn_f64_full) ;  /* 0x000008ec00147944 */ /* 0x000fea0003c00000 */
.L_x_16613:
[----:B------:R-:W-:Y:S05]  /*1ca70*/  BSYNC.RECONVERGENT B3 ;  /* 0x0000000000037941 */ /* 0x000fea0003800200 */
.L_x_16612:
        /* <DEDUP_REMOVED lines=140> */
.L_x_16615:
[----:B------:R-:W-:Y:S05]  /*1d340*/  BSYNC.RECONVERGENT B0 ;  /* 0x0000000000007941 */ /* 0x000fea0003800200 */
.L_x_16614:
[----:B------:R-:W-:Y:S04]  /*1d350*/  BSSY.RECONVERGENT B3, `(.L_x_16616) ;  /* 0x0000006000037945 */ /* 0x000fe80003800200 */
[----:B------:R-:W-:Y:S05]  /*1d360*/  @P4 BRA P5, `(.L_x_16617) ;  /* 0x0000000000104947 */ /* 0x000fea0002800000 */
[----:B------:R-:W-:Y:S01]  /*1d370*/  IMAD.MOV.U32 R2, RZ, RZ, R38 ;  /* 0x000000ffff027224 */ /* 0x000fe200078e0026 */
[----:B------:R-:W-:Y:S01]  /*1d380*/  MOV R3, 0x1d3b0 ;  /* 0x0001d3b000037802 */ /* 0x000fe20000000f00 */
[----:B------:R-:W-:-:S07]  /*1d390*/  IMAD.MOV.U32 R5, RZ, RZ, R39 ;  /* 0x000000ffff057224 */ /* 0x000fce00078e0027 */
[----:B------:R-:W-:Y:S05]  /*1d3a0*/  CALL.REL.NOINC `($__internal_26_$__cuda_sm20_div_rn_f64_full) ;  /* 0x000008e000c47944 */ /* 0x000fea0003c00000 */
.L_x_16617:
[----:B------:R-:W-:Y:S05]  /*1d3b0*/  BSYNC.RECONVERGENT B3 ;  /* 0x0000000000037941 */ /* 0x000fea0003800200 */
.L_x_16616:
        /* <DEDUP_REMOVED lines=84> */
.L_x_16619:
[----:B------:R-:W-:Y:S02]  /*1d900*/  FSEL R2, RZ, 3.37028055040000000000e+12, P0 ;  /* 0x54442d18ff027808 */ /* 0x000fe40000000000 */
[----:B------:R-:W-:-:S07]  /*1d910*/  FSEL R3, RZ, 2.1426990032196044922, P0 ;  /* 0x400921fbff037808 */ /* 0x000fce0000000000 */
.L_x_16620:
[----:B------:R-:W-:Y:S05]  /*1d920*/  BSYNC.RECONVERGENT B0 ;  /* 0x0000000000007941 */ /* 0x000fea0003800200 */
.L_x_16618:
[----:B------:R-:W-:Y:S01]  /*1d930*/  DADD R58, R60, R58 ;  /* 0x000000003c3a7229 */ /* 0x000fe2000000003a */
[----:B------:R-:W-:Y:S01]  /*1d940*/  LOP3.LUT R3, R3, 0x80000000, R36, 0xb8, !PT ;  /* 0x8000000003037812 */ /* 0x000fe200078eb824 */
[----:B------:R-:W-:-:S06]  /*1d950*/  DADD R62, R62, 1 ;  /* 0x3ff000003e3e7429 */ /* 0x000fcc0000000000 */
[----:B------:R-:W-:-:S06]  /*1d960*/  DSETP.NAN.AND P0, PT, R58, R58, PT ;  /* 0x0000003a3a00722a */ /* 0x000fcc0003f08000 */
[----:B------:R-:W-:Y:S02]  /*1d970*/  FSEL R2, R58, R2, P0 ;  /* 0x000000023a027208 */ /* 0x000fe40000000000 */
[----:B------:R-:W-:Y:S01]  /*1d980*/  FSEL R3, R59, R3, P0 ;  /* 0x000000033b037208 */ /* 0x000fe20000000000 */
[----:B------:R-:W-:Y:S06]  /*1d990*/  BRA `(.L_x_16602) ;  /* 0x0000002800d47947 */ /* 0x000fec0003800000 */
.L_x_16592:
        /* <DEDUP_REMOVED lines=109> */
.L_x_16624:
[----:B------:R-:W-:Y:S05]  /*1e070*/  BSYNC.RECONVERGENT B0 ;  /* 0x0000000000007941 */ /* 0x000fea0003800200 */
.L_x_16623:
        /* <DEDUP_REMOVED lines=8> */
[----:B------:R-:W-:Y:S05]  /*1e100*/  CALL.REL.NOINC `($__internal_26_$__cuda_sm20_div_rn_f64_full) ;  /* 0x000008d4006c7944 */ /* 0x000fea0003c00000 */
.L_x_16626:
[----:B------:R-:W-:Y:S05]  /*1e110*/  BSYNC.RECONVERGENT B3 ;  /* 0x0000000000037941 */ /* 0x000fea0003800200 */
.L_x_16625:
        /* <DEDUP_REMOVED lines=76> */
.L_x_16622:
        /* <DEDUP_REMOVED lines=136> */
.L_x_16628:
[----:B------:R-:W-:Y:S05]  /*1ee60*/  BSYNC.RECONVERGENT B0 ;  /* 0x0000000000007941 */ /* 0x000fea0003800200 */
.L_x_16627:
[----:B------:R-:W-:Y:S04]  /*1ee70*/  BSSY.RECONVERGENT B3, `(.L_x_16629) ;  /* 0x0000008000037945 */ /* 0x000fe80003800200 */
[----:B------:R-:W-:Y:S05]  /*1ee80*/  @P4 BRA P5, `(.L_x_16630) ;  /* 0x0000000000184947 */ /* 0x000fea0002800000 */
[----:B------:R-:W-:Y:S01]  /*1ee90*/  IMAD.MOV.U32 R6, RZ, RZ, R36 ;  /* 0x000000ffff067224 */ /* 0x000fe200078e0024 */
[----:B------:R-:W-:Y:S01]  /*1eea0*/  MOV R7, R37 ;  /* 0x0000002500077202 */ /* 0x000fe20000000f00 */
[----:B------:R-:W-:Y:S01]  /*1eeb0*/  IMAD.MOV.U32 R2, RZ, RZ, R38 ;  /* 0x000000ffff027224 */ /* 0x000fe200078e0026 */
[----:B------:R-:W-:Y:S01]  /*1eec0*/  MOV R3, 0x1eef0 ;  /* 0x0001eef000037802 */ /* 0x000fe20000000f00 */
[----:B------:R-:W-:-:S07]  /*1eed0*/  IMAD.MOV.U32 R5, RZ, RZ, R39 ;  /* 0x000000ffff057224 */ /* 0x000fce00078e0027 */
[----:B------:R-:W-:Y:S05]  /*1eee0*/  CALL.REL.NOINC `($__internal_26_$__cuda_sm20_div_rn_f64_full) ;  /* 0x000008c400f47944 */ /* 0x000fea0003c00000 */
.L_x_16630:
[----:B------:R-:W-:Y:S05]  /*1eef0*/  BSYNC.RECONVERGENT B3 ;  /* 0x0000000000037941 */ /* 0x000fea0003800200 */
.L_x_16629:
        /* <DEDUP_REMOVED lines=76> */
.L_x_16621:
        /* <DEDUP_REMOVED lines=22> */
[----:B------:R-:W-:Y:S05]  /*1f520*/  CALL.REL.NOINC `($__internal_26_$__cuda_sm20_div_rn_f64_full) ;  /* 0x000008c000647944 */ /* 0x000fea0003c00000 */
[----:B------:R-:W-:Y:S02]  /*1f530*/  IMAD.MOV.U32 R62, RZ, RZ, R4 ;  /* 0x000000ffff3e7224 */ /* 0x000fe400078e0004 */
[----:B------:R-:W-:-:S07]  /*1f540*/  IMAD.MOV.U32 R63, RZ, RZ, R5 ;  /* 0x000000ffff3f7224 */ /* 0x000fce00078e0005 */
.L_x_16632:
[----:B------:R-:W-:Y:S05]  /*1f550*/  BSYNC.RECONVERGENT B3 ;  /* 0x0000000000037941 */ /* 0x000fea0003800200 */
.L_x_16631:
        /* <DEDUP_REMOVED lines=23> */
.L_x_16634:
[----:B------:R-:W-:Y:S05]  /*1f6d0*/  BSYNC.RECONVERGENT B3 ;  /* 0x0000000000037941 */ /* 0x000fea0003800200 */
.L_x_16633:
        /* <DEDUP_REMOVED lines=139> */
.L_x_16636:
[----:B------:R-:W-:Y:S05]  /*1ff90*/  BSYNC.RECONVERGENT B0 ;  /* 0x0000000000007941 */ /* 0x000fea0003800200 */
.L_x_16635:
        /* <DEDUP_REMOVED lines=8> */
[----:B------:R-:W-:Y:S05]  /*20020*/  CALL.REL.NOINC `($__internal_26_$__cuda_sm20_div_rn_f64_full) ;  /* 0x000008b400a47944 */ /* 0x000fea0003c00000 */
.L_x_16638:
[----:B------:R-:W-:Y:S05]  /*20030*/  BSYNC.RECONVERGENT B3 ;  /* 0x0000000000037941 */ /* 0x000fea0003800200 */
.L_x_16637:
        /* <DEDUP_REMOVED lines=75> */
.L_x_16602:
[----:B------:R-:W-:Y:S05]  /*204f0*/  BSYNC.RECONVERGENT B2 ;  /* 0x0000000000027941 */ /* 0x000fea0003800200 */
.L_x_16591:
[----:B------:R-:W-:Y:S01]  /*20500*/  UMOV UR4, 0xfefa39ef ;  /* 0xfefa39ef00047882 */ /* 0x000fe20000000000 */
[----:B------:R-:W-:Y:S01]  /*20510*/  UMOV UR5, 0x3fe62e42 ;  /* 0x3fe62e4200057882 */ /* 0x000fe20000000000 */
[----:B------:R-:W-:Y:S01]  /*20520*/  LOP3.LUT R37, R3, 0x80000000, R41, 0xb8, !PT ;  /* 0x8000000003257812 */ /* 0x000fe200078eb829 */
[----:B------:R-:W-:Y:S01]  /*20530*/  DADD R62, R62, UR4 ;  /* 0x000000043e3e7e29 */ /* 0x000fe20008000000 */
[----:B------:R-:W-:-:S09]  /*20540*/  IMAD.MOV.U32 R36, RZ, RZ, R2 ;  /* 0x000000ffff247224 */ /* 0x000fd200078e0002 */
[----:B------:R-:W-:Y:S01]  /*20550*/  LOP3.LUT R39, R63, 0x80000000, R43, 0xb8, !PT ;  /* 0x800000003f277812 */ /* 0x000fe200078eb82b */
[----:B------:R-:W-:-:S07]  /*20560*/  IMAD.MOV.U32 R38, RZ, RZ, R62 ;  /* 0x000000ffff267224 */ /* 0x000fce00078e003e */
.L_x_16516:
[----:B------:R-:W-:Y:S05]  /*20570*/  BSYNC.RECONVERGENT B1 ;  /* 0x0000000000017941 */ /* 0x000fea0003800200 */
.L_x_16515:
        /* <DEDUP_REMOVED lines=35> */
.L_x_16641:
        /* <DEDUP_REMOVED lines=148> */
.L_x_16646:
[----:B------:R-:W-:Y:S05]  /*210f0*/  BSYNC.RECONVERGENT B3 ;  /* 0x0000000000037941 */ /* 0x000fea0003800200 */
.L_x_16645:
        /* <DEDUP_REMOVED lines=81> */
.L_x_16644:
        /* <DEDUP_REMOVED lines=33> */
.L_x_16653:
[----:B------:R-:W-:Y:S05]  /*21820*/  BSYNC.RECONVERGENT B4 ;  /* 0x0000000000047941 */ /* 0x000fea0003800200 */
.L_x_16652:
[----:B------:R-:W-:Y:S01]  /*21830*/  MOV R66, R4 ;  /* 0x0000000400427202 */ /* 0x000fe20000000f00 */
[----:B------:R-:W-:-:S07]  /*21840*/  IMAD.MOV.U32 R67, RZ, RZ, R5 ;  /* 0x000000ffff437224 */ /* 0x000fce00078e0005 */
.L_x_16651:
[----:B------:R-:W-:Y:S05]  /*21850*/  BSYNC.RECONVERGENT B3 ;  /* 0x0000000000037941 */ /* 0x000fea0003800200 */
.L_x_16650:
        /* <DEDUP_REMOVED lines=30> */
.L_x_16658:
[----:B------:R-:W-:Y:S05]  /*21a40*/  BSYNC.RECONVERGENT B4 ;  /* 0x0000000000047941 */ /* 0x000fea0003800200 */
.L_x_16657:
[----:B------:R-:W-:Y:S05]  /*21a50*/  BRA `(.L_x_16656) ;  /* 0x0000000000047947 */ /* 0x000fea0003800000 */
.L_x_16655:
[----:B------:R-:W-:-:S11]  /*21a60*/  DADD R4, R42, -R2 ;  /* 0x000000002a047229 */ /* 0x000fd60000000802 */
.L_x_16656:
[----:B------:R-:W-:Y:S05]  /*21a70*/  BSYNC.RECONVERGENT B3 ;  /* 0x0000000000037941 */ /* 0x000fea0003800200 */
.L_x_16654:
        /* <DEDUP_REMOVED lines=31> */
.L_x_16660:
[----:B------:R-:W-:Y:S05]  /*21c70*/  BSYNC.RECONVERGENT B3 ;  /* 0x0000000000037941 */ /* 0x000fea0003800200 */
.L_x_16659:
        /* <DEDUP_REMOVED lines=85> */
.L_x_16661:
        /* <DEDUP_REMOVED lines=21> */
.L_x_16663:
[----:B------:R-:W-:Y:S05]  /*22320*/  BSYNC.RECONVERGENT B3 ;  /* 0x0000000000037941 */ /* 0x000fea0003800200 */
.L_x_16662:
        /* <DEDUP_REMOVED lines=30> */
.L_x_16649:
        /* <DEDUP_REMOVED lines=28> */
.L_x_16666:
[----:B------:R-:W-:Y:S05]  /*226d0*/  BSYNC.RECONVERGENT B3 ;  /* 0x0000000000037941 */ /* 0x000fea0003800200 */
.L_x_16665:
        /* <DEDUP_REMOVED lines=85> */
.L_x_16667:
        /* <DEDUP_REMOVED lines=21> */
.L_x_16669:
[----:B------:R-:W-:Y:S05]  /*22d80*/  BSYNC.RECONVERGENT B3 ;  /* 0x0000000000037941 */ /* 0x000fea0003800200 */
.L_x_16668:
        /* <DEDUP_REMOVED lines=30> */
.L_x_16664:
        /* <DEDUP_REMOVED lines=27> */
.L_x_16671:
[----:B------:R-:W-:Y:S05]  /*23120*/  BSYNC.RECONVERGENT B3 ;  /* 0x0000000000037941 */ /* 0x000fea0003800200 */
.L_x_16670:
        /* <DEDUP_REMOVED lines=21> */
.L_x_16673:
[----:B------:R-:W-:Y:S05]  /*23280*/  BSYNC.RECONVERGENT B3 ;  /* 0x0000000000037941 */ /* 0x000fea0003800200 */
.L_x_16672:
[----:B------:R-:W-:Y:S02]  /*23290*/  IMAD.MOV.U32 R66, RZ, RZ, R4 ;  /* 0x000000ffff427224 */ /* 0x000fe400078e0004 */
[----:B------:R-:W-:Y:S01]  /*232a0*/  IMAD.MOV.U32 R67, RZ, RZ, R5 ;  /* 0x000000ffff437224 */ /* 0x000fe200078e0005 */
[----:B------:R-:W-:Y:S06]  /*232b0*/  BRA `(.L_x_16647) ;  /* 0x0000000000687947 */ /* 0x000fec0003800000 */
.L_x_16648:
        /* <DEDUP_REMOVED lines=25> */
.L_x_16674:
[----:B------:R-:W-:Y:S05]  /*23450*/  BSYNC.RECONVERGENT B3 ;  /* 0x0000000000037941 */ /* 0x000fea0003800200 */
.L_x_16647:
[----:B------:R-:W-:Y:S05]  /*23460*/  BSYNC.RECONVERGENT B2 ;  /* 0x0000000000027941 */ /* 0x000fea0003800200 */
.L_x_16643:
        /* <DEDUP_REMOVED lines=25> */
.L_x_16679:
[----:B------:R-:W-:Y:S05]  /*23600*/  BSYNC.RECONVERGENT B4 ;  /* 0x0000000000047941 */ /* 0x000fea0003800200 */
.L_x_16678:
        /* <DEDUP_REMOVED lines=77> */
.L_x_16681:
        /* <DEDUP_REMOVED lines=42> */
.L_x_16680:
        /* <DEDUP_REMOVED lines=35> */
.L_x_16689:
[----:B------:R-:W-:Y:S05]  /*23fb0*/  BSYNC.RECONVERGENT B6 ;  /* 0x0000000000067941 */ /* 0x000fea0003800200 */
.L_x_16688:
[----:B------:R-:W-:Y:S01]  /*23fc0*/  IMAD.MOV.U32 R62, RZ, RZ, R4 ;  /* 0x000000ffff3e7224 */ /* 0x000fe200078e0004 */
[----:B------:R-:W-:-:S07]  /*23fd0*/  MOV R63, R5 ;  /* 0x00000005003f7202 */ /* 0x000fce0000000f00 */
.L_x_16687:
[----:B------:R-:W-:Y:S05]  /*23fe0*/  BSYNC.RECONVERGENT B5 ;  /* 0x0000000000057941 */ /* 0x000fea0003800200 */
.L_x_16686:
        /* <DEDUP_REMOVED lines=28> */
.L_x_16694:
[----:B------:R-:W-:Y:S05]  /*241b0*/  BSYNC.RECONVERGENT B6 ;  /* 0x0000000000067941 */ /* 0x000fea0003800200 */
.L_x_16693:
[----:B------:R-:W-:Y:S02]  /*241c0*/  IMAD.MOV.U32 R60, RZ, RZ, R4 ;  /* 0x000000ffff3c7224 */ /* 0x000fe400078e0004 */
[----:B------:R-:W-:Y:S01]  /*241d0*/  IMAD.MOV.U32 R61, RZ, RZ, R5 ;  /* 0x000000ffff3d7224 */ /* 0x000fe200078e0005 */
[----:B------:R-:W-:Y:S06]  /*241e0*/  BRA `(.L_x_16692) ;  /* 0x0000000000047947 */ /* 0x000fec0003800000 */
.L_x_16691:
[----:B------:R-:W-:-:S11]  /*241f0*/  DADD R60, R42, -R2 ;  /* 0x000000002a3c7229 */ /* 0x000fd60000000802 */
.L_x_16692:
[----:B------:R-:W-:Y:S05]  /*24200*/  BSYNC.RECONVERGENT B5 ;  /* 0x0000000000057941 */ /* 0x000fea0003800200 */
.L_x_16690:
        /* <DEDUP_REMOVED lines=29> */
.L_x_16696:
[----:B------:R-:W-:Y:S05]  /*243e0*/  BSYNC.RECONVERGENT B5 ;  /* 0x0000000000057941 */ /* 0x000fea0003800200 */
.L_x_16695:
[----:B------:R-:W-:Y:S02]  /*243f0*/  IMAD.MOV.U32 R42, RZ, RZ, R2 ;  /* 0x000000ffff2a7224 */ /* 0x000fe400078e0002 */
[----:B------:R-:W-:Y:S01]  /*24400*/  IMAD.MOV.U32 R43, RZ, RZ, R3 ;  /* 0x000000ffff2b7224 */ /* 0x000fe200078e0003 */
[----:B------:R-:W-:Y:S06]  /*24410*/  BRA `(.L_x_16697) ;  /* 0x00000008004c7947 */ /* 0x000fec0003800000 */
.L_x_16685:
        /* <DEDUP_REMOVED lines=29> */
.L_x_16700:
[----:B------:R-:W-:Y:S05]  /*245f0*/  BSYNC.RECONVERGENT B5 ;  /* 0x0000000000057941 */ /* 0x000fea0003800200 */
.L_x_16699:
[----:B------:R-:W-:Y:S01]  /*24600*/  IMAD.MOV.U32 R42, RZ, RZ, R2 ;  /* 0x000000ffff2a7224 */ /* 0x000fe200078e0002 */
[----:B------:R-:W-:Y:S01]  /*24610*/  MOV R43, R3 ;  /* 0x00000003002b7202 */ /* 0x000fe20000000f00 */
[----:B------:R-:W-:Y:S06]  /*24620*/  BRA `(.L_x_16697) ;  /* 0x0000000400c87947 */ /* 0x000fec0003800000 */
.L_x_16698:
        /* <DEDUP_REMOVED lines=29> */
.L_x_16702:
[----:B------:R-:W-:Y:S05]  /*24800*/  BSYNC.RECONVERGENT B5 ;  /* 0x0000000000057941 */ /* 0x000fea0003800200 */
.L_x_16701:
        /* <DEDUP_REMOVED lines=20> */
.L_x_16704:
[----:B------:R-:W-:Y:S05]  /*24950*/  BSYNC.RECONVERGENT B5 ;  /* 0x0000000000057941 */ /* 0x000fea0003800200 */
.L_x_16703:
[----:B------:R-:W-:Y:S01]  /*24960*/  DMUL R58, R58, 8.11296384146066816958e+31 ;  /* 0x469000003a3a7828 */ /* 0x000fe20000000000 */
[----:B------:R-:W-:Y:S01]  /*24970*/  MOV R42, R4 ;  /* 0x00000004002a7202 */ /* 0x000fe20000000f00 */
[----:B------:R-:W-:Y:S01]  /*24980*/  IMAD.MOV.U32 R43, RZ, RZ, R5 ;  /* 0x000000ffff2b7224 */ /* 0x000fe200078e0005 */
[----:B------:R-:W-:Y:S08]  /*24990*/  BRA `(.L_x_16697) ;  /* 0x0000000000ec7947 */ /* 0x000ff00003800000 */
.L_x_16684:
        /* <DEDUP_REMOVED lines=27> */
.L_x_16706:
[----:B------:R-:W-:Y:S05]  /*24b50*/  BSYNC.RECONVERGENT B5 ;  /* 0x0000000000057941 */ /* 0x000fea0003800200 */
.L_x_16705:
        /* <DEDUP_REMOVED lines=27> */
.L_x_16708:
[----:B------:R-:W-:Y:S05]  /*24d10*/  BSYNC.RECONVERGENT B5 ;  /* 0x0000000000057941 */ /* 0x000fea0003800200 */
.L_x_16707:
[----:B------:R-:W-:Y:S01]  /*24d20*/  DMUL R42, R2, R42 ;  /* 0x0000002a022a7228 */ /* 0x000fe20000000000 */
[----:B------:R-:W-:Y:S02]  /*24d30*/  IMAD.MOV.U32 R58, RZ, RZ, 0x0 ;  /* 0x00000000ff3a7424 */ /* 0x000fe400078e00ff */
[----:B------:R-:W-:-:S08]  /*24d40*/  IMAD.MOV.U32 R59, RZ, RZ, 0x3ff00000 ;  /* 0x3ff00000ff3b7424 */ /* 0x000fd000078e00ff */
.L_x_16697:
[----:B------:R-:W-:Y:S05]  /*24d50*/  BSYNC.RECONVERGENT B4 ;  /* 0x0000000000047941 */ /* 0x000fea0003800200 */
.L_x_16683:
[----:B------:R-:W-:Y:S05]  /*24d60*/  BRA `(.L_x_16709) ;  /* 0x0000000000087947 */ /* 0x000fea0003800000 */
.L_x_16677:
[----:B------:R-:W-:Y:S02]  /*24d70*/  DMUL R42, R40, 9.00719925474099200000e+15 ;  /* 0x43400000282a7828 */ /* 0x000fe40000000000 */
[----:B------:R-:W-:-:S11]  /*24d80*/  DMUL R58, R58, 9.00719925474099200000e+15 ;  /* 0x434000003a3a7828 */ /* 0x000fd60000000000 */
.L_x_16709:
[----:B------:R-:W-:Y:S05]  /*24d90*/  BSYNC.RELIABLE B2 ;  /* 0x0000000000027941 */ /* 0x000fea0003800100 */
.L_x_16676:
        /* <DEDUP_REMOVED lines=27> */
.L_x_16711:
[----:B------:R-:W-:Y:S05]  /*24f50*/  BSYNC.RECONVERGENT B2 ;  /* 0x0000000000027941 */ /* 0x000fea0003800200 */
.L_x_16710:
        /* <DEDUP_REMOVED lines=84> */
.L_x_16713:
[----:B------:R-:W-:Y:S02]  /*254a0*/  FSEL R2, RZ, 3.37028055040000000000e+12, P0 ;  /* 0x54442d18ff027808 */ /* 0x000fe40000000000 */
[----:B------:R-:W-:-:S07]  /*254b0*/  FSEL R3, RZ, 2.1426990032196044922, P0 ;  /* 0x400921fbff037808 */ /* 0x000fce0000000000 */
.L_x_16714:
[----:B------:R-:W-:Y:S05]  /*254c0*/  BSYNC.RECONVERGENT B0 ;  /* 0x0000000000007941 */ /* 0x000fea0003800200 */
.L_x_16712:
[----:B------:R-:W-:Y:S02]  /*254d0*/  DADD R42, |R42|, R58 ;  /* 0x000000002a2a7229 */ /* 0x000fe4000000023a */
[----:B------:R-:W-:-:S06]  /*254e0*/  DADD R2, -RZ, |R2| ;  /* 0x00000000ff027229 */ /* 0x000fcc0000000502 */
[----:B------:R-:W-:-:S06]  /*254f0*/  DSETP.NAN.AND P0, PT, R42, R42, PT ;  /* 0x0000002a2a00722a */ /* 0x000fcc0003f08000 */
[----:B------:R-:W-:Y:S02]  /*25500*/  FSEL R2, R42, R2, P0 ;  /* 0x000000022a027208 */ /* 0x000fe40000000000 */
[----:B------:R-:W-:-:S07]  /*25510*/  FSEL R3, R43, R3, P0 ;  /* 0x000000032b037208 */ /* 0x000fce0000000000 */
.L_x_16682:
[----:B------:R-:W-:Y:S05]  /*25520*/  BSYNC.RECONVERGENT B3 ;  /* 0x0000000000037941 */ /* 0x000fea0003800200 */
.L_x_16675:
[----:B------:R-:W-:Y:S01]  /*25530*/  LOP3.LUT R43, R67, 0x80000000, R11, 0xb8, !PT ;  /* 0x80000000432b7812 */ /* 0x000fe200078eb80b */
[----:B------:R-:W-:Y:S01]  /*25540*/  IMAD.MOV.U32 R42, RZ, RZ, R66 ;  /* 0x000000ffff2a7224 */ /* 0x000fe200078e0042 */
[----:B------:R-:W-:Y:S01]  /*25550*/  LOP3.LUT R41, R3, 0x80000000, R9, 0xb8, !PT ;  /* 0x8000000003297812 */ /* 0x000fe200078eb809 */
[----:B------:R-:W-:Y:S01]  /*25560*/  IMAD.MOV.U32 R40, RZ, RZ, R2 ;  /* 0x000000ffff287224 */ /* 0x000fe200078e0002 */
[----:B------:R-:W-:Y:S06]  /*25570*/  BRA `(.L_x_16640) ;  /* 0x0000005800b47947 */ /* 0x000fec0003800000 */
.L_x_16642:
        /* <DEDUP_REMOVED lines=119> */
.L_x_16720:
[----:B------:R-:W-:Y:S05]  /*25cf0*/  BSYNC.RECONVERGENT B0 ;  /* 0x0000000000007941 */ /* 0x000fea0003800200 */
.L_x_16719:
[----:B------:R-:W-:Y:S04]  /*25d00*/  BSSY.RECONVERGENT B3, `(.L_x_16721) ;  /* 0x0000006000037945 */ /* 0x000fe80003800200 */
[----:B------:R-:W-:Y:S05]  /*25d10*/  @P4 BRA P5, `(.L_x_16722) ;  /* 0x0000000000104947 */ /* 0x000fea0002800000 */
[----:B------:R-:W-:Y:S01]  /*25d20*/  MOV R2, R42 ;  /* 0x0000002a00027202 */ /* 0x000fe20000000f00 */
[----:B------:R-:W-:Y:S01]  /*25d30*/  IMAD.MOV.U32 R5, RZ, RZ, R43 ;  /* 0x000000ffff057224 */ /* 0x000fe200078e002b */
[----:B------:R-:W-:-:S07]  /*25d40*/  MOV R3, 0x25d60 ;  /* 0x00025d6000037802 */ /* 0x000fce0000000f00 */
[----:B------:R-:W-:Y:S05]  /*25d50*/  CALL.REL.NOINC `($__internal_26_$__cuda_sm20_div_rn_f64_full) ;  /* 0x0000085800587944 */ /* 0x000fea0003c00000 */
.L_x_16722:
[----:B------:R-:W-:Y:S05]  /*25d60*/  BSYNC.RECONVERGENT B3 ;  /* 0x0000000000037941 */ /* 0x000fea0003800200 */
.L_x_16721:
        /* <DEDUP_REMOVED lines=84> */
.L_x_16724:
[----:B------:R-:W-:Y:S02]  /*262b0*/  FSEL R2, RZ, 3.37028055040000000000e+12, P0 ;  /* 0x54442d18ff027808 */ /* 0x000fe40000000000 */
[----:B------:R-:W-:-:S07]  /*262c0*/  FSEL R3, RZ, 2.1426990032196044922, P0 ;  /* 0x400921fbff037808 */ /* 0x000fce0000000000 */
.L_x_16725:
[----:B------:R-:W-:Y:S05]  /*262d0*/  BSYNC.RECONVERGENT B0 ;  /* 0x0000000000007941 */ /* 0x000fea0003800200 */
.L_x_16723:
[----:B------:R-:W-:Y:S01]  /*262e0*/  DADD R58, R60, R58 ;  /* 0x000000003c3a7229 */ /* 0x000fe2000000003a */
[----:B------:R-:W-:Y:S01]  /*262f0*/  LOP3.LUT R3, R3, 0x80000000, R40, 0xb8, !PT ;  /* 0x8000000003037812 */ /* 0x000fe200078eb828 */
[----:B------:R-:W-:-:S06]  /*26300*/  DMUL R62, R62, 0.5 ;  /* 0x3fe000003e3e7828 */ /* 0x000fcc0000000000 */
[----:B------:R-:W-:-:S06]  /*26310*/  DSETP.NAN.AND P0, PT, R58, R58, PT ;  /* 0x0000003a3a00722a */ /* 0x000fcc0003f08000 */
[----:B------:R-:W-:Y:S02]  /*26320*/  FSEL R2, R58, R2, P0 ;  /* 0x000000023a027208 */ /* 0x000fe40000000000 */
[----:B------:R-:W-:Y:S01]  /*26330*/  FSEL R3, R59, R3, P0 ;  /* 0x000000033b037208 */ /* 0x000fe20000000000 */
[----:B------:R-:W-:Y:S06]  /*26340*/  BRA `(.L_x_16726) ;  /* 0x0000004c00207947 */ /* 0x000fec0003800000 */
.L_x_16718:
        /* <DEDUP_REMOVED lines=139> */
.L_x_16728:
[----:B------:R-:W-:Y:S05]  /*26c00*/  BSYNC.RECONVERGENT B0 ;  /* 0x0000000000007941 */ /* 0x000fea0003800200 */
.L_x_16727:
[----:B------:R-:W-:Y:S04]  /*26c10*/  BSSY.RECONVERGENT B3, `(.L_x_16729) ;  /* 0x0000005000037945 */ /* 0x000fe80003800200 */
[----:B------:R-:W-:Y:S05]  /*26c20*/  @P4 BRA P5, `(.L_x_16730) ;  /* 0x00000000000c4947 */ /* 0x000fea0002800000 */
[----:B------:R-:W-:Y:S02]  /*26c30*/  MOV R5, R3 ;  /* 0x0000000300057202 */ /* 0x000fe40000000f00 */
[----:B------:R-:W-:-:S07]  /*26c40*/  MOV R3, 0x26c60 ;  /* 0x00026c6000037802 */ /* 0x000fce0000000f00 */
[----:B------:R-:W-:Y:S05]  /*26c50*/  CALL.REL.NOINC `($__internal_26_$__cuda_sm20_div_rn_f64_full) ;  /* 0x0000084800987944 */ /* 0x000fea0003c00000 */
.L_x_16730:
[----:B------:R-:W-:Y:S05]  /*26c60*/  BSYNC.RECONVERGENT B3 ;  /* 0x0000000000037941 */ /* 0x000fea0003800200 */
.L_x_16729:
        /* <DEDUP_REMOVED lines=84> */
.L_x_16732:
[----:B------:R-:W-:Y:S02]  /*271b0*/  FSEL R2, RZ, 3.37028055040000000000e+12, P0 ;  /* 0x54442d18ff027808 */ /* 0x000fe40000000000 */
[----:B------:R-:W-:-:S07]  /*271c0*/  FSEL R3, RZ, 2.1426990032196044922, P0 ;  /* 0x400921fbff037808 */ /* 0x000fce0000000000 */
.L_x_16733:
[----:B------:R-:W-:Y:S05]  /*271d0*/  BSYNC.RECONVERGENT B0 ;  /* 0x0000000000007941 */ /* 0x000fea0003800200 */
.L_x_16731:
[----:B------:R-:W-:Y:S01]  /*271e0*/  DADD R58, R60, R58 ;  /* 0x000000003c3a7229 */ /* 0x000fe2000000003a */
[----:B------:R-:W-:-:S07]  /*271f0*/  LOP3.LUT R3, R3, 0x80000000, R40, 0xb8, !PT ;  /* 0x8000000003037812 */ /* 0x000fce00078eb828 */
[----:B------:R-:W-:-:S06]  /*27200*/  DSETP.NAN.AND P0, PT, R58, R58, PT ;  /* 0x0000003a3a00722a */ /* 0x000fcc0003f08000 */
[----:B------:R-:W-:Y:S02]  /*27210*/  FSEL R2, R58, R2, P0 ;  /* 0x000000023a027208 */ /* 0x000fe40000000000 */
[----:B------:R-:W-:Y:S01]  /*27220*/  FSEL R3, R59, R3, P0 ;  /* 0x000000033b037208 */ /* 0x000fe20000000000 */
[----:B------:R-:W-:Y:S06]  /*27230*/  BRA `(.L_x_16726) ;  /* 0x0000003c00647947 */ /* 0x000fec0003800000 */
.L_x_16717:
        /* <DEDUP_REMOVED lines=23> */
[----:B------:R-:W-:Y:S01]  /*273b0*/  MOV R42, R4 ;  /* 0x00000004002a7202 */ /* 0x000fe20000000f00 */
[----:B------:R-:W-:-:S07]  /*273c0*/  IMAD.MOV.U32 R43, RZ, RZ, R5 ;  /* 0x000000ffff2b7224 */ /* 0x000fce00078e0005 */
.L_x_16735:
[----:B------:R-:W-:Y:S05]  /*273d0*/  BSYNC.RECONVERGENT B3 ;  /* 0x0000000000037941 */ /* 0x000fea0003800200 */
.L_x_16734:
        /* <DEDUP_REMOVED lines=23> */
.L_x_16737:
[----:B------:R-:W-:Y:S05]  /*27550*/  BSYNC.RECONVERGENT B3 ;  /* 0x0000000000037941 */ /* 0x000fea0003800200 */
.L_x_16736:
        /* <DEDUP_REMOVED lines=140> */
.L_x_16739:
[----:B------:R-:W-:Y:S05]  /*27e20*/  BSYNC.RECONVERGENT B0 ;  /* 0x0000000000007941 */ /* 0x000fea0003800200 */
.L_x_16738:
[----:B------:R-:W-:Y:S04]  /*27e30*/  BSSY.RECONVERGENT B3, `(.L_x_16740) ;  /* 0x0000006000037945 */ /* 0x000fe80003800200 */
[----:B------:R-:W-:Y:S05]  /*27e40*/  @P4 BRA P5, `(.L_x_16741) ;  /* 0x0000000000104947 */ /* 0x000fea0002800000 */
[----:B------:R-:W-:Y:S01]  /*27e50*/  IMAD.MOV.U32 R2, RZ, RZ, R42 ;  /* 0x000000ffff027224 */ /* 0x000fe200078e002a */
[----:B------:R-:W-:Y:S01]  /*27e60*/  MOV R3, 0x27e90 ;  /* 0x00027e9000037802 */ /* 0x000fe20000000f00 */
[----:B------:R-:W-:-:S07]  /*27e70*/  IMAD.MOV.U32 R5, RZ, RZ, R43 ;  /* 0x000000ffff057224 */ /* 0x000fce00078e002b */
[----:B------:R-:W-:Y:S05]  /*27e80*/  CALL.REL.NOINC `($__internal_26_$__cuda_sm20_div_rn_f64_full) ;  /* 0x00000838000c7944 */ /* 0x000fea0003c00000 */
.L_x_16741:
[----:B------:R-:W-:Y:S05]  /*27e90*/  BSYNC.RECONVERGENT B3 ;  /* 0x0000000000037941 */ /* 0x000fea0003800200 */
.L_x_16740:
        /* <DEDUP_REMOVED lines=84> */
.L_x_16743:
[----:B------:R-:W-:Y:S02]  /*283e0*/  FSEL R2, RZ, 3.37028055040000000000e+12, P0 ;  /* 0x54442d18ff027808 */ /* 0x000fe40000000000 */
[----:B------:R-:W-:-:S07]  /*283f0*/  FSEL R3, RZ, 2.1426990032196044922, P0 ;  /* 0x400921fbff037808 */ /* 0x000fce0000000000 */
.L_x_16744:
[----:B------:R-:W-:Y:S05]  /*28400*/  BSYNC.RECONVERGENT B0 ;  /* 0x0000000000007941 */ /* 0x000fea0003800200 */
.L_x_16742:
[----:B------:R-:W-:Y:S01]  /*28410*/  DADD R58, R60, R58 ;  /* 0x000000003c3a7229 */ /* 0x000fe2000000003a */
[----:B------:R-:W-:Y:S01]  /*28420*/  LOP3.LUT R3, R3, 0x80000000, R40, 0xb8, !PT ;  /* 0x8000000003037812 */ /* 0x000fe200078eb828 */
[----:B------:R-:W-:-:S06]  /*28430*/  DADD R62, R62, 1 ;  /* 0x3ff000003e3e7429 */ /* 0x000fcc0000000000 */
[----:B------:R-:W-:-:S06]  /*28440*/  DSETP.NAN.AND P0, PT, R58, R58, PT ;  /* 0x0000003a3a00722a */ /* 0x000fcc0003f08000 */
[----:B------:R-:W-:Y:S02]  /*28450*/  FSEL R2, R58, R2, P0 ;  /* 0x000000023a027208 */ /* 0x000fe40000000000 */
[----:B------:R-:W-:Y:S01]  /*28460*/  FSEL R3, R59, R3, P0 ;  /* 0x000000033b037208 */ /* 0x000fe20000000000 */
[----:B------:R-:W-:Y:S06]  /*28470*/  BRA `(.L_x_16726) ;  /* 0x0000002800d47947 */ /* 0x000fec0003800000 */
.L_x_16716:
        /* <DEDUP_REMOVED lines=109> */
.L_x_16748:
[----:B------:R-:W-:Y:S05]  /*28b50*/  BSYNC.RECONVERGENT B0 ;  /* 0x0000000000007941 */ /* 0x000fea0003800200 */
.L_x_16747:
        /* <DEDUP_REMOVED lines=8> */
[----:B------:R-:W-:Y:S05]  /*28be0*/  CALL.REL.NOINC `($__internal_26_$__cuda_sm20_div_rn_f64_full) ;  /* 0x0000082800b47944 */ /* 0x000fea0003c00000 */
.L_x_16750:
[----:B------:R-:W-:Y:S05]  /*28bf0*/  BSYNC.RECONVERGENT B3 ;  /* 0x0000000000037941 */ /* 0x000fea0003800200 */
.L_x_16749:
        /* <DEDUP_REMOVED lines=76> */
.L_x_16746:
        /* <DEDUP_REMOVED lines=136> */
.L_x_16752:
[----:B------:R-:W-:Y:S05]  /*29940*/  BSYNC.RECONVERGENT B0 ;  /* 0x0000000000007941 */ /* 0x000fea0003800200 */
.L_x_16751:
        /* <DEDUP_REMOVED lines=8> */
.L_x_16754:
[----:B------:R-:W-:Y:S05]  /*299d0*/  BSYNC.RECONVERGENT B3 ;  /* 0x0000000000037941 */ /* 0x000fea0003800200 */
.L_x_16753:
        /* <DEDUP_REMOVED lines=76> */
.L_x_16745:
        /* <DEDUP_REMOVED lines=22> */
[----:B------:R-:W-:Y:S05]  /*2a000*/  CALL.REL.NOINC `($__internal_26_$__cuda_sm20_div_rn_f64_full) ;  /* 0x0000081400ac7944 */ /* 0x000fea0003c00000 */
[----:B------:R-:W-:Y:S02]  /*2a010*/  IMAD.MOV.U32 R62, RZ, RZ, R4 ;  /* 0x000000ffff3e7224 */ /* 0x000fe400078e0004 */
[----:B------:R-:W-:-:S07]  /*2a020*/  IMAD.MOV.U32 R63, RZ, RZ, R5 ;  /* 0x000000ffff3f7224 */ /* 0x000fce00078e0005 */
.L_x_16756:
[----:B------:R-:W-:Y:S05]  /*2a030*/  BSYNC.RECONVERGENT B3 ;  /* 0x0000000000037941 */ /* 0x000fea0003800200 */
.L_x_16755:
        /* <DEDUP_REMOVED lines=22> */
[----:B------:R-:W-:Y:S05]  /*2a1a0*/  CALL.REL.NOINC `($__internal_26_$__cuda_sm20_div_rn_f64_full) ;  /* 0x0000081400447944 */ /* 0x000fea0003c00000 */
.L_x_16758:
[----:B------:R-:W-:Y:S05]  /*2a1b0*/  BSYNC.RECONVERGENT B3 ;  /* 0x0000000000037941 */ /* 0x000fea0003800200 */
.L_x_16757:
        /* <DEDUP_REMOVED lines=139> */
.L_x_16760:
[----:B------:R-:W-:Y:S05]  /*2aa70*/  BSYNC.RECONVERGENT B0 ;  /* 0x0000000000007941 */ /* 0x000fea0003800200 */
.L_x_16759:
        /* <DEDUP_REMOVED lines=9> */
.L_x_16762:
[----:B------:R-:W-:Y:S05]  /*2ab10*/  BSYNC.RECONVERGENT B3 ;  /* 0x0000000000037941 */ /* 0x000fea0003800200 */
.L_x_16761:
        /* <DEDUP_REMOVED lines=75> */
.L_x_16726:
[----:B------:R-:W-:Y:S05]  /*2afd0*/  BSYNC.RECONVERGENT B2 ;  /* 0x0000000000027941 */ /* 0x000fea0003800200 */
.L_x_16715:
[----:B------:R-:W-:Y:S01]  /*2afe0*/  UMOV UR4, 0xfefa39ef ;  /* 0xfefa39ef00047882 */ /* 0x000fe20000000000 */
[----:B------:R-:W-:Y:S01]  /*2aff0*/  UMOV UR5, 0x3fe62e42 ;  /* 0x3fe62e4200057882 */ /* 0x000fe20000000000 */
[----:B------:R-:W-:Y:S01]  /*2b000*/  LOP3.LUT R41, R3, 0x80000000, R9, 0xb8, !PT ;  /* 0x8000000003297812 */ /* 0x000fe200078eb809 */
[----:B------:R-:W-:Y:S01]  /*2b010*/  DADD R62, R62, UR4 ;  /* 0x000000043e3e7e29 */ /* 0x000fe20008000000 */
[----:B------:R-:W-:-:S09]  /*2b020*/  IMAD.MOV.U32 R40, RZ, RZ, R2 ;  /* 0x000000ffff287224 */ /* 0x000fd200078e0002 */
[----:B------:R-:W-:Y:S01]  /*2b030*/  LOP3.LUT R43, R63, 0x80000000, R11, 0xb8, !PT ;  /* 0x800000003f2b7812 */ /* 0x000fe200078eb80b */
[----:B------:R-:W-:-:S07]  /*2b040*/  IMAD.MOV.U32 R42, RZ, RZ, R62 ;  /* 0x000000ffff2a7224 */ /* 0x000fce00078e003e */
.L_x_16640:
[----:B------:R-:W-:Y:S05]  /*2b050*/  BSYNC.RECONVERGENT B1 ;  /* 0x0000000000017941 */ /* 0x000fea0003800200 */
.L_x_16639:
        /* <DEDUP_REMOVED lines=35> */
.L_x_16765:
        /* <DEDUP_REMOVED lines=148> */
.L_x_16770:
[----:B------:R-:W-:Y:S05]  /*2bbd0*/  BSYNC.RECONVERGENT B3 ;  /* 0x0000000000037941 */ /* 0x000fea0003800200 */
.L_x_16769:
        /* <DEDUP_REMOVED lines=81> */
.L_x_16768:
        /* <DEDUP_REMOVED lines=33> */
.L_x_16777:
[----:B------:R-:W-:Y:S05]  /*2c300*/  BSYNC.RECONVERGENT B4 ;  /* 0x0000000000047941 */ /* 0x000fea0003800200 */
.L_x_16776:
[----:B------:R-:W-:Y:S02]  /*2c310*/  IMAD.MOV.U32 R66, RZ, RZ, R4 ;  /* 0x000000ffff427224 */ /* 0x000fe400078e0004 */
[----:B------:R-:W-:-:S07]  /*2c320*/  IMAD.MOV.U32 R67, RZ, RZ, R5 ;  /* 0x000000ffff437224 */ /* 0x000fce00078e0005 */
.L_x_16775:
[----:B------:R-:W-:Y:S05]  /*2c330*/  BSYNC.RECONVERGENT B3 ;  /* 0x0000000000037941 */ /* 0x000fea0003800200 */
.L_x_16774:
        /* <DEDUP_REMOVED lines=30> */
.L_x_16782:
[----:B------:R-:W-:Y:S05]  /*2c520*/  BSYNC.RECONVERGENT B4 ;  /* 0x0000000000047941 */ /* 0x000fea0003800200 */
.L_x_16781:
[----:B------:R-:W-:Y:S05]  /*2c530*/  BRA `(.L_x_16780) ;  /* 0x0000000000047947 */ /* 0x000fea0003800000 */
.L_x_16779:
[----:B------:R-:W-:-:S11]  /*2c540*/  DADD R4, R10, -R2 ;  /* 0x000000000a047229 */ /* 0x000fd60000000802 */
.L_x_16780:
[----:B------:R-:W-:Y:S05]  /*2c550*/  BSYNC.RECONVERGENT B3 ;  /* 0x0000000000037941 */ /* 0x000fea0003800200 */
.L_x_16778:
        /* <DEDUP_REMOVED lines=31> */
.L_x_16784:
[----:B------:R-:W-:Y:S05]  /*2c750*/  BSYNC.RECONVERGENT B3 ;  /* 0x0000000000037941 */ /* 0x000fea0003800200 */
.L_x_16783:
        /* <DEDUP_REMOVED lines=85> */
.L_x_16785:
        /* <DEDUP_REMOVED lines=21> */
.L_x_16787:
[----:B------:R-:W-:Y:S05]  /*2ce00*/  BSYNC.RECONVERGENT B3 ;  /* 0x0000000000037941 */ /* 0x000fea0003800200 */
.L_x_16786:
        /* <DEDUP_REMOVED lines=30> */
.L_x_16773:
        /* <DEDUP_REMOVED lines=28> */
.L_x_16790:
[----:B------:R-:W-:Y:S05]  /*2d1b0*/  BSYNC.RECONVERGENT B3 ;  /* 0x0000000000037941 */ /* 0x000fea0003800200 */
.L_x_16789:
        /* <DEDUP_REMOVED lines=85> */
.L_x_16791:
        /* <DEDUP_REMOVED lines=21> */
.L_x_16793:
[----:B------:R-:W-:Y:S05]  /*2d860*/  BSYNC.RECONVERGENT B3 ;  /* 0x0000000000037941 */ /* 0x000fea0003800200 */
.L_x_16792:
        /* <DEDUP_REMOVED lines=30> */
.L_x_16788:
        /* <DEDUP_REMOVED lines=27> */
.L_x_16795:
[----:B------:R-:W-:Y:S05]  /*2dc00*/  BSYNC.RECONVERGENT B3 ;  /* 0x0000000000037941 */ /* 0x000fea0003800200 */
.L_x_16794:
        /* <DEDUP_REMOVED lines=21> */
.L_x_16797:
[----:B------:R-:W-:Y:S05]  /*2dd60*/  BSYNC.RECONVERGENT B3 ;  /* 0x0000000000037941 */ /* 0x000fea0003800200 */
.L_x_16796:
[----:B------:R-:W-:Y:S02]  /*2dd70*/  IMAD.MOV.U32 R66, RZ, RZ, R4 ;  /* 0x000000ffff427224 */ /* 0x000fe400078e0004 */
[----:B------:R-:W-:Y:S01]  /*2dd80*/  IMAD.MOV.U32 R67, RZ, RZ, R5 ;  /* 0x000000ffff437224 */ /* 0x000fe200078e0005 */
[----:B------:R-:W-:Y:S06]  /*2dd90*/  BRA `(.L_x_16771) ;  /* 0x0000000000687947 */ /* 0x000fec0003800000 */
.L_x_16772:
        /* <DEDUP_REMOVED lines=25> */
.L_x_16798:
[----:B------:R-:W-:Y:S05]  /*2df30*/  BSYNC.RECONVERGENT B3 ;  /* 0x0000000000037941 */ /* 0x000fea0003800200 */
.L_x_16771:
[----:B------:R-:W-:Y:S05]  /*2df40*/  BSYNC.RECONVERGENT B2 ;  /* 0x0000000000027941 */ /* 0x000fea0003800200 */
.L_x_16767:
        /* <DEDUP_REMOVED lines=25> */
.L_x_16803:
[----:B------:R-:W-:Y:S05]  /*2e0e0*/  BSYNC.RECONVERGENT B4 ;  /* 0x0000000000047941 */ /* 0x000fea0003800200 */
.L_x_16802:
        /* <DEDUP_REMOVED lines=77> */
.L_x_16805:
        /* <DEDUP_REMOVED lines=42> */
.L_x_16804:
        /* <DEDUP_REMOVED lines=35> */
.L_x_16813:
[----:B------:R-:W-:Y:S05]  /*2ea90*/  BSYNC.RECONVERGENT B6 ;  /* 0x0000000000067941 */ /* 0x000fea0003800200 */
.L_x_16812:
[----:B------:R-:W-:Y:S02]  /*2eaa0*/  IMAD.MOV.U32 R62, RZ, RZ, R4 ;  /* 0x000000ffff3e7224 */ /* 0x000fe400078e0004 */
[----:B------:R-:W-:-:S07]  /*2eab0*/  IMAD.MOV.U32 R63, RZ, RZ, R5 ;  /* 0x000000ffff3f7224 */ /* 0x000fce00078e0005 */
.L_x_16811:
[----:B------:R-:W-:Y:S05]  /*2eac0*/  BSYNC.RECONVERGENT B5 ;  /* 0x0000000000057941 */ /* 0x000fea0003800200 */
.L_x_16810:
        /* <DEDUP_REMOVED lines=28> */
.L_x_16818:
[----:B------:R-:W-:Y:S05]  /*2ec90*/  BSYNC.RECONVERGENT B6 ;  /* 0x0000000000067941 */ /* 0x000fea0003800200 */
.L_x_16817:
[----:B------:R-:W-:Y:S02]  /*2eca0*/  IMAD.MOV.U32 R60, RZ, RZ, R4 ;  /* 0x000000ffff3c7224 */ /* 0x000fe400078e0004 */
[----:B------:R-:W-:Y:S01]  /*2ecb0*/  IMAD.MOV.U32 R61, RZ, RZ, R5 ;  /* 0x000000ffff3d7224 */ /* 0x000fe200078e0005 */
[----:B------:R-:W-:Y:S06]  /*2ecc0*/  BRA `(.L_x_16816) ;  /* 0x0000000000047947 */ /* 0x000fec0003800000 */
.L_x_16815:
[----:B------:R-:W-:-:S11]  /*2ecd0*/  DADD R60, R10, -R2 ;  /* 0x000000000a3c7229 */ /* 0x000fd60000000802 */
.L_x_16816:
[----:B------:R-:W-:Y:S05]  /*2ece0*/  BSYNC.RECONVERGENT B5 ;  /* 0x0000000000057941 */ /* 0x000fea0003800200 */
.L_x_16814:
        /* <DEDUP_REMOVED lines=29> */
.L_x_16820:
[----:B------:R-:W-:Y:S05]  /*2eec0*/  BSYNC.RECONVERGENT B5 ;  /* 0x0000000000057941 */ /* 0x000fea0003800200 */
.L_x_16819:
[----:B------:R-:W-:Y:S01]  /*2eed0*/  MOV R10, R2 ;  /* 0x00000002000a7202 */ /* 0x000fe20000000f00 */
[----:B------:R-:W-:Y:S01]  /*2eee0*/  IMAD.MOV.U32 R11, RZ, RZ, R3 ;  /* 0x000000ffff0b7224 */ /* 0x000fe200078e0003 */
[----:B------:R-:W-:Y:S06]  /*2eef0*/  BRA `(.L_x_16821) ;  /* 0x00000008004c7947 */ /* 0x000fec0003800000 */
.L_x_16809:
        /* <DEDUP_REMOVED lines=29> */
.L_x_16824:
[----:B------:R-:W-:Y:S05]  /*2f0d0*/  BSYNC.RECONVERGENT B5 ;  /* 0x0000000000057941 */ /* 0x000fea0003800200 */
.L_x_16823:
[----:B------:R-:W-:Y:S02]  /*2f0e0*/  IMAD.MOV.U32 R10, RZ, RZ, R2 ;  /* 0x000000ffff0a7224 */ /* 0x000fe400078e0002 */
[----:B------:R-:W-:Y:S01]  /*2f0f0*/  IMAD.MOV.U32 R11, RZ, RZ, R3 ;  /* 0x000000ffff0b7224 */ /* 0x000fe200078e0003 */
[----:B------:R-:W-:Y:S06]  /*2f100*/  BRA `(.L_x_16821) ;  /* 0x0000000400c87947 */ /* 0x000fec0003800000 */
.L_x_16822:
        /* <DEDUP_REMOVED lines=29> */
.L_x_16826:
[----:B------:R-:W-:Y:S05]  /*2f2e0*/  BSYNC.RECONVERGENT B5 ;  /* 0x0000000000057941 */ /* 0x000fea0003800200 */
.L_x_16825:
        /* <DEDUP_REMOVED lines=20> */
.L_x_16828:
[----:B------:R-:W-:Y:S05]  /*2f430*/  BSYNC.RECONVERGENT B5 ;  /* 0x0000000000057941 */ /* 0x000fea0003800200 */
.L_x_16827:
[----:B------:R-:W-:Y:S01]  /*2f440*/  DMUL R58, R58, 8.11296384146066816958e+31 ;  /* 0x469000003a3a7828 */ /* 0x000fe20000000000 */
[----:B------:R-:W-:Y:S02]  /*2f450*/  IMAD.MOV.U32 R10, RZ, RZ, R4 ;  /* 0x000000ffff0a7224 */ /* 0x000fe400078e0004 */
[----:B------:R-:W-:Y:S01]  /*2f460*/  IMAD.MOV.U32 R11, RZ, RZ, R5 ;  /* 0x000000ffff0b7224 */ /* 0x000fe200078e0005 */
[----:B------:R-:W-:Y:S07]  /*2f470*/  BRA `(.L_x_16821) ;  /* 0x0000000000ec7947 */ /* 0x000fee0003800000 */
.L_x_16808:
        /* <DEDUP_REMOVED lines=27> */
.L_x_16830:
[----:B------:R-:W-:Y:S05]  /*2f630*/  BSYNC.RECONVERGENT B5 ;  /* 0x0000000000057941 */ /* 0x000fea0003800200 */
.L_x_16829:
        /* <DEDUP_REMOVED lines=27> */
.L_x_16832:
[----:B------:R-:W-:Y:S05]  /*2f7f0*/  BSYNC.RECONVERGENT B5 ;  /* 0x0000000000057941 */ /* 0x000fea0003800200 */
.L_x_16831:
[----:B------:R-:W-:Y:S01]  /*2f800*/  DMUL R10, R2, R10 ;  /* 0x0000000a020a7228 */ /* 0x000fe20000000000 */
[----:B------:R-:W-:Y:S01]  /*2f810*/  MOV R58, 0x0 ;  /* 0x00000000003a7802 */ /* 0x000fe20000000f00 */
[----:B------:R-:W-:-:S09]  /*2f820*/  IMAD.MOV.U32 R59, RZ, RZ, 0x3ff00000 ;  /* 0x3ff00000ff3b7424 */ /* 0x000fd200078e00ff */
.L_x_16821:
[----:B------:R-:W-:Y:S05]  /*2f830*/  BSYNC.RECONVERGENT B4 ;  /* 0x0000000000047941 */ /* 0x000fea0003800200 */
.L_x_16807:
[----:B------:R-:W-:Y:S05]  /*2f840*/  BRA `(.L_x_16833) ;  /* 0x0000000000087947 */ /* 0x000fea0003800000 */
.L_x_16801:
[----:B------:R-:W-:Y:S02]  /*2f850*/  DMUL R10, R8, 9.00719925474099200000e+15 ;  /* 0x43400000080a7828 */ /* 0x000fe40000000000 */
[----:B------:R-:W-:-:S11]  /*2f860*/  DMUL R58, R58, 9.00719925474099200000e+15 ;  /* 0x434000003a3a7828 */ /* 0x000fd60000000000 */
.L_x_16833:
[----:B------:R-:W-:Y:S05]  /*2f870*/  BSYNC.RELIABLE B2 ;  /* 0x0000000000027941 */ /* 0x000fea0003800100 */
.L_x_16800:
        /* <DEDUP_REMOVED lines=27> */
.L_x_16835:
[----:B------:R-:W-:Y:S05]  /*2fa30*/  BSYNC.RECONVERGENT B2 ;  /* 0x0000000000027941 */ /* 0x000fea0003800200 */
.L_x_16834:
        /* <DEDUP_REMOVED lines=84> */
.L_x_16837:
[----:B------:R-:W-:Y:S02]  /*2ff80*/  FSEL R2, RZ, 3.37028055040000000000e+12, P0 ;  /* 0x54442d18ff027808 */ /* 0x000fe40000000000 */
[----:B------:R-:W-:-:S07]  /*2ff90*/  FSEL R3, RZ, 2.1426990032196044922, P0 ;  /* 0x400921fbff037808 */ /* 0x000fce0000000000 */
.L_x_16838:
[----:B------:R-:W-:Y:S05]  /*2ffa0*/  BSYNC.RECONVERGENT B0 ;  /* 0x0000000000007941 */ /* 0x000fea0003800200 */
.L_x_16836:
[----:B------:R-:W-:Y:S02]  /*2ffb0*/  DADD R10, |R10|, R58 ;  /* 0x000000000a0a7229 */ /* 0x000fe4000000023a */
[----:B------:R-:W-:-:S06]  /*2ffc0*/  DADD R2, -RZ, |R2| ;  /* 0x00000000ff027229 */ /* 0x000fcc0000000502 */
[----:B------:R-:W-:-:S06]  /*2ffd0*/  DSETP.NAN.AND P0, PT, R10, R10, PT ;  /* 0x0000000a0a00722a */ /* 0x000fcc0003f08000 */
[----:B------:R-:W-:Y:S02]  /*2ffe0*/  FSEL R2, R10, R2, P0 ;  /* 0x000000020a027208 */ /* 0x000fe40000000000 */
[----:B------:R-:W-:-:S07]  /*2fff0*/  FSEL R3, R11, R3, P0 ;  /* 0x000000030b037208 */ /* 0x000fce0000000000 */
.L_x_16806:
[----:B------:R-:W-:Y:S05]  /*30000*/  BSYNC.RECONVERGENT B3 ;  /* 0x0000000000037941 */ /* 0x000fea0003800200 */
.L_x_16799:
[----:B------:R-:W-:Y:S01]  /*30010*/  LOP3.LUT R11, R67, 0x80000000, R15, 0xb8, !PT ;  /* 0x80000000430b7812 */ /* 0x000fe200078eb80f */
[----:B------:R-:W-:Y:S01]  /*30020*/  IMAD.MOV.U32 R10, RZ, RZ, R66 ;  /* 0x000000ffff0a7224 */ /* 0x000fe200078e0042 */
[----:B------:R-:W-:Y:S02]  /*30030*/  LOP3.LUT R9, R3, 0x80000000, R13, 0xb8, !PT ;  /* 0x8000000003097812 */ /* 0x000fe400078eb80d */
[----:B------:R-:W-:Y:S01]  /*30040*/  MOV R8, R2 ;  /* 0x0000000200087202 */ /* 0x000fe20000000f00 */
[----:B------:R-:W-:Y:S06]  /*30050*/  BRA `(.L_x_16764) ;  /* 0x0000005800b47947 */ /* 0x000fec0003800000 */
.L_x_16766:
        /* <DEDUP_REMOVED lines=119> */
.L_x_16844:
[----:B------:R-:W-:Y:S05]  /*307d0*/  BSYNC.RECONVERGENT B0 ;  /* 0x0000000000007941 */ /* 0x000fea0003800200 */
.L_x_16843:
[----:B------:R-:W-:Y:S04]  /*307e0*/  BSSY.RECONVERGENT B3, `(.L_x_16845) ;  /* 0x0000006000037945 */ /* 0x000fe80003800200 */
[----:B------:R-:W-:Y:S05]  /*307f0*/  @P4 BRA P5, `(.L_x_16846) ;  /* 0x0000000000104947 */ /* 0x000fea0002800000 */
[----:B------:R-:W-:Y:S01]  /*30800*/  IMAD.MOV.U32 R2, RZ, RZ, R10 ;  /* 0x000000ffff027224 */ /* 0x000fe200078e000a */
[----:B------:R-:W-:Y:S01]  /*30810*/  MOV R3, 0x30840 ;  /* 0x0003084000037802 */ /* 0x000fe20000000f00 */
[----:B------:R-:W-:-:S07]  /*30820*/  IMAD.MOV.U32 R5, RZ, RZ, R11 ;  /* 0x000000ffff057224 */ /* 0x000fce00078e000b */
[----:B------:R-:W-:Y:S05]  /*30830*/  CALL.REL.NOINC `($__internal_26_$__cuda_sm20_div_rn_f64_full) ;  /* 0x000007ac00a07944 */ /* 0x000fea0003c00000 */
.L_x_16846:
[----:B------:R-:W-:Y:S05]  /*30840*/  BSYNC.RECONVERGENT B3 ;  /* 0x0000000000037941 */ /* 0x000fea0003800200 */
.L_x_16845:
        /* <DEDUP_REMOVED lines=84> */
.L_x_16848:
[----:B------:R-:W-:Y:S02]  /*30d90*/  FSEL R2, RZ, 3.37028055040000000000e+12, P0 ;  /* 0x54442d18ff027808 */ /* 0x000fe40000000000 */
[----:B------:R-:W-:-:S07]  /*30da0*/  FSEL R3, RZ, 2.1426990032196044922, P0 ;  /* 0x400921fbff037808 */ /* 0x000fce0000000000 */
.L_x_16849:
[----:B------:R-:W-:Y:S05]  /*30db0*/  BSYNC.RECONVERGENT B0 ;  /* 0x0000000000007941 */ /* 0x000fea0003800200 */
.L_x_16847:
[----:B------:R-:W-:Y:S01]  /*30dc0*/  DADD R58, R60, R58 ;  /* 0x000000003c3a7229 */ /* 0x000fe2000000003a */
[----:B------:R-:W-:Y:S01]  /*30dd0*/  LOP3.LUT R3, R3, 0x80000000, R8, 0xb8, !PT ;  /* 0x8000000003037812 */ /* 0x000fe200078eb808 */
[----:B------:R-:W-:-:S06]  /*30de0*/  DMUL R62, R62, 0.5 ;  /* 0x3fe000003e3e7828 */ /* 0x000fcc0000000000 */
[----:B------:R-:W-:-:S06]  /*30df0*/  DSETP.NAN.AND P0, PT, R58, R58, PT ;  /* 0x0000003a3a00722a */ /* 0x000fcc0003f08000 */
[----:B------:R-:W-:Y:S02]  /*30e00*/  FSEL R2, R58, R2, P0 ;  /* 0x000000023a027208 */ /* 0x000fe40000000000 */
[----:B------:R-:W-:Y:S01]  /*30e10*/  FSEL R3, R59, R3, P0 ;  /* 0x000000033b037208 */ /* 0x000fe20000000000 */
[----:B------:R-:W-:Y:S06]  /*30e20*/  BRA `(.L_x_16850) ;  /* 0x0000004c00207947 */ /* 0x000fec0003800000 */
.L_x_16842:
        /* <DEDUP_REMOVED lines=139> */
.L_x_16852:
[----:B------:R-:W-:Y:S05]  /*316e0*/  BSYNC.RECONVERGENT B0 ;  /* 0x0000000000007941 */ /* 0x000fea0003800200 */
.L_x_16851:
[----:B------:R-:W-:Y:S04]  /*316f0*/  BSSY.RECONVERGENT B3, `(.L_x_16853) ;  /* 0x0000005000037945 */ /* 0x000fe80003800200 */
[----:B------:R-:W-:Y:S05]  /*31700*/  @P4 BRA P5, `(.L_x_16854) ;  /* 0x00000000000c4947 */ /* 0x000fea0002800000 */
[----:B------:R-:W-:Y:S01]  /*31710*/  IMAD.MOV.U32 R5, RZ, RZ, R3 ;  /* 0x000000ffff057224 */ /* 0x000fe200078e0003 */
[----:B------:R-:W-:-:S07]  /*31720*/  MOV R3, 0x31740 ;  /* 0x0003174000037802 */ /* 0x000fce0000000f00 */
[----:B------:R-:W-:Y:S05]  /*31730*/  CALL.REL.NOINC `($__internal_26_$__cuda_sm20_div_rn_f64_full) ;  /* 0x0000079c00e07944 */ /* 0x000fea0003c00000 */
.L_x_16854:
[----:B------:R-:W-:Y:S05]  /*31740*/  BSYNC.RECONVERGENT B3 ;  /* 0x0000000000037941 */ /* 0x000fea0003800200 */
.L_x_16853:
        /* <DEDUP_REMOVED lines=84> */
.L_x_16856:
[----:B------:R-:W-:Y:S02]  /*31c90*/  FSEL R2, RZ, 3.37028055040000000000e+12, P0 ;  /* 0x54442d18ff027808 */ /* 0x000fe40000000000 */
[----:B------:R-:W-:-:S07]  /*31ca0*/  FSEL R3, RZ, 2.1426990032196044922, P0 ;  /* 0x400921fbff037808 */ /* 0x000fce0000000000 */
.L_x_16857:
[----:B------:R-:W-:Y:S05]  /*31cb0*/  BSYNC.RECONVERGENT B0 ;  /* 0x0000000000007941 */ /* 0x000fea0003800200 */
.L_x_16855:
[----:B------:R-:W-:Y:S01]  /*31cc0*/  DADD R58, R60, R58 ;  /* 0x000000003c3a7229 */ /* 0x000fe2000000003a */
[----:B------:R-:W-:-:S07]  /*31cd0*/  LOP3.LUT R3, R3, 0x80000000, R8, 0xb8, !PT ;  /* 0x8000000003037812 */ /* 0x000fce00078eb808 */
[----:B------:R-:W-:-:S06]  /*31ce0*/  DSETP.NAN.AND P0, PT, R58, R58, PT ;  /* 0x0000003a3a00722a */ /* 0x000fcc0003f08000 */
[----:B------:R-:W-:Y:S02]  /*31cf0*/  FSEL R2, R58, R2, P0 ;  /* 0x000000023a027208 */ /* 0x000fe40000000000 */
[----:B------:R-:W-:Y:S01]  /*31d00*/  FSEL R3, R59, R3, P0 ;  /* 0x000000033b037208 */ /* 0x000fe20000000000 */
[----:B------:R-:W-:Y:S06]  /*31d10*/  BRA `(.L_x_16850) ;  /* 0x0000003c00647947 */ /* 0x000fec0003800000 */
.L_x_16841:
        /* <DEDUP_REMOVED lines=23> */
[----:B------:R-:W-:Y:S02]  /*31e90*/  IMAD.MOV.U32 R10, RZ, RZ, R4 ;  /* 0x000000ffff0a7224 */ /* 0x000fe400078e0004 */
[----:B------:R-:W-:-:S07]  /*31ea0*/  IMAD.MOV.U32 R11, RZ, RZ, R5 ;  /* 0x000000ffff0b7224 */ /* 0x000fce00078e0005 */
.L_x_16859:
[----:B------:R-:W-:Y:S05]  /*31eb0*/  BSYNC.RECONVERGENT B3 ;  /* 0x0000000000037941 */ /* 0x000fea0003800200 */
.L_x_16858:
        /* <DEDUP_REMOVED lines=23> */
.L_x_16861:
[----:B------:R-:W-:Y:S05]  /*32030*/  BSYNC.RECONVERGENT B3 ;  /* 0x0000000000037941 */ /* 0x000fea0003800200 */
.L_x_16860:
        /* <DEDUP_REMOVED lines=140> */
.L_x_16863:
[----:B------:R-:W-:Y:S05]  /*32900*/  BSYNC.RECONVERGENT B0 ;  /* 0x0000000000007941 */ /* 0x000fea0003800200 */
.L_x_16862:
[----:B------:R-:W-:Y:S04]  /*32910*/  BSSY.RECONVERGENT B3, `(.L_x_16864) ;  /* 0x0000006000037945 */ /* 0x000fe80003800200 */
[----:B------:R-:W-:Y:S05]  /*32920*/  @P4 BRA P5, `(.L_x_16865) ;  /* 0x0000000000104947 */ /* 0x000fea0002800000 */
[----:B------:R-:W-:Y:S01]  /*32930*/  MOV R2, R10 ;  /* 0x0000000a00027202 */ /* 0x000fe20000000f00 */
[----:B------:R-:W-:Y:S01]  /*32940*/  IMAD.MOV.U32 R5, RZ, RZ, R11 ;  /* 0x000000ffff057224 */ /* 0x000fe200078e000b */
[----:B------:R-:W-:-:S07]  /*32950*/  MOV R3, 0x32970 ;  /* 0x0003297000037802 */ /* 0x000fce0000000f00 */
[----:B------:R-:W-:Y:S05]  /*32960*/  CALL.REL.NOINC `($__internal_26_$__cuda_sm20_div_rn_f64_full) ;  /* 0x0000078c00547944 */ /* 0x000fea0003c00000 */
.L_x_16865:
[----:B------:R-:W-:Y:S05]  /*32970*/  BSYNC.RECONVERGENT B3 ;  /* 0x0000000000037941 */ /* 0x000fea0003800200 */
.L_x_16864:
        /* <DEDUP_REMOVED lines=84> */
.L_x_16867:
[----:B------:R-:W-:Y:S02]  /*32ec0*/  FSEL R2, RZ, 3.37028055040000000000e+12, P0 ;  /* 0x54442d18ff027808 */ /* 0x000fe40000000000 */
[----:B------:R-:W-:-:S07]  /*32ed0*/  FSEL R3, RZ, 2.1426990032196044922, P0 ;  /* 0x400921fbff037808 */ /* 0x000fce0000000000 */
.L_x_16868:
[----:B------:R-:W-:Y:S05]  /*32ee0*/  BSYNC.RECONVERGENT B0 ;  /* 0x0000000000007941 */ /* 0x000fea0003800200 */
.L_x_16866:
[----:B------:R-:W-:Y:S01]  /*32ef0*/  DADD R58, R60, R58 ;  /* 0x000000003c3a7229 */ /* 0x000fe2000000003a */
[----:B------:R-:W-:Y:S01]  /*32f00*/  LOP3.LUT R3, R3, 0x80000000, R8, 0xb8, !PT ;  /* 0x8000000003037812 */ /* 0x000fe200078eb808 */
[----:B------:R-:W-:-:S06]  /*32f10*/  DADD R62, R62, 1 ;  /* 0x3ff000003e3e7429 */ /* 0x000fcc0000000000 */
[----:B------:R-:W-:-:S06]  /*32f20*/  DSETP.NAN.AND P0, PT, R58, R58, PT ;  /* 0x0000003a3a00722a */ /* 0x000fcc0003f08000 */
[----:B------:R-:W-:Y:S02]  /*32f30*/  FSEL R2, R58, R2, P0 ;  /* 0x000000023a027208 */ /* 0x000fe40000000000 */
[----:B------:R-:W-:Y:S01]  /*32f40*/  FSEL R3, R59, R3, P0 ;  /* 0x000000033b037208 */ /* 0x000fe20000000000 */
[----:B------:R-:W-:Y:S06]  /*32f50*/  BRA `(.L_x_16850) ;  /* 0x0000002800d47947 */ /* 0x000fec0003800000 */
.L_x_16840:
        /* <DEDUP_REMOVED lines=109> */
.L_x_16872:
[----:B------:R-:W-:Y:S05]  /*33630*/  BSYNC.RECONVERGENT B0 ;  /* 0x0000000000007941 */ /* 0x000fea0003800200 */
.L_x_16871:
        /* <DEDUP_REMOVED lines=9> */
.L_x_16874:
[----:B------:R-:W-:Y:S05]  /*336d0*/  BSYNC.RECONVERGENT B3 ;  /* 0x0000000000037941 */ /* 0x000fea0003800200 */
.L_x_16873:
        /* <DEDUP_REMOVED lines=76> */
.L_x_16870:
        /* <DEDUP_REMOVED lines=136> */
.L_x_16876:
[----:B------:R-:W-:Y:S05]  /*34420*/  BSYNC.RECONVERGENT B0 ;  /* 0x0000000000007941 */ /* 0x000fea0003800200 */
.L_x_16875:
        /* <DEDUP_REMOVED lines=8> */
.L_x_16878:
[----:B------:R-:W-:Y:S05]  /*344b0*/  BSYNC.RECONVERGENT B3 ;  /* 0x0000000000037941 */ /* 0x000fea0003800200 */
.L_x_16877:
        /* <DEDUP_REMOVED lines=76> */
.L_x_16869:
        /* <DEDUP_REMOVED lines=23> */
[----:B------:R-:W-:Y:S01]  /*34af0*/  MOV R62, R4 ;  /* 0x00000004003e7202 */ /* 0x000fe20000000f00 */
[----:B------:R-:W-:-:S07]  /*34b00*/  IMAD.MOV.U32 R63, RZ, RZ, R5 ;  /* 0x000000ffff3f7224 */ /* 0x000fce00078e0005 */
.L_x_16880:
[----:B------:R-:W-:Y:S05]  /*34b10*/  BSYNC.RECONVERGENT B3 ;  /* 0x0000000000037941 */ /* 0x000fea0003800200 */
.L_x_16879:
        /* <DEDUP_REMOVED lines=23> */
.L_x_16882:
[----:B------:R-:W-:Y:S05]  /*34c90*/  BSYNC.RECONVERGENT B3 ;  /* 0x0000000000037941 */ /* 0x000fea0003800200 */
.L_x_16881:
        /* <DEDUP_REMOVED lines=139> */
.L_x_16884:
[----:B------:R-:W-:Y:S05]  /*35550*/  BSYNC.RECONVERGENT B0 ;  /* 0x0000000000007941 */ /* 0x000fea0003800200 */
.L_x_16883:
        /* <DEDUP_REMOVED lines=9> */
.L_x_16886:
[----:B------:R-:W-:Y:S05]  /*355f0*/  BSYNC.RECONVERGENT B3 ;  /* 0x0000000000037941 */ /* 0x000fea0003800200 */
.L_x_16885:
        /* <DEDUP_REMOVED lines=75> */
.L_x_16850:
[----:B------:R-:W-:Y:S05]  /*35ab0*/  BSYNC.RECONVERGENT B2 ;  /* 0x0000000000027941 */ /* 0x000fea0003800200 */
.L_x_16839:
[----:B------:R-:W-:Y:S01]  /*35ac0*/  UMOV UR4, 0xfefa39ef ;  /* 0xfefa39ef00047882 */ /* 0x000fe20000000000 */
[----:B------:R-:W-:Y:S01]  /*35ad0*/  UMOV UR5, 0x3fe62e42 ;  /* 0x3fe62e4200057882 */ /* 0x000fe20000000000 */
[----:B------:R-:W-:Y:S01]  /*35ae0*/  LOP3.LUT R9, R3, 0x80000000, R13, 0xb8, !PT ;  /* 0x8000000003097812 */ /* 0x000fe200078eb80d */
[----:B------:R-:W-:Y:S01]  /*35af0*/  DADD R62, R62, UR4 ;  /* 0x000000043e3e7e29 */ /* 0x000fe20008000000 */
[----:B------:R-:W-:-:S09]  /*35b00*/  IMAD.MOV.U32 R8, RZ, RZ, R2 ;  /* 0x000000ffff087224 */ /* 0x000fd200078e0002 */
[----:B------:R-:W-:Y:S01]  /*35b10*/  LOP3.LUT R11, R63, 0x80000000, R15, 0xb8, !PT ;  /* 0x800000003f0b7812 */ /* 0x000fe200078eb80f */
[----:B------:R-:W-:-:S07]  /*35b20*/  IMAD.MOV.U32 R10, RZ, RZ, R62 ;  /* 0x000000ffff0a7224 */ /* 0x000fce00078e003e */
.L_x_16764:
[----:B------:R-:W-:Y:S05]  /*35b30*/  BSYNC.RECONVERGENT B1 ;  /* 0x0000000000017941 */ /* 0x000fea0003800200 */
.L_x_16763:
        /* <DEDUP_REMOVED lines=35> */
.L_x_16889:
        /* <DEDUP_REMOVED lines=148> */
.L_x_16894:
[----:B------:R-:W-:Y:S05]  /*366b0*/  BSYNC.RECONVERGENT B3 ;  /* 0x0000000000037941 */ /* 0x000fea0003800200 */
.L_x_16893:
        /* <DEDUP_REMOVED lines=81> */
.L_x_16892:
        /* <DEDUP_REMOVED lines=33> */
.L_x_16901:
[----:B------:R-:W-:Y:S05]  /*36de0*/  BSYNC.RECONVERGENT B4 ;  /* 0x0000000000047941 */ /* 0x000fea0003800200 */
.L_x_16900:
[----:B------:R-:W-:Y:S02]  /*36df0*/  IMAD.MOV.U32 R66, RZ, RZ, R4 ;  /* 0x000000ffff427224 */ /* 0x000fe400078e0004 */
[----:B------:R-:W-:-:S07]  /*36e00*/  IMAD.MOV.U32 R67, RZ, RZ, R5 ;  /* 0x000000ffff437224 */ /* 0x000fce00078e0005 */
.L_x_16899:
[----:B------:R-:W-:Y:S05]  /*36e10*/  BSYNC.RECONVERGENT B3 ;  /* 0x0000000000037941 */ /* 0x000fea0003800200 */
.L_x_16898:
        /* <DEDUP_REMOVED lines=30> */
.L_x_16906:
[----:B------:R-:W-:Y:S05]  /*37000*/  BSYNC.RECONVERGENT B4 ;  /* 0x0000000000047941 */ /* 0x000fea0003800200 */
.L_x_16905:
[----:B------:R-:W-:Y:S05]  /*37010*/  BRA `(.L_x_16904) ;  /* 0x0000000000047947 */ /* 0x000fea0003800000 */
.L_x_16903:
[----:B------:R-:W-:-:S11]  /*37020*/  DADD R4, R14, -R2 ;  /* 0x000000000e047229 */ /* 0x000fd60000000802 */
.L_x_16904:
[----:B------:R-:W-:Y:S05]  /*37030*/  BSYNC.RECONVERGENT B3 ;  /* 0x0000000000037941 */ /* 0x000fea0003800200 */
.L_x_16902:
        /* <DEDUP_REMOVED lines=31> */
.L_x_16908:
[----:B------:R-:W-:Y:S05]  /*37230*/  BSYNC.RECONVERGENT B3 ;  /* 0x0000000000037941 */ /* 0x000fea0003800200 */
.L_x_16907:
        /* <DEDUP_REMOVED lines=85> */
.L_x_16909:
        /* <DEDUP_REMOVED lines=21> */
.L_x_16911:
[----:B------:R-:W-:Y:S05]  /*378e0*/  BSYNC.RECONVERGENT B3 ;  /* 0x0000000000037941 */ /* 0x000fea0003800200 */
.L_x_16910:
        /* <DEDUP_REMOVED lines=30> */
.L_x_16897:
        /* <DEDUP_REMOVED lines=28> */
.L_x_16914:
[----:B------:R-:W-:Y:S05]  /*37c90*/  BSYNC.RECONVERGENT B3 ;  /* 0x0000000000037941 */ /* 0x000fea0003800200 */
.L_x_16913:
        /* <DEDUP_REMOVED lines=85> */
.L_x_16915:
        /* <DEDUP_REMOVED lines=21> */
.L_x_16917:
[----:B------:R-:W-:Y:S05]  /*38340*/  BSYNC.RECONVERGENT B3 ;  /* 0x0000000000037941 */ /* 0x000fea0003800200 */
.L_x_16916:
        /* <DEDUP_REMOVED lines=30> */
.L_x_16912:
        /* <DEDUP_REMOVED lines=27> */
.L_x_16919:
[----:B------:R-:W-:Y:S05]  /*386e0*/  BSYNC.RECONVERGENT B3 ;  /* 0x0000000000037941 */ /* 0x000fea0003800200 */
.L_x_16918:
        /* <DEDUP_REMOVED lines=21> */
.L_x_16921:
[----:B------:R-:W-:Y:S05]  /*38840*/  BSYNC.RECONVERGENT B3 ;  /* 0x0000000000037941 */ /* 0x000fea0003800200 */
.L_x_16920:
[----:B------:R-:W-:Y:S02]  /*38850*/  IMAD.MOV.U32 R66, RZ, RZ, R4 ;  /* 0x000000ffff427224 */ /* 0x000fe400078e0004 */
[----:B------:R-:W-:Y:S01]  /*38860*/  IMAD.MOV.U32 R67, RZ, RZ, R5 ;  /* 0x000000ffff437224 */ /* 0x000fe200078e0005 */
[----:B------:R-:W-:Y:S06]  /*38870*/  BRA `(.L_x_16895) ;  /* 0x0000000000687947 */ /* 0x000fec0003800000 */
.L_x_16896:
        /* <DEDUP_REMOVED lines=25> */
.L_x_16922:
[----:B------:R-:W-:Y:S05]  /*38a10*/  BSYNC.RECONVERGENT B3 ;  /* 0x0000000000037941 */ /* 0x000fea0003800200 */
.L_x_16895:
[----:B------:R-:W-:Y:S05]  /*38a20*/  BSYNC.RECONVERGENT B2 ;  /* 0x0000000000027941 */ /* 0x000fea0003800200 */
.L_x_16891:
        /* <DEDUP_REMOVED lines=25> */
.L_x_16927:
[----:B------:R-:W-:Y:S05]  /*38bc0*/  BSYNC.RECONVERGENT B4 ;  /* 0x0000000000047941 */ /* 0x000fea0003800200 */
.L_x_16926:
        /* <DEDUP_REMOVED lines=77> */
.L_x_16929:
        /* <DEDUP_REMOVED lines=42> */
.L_x_16928:
        /* <DEDUP_REMOVED lines=35> */
.L_x_16937:
[----:B------:R-:W-:Y:S05]  /*39570*/  BSYNC.RECONVERGENT B6 ;  /* 0x0000000000067941 */ /* 0x000fea0003800200 */
.L_x_16936:
[----:B------:R-:W-:Y:S02]  /*39580*/  IMAD.MOV.U32 R62, RZ, RZ, R4 ;  /* 0x000000ffff3e7224 */ /* 0x000fe400078e0004 */
[----:B------:R-:W-:-:S07]  /*39590*/  IMAD.MOV.U32 R63, RZ, RZ, R5 ;  /* 0x000000ffff3f7224 */ /* 0x000fce00078e0005 */
.L_x_16935:
[----:B------:R-:W-:Y:S05]  /*395a0*/  BSYNC.RECONVERGENT B5 ;  /* 0x0000000000057941 */ /* 0x000fea0003800200 */
.L_x_16934:
        /* <DEDUP_REMOVED lines=28> */
.L_x_16942:
[----:B------:R-:W-:Y:S05]  /*39770*/  BSYNC.RECONVERGENT B6 ;  /* 0x0000000000067941 */ /* 0x000fea0003800200 */
.L_x_16941:
[----:B------:R-:W-:Y:S02]  /*39780*/  IMAD.MOV.U32 R60, RZ, RZ, R4 ;  /* 0x000000ffff3c7224 */ /* 0x000fe400078e0004 */
[----:B------:R-:W-:Y:S01]  /*39790*/  IMAD.MOV.U32 R61, RZ, RZ, R5 ;  /* 0x000000ffff3d7224 */ /* 0x000fe200078e0005 */
[----:B------:R-:W-:Y:S06]  /*397a0*/  BRA `(.L_x_16940) ;  /* 0x0000000000047947 */ /* 0x000fec0003800000 */
.L_x_16939:
[----:B------:R-:W-:-:S11]  /*397b0*/  DADD R60, R14, -R2 ;  /* 0x000000000e3c7229 */ /* 0x000fd60000000802 */
.L_x_16940:
[----:B------:R-:W-:Y:S05]  /*397c0*/  BSYNC.RECONVERGENT B5 ;  /* 0x0000000000057941 */ /* 0x000fea0003800200 */
.L_x_16938:
        /* <DEDUP_REMOVED lines=29> */
.L_x_16944:
[----:B------:R-:W-:Y:S05]  /*399a0*/  BSYNC.RECONVERGENT B5 ;  /* 0x0000000000057941 */ /* 0x000fea0003800200 */
.L_x_16943:
[----:B------:R-:W-:Y:S02]  /*399b0*/  IMAD.MOV.U32 R14, RZ, RZ, R2 ;  /* 0x000000ffff0e7224 */ /* 0x000fe400078e0002 */
[----:B------:R-:W-:Y:S01]  /*399c0*/  IMAD.MOV.U32 R15, RZ, RZ, R3 ;  /* 0x000000ffff0f7224 */ /* 0x000fe200078e0003 */
[----:B------:R-:W-:Y:S06]  /*399d0*/  BRA `(.L_x_16945) ;  /* 0x00000008004c7947 */ /* 0x000fec0003800000 */
.L_x_16933:
        /* <DEDUP_REMOVED lines=29> */
.L_x_16948:
[----:B------:R-:W-:Y:S05]  /*39bb0*/  BSYNC.RECONVERGENT B5 ;  /* 0x0000000000057941 */ /* 0x000fea0003800200 */
.L_x_16947:
[----:B------:R-:W-:Y:S02]  /*39bc0*/  IMAD.MOV.U32 R14, RZ, RZ, R2 ;  /* 0x000000ffff0e7224 */ /* 0x000fe400078e0002 */
[----:B------:R-:W-:Y:S01]  /*39bd0*/  IMAD.MOV.U32 R15, RZ, RZ, R3 ;  /* 0x000000ffff0f7224 */ /* 0x000fe200078e0003 */
[----:B------:R-:W-:Y:S06]  /*39be0*/  BRA `(.L_x_16945) ;  /* 0x0000000400c87947 */ /* 0x000fec0003800000 */
.L_x_16946:
        /* <DEDUP_REMOVED lines=29> */
.L_x_16950:
[----:B------:R-:W-:Y:S05]  /*39dc0*/  BSYNC.RECONVERGENT B5 ;  /* 0x0000000000057941 */ /* 0x000fea0003800200 */
.L_x_16949:
        /* <DEDUP_REMOVED lines=20> */
.L_x_16952:
[----:B------:R-:W-:Y:S05]  /*39f10*/  BSYNC.RECONVERGENT B5 ;  /* 0x0000000000057941 */ /* 0x000fea0003800200 */
.L_x_16951:
[----:B------:R-:W-:Y:S01]  /*39f20*/  DMUL R58, R58, 8.11296384146066816958e+31 ;  /* 0x469000003a3a7828 */ /* 0x000fe20000000000 */
[----:B------:R-:W-:Y:S02]  /*39f30*/  IMAD.MOV.U32 R14, RZ, RZ, R4 ;  /* 0x000000ffff0e7224 */ /* 0x000fe400078e0004 */
[----:B------:R-:W-:Y:S01]  /*39f40*/  IMAD.MOV.U32 R15, RZ, RZ, R5 ;  /* 0x000000ffff0f7224 */ /* 0x000fe200078e0005 */
[----:B------:R-:W-:Y:S07]  /*39f50*/  BRA `(.L_x_16945) ;  /* 0x0000000000ec7947 */ /* 0x000fee0003800000 */
.L_x_16932:
        /* <DEDUP_REMOVED lines=27> */
.L_x_16954:
[----:B------:R-:W-:Y:S05]  /*3a110*/  BSYNC.RECONVERGENT B5 ;  /* 0x0000000000057941 */ /* 0x000fea0003800200 */
.L_x_16953:
        /* <DEDUP_REMOVED lines=27> */
.L_x_16956:
[----:B------:R-:W-:Y:S05]  /*3a2d0*/  BSYNC.RECONVERGENT B5 ;  /* 0x0000000000057941 */ /* 0x000fea0003800200 */
.L_x_16955:
[----:B------:R-:W-:Y:S01]  /*3a2e0*/  DMUL R14, R2, R14 ;  /* 0x0000000e020e7228 */ /* 0x000fe20000000000 */
[----:B------:R-:W-:Y:S02]  /*3a2f0*/  IMAD.MOV.U32 R58, RZ, RZ, 0x0 ;  /* 0x00000000ff3a7424 */ /* 0x000fe400078e00ff */
[----:B------:R-:W-:-:S08]  /*3a300*/  IMAD.MOV.U32 R59, RZ, RZ, 0x3ff00000 ;  /* 0x3ff00000ff3b7424 */ /* 0x000fd000078e00ff */
.L_x_16945:
[----:B------:R-:W-:Y:S05]  /*3a310*/  BSYNC.RECONVERGENT B4 ;  /* 0x0000000000047941 */ /* 0x000fea0003800200 */
.L_x_16931:
[----:B------:R-:W-:Y:S05]  /*3a320*/  BRA `(.L_x_16957) ;  /* 0x0000000000087947 */ /* 0x000fea0003800000 */
.L_x_16925:
[----:B------:R-:W-:Y:S02]  /*3a330*/  DMUL R14, R12, 9.00719925474099200000e+15 ;  /* 0x434000000c0e7828 */ /* 0x000fe40000000000 */
[----:B------:R-:W-:-:S11]  /*3a340*/  DMUL R58, R58, 9.00719925474099200000e+15 ;  /* 0x434000003a3a7828 */ /* 0x000fd60000000000 */
.L_x_16957:
[----:B------:R-:W-:Y:S05]  /*3a350*/  BSYNC.RELIABLE B2 ;  /* 0x0000000000027941 */ /* 0x000fea0003800100 */
.L_x_16924:
        /* <DEDUP_REMOVED lines=27> */
.L_x_16959:
[----:B------:R-:W-:Y:S05]  /*3a510*/  BSYNC.RECONVERGENT B2 ;  /* 0x0000000000027941 */ /* 0x000fea0003800200 */
.L_x_16958:
        /* <DEDUP_REMOVED lines=84> */
.L_x_16961:
[----:B------:R-:W-:Y:S02]  /*3aa60*/  FSEL R2, RZ, 3.37028055040000000000e+12, P0 ;  /* 0x54442d18ff027808 */ /* 0x000fe40000000000 */
[----:B------:R-:W-:-:S07]  /*3aa70*/  FSEL R3, RZ, 2.1426990032196044922, P0 ;  /* 0x400921fbff037808 */ /* 0x000fce0000000000 */
.L_x_16962:
[----:B------:R-:W-:Y:S05]  /*3aa80*/  BSYNC.RECONVERGENT B0 ;  /* 0x0000000000007941 */ /* 0x000fea0003800200 */
.L_x_16960:
[----:B------:R-:W-:Y:S02]  /*3aa90*/  DADD R14, |R14|, R58 ;  /* 0x000000000e0e7229 */ /* 0x000fe4000000023a */
[----:B------:R-:W-:-:S06]  /*3aaa0*/  DADD R2, -RZ, |R2| ;  /* 0x00000000ff027229 */ /* 0x000fcc0000000502 */
[----:B------:R-:W-:-:S06]  /*3aab0*/  DSETP.NAN.AND P0, PT, R14, R14, PT ;  /* 0x0000000e0e00722a */ /* 0x000fcc0003f08000 */
[----:B------:R-:W-:Y:S02]  /*3aac0*/  FSEL R2, R14, R2, P0 ;  /* 0x000000020e027208 */ /* 0x000fe40000000000 */
[----:B------:R-:W-:-:S07]  /*3aad0*/  FSEL R3, R15, R3, P0 ;  /* 0x000000030f037208 */ /* 0x000fce0000000000 */
.L_x_16930:
[----:B------:R-:W-:Y:S05]  /*3aae0*/  BSYNC.RECONVERGENT B3 ;  /* 0x0000000000037941 */ /* 0x000fea0003800200 */
.L_x_16923:
[----:B------:R-:W-:Y:S01]  /*3aaf0*/  LOP3.LUT R15, R67, 0x80000000, R19, 0xb8, !PT ;  /* 0x80000000430f7812 */ /* 0x000fe200078eb813 */
[----:B------:R-:W-:Y:S01]  /*3ab00*/  IMAD.MOV.U32 R14, RZ, RZ, R66 ;  /* 0x000000ffff0e7224 */ /* 0x000fe200078e0042 */
[----:B------:R-:W-:Y:S01]  /*3ab10*/  LOP3.LUT R13, R3, 0x80000000, R17, 0xb8, !PT ;  /* 0x80000000030d7812 */ /* 0x000fe200078eb811 */
[----:B------:R-:W-:Y:S01]  /*3ab20*/  IMAD.MOV.U32 R12, RZ, RZ, R2 ;  /* 0x000000ffff0c7224 */ /* 0x000fe200078e0002 */
[----:B------:R-:W-:Y:S06]  /*3ab30*/  BRA `(.L_x_16888) ;  /* 0x0000005800b47947 */ /* 0x000fec0003800000 */
.L_x_16890:
        /* <DEDUP_REMOVED lines=119> */
.L_x_16968:
[----:B------:R-:W-:Y:S05]  /*3b2b0*/  BSYNC.RECONVERGENT B0 ;  /* 0x0000000000007941 */ /* 0x000fea0003800200 */
.L_x_16967:
[----:B------:R-:W-:Y:S04]  /*3b2c0*/  BSSY.RECONVERGENT B3, `(.L_x_16969) ;  /* 0x0000006000037945 */ /* 0x000fe80003800200 */
[----:B------:R-:W-:Y:S05]  /*3b2d0*/  @P4 BRA P5, `(.L_x_16970) ;  /* 0x0000000000104947 */ /* 0x000fea0002800000 */
[----:B------:R-:W-:Y:S01]  /*3b2e0*/  IMAD.MOV.U32 R2, RZ, RZ, R14 ;  /* 0x000000ffff027224 */ /* 0x000fe200078e000e */
[----:B------:R-:W-:Y:S01]  /*3b2f0*/  MOV R3, 0x3b320 ;  /* 0x0003b32000037802 */ /* 0x000fe20000000f00 */
[----:B------:R-:W-:-:S07]  /*3b300*/  IMAD.MOV.U32 R5, RZ, RZ, R15 ;  /* 0x000000ffff057224 */ /* 0x000fce00078e000f */
[----:B------:R-:W-:Y:S05]  /*3b310*/  CALL.REL.NOINC `($__internal_26_$__cuda_sm20_div_rn_f64_full) ;  /* 0x0000070000e87944 */ /* 0x000fea0003c00000 */
.L_x_16970:
[----:B------:R-:W-:Y:S05]  /*3b320*/  BSYNC.RECONVERGENT B3 ;  /* 0x0000000000037941 */ /* 0x000fea0003800200 */
.L_x_16969:
        /* <DEDUP_REMOVED lines=84> */
.L_x_16972:
[----:B------:R-:W-:Y:S02]  /*3b870*/  FSEL R2, RZ, 3.37028055040000000000e+12, P0 ;  /* 0x54442d18ff027808 */ /* 0x000fe40000000000 */
[----:B------:R-:W-:-:S07]  /*3b880*/  FSEL R3, RZ, 2.1426990032196044922, P0 ;  /* 0x400921fbff037808 */ /* 0x000fce0000000000 */
.L_x_16973:
[----:B------:R-:W-:Y:S05]  /*3b890*/  BSYNC.RECONVERGENT B0 ;  /* 0x0000000000007941 */ /* 0x000fea0003800200 */
.L_x_16971:
[----:B------:R-:W-:Y:S01]  /*3b8a0*/  DADD R58, R60, R58 ;  /* 0x000000003c3a7229 */ /* 0x000fe2000000003a */
[----:B------:R-:W-:Y:S01]  /*3b8b0*/  LOP3.LUT R3, R3, 0x80000000, R12, 0xb8, !PT ;  /* 0x8000000003037812 */ /* 0x000fe200078eb80c */
[----:B------:R-:W-:-:S06]  /*3b8c0*/  DMUL R62, R62, 0.5 ;  /* 0x3fe000003e3e7828 */ /* 0x000fcc0000000000 */
[----:B------:R-:W-:-:S06]  /*3b8d0*/  DSETP.NAN.AND P0, PT, R58, R58, PT ;  /* 0x0000003a3a00722a */ /* 0x000fcc0003f08000 */
[----:B------:R-:W-:Y:S02]  /*3b8e0*/  FSEL R2, R58, R2, P0 ;  /* 0x000000023a027208 */ /* 0x000fe40000000000 */
[----:B------:R-:W-:Y:S01]  /*3b8f0*/  FSEL R3, R59, R3, P0 ;  /* 0x000000033b037208 */ /* 0x000fe20000000000 */
[----:B------:R-:W-:Y:S06]  /*3b900*/  BRA `(.L_x_16974) ;  /* 0x0000004c00207947 */ /* 0x000fec0003800000 */
.L_x_16966:
        /* <DEDUP_REMOVED lines=139> */
.L_x_16976:
[----:B------:R-:W-:Y:S05]  /*3c1c0*/  BSYNC.RECONVERGENT B0 ;  /* 0x0000000000007941 */ /* 0x000fea0003800200 */
.L_x_16975:
[----:B------:R-:W-:Y:S04]  /*3c1d0*/  BSSY.RECONVERGENT B3, `(.L_x_16977) ;  /* 0x0000005000037945 */ /* 0x000fe80003800200 */
[----:B------:R-:W-:Y:S05]  /*3c1e0*/  @P4 BRA P5, `(.L_x_16978) ;  /* 0x00000000000c4947 */ /* 0x000fea0002800000 */
[----:B------:R-:W-:Y:S01]  /*3c1f0*/  IMAD.MOV.U32 R5, RZ, RZ, R3 ;  /* 0x000000ffff057224 */ /* 0x000fe200078e0003 */
[----:B------:R-:W-:-:S07]  /*3c200*/  MOV R3, 0x3c220 ;  /* 0x0003c22000037802 */ /* 0x000fce0000000f00 */
[----:B------:R-:W-:Y:S05]  /*3c210*/  CALL.REL.NOINC `($__internal_26_$__cuda_sm20_div_rn_f64_full) ;  /* 0x000006f400287944 */ /* 0x000fea0003c00000 */
.L_x_16978:
[----:B------:R-:W-:Y:S05]  /*3c220*/  BSYNC.RECONVERGENT B3 ;  /* 0x0000000000037941 */ /* 0x000fea0003800200 */
.L_x_16977:
        /* <DEDUP_REMOVED lines=84> */
.L_x_16980:
[----:B------:R-:W-:Y:S02]  /*3c770*/  FSEL R2, RZ, 3.37028055040000000000e+12, P0 ;  /* 0x54442d18ff027808 */ /* 0x000fe40000000000 */
[----:B------:R-:W-:-:S07]  /*3c780*/  FSEL R3, RZ, 2.1426990032196044922, P0 ;  /* 0x400921fbff037808 */ /* 0x000fce0000000000 */
.L_x_16981:
[----:B------:R-:W-:Y:S05]  /*3c790*/  BSYNC.RECONVERGENT B0 ;  /* 0x0000000000007941 */ /* 0x000fea0003800200 */
.L_x_16979:
[----:B------:R-:W-:Y:S01]  /*3c7a0*/  DADD R58, R60, R58 ;  /* 0x000000003c3a7229 */ /* 0x000fe2000000003a */
[----:B------:R-:W-:-:S07]  /*3c7b0*/  LOP3.LUT R3, R3, 0x80000000, R12, 0xb8, !PT ;  /* 0x8000000003037812 */ /* 0x000fce00078eb80c */
[----:B------:R-:W-:-:S06]  /*3c7c0*/  DSETP.NAN.AND P0, PT, R58, R58, PT ;  /* 0x0000003a3a00722a */ /* 0x000fcc0003f08000 */
[----:B------:R-:W-:Y:S02]  /*3c7d0*/  FSEL R2, R58, R2, P0 ;  /* 0x000000023a027208 */ /* 0x000fe40000000000 */
[----:B------:R-:W-:Y:S01]  /*3c7e0*/  FSEL R3, R59, R3, P0 ;  /* 0x000000033b037208 */ /* 0x000fe20000000000 */
[----:B------:R-:W-:Y:S06]  /*3c7f0*/  BRA `(.L_x_16974) ;  /* 0x0000003c00647947 */ /* 0x000fec0003800000 */
.L_x_16965:
        /* <DEDUP_REMOVED lines=25> */
.L_x_16983:
[----:B------:R-:W-:Y:S05]  /*3c990*/  BSYNC.RECONVERGENT B3 ;  /* 0x0000000000037941 */ /* 0x000fea0003800200 */
.L_x_16982:
        /* <DEDUP_REMOVED lines=23> */
.L_x_16985:
[----:B------:R-:W-:Y:S05]  /*3cb10*/  BSYNC.RECONVERGENT B3 ;  /* 0x0000000000037941 */ /* 0x000fea0003800200 */
.L_x_16984:
        /* <DEDUP_REMOVED lines=140> */
.L_x_16987:
[----:B------:R-:W-:Y:S05]  /*3d3e0*/  BSYNC.RECONVERGENT B0 ;  /* 0x0000000000007941 */ /* 0x000fea0003800200 */
.L_x_16986:
[----:B------:R-:W-:Y:S04]  /*3d3f0*/  BSSY.RECONVERGENT B3, `(.L_x_16988) ;  /* 0x0000006000037945 */ /* 0x000fe80003800200 */
[----:B------:R-:W-:Y:S05]  /*3d400*/  @P4 BRA P5, `(.L_x_16989) ;  /* 0x0000000000104947 */ /* 0x000fea0002800000 */
[----:B------:R-:W-:Y:S01]  /*3d410*/  IMAD.MOV.U32 R2, RZ, RZ, R14 ;  /* 0x000000ffff027224 */ /* 0x000fe200078e000e */
[----:B------:R-:W-:Y:S01]  /*3d420*/  MOV R3, 0x3d450 ;  /* 0x0003d45000037802 */ /* 0x000fe20000000f00 */
[----:B------:R-:W-:-:S07]  /*3d430*/  IMAD.MOV.U32 R5, RZ, RZ, R15 ;  /* 0x000000ffff057224 */ /* 0x000fce00078e000f */
[----:B------:R-:W-:Y:S05]  /*3d440*/  CALL.REL.NOINC `($__internal_26_$__cuda_sm20_div_rn_f64_full) ;  /* 0x000006e0009c7944 */ /* 0x000fea0003c00000 */
.L_x_16989:
[----:B------:R-:W-:Y:S05]  /*3d450*/  BSYNC.RECONVERGENT B3 ;  /* 0x0000000000037941 */ /* 0x000fea0003800200 */
.L_x_16988:
        /* <DEDUP_REMOVED lines=84> */
.L_x_16991:
[----:B------:R-:W-:Y:S02]  /*3d9a0*/  FSEL R2, RZ, 3.37028055040000000000e+12, P0 ;  /* 0x54442d18ff027808 */ /* 0x000fe40000000000 */
[----:B------:R-:W-:-:S07]  /*3d9b0*/  FSEL R3, RZ, 2.1426990032196044922, P0 ;  /* 0x400921fbff037808 */ /* 0x000fce0000000000 */
.L_x_16992:
[----:B------:R-:W-:Y:S05]  /*3d9c0*/  BSYNC.RECONVERGENT B0 ;  /* 0x0000000000007941 */ /* 0x000fea0003800200 */
.L_x_16990:
[----:B------:R-:W-:Y:S01]  /*3d9d0*/  DADD R58, R60, R58 ;  /* 0x000000003c3a7229 */ /* 0x000fe2000000003a */
[----:B------:R-:W-:Y:S01]  /*3d9e0*/  LOP3.LUT R3, R3, 0x80000000, R12, 0xb8, !PT ;  /* 0x8000000003037812 */ /* 0x000fe200078eb80c */
[----:B------:R-:W-:-:S06]  /*3d9f0*/  DADD R62, R62, 1 ;  /* 0x3ff000003e3e7429 */ /* 0x000fcc0000000000 */
[----:B------:R-:W-:-:S06]  /*3da00*/  DSETP.NAN.AND P0, PT, R58, R58, PT ;  /* 0x0000003a3a00722a */ /* 0x000fcc0003f08000 */
[----:B------:R-:W-:Y:S02]  /*3da10*/  FSEL R2, R58, R2, P0 ;  /* 0x000000023a027208 */ /* 0x000fe40000000000 */
[----:B------:R-:W-:Y:S01]  /*3da20*/  FSEL R3, R59, R3, P0 ;  /* 0x000000033b037208 */ /* 0x000fe20000000000 */
[----:B------:R-:W-:Y:S06]  /*3da30*/  BRA `(.L_x_16974) ;  /* 0x0000002800d47947 */ /* 0x000fec0003800000 */
.L_x_16964:
        /* <DEDUP_REMOVED lines=109> */
.L_x_16996:
[----:B------:R-:W-:Y:S05]  /*3e110*/  BSYNC.RECONVERGENT B0 ;  /* 0x0000000000007941 */ /* 0x000fea0003800200 */
.L_x_16995:
        /* <DEDUP_REMOVED lines=9> */
.L_x_16998:
[----:B------:R-:W-:Y:S05]  /*3e1b0*/  BSYNC.RECONVERGENT B3 ;  /* 0x0000000000037941 */ /* 0x000fea0003800200 */
.L_x_16997:
        /* <DEDUP_REMOVED lines=76> */
.L_x_16994:
        /* <DEDUP_REMOVED lines=136> */
.L_x_17000:
[----:B------:R-:W-:Y:S05]  /*3ef00*/  BSYNC.RECONVERGENT B0 ;  /* 0x0000000000007941 */ /* 0x000fea0003800200 */
.L_x_16999:
        /* <DEDUP_REMOVED lines=8> */
.L_x_17002:
[----:B------:R-:W-:Y:S05]  /*3ef90*/  BSYNC.RECONVERGENT B3 ;  /* 0x0000000000037941 */ /* 0x000fea0003800200 */
.L_x_17001:
        /* <DEDUP_REMOVED lines=76> */
.L_x_16993:
        /* <DEDUP_REMOVED lines=25> */
.L_x_17004:
[----:B------:R-:W-:Y:S05]  /*3f5f0*/  BSYNC.RECONVERGENT B3 ;  /* 0x0000000000037941 */ /* 0x000fea0003800200 */
.L_x_17003:
        /* <DEDUP_REMOVED lines=23> */
.L_x_17006:
[----:B------:R-:W-:Y:S05]  /*3f770*/  BSYNC.RECONVERGENT B3 ;  /* 0x0000000000037941 */ /* 0x000fea0003800200 */
.L_x_17005:
        /* <DEDUP_REMOVED lines=139> */
.L_x_17008:
[----:B------:R-:W-:Y:S05]  /*40030*/  BSYNC.RECONVERGENT B0 ;  /* 0x0000000000007941 */ /* 0x000fea0003800200 */
.L_x_17007:
        /* <DEDUP_REMOVED lines=9> */
.L_x_17010:
[----:B------:R-:W-:Y:S05]  /*400d0*/  BSYNC.RECONVERGENT B3 ;  /* 0x0000000000037941 */ /* 0x000fea0003800200 */
.L_x_17009:
        /* <DEDUP_REMOVED lines=75> */
.L_x_16974:
[----:B------:R-:W-:Y:S05]  /*40590*/  BSYNC.RECONVERGENT B2 ;  /* 0x0000000000027941 */ /* 0x000fea0003800200 */
.L_x_16963:
[----:B------:R-:W-:Y:S01]  /*405a0*/  UMOV UR4, 0xfefa39ef ;  /* 0xfefa39ef00047882 */ /* 0x000fe20000000000 */
[----:B------:R-:W-:Y:S01]  /*405b0*/  UMOV UR5, 0x3fe62e42 ;  /* 0x3fe62e4200057882 */ /* 0x000fe20000000000 */
[----:B------:R-:W-:Y:S01]  /*405c0*/  LOP3.LUT R13, R3, 0x80000000, R17, 0xb8, !PT ;  /* 0x80000000030d7812 */ /* 0x000fe200078eb811 */
[----:B------:R-:W-:Y:S01]  /*405d0*/  DADD R62, R62, UR4 ;  /* 0x000000043e3e7e29 */ /* 0x000fe20008000000 */
[----:B------:R-:W-:-:S09]  /*405e0*/  IMAD.MOV.U32 R12, RZ, RZ, R2 ;  /* 0x000000ffff0c7224 */ /* 0x000fd200078e0002 */
[----:B------:R-:W-:Y:S02]  /*405f0*/  LOP3.LUT R15, R63, 0x80000000, R19, 0xb8, !PT ;  /* 0x800000003f0f7812 */ /* 0x000fe400078eb813 */
[----:B------:R-:W-:-:S07]  /*40600*/  MOV R14, R62 ;  /* 0x0000003e000e7202 */ /* 0x000fce0000000f00 */
.L_x_16888:
[----:B------:R-:W-:Y:S05]  /*40610*/  BSYNC.RECONVERGENT B1 ;  /* 0x0000000000017941 */ /* 0x000fea0003800200 */
.L_x_16887:
        /* <DEDUP_REMOVED lines=35> */
.L_x_17013:
        /* <DEDUP_REMOVED lines=148> */
.L_x_17018:
[----:B------:R-:W-:Y:S05]  /*41190*/  BSYNC.RECONVERGENT B3 ;  /* 0x0000000000037941 */ /* 0x000fea0003800200 */
.L_x_17017:
        /* <DEDUP_REMOVED lines=81> */
.L_x_17016:
        /* <DEDUP_REMOVED lines=33> */
.L_x_17025:
[----:B------:R-:W-:Y:S05]  /*418c0*/  BSYNC.RECONVERGENT B4 ;  /* 0x0000000000047941 */ /* 0x000fea0003800200 */
.L_x_17024:
[----:B------:R-:W-:Y:S02]  /*418d0*/  IMAD.MOV.U32 R66, RZ, RZ, R4 ;  /* 0x000000ffff427224 */ /* 0x000fe400078e0004 */
[----:B------:R-:W-:-:S07]  /*418e0*/  IMAD.MOV.U32 R67, RZ, RZ, R5 ;  /* 0x000000ffff437224 */ /* 0x000fce00078e0005 */
.L_x_17023:
[----:B------:R-:W-:Y:S05]  /*418f0*/  BSYNC.RECONVERGENT B3 ;  /* 0x0000000000037941 */ /* 0x000fea0003800200 */
.L_x_17022:
        /* <DEDUP_REMOVED lines=30> */
.L_x_17030:
[----:B------:R-:W-:Y:S05]  /*41ae0*/  BSYNC.RECONVERGENT B4 ;  /* 0x0000000000047941 */ /* 0x000fea0003800200 */
.L_x_17029:
[----:B------:R-:W-:Y:S05]  /*41af0*/  BRA `(.L_x_17028) ;  /* 0x0000000000047947 */ /* 0x000fea0003800000 */
.L_x_17027:
[----:B------:R-:W-:-:S11]  /*41b00*/  DADD R4, R18, -R2 ;  /* 0x0000000012047229 */ /* 0x000fd60000000802 */
.L_x_17028:
[----:B------:R-:W-:Y:S05]  /*41b10*/  BSYNC.RECONVERGENT B3 ;  /* 0x0000000000037941 */ /* 0x000fea0003800200 */
.L_x_17026:
        /* <DEDUP_REMOVED lines=31> */
.L_x_17032:
[----:B------:R-:W-:Y:S05]  /*41d10*/  BSYNC.RECONVERGENT B3 ;  /* 0x0000000000037941 */ /* 0x000fea0003800200 */
.L_x_17031:
        /* <DEDUP_REMOVED lines=85> */
.L_x_17033:
        /* <DEDUP_REMOVED lines=21> */
.L_x_17035:
[----:B------:R-:W-:Y:S05]  /*423c0*/  BSYNC.RECONVERGENT B3 ;  /* 0x0000000000037941 */ /* 0x000fea0003800200 */
.L_x_17034:
        /* <DEDUP_REMOVED lines=30> */
.L_x_17021:
        /* <DEDUP_REMOVED lines=28> */
.L_x_17038:
[----:B------:R-:W-:Y:S05]  /*42770*/  BSYNC.RECONVERGENT B3 ;  /* 0x0000000000037941 */ /* 0x000fea0003800200 */
.L_x_17037:
        /* <DEDUP_REMOVED lines=85> */
.L_x_17039:
        /* <DEDUP_REMOVED lines=21> */
.L_x_17041:
[----:B------:R-:W-:Y:S05]  /*42e20*/  BSYNC.RECONVERGENT B3 ;  /* 0x0000000000037941 */ /* 0x000fea0003800200 */
.L_x_17040:
        /* <DEDUP_REMOVED lines=30> */
.L_x_17036:
        /* <DEDUP_REMOVED lines=27> */
.L_x_17043:
[----:B------:R-:W-:Y:S05]  /*431c0*/  BSYNC.RECONVERGENT B3 ;  /* 0x0000000000037941 */ /* 0x000fea0003800200 */
.L_x_17042:
        /* <DEDUP_REMOVED lines=21> */
.L_x_17045:
[----:B------:R-:W-:Y:S05]  /*43320*/  BSYNC.RECONVERGENT B3 ;  /* 0x0000000000037941 */ /* 0x000fea0003800200 */
.L_x_17044:
[----:B------:R-:W-:Y:S01]  /*43330*/  MOV R66, R4 ;  /* 0x0000000400427202 */ /* 0x000fe20000000f00 */
[----:B------:R-:W-:Y:S01]  /*43340*/  IMAD.MOV.U32 R67, RZ, RZ, R5 ;  /* 0x000000ffff437224 */ /* 0x000fe200078e0005 */
[----:B------:R-:W-:Y:S06]  /*43350*/  BRA `(.L_x_17019) ;  /* 0x0000000000687947 */ /* 0x000fec0003800000 */
.L_x_17020:
        /* <DEDUP_REMOVED lines=25> */
.L_x_17046:
[----:B------:R-:W-:Y:S05]  /*434f0*/  BSYNC.RECONVERGENT B3 ;  /* 0x0000000000037941 */ /* 0x000fea0003800200 */
.L_x_17019:
[----:B------:R-:W-:Y:S05]  /*43500*/  BSYNC.RECONVERGENT B2 ;  /* 0x0000000000027941 */ /* 0x000fea0003800200 */
.L_x_17015:
        /* <DEDUP_REMOVED lines=25> */
.L_x_17051:
[----:B------:R-:W-:Y:S05]  /*436a0*/  BSYNC.RECONVERGENT B4 ;  /* 0x0000000000047941 */ /* 0x000fea0003800200 */
.L_x_17050:
        /* <DEDUP_REMOVED lines=77> */
.L_x_17053:
        /* <DEDUP_REMOVED lines=42> */
.L_x_17052:
        /* <DEDUP_REMOVED lines=35> */
.L_x_17061:
[----:B------:R-:W-:Y:S05]  /*44050*/  BSYNC.RECONVERGENT B6 ;  /* 0x0000000000067941 */ /* 0x000fea0003800200 */
.L_x_17060:
[----:B------:R-:W-:Y:S02]  /*44060*/  IMAD.MOV.U32 R62, RZ, RZ, R4 ;  /* 0x000000ffff3e7224 */ /* 0x000fe400078e0004 */
[----:B------:R-:W-:-:S07]  /*44070*/  IMAD.MOV.U32 R63, RZ, RZ, R5 ;  /* 0x000000ffff3f7224 */ /* 0x000fce00078e0005 */
.L_x_17059:
[----:B------:R-:W-:Y:S05]  /*44080*/  BSYNC.RECONVERGENT B5 ;  /* 0x0000000000057941 */ /* 0x000fea0003800200 */
.L_x_17058:
        /* <DEDUP_REMOVED lines=28> */
.L_x_17066:
[----:B------:R-:W-:Y:S05]  /*44250*/  BSYNC.RECONVERGENT B6 ;  /* 0x0000000000067941 */ /* 0x000fea0003800200 */
.L_x_17065:
[----:B------:R-:W-:Y:S01]  /*44260*/  IMAD.MOV.U32 R60, RZ, RZ, R4 ;  /* 0x000000ffff3c7224 */ /* 0x000fe200078e0004 */
[----:B------:R-:W-:Y:S01]  /*44270*/  MOV R61, R5 ;  /* 0x00000005003d7202 */ /* 0x000fe20000000f00 */
[----:B------:R-:W-:Y:S06]  /*44280*/  BRA `(.L_x_17064) ;  /* 0x0000000000047947 */ /* 0x000fec0003800000 */
.L_x_17063:
[----:B------:R-:W-:-:S11]  /*44290*/  DADD R60, R18, -R2 ;  /* 0x00000000123c7229 */ /* 0x000fd60000000802 */
.L_x_17064:
[----:B------:R-:W-:Y:S05]  /*442a0*/  BSYNC.RECONVERGENT B5 ;  /* 0x0000000000057941 */ /* 0x000fea0003800200 */
.L_x_17062:
        /* <DEDUP_REMOVED lines=29> */
.L_x_17068:
[----:B------:R-:W-:Y:S05]  /*44480*/  BSYNC.RECONVERGENT B5 ;  /* 0x0000000000057941 */ /* 0x000fea0003800200 */
.L_x_17067:
[----:B------:R-:W-:Y:S02]  /*44490*/  IMAD.MOV.U32 R18, RZ, RZ, R2 ;  /* 0x000000ffff127224 */ /* 0x000fe400078e0002 */
[----:B------:R-:W-:Y:S01]  /*444a0*/  IMAD.MOV.U32 R19, RZ, RZ, R3 ;  /* 0x000000ffff137224 */ /* 0x000fe200078e0003 */
[----:B------:R-:W-:Y:S06]  /*444b0*/  BRA `(.L_x_17069) ;  /* 0x00000008004c7947 */ /* 0x000fec0003800000 */
.L_x_17057:
        /* <DEDUP_REMOVED lines=29> */
.L_x_17072:
[----:B------:R-:W-:Y:S05]  /*44690*/  BSYNC.RECONVERGENT B5 ;  /* 0x0000000000057941 */ /* 0x000fea0003800200 */
.L_x_17071:
[----:B------:R-:W-:Y:S02]  /*446a0*/  IMAD.MOV.U32 R18, RZ, RZ, R2 ;  /* 0x000000ffff127224 */ /* 0x000fe400078e0002 */
[----:B------:R-:W-:Y:S01]  /*446b0*/  IMAD.MOV.U32 R19, RZ, RZ, R3 ;  /* 0x000000ffff137224 */ /* 0x000fe200078e0003 */
[----:B------:R-:W-:Y:S06]  /*446c0*/  BRA `(.L_x_17069) ;  /* 0x0000000400c87947 */ /* 0x000fec0003800000 */
.L_x_17070:
        /* <DEDUP_REMOVED lines=29> */
.L_x_17074:
[----:B------:R-:W-:Y:S05]  /*448a0*/  BSYNC.RECONVERGENT B5 ;  /* 0x0000000000057941 */ /* 0x000fea0003800200 */
.L_x_17073:
        /* <DEDUP_REMOVED lines=20> */
.L_x_17076:
[----:B------:R-:W-:Y:S05]  /*449f0*/  BSYNC.RECONVERGENT B5 ;  /* 0x0000000000057941 */ /* 0x000fea0003800200 */
.L_x_17075:
[----:B------:R-:W-:Y:S01]  /*44a00*/  DMUL R58, R58, 8.11296384146066816958e+31 ;  /* 0x469000003a3a7828 */ /* 0x000fe20000000000 */
[----:B------:R-:W-:Y:S02]  /*44a10*/  IMAD.MOV.U32 R18, RZ, RZ, R4 ;  /* 0x000000ffff127224 */ /* 0x000fe400078e0004 */
[----:B------:R-:W-:Y:S01]  /*44a20*/  IMAD.MOV.U32 R19, RZ, RZ, R5 ;  /* 0x000000ffff137224 */ /* 0x000fe200078e0005 */
[----:B------:R-:W-:Y:S07]  /*44a30*/  BRA `(.L_x_17069) ;  /* 0x0000000000ec7947 */ /* 0x000fee0003800000 */
.L_x_17056:
        /* <DEDUP_REMOVED lines=27> */
.L_x_17078:
[----:B------:R-:W-:Y:S05]  /*44bf0*/  BSYNC.RECONVERGENT B5 ;  /* 0x0000000000057941 */ /* 0x000fea0003800200 */
.L_x_17077:
        /* <DEDUP_REMOVED lines=27> */
.L_x_17080:
[----:B------:R-:W-:Y:S05]  /*44db0*/  BSYNC.RECONVERGENT B5 ;  /* 0x0000000000057941 */ /* 0x000fea0003800200 */
.L_x_17079:
[----:B------:R-:W-:Y:S01]  /*44dc0*/  DMUL R18, R2, R18 ;  /* 0x0000001202127228 */ /* 0x000fe20000000000 */
[----:B------:R-:W-:Y:S02]  /*44dd0*/  IMAD.MOV.U32 R58, RZ, RZ, 0x0 ;  /* 0x00000000ff3a7424 */ /* 0x000fe400078e00ff */
[----:B------:R-:W-:-:S08]  /*44de0*/  IMAD.MOV.U32 R59, RZ, RZ, 0x3ff00000 ;  /* 0x3ff00000ff3b7424 */ /* 0x000fd000078e00ff */
.L_x_17069:
[----:B------:R-:W-:Y:S05]  /*44df0*/  BSYNC.RECONVERGENT B4 ;  /* 0x0000000000047941 */ /* 0x000fea0003800200 */
.L_x_17055:
[----:B------:R-:W-:Y:S05]  /*44e00*/  BRA `(.L_x_17081) ;  /* 0x0000000000087947 */ /* 0x000fea0003800000 */
.L_x_17049:
[----:B------:R-:W-:Y:S02]  /*44e10*/  DMUL R18, R16, 9.00719925474099200000e+15 ;  /* 0x4340000010127828 */ /* 0x000fe40000000000 */
[----:B------:R-:W-:-:S11]  /*44e20*/  DMUL R58, R58, 9.00719925474099200000e+15 ;  /* 0x434000003a3a7828 */ /* 0x000fd60000000000 */
.L_x_17081:
[----:B------:R-:W-:Y:S05]  /*44e30*/  BSYNC.RELIABLE B2 ;  /* 0x0000000000027941 */ /* 0x000fea0003800100 */
.L_x_17048:
        /* <DEDUP_REMOVED lines=27> */
.L_x_17083:
[----:B------:R-:W-:Y:S05]  /*44ff0*/  BSYNC.RECONVERGENT B2 ;  /* 0x0000000000027941 */ /* 0x000fea0003800200 */
.L_x_17082:
        /* <DEDUP_REMOVED lines=84> */
.L_x_17085:
[----:B------:R-:W-:Y:S02]  /*45540*/  FSEL R2, RZ, 3.37028055040000000000e+12, P0 ;  /* 0x54442d18ff027808 */ /* 0x000fe40000000000 */
[----:B------:R-:W-:-:S07]  /*45550*/  FSEL R3, RZ, 2.1426990032196044922, P0 ;  /* 0x400921fbff037808 */ /* 0x000fce0000000000 */
.L_x_17086:
[----:B------:R-:W-:Y:S05]  /*45560*/  BSYNC.RECONVERGENT B0 ;  /* 0x0000000000007941 */ /* 0x000fea0003800200 */
.L_x_17084:
[----:B------:R-:W-:Y:S02]  /*45570*/  DADD R18, |R18|, R58 ;  /* 0x0000000012127229 */ /* 0x000fe4000000023a */
[----:B------:R-:W-:-:S06]  /*45580*/  DADD R2, -RZ, |R2| ;  /* 0x00000000ff027229 */ /* 0x000fcc0000000502 */
[----:B------:R-:W-:-:S06]  /*45590*/  DSETP.NAN.AND P0, PT, R18, R18, PT ;  /* 0x000000121200722a */ /* 0x000fcc0003f08000 */
[----:B------:R-:W-:Y:S02]  /*455a0*/  FSEL R2, R18, R2, P0 ;  /* 0x0000000212027208 */ /* 0x000fe40000000000 */
[----:B------:R-:W-:-:S07]  /*455b0*/  FSEL R3, R19, R3, P0 ;  /* 0x0000000313037208 */ /* 0x000fce0000000000 */
.L_x_17054:
[----:B------:R-:W-:Y:S05]  /*455c0*/  BSYNC.RECONVERGENT B3 ;  /* 0x0000000000037941 */ /* 0x000fea0003800200 */
.L_x_17047:
[----:B------:R-:W-:Y:S01]  /*455d0*/  LOP3.LUT R19, R67, 0x80000000, R23, 0xb8, !PT ;  /* 0x8000000043137812 */ /* 0x000fe200078eb817 */
[----:B------:R-:W-:Y:S01]  /*455e0*/  IMAD.MOV.U32 R18, RZ, RZ, R66 ;  /* 0x000000ffff127224 */ /* 0x000fe200078e0042 */
[----:B------:R-:W-:Y:S01]  /*455f0*/  LOP3.LUT R17, R3, 0x80000000, R21, 0xb8, !PT ;  /* 0x8000000003117812 */ /* 0x000fe200078eb815 */
[----:B------:R-:W-:Y:S01]  /*45600*/  IMAD.MOV.U32 R16, RZ, RZ, R2 ;  /* 0x000000ffff107224 */ /* 0x000fe200078e0002 */
[----:B------:R-:W-:Y:S06]  /*45610*/  BRA `(.L_x_17012) ;  /* 0x0000005800b47947 */ /* 0x000fec0003800000 */
.L_x_17014:
        /* <DEDUP_REMOVED lines=119> */
.L_x_17092:
[----:B------:R-:W-:Y:S05]  /*45d90*/  BSYNC.RECONVERGENT B0 ;  /* 0x0000000000007941 */ /* 0x000fea0003800200 */
.L_x_17091:
[----:B------:R-:W-:Y:S04]  /*45da0*/  BSSY.RECONVERGENT B3, `(.L_x_17093) ;  /* 0x0000006000037945 */ /* 0x000fe80003800200 */
[----:B------:R-:W-:Y:S05]  /*45db0*/  @P4 BRA P5, `(.L_x_17094) ;  /* 0x0000000000104947 */ /* 0x000fea0002800000 */
[----:B------:R-:W-:Y:S01]  /*45dc0*/  IMAD.MOV.U32 R2, RZ, RZ, R18 ;  /* 0x000000ffff027224 */ /* 0x000fe200078e0012 */
[----:B------:R-:W-:Y:S01]  /*45dd0*/  MOV R3, 0x45e00 ;  /* 0x00045e0000037802 */ /* 0x000fe20000000f00 */
[----:B------:R-:W-:-:S07]  /*45de0*/  IMAD.MOV.U32 R5, RZ, RZ, R19 ;  /* 0x000000ffff057224 */ /* 0x000fce00078e0013 */
[----:B------:R-:W-:Y:S05]  /*45df0*/  CALL.REL.NOINC `($__internal_26_$__cuda_sm20_div_rn_f64_full) ;  /* 0x0000065800307944 */ /* 0x000fea0003c00000 */
.L_x_17094:
[----:B------:R-:W-:Y:S05]  /*45e00*/  BSYNC.RECONVERGENT B3 ;  /* 0x0000000000037941 */ /* 0x000fea0003800200 */
.L_x_17093:
        /* <DEDUP_REMOVED lines=84> */
.L_x_17096:
[----:B------:R-:W-:Y:S02]  /*46350*/  FSEL R2, RZ, 3.37028055040000000000e+12, P0 ;  /* 0x54442d18ff027808 */ /* 0x000fe40000000000 */
[----:B------:R-:W-:-:S07]  /*46360*/  FSEL R3, RZ, 2.1426990032196044922, P0 ;  /* 0x400921fbff037808 */ /* 0x000fce0000000000 */
.L_x_17097:
[----:B------:R-:W-:Y:S05]  /*46370*/  BSYNC.RECONVERGENT B0 ;  /* 0x0000000000007941 */ /* 0x000fea0003800200 */
.L_x_17095:
[----:B------:R-:W-:Y:S01]  /*46380*/  DADD R58, R60, R58 ;  /* 0x000000003c3a7229 */ /* 0x000fe2000000003a */
[----:B------:R-:W-:Y:S01]  /*46390*/  LOP3.LUT R3, R3, 0x80000000, R16, 0xb8, !PT ;  /* 0x8000000003037812 */ /* 0x000fe200078eb810 */
[----:B------:R-:W-:-:S06]  /*463a0*/  DMUL R62, R62, 0.5 ;  /* 0x3fe000003e3e7828 */ /* 0x000fcc0000000000 */
[----:B------:R-:W-:-:S06]  /*463b0*/  DSETP.NAN.AND P0, PT, R58, R58, PT ;  /* 0x0000003a3a00722a */ /* 0x000fcc0003f08000 */
[----:B------:R-:W-:Y:S02]  /*463c0*/  FSEL R2, R58, R2, P0 ;  /* 0x000000023a027208 */ /* 0x000fe40000000000 */
[----:B------:R-:W-:Y:S01]  /*463d0*/  FSEL R3, R59, R3, P0 ;  /* 0x000000033b037208 */ /* 0x000fe20000000000 */
[----:B------:R-:W-:Y:S06]  /*463e0*/  BRA `(.L_x_17098) ;  /* 0x0000004c00207947 */ /* 0x000fec0003800000 */
.L_x_17090:
        /* <DEDUP_REMOVED lines=139> */
.L_x_17100:
[----:B------:R-:W-:Y:S05]  /*46ca0*/  BSYNC.RECONVERGENT B0 ;  /* 0x0000000000007941 */ /* 0x000fea0003800200 */
.L_x_17099:
[----:B------:R-:W-:Y:S04]  /*46cb0*/  BSSY.RECONVERGENT B3, `(.L_x_17101) ;  /* 0x0000005000037945 */ /* 0x000fe80003800200 */
[----:B------:R-:W-:Y:S05]  /*46cc0*/  @P4 BRA P5, `(.L_x_17102) ;  /* 0x00000000000c4947 */ /* 0x000fea0002800000 */
[----:B------:R-:W-:Y:S01]  /*46cd0*/  IMAD.MOV.U32 R5, RZ, RZ, R3 ;  /* 0x000000ffff057224 */ /* 0x000fe200078e0003 */
[----:B------:R-:W-:-:S07]  /*46ce0*/  MOV R3, 0x46d00 ;  /* 0x00046d0000037802 */ /* 0x000fce0000000f00 */
[----:B------:R-:W-:Y:S05]  /*46cf0*/  CALL.REL.NOINC `($__internal_26_$__cuda_sm20_div_rn_f64_full) ;  /* 0x0000064800707944 */ /* 0x000fea0003c00000 */
.L_x_17102:
[----:B------:R-:W-:Y:S05]  /*46d00*/  BSYNC.RECONVERGENT B3 ;  /* 0x0000000000037941 */ /* 0x000fea0003800200 */
.L_x_17101:
        /* <DEDUP_REMOVED lines=84> */
.L_x_17104:
[----:B------:R-:W-:Y:S02]  /*47250*/  FSEL R2, RZ, 3.37028055040000000000e+12, P0 ;  /* 0x54442d18ff027808 */ /* 0x000fe40000000000 */
[----:B------:R-:W-:-:S07]  /*47260*/  FSEL R3, RZ, 2.1426990032196044922, P0 ;  /* 0x400921fbff037808 */ /* 0x000fce0000000000 */
.L_x_17105:
[----:B------:R-:W-:Y:S05]  /*47270*/  BSYNC.RECONVERGENT B0 ;  /* 0x0000000000007941 */ /* 0x000fea0003800200 */
.L_x_17103:
[----:B------:R-:W-:Y:S01]  /*47280*/  DADD R58, R60, R58 ;  /* 0x000000003c3a7229 */ /* 0x000fe2000000003a */
[----:B------:R-:W-:-:S07]  /*47290*/  LOP3.LUT R3, R3, 0x80000000, R16, 0xb8, !PT ;  /* 0x8000000003037812 */ /* 0x000fce00078eb810 */
[----:B------:R-:W-:-:S06]  /*472a0*/  DSETP.NAN.AND P0, PT, R58, R58, PT ;  /* 0x0000003a3a00722a */ /* 0x000fcc0003f08000 */
[----:B------:R-:W-:Y:S02]  /*472b0*/  FSEL R2, R58, R2, P0 ;  /* 0x000000023a027208 */ /* 0x000fe40000000000 */
[----:B------:R-:W-:Y:S01]  /*472c0*/  FSEL R3, R59, R3, P0 ;  /* 0x000000033b037208 */ /* 0x000fe20000000000 */
[----:B------:R-:W-:Y:S06]  /*472d0*/  BRA `(.L_x_17098) ;  /* 0x0000003c00647947 */ /* 0x000fec0003800000 */
.L_x_17089:
        /* <DEDUP_REMOVED lines=25> */
.L_x_17107:
[----:B------:R-:W-:Y:S05]  /*47470*/  BSYNC.RECONVERGENT B3 ;  /* 0x0000000000037941 */ /* 0x000fea0003800200 */
.L_x_17106:
        /* <DEDUP_REMOVED lines=23> */
.L_x_17109:
[----:B------:R-:W-:Y:S05]  /*475f0*/  BSYNC.RECONVERGENT B3 ;  /* 0x0000000000037941 */ /* 0x000fea0003800200 */
.L_x_17108:
        /* <DEDUP_REMOVED lines=140> */
.L_x_17111:
[----:B------:R-:W-:Y:S05]  /*47ec0*/  BSYNC.RECONVERGENT B0 ;  /* 0x0000000000007941 */ /* 0x000fea0003800200 */
.L_x_17110:
[----:B------:R-:W-:Y:S04]  /*47ed0*/  BSSY.RECONVERGENT B3, `(.L_x_17112) ;  /* 0x0000006000037945 */ /* 0x000fe80003800200 */
[----:B------:R-:W-:Y:S05]  /*47ee0*/  @P4 BRA P5, `(.L_x_17113) ;  /* 0x0000000000104947 */ /* 0x000fea0002800000 */
[----:B------:R-:W-:Y:S01]  /*47ef0*/  IMAD.MOV.U32 R2, RZ, RZ, R18 ;  /* 0x000000ffff027224 */ /* 0x000fe200078e0012 */
[----:B------:R-:W-:Y:S01]  /*47f00*/  MOV R3, 0x47f30 ;  /* 0x00047f3000037802 */ /* 0x000fe20000000f00 */
[----:B------:R-:W-:-:S07]  /*47f10*/  IMAD.MOV.U32 R5, RZ, RZ, R19 ;  /* 0x000000ffff057224 */ /* 0x000fce00078e0013 */
[----:B------:R-:W-:Y:S05]  /*47f20*/  CALL.REL.NOINC `($__internal_26_$__cuda_sm20_div_rn_f64_full) ;  /* 0x0000063400e47944 */ /* 0x000fea0003c00000 */
.L_x_17113:
[----:B------:R-:W-:Y:S05]  /*47f30*/  BSYNC.RECONVERGENT B3 ;  /* 0x0000000000037941 */ /* 0x000fea0003800200 */
.L_x_17112:
        /* <DEDUP_REMOVED lines=84> */
.L_x_17115:
[----:B------:R-:W-:Y:S02]  /*48480*/  FSEL R2, RZ, 3.37028055040000000000e+12, P0 ;  /* 0x54442d18ff027808 */ /* 0x000fe40000000000 */
[----:B------:R-:W-:-:S07]  /*48490*/  FSEL R3, RZ, 2.1426990032196044922, P0 ;  /* 0x400921fbff037808 */ /* 0x000fce0000000000 */
.L_x_17116:
[----:B------:R-:W-:Y:S05]  /*484a0*/  BSYNC.RECONVERGENT B0 ;  /* 0x0000000000007941 */ /* 0x000fea0003800200 */
.L_x_17114:
[----:B------:R-:W-:Y:S01]  /*484b0*/  DADD R58, R60, R58 ;  /* 0x000000003c3a7229 */ /* 0x000fe2000000003a */
[----:B------:R-:W-:Y:S01]  /*484c0*/  LOP3.LUT R3, R3, 0x80000000, R16, 0xb8, !PT ;  /* 0x8000000003037812 */ /* 0x000fe200078eb810 */
[----:B------:R-:W-:-:S06]  /*484d0*/  DADD R62, R62, 1 ;  /* 0x3ff000003e3e7429 */ /* 0x000fcc0000000000 */
[----:B------:R-:W-:-:S06]  /*484e0*/  DSETP.NAN.AND P0, PT, R58, R58, PT ;  /* 0x0000003a3a00722a */ /* 0x000fcc0003f08000 */
[----:B------:R-:W-:Y:S02]  /*484f0*/  FSEL R2, R58, R2, P0 ;  /* 0x000000023a027208 */ /* 0x000fe40000000000 */
[----:B------:R-:W-:Y:S01]  /*48500*/  FSEL R3, R59, R3, P0 ;  /* 0x000000033b037208 */ /* 0x000fe20000000000 */
[----:B------:R-:W-:Y:S06]  /*48510*/  BRA `(.L_x_17098) ;  /* 0x0000002800d47947 */ /* 0x000fec0003800000 */
.L_x_17088:
        /* <DEDUP_REMOVED lines=109> */
.L_x_17120:
[----:B------:R-:W-:Y:S05]  /*48bf0*/  BSYNC.RECONVERGENT B0 ;  /* 0x0000000000007941 */ /* 0x000fea0003800200 */
.L_x_17119:
        /* <DEDUP_REMOVED lines=9> */
.L_x_17122:
[----:B------:R-:W-:Y:S05]  /*48c90*/  BSYNC.RECONVERGENT B3 ;  /* 0x0000000000037941 */ /* 0x000fea0003800200 */
.L_x_17121:
        /* <DEDUP_REMOVED lines=76> */
.L_x_17118:
        /* <DEDUP_REMOVED lines=136> */
.L_x_17124:
[----:B------:R-:W-:Y:S05]  /*499e0*/  BSYNC.RECONVERGENT B0 ;  /* 0x0000000000007941 */ /* 0x000fea0003800200 */
.L_x_17123:
        /* <DEDUP_REMOVED lines=8> */
.L_x_17126:
[----:B------:R-:W-:Y:S05]  /*49a70*/  BSYNC.RECONVERGENT B3 ;  /* 0x0000000000037941 */ /* 0x000fea0003800200 */
.L_x_17125:
        /* <DEDUP_REMOVED lines=76> */
.L_x_17117:
        /* <DEDUP_REMOVED lines=25> */
.L_x_17128:
[----:B------:R-:W-:Y:S05]  /*4a0d0*/  BSYNC.RECONVERGENT B3 ;  /* 0x0000000000037941 */ /* 0x000fea0003800200 */
.L_x_17127:
        /* <DEDUP_REMOVED lines=23> */
.L_x_17130:
[----:B------:R-:W-:Y:S05]  /*4a250*/  BSYNC.RECONVERGENT B3 ;  /* 0x0000000000037941 */ /* 0x000fea0003800200 */
.L_x_17129:
        /* <DEDUP_REMOVED lines=139> */
.L_x_17132:
[----:B------:R-:W-:Y:S05]  /*4ab10*/  BSYNC.RECONVERGENT B0 ;  /* 0x0000000000007941 */ /* 0x000fea0003800200 */
.L_x_17131:
        /* <DEDUP_REMOVED lines=9> */
.L_x_17134:
[----:B------:R-:W-:Y:S05]  /*4abb0*/  BSYNC.RECONVERGENT B3 ;  /* 0x0000000000037941 */ /* 0x000fea0003800200 */
.L_x_17133:
        /* <DEDUP_REMOVED lines=75> */
.L_x_17098:
[----:B------:R-:W-:Y:S05]  /*4b070*/  BSYNC.RECONVERGENT B2 ;  /* 0x0000000000027941 */ /* 0x000fea0003800200 */
.L_x_17087:
[----:B------:R-:W-:Y:S01]  /*4b080*/  UMOV UR4, 0xfefa39ef ;  /* 0xfefa39ef00047882 */ /* 0x000fe20000000000 */
[----:B------:R-:W-:Y:S01]  /*4b090*/  UMOV UR5, 0x3fe62e42 ;  /* 0x3fe62e4200057882 */ /* 0x000fe20000000000 */
[----:B------:R-:W-:Y:S01]  /*4b0a0*/  LOP3.LUT R17, R3, 0x80000000, R21, 0xb8, !PT ;  /* 0x8000000003117812 */ /* 0x000fe200078eb815 */
[----:B------:R-:W-:Y:S01]  /*4b0b0*/  DADD R62, R62, UR4 ;  /* 0x000000043e3e7e29 */ /* 0x000fe20008000000 */
[----:B------:R-:W-:-:S09]  /*4b0c0*/  IMAD.MOV.U32 R16, RZ, RZ, R2 ;  /* 0x000000ffff107224 */ /* 0x000fd200078e0002 */
[----:B------:R-:W-:Y:S01]  /*4b0d0*/  LOP3.LUT R19, R63, 0x80000000, R23, 0xb8, !PT ;  /* 0x800000003f137812 */ /* 0x000fe200078eb817 */
[----:B------:R-:W-:-:S07]  /*4b0e0*/  IMAD.MOV.U32 R18, RZ, RZ, R62 ;  /* 0x000000ffff127224 */ /* 0x000fce00078e003e */
.L_x_17012:
[----:B------:R-:W-:Y:S05]  /*4b0f0*/  BSYNC.RECONVERGENT B1 ;  /* 0x0000000000017941 */ /* 0x000fea0003800200 */
.L_x_17011:
        /* <DEDUP_REMOVED lines=35> */
.L_x_17137:
        /* <DEDUP_REMOVED lines=151> */
.L_x_17142:
[----:B------:R-:W-:Y:S05]  /*4bca0*/  BSYNC.RECONVERGENT B3 ;  /* 0x0000000000037941 */ /* 0x000fea0003800200 */
.L_x_17141:
        /* <DEDUP_REMOVED lines=81> */
.L_x_17140:
        /* <DEDUP_REMOVED lines=33> */
.L_x_17149:
[----:B------:R-:W-:Y:S05]  /*4c3d0*/  BSYNC.RECONVERGENT B4 ;  /* 0x0000000000047941 */ /* 0x000fea0003800200 */
.L_x_17148:
[----:B------:R-:W-:Y:S01]  /*4c3e0*/  MOV R46, R4 ;  /* 0x00000004002e7202 */ /* 0x000fe20000000f00 */
[----:B------:R-:W-:-:S07]  /*4c3f0*/  IMAD.MOV.U32 R47, RZ, RZ, R5 ;  /* 0x000000ffff2f7224 */ /* 0x000fce00078e0005 */
.L_x_17147:
[----:B------:R-:W-:Y:S05]  /*4c400*/  BSYNC.RECONVERGENT B3 ;  /* 0x0000000000037941 */ /* 0x000fea0003800200 */
.L_x_17146:
        /* <DEDUP_REMOVED lines=30> */
.L_x_17154:
[----:B------:R-:W-:Y:S05]  /*4c5f0*/  BSYNC.RECONVERGENT B4 ;  /* 0x0000000000047941 */ /* 0x000fea0003800200 */
.L_x_17153:
[----:B------:R-:W-:Y:S05]  /*4c600*/  BRA `(.L_x_17152) ;  /* 0x0000000000047947 */ /* 0x000fea0003800000 */
.L_x_17151:
[----:B------:R-:W-:-:S11]  /*4c610*/  DADD R4, R60, -R2 ;  /* 0x000000003c047229 */ /* 0x000fd60000000802 */
.L_x_17152:
[----:B------:R-:W-:Y:S05]  /*4c620*/  BSYNC.RECONVERGENT B3 ;  /* 0x0000000000037941 */ /* 0x000fea0003800200 */
.L_x_17150:
        /* <DEDUP_REMOVED lines=25> */
[----:B------:R-:W-:Y:S05]  /*4c7c0*/  CALL.REL.NOINC `($__internal_27_$__cuda_sm20_dsqrt_rn_f64_mediumpath_v1) ;  /* 0x000005f400547944 */ /* 0x000fea0003c00000 */
[----:B------:R-:W-:Y:S01]  /*4c7d0*/  MOV R48, R2 ;  /* 0x0000000200307202 */ /* 0x000fe20000000f00 */
[----:B------:R-:W-:-:S07]  /*4c7e0*/  IMAD.MOV.U32 R49, RZ, RZ, R3 ;  /* 0x000000ffff317224 */ /* 0x000fce00078e0003 */
.L_x_17156:
[----:B------:R-:W-:Y:S05]  /*4c7f0*/  BSYNC.RECONVERGENT B3 ;  /* 0x0000000000037941 */ /* 0x000fea0003800200 */
.L_x_17155:
        /* <DEDUP_REMOVED lines=85> */
.L_x_17157:
        /* <DEDUP_REMOVED lines=21> */
.L_x_17159:
[----:B------:R-:W-:Y:S05]  /*4cea0*/  BSYNC.RECONVERGENT B3 ;  /* 0x0000000000037941 */ /* 0x000fea0003800200 */
.L_x_17158:
        /* <DEDUP_REMOVED lines=30> */
.L_x_17145:
        /* <DEDUP_REMOVED lines=24> */
[----:B------:R-:W-:Y:S05]  /*4d210*/  CALL.REL.NOINC `($__internal_27_$__cuda_sm20_dsqrt_rn_f64_mediumpath_v1) ;  /* 0x000005e800c07944 */ /* 0x000fea0003c00000 */
[----:B------:R-:W-:Y:S02]  /*4d220*/  IMAD.MOV.U32 R68, RZ, RZ, R2 ;  /* 0x000000ffff447224 */ /* 0x000fe400078e0002 */
[----:B------:R-:W-:-:S07]  /*4d230*/  IMAD.MOV.U32 R69, RZ, RZ, R3 ;  /* 0x000000ffff457224 */ /* 0x000fce00078e0003 */
.L_x_17162:
[----:B------:R-:W-:Y:S05]  /*4d240*/  BSYNC.RECONVERGENT B3 ;  /* 0x0000000000037941 */ /* 0x000fea0003800200 */
.L_x_17161:
        /* <DEDUP_REMOVED lines=85> */
.L_x_17163:
        /* <DEDUP_REMOVED lines=21> */
.L_x_17165:
[----:B------:R-:W-:Y:S05]  /*4d8f0*/  BSYNC.RECONVERGENT B3 ;  /* 0x0000000000037941 */ /* 0x000fea0003800200 */
.L_x_17164:
        /* <DEDUP_REMOVED lines=30> */
.L_x_17160:
        /* <DEDUP_REMOVED lines=26> */
.L_x_17167:
[----:B------:R-:W-:Y:S05]  /*4dc80*/  BSYNC.RECONVERGENT B3 ;  /* 0x0000000000037941 */ /* 0x000fea0003800200 */
.L_x_17166:
        /* <DEDUP_REMOVED lines=20> */
[----:B------:R-:W-:Y:S05]  /*4ddd0*/  CALL.REL.NOINC `($__internal_26_$__cuda_sm20_div_rn_f64_full) ;  /* 0x000005d800387944 */ /* 0x000fea0003c00000 */
.L_x_17169:
[----:B------:R-:W-:Y:S05]  /*4dde0*/  BSYNC.RECONVERGENT B3 ;  /* 0x0000000000037941 */ /* 0x000fea0003800200 */
.L_x_17168:
[----:B------:R-:W-:Y:S02]  /*4ddf0*/  IMAD.MOV.U32 R68, RZ, RZ, R4 ;  /* 0x000000ffff447224 */ /* 0x000fe400078e0004 */
[----:B------:R-:W-:Y:S01]  /*4de00*/  IMAD.MOV.U32 R69, RZ, RZ, R5 ;  /* 0x000000ffff457224 */ /* 0x000fe200078e0005 */
[----:B------:R-:W-:Y:S06]  /*4de10*/  BRA `(.L_x_17143) ;  /* 0x0000000000687947 */ /* 0x000fec0003800000 */
.L_x_17144:
        /* <DEDUP_REMOVED lines=25> */
.L_x_17170:
[----:B------:R-:W-:Y:S05]  /*4dfb0*/  BSYNC.RECONVERGENT B3 ;  /* 0x0000000000037941 */ /* 0x000fea0003800200 */
.L_x_17143:
[----:B------:R-:W-:Y:S05]  /*4dfc0*/  BSYNC.RECONVERGENT B2 ;  /* 0x0000000000027941 */ /* 0x000fea0003800200 */
.L_x_17139:
        /* <DEDUP_REMOVED lines=25> */
.L_x_17175:
[----:B------:R-:W-:Y:S05]  /*4e160*/  BSYNC.RECONVERGENT B4 ;  /* 0x0000000000047941 */ /* 0x000fea0003800200 */
.L_x_17174:
        /* <DEDUP_REMOVED lines=77> */
.L_x_17177:
        /* <DEDUP_REMOVED lines=42> */
.L_x_17176:
        /* <DEDUP_REMOVED lines=35> */
.L_x_17185:
[----:B------:R-:W-:Y:S05]  /*4eb10*/  BSYNC.RECONVERGENT B6 ;  /* 0x0000000000067941 */ /* 0x000fea0003800200 */
.L_x_17184:
[----:B------:R-:W-:Y:S02]  /*4eb20*/  IMAD.MOV.U32 R62, RZ, RZ, R4 ;  /* 0x000000ffff3e7224 */ /* 0x000fe400078e0004 */
[----:B------:R-:W-:-:S07]  /*4eb30*/  IMAD.MOV.U32 R63, RZ, RZ, R5 ;  /* 0x000000ffff3f7224 */ /* 0x000fce00078e0005 */
.L_x_17183:
[----:B------:R-:W-:Y:S05]  /*4eb40*/  BSYNC.RECONVERGENT B5 ;  /* 0x0000000000057941 */ /* 0x000fea0003800200 */
.L_x_17182:
        /* <DEDUP_REMOVED lines=27> */
.L_x_17190:
[----:B------:R-:W-:Y:S05]  /*4ed00*/  BSYNC.RECONVERGENT B6 ;  /* 0x0000000000067941 */ /* 0x000fea0003800200 */
.L_x_17189:
[----:B------:R-:W-:Y:S01]  /*4ed10*/  MOV R58, R4 ;  /* 0x00000004003a7202 */ /* 0x000fe20000000f00 */
[----:B------:R-:W-:Y:S01]  /*4ed20*/  IMAD.MOV.U32 R59, RZ, RZ, R5 ;  /* 0x000000ffff3b7224 */ /* 0x000fe200078e0005 */
[----:B------:R-:W-:Y:S06]  /*4ed30*/  BRA `(.L_x_17188) ;  /* 0x0000000000047947 */ /* 0x000fec0003800000 */
.L_x_17187:
[----:B------:R-:W-:-:S11]  /*4ed40*/  DADD R58, R60, -R46 ;  /* 0x000000003c3a7229 */ /* 0x000fd6000000082e */
.L_x_17188:
[----:B------:R-:W-:Y:S05]  /*4ed50*/  BSYNC.RECONVERGENT B5 ;  /* 0x0000000000057941 */ /* 0x000fea0003800200 */
.L_x_17186:
        /* <DEDUP_REMOVED lines=29> */
.L_x_17192:
[----:B------:R-:W-:Y:S05]  /*4ef30*/  BSYNC.RECONVERGENT B5 ;  /* 0x0000000000057941 */ /* 0x000fea0003800200 */
.L_x_17191:
[----:B------:R-:W-:Y:S02]  /*4ef40*/  IMAD.MOV.U32 R46, RZ, RZ, R2 ;  /* 0x000000ffff2e7224 */ /* 0x000fe400078e0002 */
[----:B------:R-:W-:Y:S01]  /*4ef50*/  IMAD.MOV.U32 R47, RZ, RZ, R3 ;  /* 0x000000ffff2f7224 */ /* 0x000fe200078e0003 */
[----:B------:R-:W-:Y:S06]  /*4ef60*/  BRA `(.L_x_17193) ;  /* 0x00000008004c7947 */ /* 0x000fec0003800000 */
.L_x_17181:
        /* <DEDUP_REMOVED lines=29> */
.L_x_17196:
[----:B------:R-:W-:Y:S05]  /*4f140*/  BSYNC.RECONVERGENT B5 ;  /* 0x0000000000057941 */ /* 0x000fea0003800200 */
.L_x_17195:
[----:B------:R-:W-:Y:S02]  /*4f150*/  IMAD.MOV.U32 R46, RZ, RZ, R2 ;  /* 0x000000ffff2e7224 */ /* 0x000fe400078e0002 */
[----:B------:R-:W-:Y:S01]  /*4f160*/  IMAD.MOV.U32 R47, RZ, RZ, R3 ;  /* 0x000000ffff2f7224 */ /* 0x000fe200078e0003 */
[----:B------:R-:W-:Y:S06]  /*4f170*/  BRA `(.L_x_17193) ;  /* 0x0000000400c87947 */ /* 0x000fec0003800000 */
.L_x_17194:
        /* <DEDUP_REMOVED lines=28> */
[----:B------:R-:W-:Y:S05]  /*4f340*/  CALL.REL.NOINC `($__internal_27_$__cuda_sm20_dsqrt_rn_f64_mediumpath_v1) ;  /* 0x000005c800747944 */ /* 0x000fea0003c00000 */
.L_x_17198:
[----:B------:R-:W-:Y:S05]  /*4f350*/  BSYNC.RECONVERGENT B5 ;  /* 0x0000000000057941 */ /* 0x000fea0003800200 */
.L_x_17197:
        /* <DEDUP_REMOVED lines=20> */
.L_x_17200:
[----:B------:R-:W-:Y:S05]  /*4f4a0*/  BSYNC.RECONVERGENT B5 ;  /* 0x0000000000057941 */ /* 0x000fea0003800200 */
.L_x_17199:
[----:B------:R-:W-:Y:S01]  /*4f4b0*/  DMUL R22, R22, 8.11296384146066816958e+31 ;  /* 0x4690000016167828 */ /* 0x000fe20000000000 */
[----:B------:R-:W-:Y:S02]  /*4f4c0*/  IMAD.MOV.U32 R46, RZ, RZ, R4 ;  /* 0x000000ffff2e7224 */ /* 0x000fe400078e0004 */
[----:B------:R-:W-:Y:S01]  /*4f4d0*/  IMAD.MOV.U32 R47, RZ, RZ, R5 ;  /* 0x000000ffff2f7224 */ /* 0x000fe200078e0005 */
[----:B------:R-:W-:Y:S07]  /*4f4e0*/  BRA `(.L_x_17193) ;  /* 0x0000000000ec7947 */ /* 0x000fee0003800000 */
.L_x_17180:
        /* <DEDUP_REMOVED lines=27> */
.L_x_17202:
[----:B------:R-:W-:Y:S05]  /*4f6a0*/  BSYNC.RECONVERGENT B5 ;  /* 0x0000000000057941 */ /* 0x000fea0003800200 */
.L_x_17201:
        /* <DEDUP_REMOVED lines=27> */
.L_x_17204:
[----:B------:R-:W-:Y:S05]  /*4f860*/  BSYNC.RECONVERGENT B5 ;  /* 0x0000000000057941 */ /* 0x000fea0003800200 */
.L_x_17203:
[----:B------:R-:W-:Y:S01]  /*4f870*/  DMUL R46, R2, R22 ;  /* 0x00000016022e7228 */ /* 0x000fe20000000000 */
[----:B------:R-:W-:Y:S02]  /*4f880*/  IMAD.MOV.U32 R22, RZ, RZ, 0x0 ;  /* 0x00000000ff167424 */ /* 0x000fe400078e00ff */
[----:B------:R-:W-:-:S08]  /*4f890*/  IMAD.MOV.U32 R23, RZ, RZ, 0x3ff00000 ;  /* 0x3ff00000ff177424 */ /* 0x000fd000078e00ff */
.L_x_17193:
[----:B------:R-:W-:Y:S05]  /*4f8a0*/  BSYNC.RECONVERGENT B4 ;  /* 0x0000000000047941 */ /* 0x000fea0003800200 */
.L_x_17179:
[----:B------:R-:W-:Y:S05]  /*4f8b0*/  BRA `(.L_x_17205) ;  /* 0x0000000000087947 */ /* 0x000fea0003800000 */
.L_x_17173:
[----:B------:R-:W-:Y:S02]  /*4f8c0*/  DMUL R46, R20, 9.00719925474099200000e+15 ;  /* 0x43400000142e7828 */ /* 0x000fe40000000000 */
[----:B------:R-:W-:-:S11]  /*4f8d0*/  DMUL R22, R22, 9.00719925474099200000e+15 ;  /* 0x4340000016167828 */ /* 0x000fd60000000000 */
.L_x_17205:
[----:B------:R-:W-:Y:S05]  /*4f8e0*/  BSYNC.RELIABLE B2 ;  /* 0x0000000000027941 */ /* 0x000fea0003800100 */
.L_x_17172:
        /* <DEDUP_REMOVED lines=27> */
.L_x_17207:
[----:B------:R-:W-:Y:S05]  /*4faa0*/  BSYNC.RECONVERGENT B2 ;  /* 0x0000000000027941 */ /* 0x000fea0003800200 */
.L_x_17206:
        /* <DEDUP_REMOVED lines=84> */
.L_x_17209:
[----:B------:R-:W-:Y:S02]  /*4fff0*/  FSEL R2, RZ, 3.37028055040000000000e+12, P0 ;  /* 0x54442d18ff027808 */ /* 0x000fe40000000000 */
[----:B------:R-:W-:-:S07]  /*50000*/  FSEL R3, RZ, 2.1426990032196044922, P0 ;  /* 0x400921fbff037808 */ /* 0x000fce0000000000 */
.L_x_17210:
[----:B------:R-:W-:Y:S05]  /*50010*/  BSYNC.RECONVERGENT B0 ;  /* 0x0000000000007941 */ /* 0x000fea0003800200 */
.L_x_17208:
[----:B------:R-:W-:Y:S02]  /*50020*/  DADD R22, |R46|, R22 ;  /* 0x000000002e167229 */ /* 0x000fe40000000216 */
[----:B------:R-:W-:-:S06]  /*50030*/  DADD R2, -RZ, |R2| ;  /* 0x00000000ff027229 */ /* 0x000fcc0000000502 */
[----:B------:R-:W-:-:S06]  /*50040*/  DSETP.NAN.AND P0, PT, R22, R22, PT ;  /* 0x000000161600722a */ /* 0x000fcc0003f08000 */
[----:B------:R-:W-:Y:S02]  /*50050*/  FSEL R2, R22, R2, P0 ;  /* 0x0000000216027208 */ /* 0x000fe40000000000 */
[----:B------:R-:W-:-:S07]  /*50060*/  FSEL R3, R23, R3, P0 ;  /* 0x0000000317037208 */ /* 0x000fce0000000000 */
.L_x_17178:
[----:B------:R-:W-:Y:S05]  /*50070*/  BSYNC.RECONVERGENT B3 ;  /* 0x0000000000037941 */ /* 0x000fea0003800200 */
.L_x_17171:
[----:B------:R-:W-:Y:S01]  /*50080*/  LOP3.LUT R7, R69, 0x80000000, R27, 0xb8, !PT ;  /* 0x8000000045077812 */ /* 0x000fe200078eb81b */
[----:B------:R-:W-:Y:S01]  /*50090*/  IMAD.MOV.U32 R6, RZ, RZ, R68 ;  /* 0x000000ffff067224 */ /* 0x000fe200078e0044 */
[----:B------:R-:W-:Y:S01]  /*500a0*/  LOP3.LUT R5, R3, 0x80000000, R25, 0xb8, !PT ;  /* 0x8000000003057812 */ /* 0x000fe200078eb819 */
[----:B------:R-:W-:Y:S01]  /*500b0*/  IMAD.MOV.U32 R4, RZ, RZ, R2 ;  /* 0x000000ffff047224 */ /* 0x000fe200078e0002 */
[----:B------:R-:W-:Y:S06]  /*500c0*/  BRA `(.L_x_17136) ;  /* 0x0000005800b07947 */ /* 0x000fec0003800000 */
.L_x_17138:
        /* <DEDUP_REMOVED lines=115> */
.L_x_17216:
[----:B------:R-:W-:Y:S05]  /*50800*/  BSYNC.RECONVERGENT B0 ;  /* 0x0000000000007941 */ /* 0x000fea0003800200 */
.L_x_17215:
        /* <DEDUP_REMOVED lines=8> */
.L_x_17218:
[----:B------:R-:W-:Y:S05]  /*50890*/  BSYNC.RECONVERGENT B3 ;  /* 0x0000000000037941 */ /* 0x000fea0003800200 */
.L_x_17217:
        /* <DEDUP_REMOVED lines=84> */
.L_x_17220:
[----:B------:R-:W-:Y:S02]  /*50de0*/  FSEL R2, RZ, 3.37028055040000000000e+12, P0 ;  /* 0x54442d18ff027808 */ /* 0x000fe40000000000 */
[----:B------:R-:W-:-:S07]  /*50df0*/  FSEL R3, RZ, 2.1426990032196044922, P0 ;  /* 0x400921fbff037808 */ /* 0x000fce0000000000 */
.L_x_17221:
[----:B------:R-:W-:Y:S05]  /*50e00*/  BSYNC.RECONVERGENT B0 ;  /* 0x0000000000007941 */ /* 0x000fea0003800200 */
.L_x_17219:
[----:B------:R-:W-:Y:S01]  /*50e10*/  DADD R22, R58, R22 ;  /* 0x000000003a167229 */ /* 0x000fe20000000016 */
[----:B------:R-:W-:Y:S01]  /*50e20*/  LOP3.LUT R3, R3, 0x80000000, R20, 0xb8, !PT ;  /* 0x8000000003037812 */ /* 0x000fe200078eb814 */
[----:B------:R-:W-:-:S06]  /*50e30*/  DMUL R62, R62, 0.5 ;  /* 0x3fe000003e3e7828 */ /* 0x000fcc0000000000 */
[----:B------:R-:W-:-:S06]  /*50e40*/  DSETP.NAN.AND P0, PT, R22, R22, PT ;  /* 0x000000161600722a */ /* 0x000fcc0003f08000 */
[----:B------:R-:W-:Y:S02]  /*50e50*/  FSEL R2, R22, R2, P0 ;  /* 0x0000000216027208 */ /* 0x000fe40000000000 */
[----:B------:R-:W-:Y:S01]  /*50e60*/  FSEL R3, R23, R3, P0 ;  /* 0x0000000317037208 */ /* 0x000fe20000000000 */
[----:B------:R-:W-:Y:S06]  /*50e70*/  BRA `(.L_x_17222) ;  /* 0x0000004c00247947 */ /* 0x000fec0003800000 */
.L_x_17214:
        /* <DEDUP_REMOVED lines=136> */
.L_x_17224:
[----:B------:R-:W-:Y:S05]  /*51700*/  BSYNC.RECONVERGENT B0 ;  /* 0x0000000000007941 */ /* 0x000fea0003800200 */
.L_x_17223:
        /* <DEDUP_REMOVED lines=8> */
.L_x_17226:
[----:B------:R-:W-:Y:S05]  /*51790*/  BSYNC.RECONVERGENT B3 ;  /* 0x0000000000037941 */ /* 0x000fea0003800200 */
.L_x_17225:
        /* <DEDUP_REMOVED lines=84> */
.L_x_17228:
[----:B------:R-:W-:Y:S02]  /*51ce0*/  FSEL R2, RZ, 3.37028055040000000000e+12, P0 ;  /* 0x54442d18ff027808 */ /* 0x000fe40000000000 */
[----:B------:R-:W-:-:S07]  /*51cf0*/  FSEL R3, RZ, 2.1426990032196044922, P0 ;  /* 0x400921fbff037808 */ /* 0x000fce0000000000 */
.L_x_17229:
[----:B------:R-:W-:Y:S05]  /*51d00*/  BSYNC.RECONVERGENT B0 ;  /* 0x0000000000007941 */ /* 0x000fea0003800200 */
.L_x_17227:
[----:B------:R-:W-:Y:S01]  /*51d10*/  DADD R22, R58, R22 ;  /* 0x000000003a167229 */ /* 0x000fe20000000016 */
[----:B------:R-:W-:-:S07]  /*51d20*/  LOP3.LUT R3, R3, 0x80000000, R20, 0xb8, !PT ;  /* 0x8000000003037812 */ /* 0x000fce00078eb814 */
[----:B------:R-:W-:-:S06]  /*51d30*/  DSETP.NAN.AND P0, PT, R22, R22, PT ;  /* 0x000000161600722a */ /* 0x000fcc0003f08000 */
[----:B------:R-:W-:Y:S02]  /*51d40*/  FSEL R2, R22, R2, P0 ;  /* 0x0000000216027208 */ /* 0x000fe40000000000 */
[----:B------:R-:W-:Y:S01]  /*51d50*/  FSEL R3, R23, R3, P0 ;  /* 0x0000000317037208 */ /* 0x000fe20000000000 */
[----:B------:R-:W-:Y:S06]  /*51d60*/  BRA `(.L_x_17222) ;  /* 0x0000003c00687947 */ /* 0x000fec0003800000 */
.L_x_17213:
        /* <DEDUP_REMOVED lines=25> */
.L_x_17231:
[----:B------:R-:W-:Y:S05]  /*51f00*/  BSYNC.RECONVERGENT B3 ;  /* 0x0000000000037941 */ /* 0x000fea0003800200 */
.L_x_17230:
        /* <DEDUP_REMOVED lines=23> */
.L_x_17233:
[----:B------:R-:W-:Y:S05]  /*52080*/  BSYNC.RECONVERGENT B3 ;  /* 0x0000000000037941 */ /* 0x000fea0003800200 */
.L_x_17232:
        /* <DEDUP_REMOVED lines=138> */
.L_x_17235:
[----:B------:R-:W-:Y:S05]  /*52930*/  BSYNC.RECONVERGENT B0 ;  /* 0x0000000000007941 */ /* 0x000fea0003800200 */
.L_x_17234:
        /* <DEDUP_REMOVED lines=8> */
.L_x_17237:
[----:B------:R-:W-:Y:S05]  /*529c0*/  BSYNC.RECONVERGENT B3 ;  /* 0x0000000000037941 */ /* 0x000fea0003800200 */
.L_x_17236:
        /* <DEDUP_REMOVED lines=84> */
.L_x_17239:
[----:B------:R-:W-:Y:S02]  /*52f10*/  FSEL R2, RZ, 3.37028055040000000000e+12, P0 ;  /* 0x54442d18ff027808 */ /* 0x000fe40000000000 */
[----:B------:R-:W-:-:S07]  /*52f20*/  FSEL R3, RZ, 2.1426990032196044922, P0 ;  /* 0x400921fbff037808 */ /* 0x000fce0000000000 */
.L_x_17240:
[----:B------:R-:W-:Y:S05]  /*52f30*/  BSYNC.RECONVERGENT B0 ;  /* 0x0000000000007941 */ /* 0x000fea0003800200 */
.L_x_17238:
[----:B------:R-:W-:Y:S01]  /*52f40*/  DADD R22, R58, R22 ;  /* 0x000000003a167229 */ /* 0x000fe20000000016 */
[----:B------:R-:W-:Y:S01]  /*52f50*/  LOP3.LUT R3, R3, 0x80000000, R20, 0xb8, !PT ;  /* 0x8000000003037812 */ /* 0x000fe200078eb814 */
[----:B------:R-:W-:-:S06]  /*52f60*/  DADD R62, R62, 1 ;  /* 0x3ff000003e3e7429 */ /* 0x000fcc0000000000 */
[----:B------:R-:W-:-:S06]  /*52f70*/  DSETP.NAN.AND P0, PT, R22, R22, PT ;  /* 0x000000161600722a */ /* 0x000fcc0003f08000 */
[----:B------:R-:W-:Y:S02]  /*52f80*/  FSEL R2, R22, R2, P0 ;  /* 0x0000000216027208 */ /* 0x000fe40000000000 */
[----:B------:R-:W-:Y:S01]  /*52f90*/  FSEL R3, R23, R3, P0 ;  /* 0x0000000317037208 */ /* 0x000fe20000000000 */
[----:B------:R-:W-:Y:S06]  /*52fa0*/  BRA `(.L_x_17222) ;  /* 0x0000002800d87947 */ /* 0x000fec0003800000 */
.L_x_17212:
        /* <DEDUP_REMOVED lines=109> */
.L_x_17244:
[----:B------:R-:W-:Y:S05]  /*53680*/  BSYNC.RECONVERGENT B0 ;  /* 0x0000000000007941 */ /* 0x000fea0003800200 */
.L_x_17243:
        /* <DEDUP_REMOVED lines=9> */
.L_x_17246:
[----:B------:R-:W-:Y:S05]  /*53720*/  BSYNC.RECONVERGENT B3 ;  /* 0x0000000000037941 */ /* 0x000fea0003800200 */
.L_x_17245:
        /* <DEDUP_REMOVED lines=76> */
.L_x_17242:
        /* <DEDUP_REMOVED lines=137> */
.L_x_17248:
[----:B------:R-:W-:Y:S05]  /*54480*/  BSYNC.RECONVERGENT B0 ;  /* 0x0000000000007941 */ /* 0x000fea0003800200 */
.L_x_17247:
        /* <DEDUP_REMOVED lines=8> */
.L_x_17250:
[----:B------:R-:W-:Y:S05]  /*54510*/  BSYNC.RECONVERGENT B3 ;  /* 0x0000000000037941 */ /* 0x000fea0003800200 */
.L_x_17249:
        /* <DEDUP_REMOVED lines=76> */
.L_x_17241:
        /* <DEDUP_REMOVED lines=23> */
[----:B------:R-:W-:Y:S01]  /*54b50*/  IMAD.MOV.U32 R60, RZ, RZ, R4 ;  /* 0x000000ffff3c7224 */ /* 0x000fe200078e0004 */
[----:B------:R-:W-:-:S07]  /*54b60*/  MOV R61, R5 ;  /* 0x00000005003d7202 */ /* 0x000fce0000000f00 */
.L_x_17252:
[----:B------:R-:W-:Y:S05]  /*54b70*/  BSYNC.RECONVERGENT B3 ;  /* 0x0000000000037941 */ /* 0x000fea0003800200 */
.L_x_17251:
        /* <DEDUP_REMOVED lines=23> */
.L_x_17254:
[----:B------:R-:W-:Y:S05]  /*54cf0*/  BSYNC.RECONVERGENT B3 ;  /* 0x0000000000037941 */ /* 0x000fea0003800200 */
.L_x_17253:
        /* <DEDUP_REMOVED lines=139> */
.L_x_17256:
[----:B------:R-:W-:Y:S05]  /*555b0*/  BSYNC.RECONVERGENT B0 ;  /* 0x0000000000007941 */ /* 0x000fea0003800200 */
.L_x_17255:
        /* <DEDUP_REMOVED lines=9> */
.L_x_17258:
[----:B------:R-:W-:Y:S05]  /*55650*/  BSYNC.RECONVERGENT B3 ;  /* 0x0000000000037941 */ /* 0x000fea0003800200 */
.L_x_17257:
        /* <DEDUP_REMOVED lines=75> */
.L_x_17222:
[----:B------:R-:W-:Y:S05]  /*55b10*/  BSYNC.RECONVERGENT B2 ;  /* 0x0000000000027941 */ /* 0x000fea0003800200 */
.L_x_17211:
[----:B------:R-:W-:Y:S01]  /*55b20*/  UMOV UR4, 0xfefa39ef ;  /* 0xfefa39ef00047882 */ /* 0x000fe20000000000 */
[----:B------:R-:W-:Y:S01]  /*55b30*/  UMOV UR5, 0x3fe62e42 ;  /* 0x3fe62e4200057882 */ /* 0x000fe20000000000 */
[----:B------:R-:W-:Y:S01]  /*55b40*/  LOP3.LUT R5, R3, 0x80000000, R25, 0xb8, !PT ;  /* 0x8000000003057812 */ /* 0x000fe200078eb819 */
[----:B------:R-:W-:Y:S01]  /*55b50*/  DADD R62, R62, UR4 ;  /* 0x000000043e3e7e29 */ /* 0x000fe20008000000 */
[----:B------:R-:W-:-:S09]  /*55b60*/  MOV R4, R2 ;  /* 0x0000000200047202 */ /* 0x000fd20000000f00 */
[----:B------:R-:W-:Y:S01]  /*55b70*/  LOP3.LUT R7, R63, 0x80000000, R27, 0xb8, !PT ;  /* 0x800000003f077812 */ /* 0x000fe200078eb81b */
[----:B------:R-:W-:-:S07]  /*55b80*/  IMAD.MOV.U32 R6, RZ, RZ, R62 ;  /* 0x000000ffff067224 */ /* 0x000fce00078e003e */
.L_x_17136:
[----:B------:R-:W-:Y:S05]  /*55b90*/  BSYNC.RECONVERGENT B1 ;  /* 0x0000000000017941 */ /* 0x000fea0003800200 */
.L_x_17135:
        /* <DEDUP_REMOVED lines=28> */
.L_x_17261:
[----:B------:R-:W-:-:S13]  /*55d60*/  ISETP.GE.AND P0, PT, R3, R2, PT ;  /* 0x000000020300720c */ /* 0x000fda0003f06270 */
[----:B------:R-:W-:Y:S05]  /*55d70*/  @P0 BRA `(.L_x_17263) ;  /* 0x0000000000300947 */ /* 0x000fea0003800000 */
[----:B01----:R-:W0:Y:S01]  /*55d80*/  LDC.64 R20, c[0x0][0x388] ;  /* 0x0000e200ff147b82 */ /* 0x003e220000000a00 */
[----:B------:R-:W-:Y:S02]  /*55d90*/  IMAD R23, R0, 0x400, R3 ;  /* 0x0000040000177824 */ /* 0x000fe400078e0203 */
[----:B------:R-:W-:Y:S02]  /*55da0*/  VIADD R3, R3, 0x80 ;  /* 0x0000008003037836 */ /* 0x000fe40000000000 */
[----:B0-----:R-:W-:-:S05]  /*55db0*/  IMAD.WIDE.U32 R20, R23, 0x10, R20 ;  /* 0x0000001017147825 */ /* 0x001fca00078e0014 */
[----:B------:R1:W-:Y:S02]  /*55dc0*/  STG.E.128 desc[UR6][R20.64], R40 ;  /* 0x0000002814007986 */ /* 0x0003e4000c101d06 */
.L_x_17262:
[----:B------:R-:W-:-:S13]  /*55dd0*/  ISETP.GE.AND P0, PT, R3, R2, PT ;  /* 0x000000020300720c */ /* 0x000fda0003f06270 */
[----:B------:R-:W-:Y:S05]  /*55de0*/  @P0 BRA `(.L_x_17264) ;  /* 0x0000000000340947 */ /* 0x000fea0003800000 */
[----:B01----:R-:W0:Y:S01]  /*55df0*/  LDC.64 R20, c[0x0][0x388] ;  /* 0x0000e200ff147b82 */ /* 0x003e220000000a00 */
[----:B------:R-:W-:Y:S02]  /*55e00*/  IMAD R23, R0, 0x400, R3 ;  /* 0x0000040000177824 */ /* 0x000fe400078e0203 */
[----:B------:R-:W-:Y:S02]  /*55e10*/  VIADD R3, R3, 0x80 ;  /* 0x0000008003037836 */ /* 0x000fe40000000000 */
[----:B0-----:R-:W-:-:S05]  /*55e20*/  IMAD.WIDE.U32 R20, R23, 0x10, R20 ;  /* 0x0000001017147825 */ /* 0x001fca00078e0014 */
[----:B------:R2:W-:Y:S02]  /*55e30*/  STG.E.128 desc[UR6][R20.64], R8 ;  /* 0x0000000814007986 */ /* 0x0005e4000c101d06 */
.L_x_17263:
        /* <DEDUP_REMOVED lines=8> */
.L_x_17264:
[----:B------:R-:W-:Y:S05]  /*55ec0*/  BSYNC.RELIABLE B1 ;  /* 0x0000000000017941 */ /* 0x000fea0003800100 */
.L_x_17260:
[----:B------:R-:W-:-:S13]  /*55ed0*/  ISETP.GE.AND P0, PT, R3, R2, PT ;  /* 0x000000020300720c */ /* 0x000fda0003f06270 */
[----:B--2---:R-:W2:Y:S01]  /*55ee0*/  @!P0 LDC.64 R8, c[0x0][0x388] ;  /* 0x0000e200ff088b82 */ /* 0x004ea20000000a00 */
[----:B------:R-:W-:Y:S01]  /*55ef0*/  @!P0 IMAD R11, R0, 0x400, R3 ;  /* 0x00000400000b8824 */ /* 0x000fe200078e0203 */
[----:B------:R-:W-:-:S03]  /*55f00*/  @!P0 IADD3 R3, PT, PT, R3, 0x80, RZ ;  /* 0x0000008003038810 */ /* 0x000fc60007ffe0ff */
[----:B--2---:R-:W-:-:S05]  /*55f10*/  @!P0 IMAD.WIDE.U32 R8, R11, 0x10, R8 ;  /* 0x000000100b088825 */ /* 0x004fca00078e0008 */
[----:B------:R3:W-:Y:S02]  /*55f20*/  @!P0 STG.E.128 desc[UR6][R8.64], R16 ;  /* 0x0000001008008986 */ /* 0x0007e4000c101d06 */
.L_x_17265:
[----:B------:R-:W-:Y:S05]  /*55f30*/  BSYNC.RECONVERGENT B0 ;  /* 0x0000000000007941 */ /* 0x000fea0003800200 */
.L_x_17259:
        /* <DEDUP_REMOVED lines=8> */
.L_x_16273:
        /* <DEDUP_REMOVED lines=32> */
.L_x_17267:
        /* <DEDUP_REMOVED lines=45> */
[----:B-----5:R-:W-:Y:S05]  /*56490*/  CALL.REL.NOINC `($__internal_26_$__cuda_sm20_div_rn_f64_full) ;  /* 0x0000055000887944 */ /* 0x020fea0003c00000 */
[----:B------:R-:W-:Y:S02]  /*564a0*/  IMAD.MOV.U32 R60, RZ, RZ, R4 ;  /* 0x000000ffff3c7224 */ /* 0x000fe400078e0004 */
[----:B------:R-:W-:-:S07]  /*564b0*/  IMAD.MOV.U32 R61, RZ, RZ, R5 ;  /* 0x000000ffff3d7224 */ /* 0x000fce00078e0005 */
.L_x_17274:
[----:B------:R-:W-:Y:S05]  /*564c0*/  BSYNC.RECONVERGENT B3 ;  /* 0x0000000000037941 */ /* 0x000fea0003800200 */
.L_x_17273:
        /* <DEDUP_REMOVED lines=22> */
[----:B-----5:R-:W-:Y:S05]  /*56630*/  CALL.REL.NOINC `($__internal_26_$__cuda_sm20_div_rn_f64_full) ;  /* 0x0000055000207944 */ /* 0x020fea0003c00000 */
.L_x_17276:
[----:B------:R-:W-:Y:S05]  /*56640*/  BSYNC.RECONVERGENT B3 ;  /* 0x0000000000037941 */ /* 0x000fea0003800200 */
.L_x_17275:
        /* <DEDUP_REMOVED lines=121> */
.L_x_17278:
[----:B------:R-:W-:Y:S01]  /*56de0*/  IMAD.MOV.U32 R2, RZ, RZ, 0x0 ;  /* 0x00000000ff027424 */ /* 0x000fe200078e00ff */
[----:B------:R-:W-:Y:S01]  /*56df0*/  LOP3.LUT P0, RZ, R5, 0x7fffffff, RZ, 0xc0, !PT ;  /* 0x7fffffff05ff7812 */ /* 0x000fe2000780c0ff */
[----:B------:R-:W-:-:S06]  /*56e00*/  IMAD.MOV.U32 R3, RZ, RZ, 0x7ff00000 ;  /* 0x7ff00000ff037424 */ /* 0x000fcc00078e00ff */
[----:B------:R-:W-:-:S10]  /*56e10*/  DFMA R2, R4, R2, +INF ;  /* 0x7ff000000402742b */ /* 0x000fd40000000002 */
[----:B------:R-:W-:Y:S02]  /*56e20*/  FSEL R50, R2, RZ, P0 ;  /* 0x000000ff02327208 */ /* 0x000fe40000000000 */
[----:B------:R-:W-:-:S07]  /*56e30*/  FSEL R51, R3, -QNAN , P0 ;  /* 0xfff0000003337808 */ /* 0x000fce0000000000 */
.L_x_17279:
[----:B------:R-:W-:Y:S05]  /*56e40*/  BSYNC.RECONVERGENT B0 ;  /* 0x0000000000007941 */ /* 0x000fea0003800200 */
.L_x_17277:
        /* <DEDUP_REMOVED lines=21> */
[----:B-----5:R-:W-:Y:S05]  /*56fa0*/  CALL.REL.NOINC `($__internal_26_$__cuda_sm20_div_rn_f64_full) ;  /* 0x0000054400c47944 */ /* 0x020fea0003c00000 */
.L_x_17281:
[----:B------:R-:W-:Y:S05]  /*56fb0*/  BSYNC.RECONVERGENT B3 ;  /* 0x0000000000037941 */ /* 0x000fea0003800200 */
.L_x_17280:
        /* <DEDUP_REMOVED lines=76> */
.L_x_17272:
        /* <DEDUP_REMOVED lines=122> */
.L_x_17285:
[----:B------:R-:W-:Y:S01]  /*57c20*/  IMAD.MOV.U32 R2, RZ, RZ, 0x0 ;  /* 0x00000000ff027424 */ /* 0x000fe200078e00ff */
[----:B------:R-:W-:Y:S01]  /*57c30*/  LOP3.LUT P0, RZ, R5, 0x7fffffff, RZ, 0xc0, !PT ;  /* 0x7fffffff05ff7812 */ /* 0x000fe2000780c0ff */
[----:B------:R-:W-:-:S06]  /*57c40*/  IMAD.MOV.U32 R3, RZ, RZ, 0x7ff00000 ;  /* 0x7ff00000ff037424 */ /* 0x000fcc00078e00ff */
[----:B------:R-:W-:-:S10]  /*57c50*/  DFMA R2, R4, R2, +INF ;  /* 0x7ff000000402742b */ /* 0x000fd40000000002 */
[----:B------:R-:W-:Y:S02]  /*57c60*/  FSEL R60, R2, RZ, P0 ;  /* 0x000000ff023c7208 */ /* 0x000fe40000000000 */
[----:B------:R-:W-:-:S07]  /*57c70*/  FSEL R61, R3, -QNAN , P0 ;  /* 0xfff00000033d7808 */ /* 0x000fce0000000000 */
.L_x_17286:
[----:B------:R-:W-:Y:S05]  /*57c80*/  BSYNC.RECONVERGENT B0 ;  /* 0x0000000000007941 */ /* 0x000fea0003800200 */
.L_x_17284:
        /* <DEDUP_REMOVED lines=21> */
.L_x_17288:
[----:B------:R-:W-:Y:S05]  /*57de0*/  BSYNC.RECONVERGENT B3 ;  /* 0x0000000000037941 */ /* 0x000fea0003800200 */
.L_x_17287:
        /* <DEDUP_REMOVED lines=76> */
.L_x_17283:
        /* <DEDUP_REMOVED lines=79> */
.L_x_17290:
[----:B------:R-:W-:Y:S01]  /*587a0*/  IMAD.MOV.U32 R2, RZ, RZ, 0x0 ;  /* 0x00000000ff027424 */ /* 0x000fe200078e00ff */
[----:B------:R-:W-:Y:S01]  /*587b0*/  LOP3.LUT P0, RZ, R5, 0x7fffffff, RZ, 0xc0, !PT ;  /* 0x7fffffff05ff7812 */ /* 0x000fe2000780c0ff */
[----:B------:R-:W-:-:S06]  /*587c0*/  IMAD.MOV.U32 R3, RZ, RZ, 0x7ff00000 ;  /* 0x7ff00000ff037424 */ /* 0x000fcc00078e00ff */
[----:B------:R-:W-:-:S10]  /*587d0*/  DFMA R2, R4, R2, +INF ;  /* 0x7ff000000402742b */ /* 0x000fd40000000002 */
[----:B------:R-:W-:Y:S02]  /*587e0*/  FSEL R50, R2, RZ, P0 ;  /* 0x000000ff02327208 */ /* 0x000fe40000000000 */
[----:B------:R-:W-:-:S07]  /*587f0*/  FSEL R51, R3, -QNAN , P0 ;  /* 0xfff0000003337808 */ /* 0x000fce0000000000 */
.L_x_17291:
[----:B------:R-:W-:Y:S05]  /*58800*/  BSYNC.RECONVERGENT B0 ;  /* 0x0000000000007941 */ /* 0x000fea0003800200 */
.L_x_17289:
        /* <DEDUP_REMOVED lines=22> */
.L_x_17293:
[----:B------:R-:W-:Y:S05]  /*58970*/  BSYNC.RECONVERGENT B3 ;  /* 0x0000000000037941 */ /* 0x000fea0003800200 */
.L_x_17292:
        /* <DEDUP_REMOVED lines=76> */
.L_x_17271:
        /* <DEDUP_REMOVED lines=34> */
[----:B-----5:R-:W-:Y:S05]  /*59060*/  CALL.REL.NOINC `($__internal_26_$__cuda_sm20_div_rn_f64_full) ;  /* 0x0000052400947944 */ /* 0x020fea0003c00000 */
[----:B------:R-:W-:Y:S02]  /*59070*/  IMAD.MOV.U32 R46, RZ, RZ, R4 ;  /* 0x000000ffff2e7224 */ /* 0x000fe400078e0004 */
[----:B------:R-:W-:-:S07]  /*59080*/  IMAD.MOV.U32 R47, RZ, RZ, R5 ;  /* 0x000000ffff2f7224 */ /* 0x000fce00078e0005 */
.L_x_17296:
[----:B------:R-:W-:Y:S05]  /*59090*/  BSYNC.RECONVERGENT B3 ;  /* 0x0000000000037941 */ /* 0x000fea0003800200 */
.L_x_17295:
        /* <DEDUP_REMOVED lines=23> */
.L_x_17298:
[----:B------:R-:W-:Y:S05]  /*59210*/  BSYNC.RECONVERGENT B3 ;  /* 0x0000000000037941 */ /* 0x000fea0003800200 */
.L_x_17297:
        /* <DEDUP_REMOVED lines=121> */
.L_x_17300:
[----:B------:R-:W-:Y:S01]  /*599b0*/  IMAD.MOV.U32 R2, RZ, RZ, 0x0 ;  /* 0x00000000ff027424 */ /* 0x000fe200078e00ff */
[----:B------:R-:W-:Y:S01]  /*599c0*/  LOP3.LUT P0, RZ, R5, 0x7fffffff, RZ, 0xc0, !PT ;  /* 0x7fffffff05ff7812 */ /* 0x000fe2000780c0ff */
[----:B------:R-:W-:-:S06]  /*599d0*/  IMAD.MOV.U32 R3, RZ, RZ, 0x7ff00000 ;  /* 0x7ff00000ff037424 */ /* 0x000fcc00078e00ff */
[----:B------:R-:W-:-:S10]  /*599e0*/  DFMA R2, R4, R2, +INF ;  /* 0x7ff000000402742b */ /* 0x000fd40000000002 */
[----:B------:R-:W-:Y:S02]  /*599f0*/  FSEL R60, R2, RZ, P0 ;  /* 0x000000ff023c7208 */ /* 0x000fe40000000000 */
[----:B------:R-:W-:-:S07]  /*59a00*/  FSEL R61, R3, -QNAN , P0 ;  /* 0xfff00000033d7808 */ /* 0x000fce0000000000 */
.L_x_17301:
[----:B------:R-:W-:Y:S05]  /*59a10*/  BSYNC.RECONVERGENT B0 ;  /* 0x0000000000007941 */ /* 0x000fea0003800200 */
.L_x_17299:
        /* <DEDUP_REMOVED lines=25> */
[----:B-----5:R-:W-:Y:S05]  /*59bb0*/  CALL.REL.NOINC `($__internal_26_$__cuda_sm20_div_rn_f64_full) ;  /* 0x0000051800c07944 */ /* 0x020fea0003c00000 */
.L_x_17303:
[----:B------:R-:W-:Y:S05]  /*59bc0*/  BSYNC.RECONVERGENT B3 ;  /* 0x0000000000037941 */ /* 0x000fea0003800200 */
.L_x_17302:
        /* <DEDUP_REMOVED lines=92> */
.L_x_17294:
        /* <DEDUP_REMOVED lines=122> */
.L_x_17306:
[----:B------:R-:W-:Y:S01]  /*5a930*/  IMAD.MOV.U32 R4, RZ, RZ, 0x0 ;  /* 0x00000000ff047424 */ /* 0x000fe200078e00ff */
[----:B------:R-:W-:Y:S01]  /*5a940*/  LOP3.LUT P0, RZ, R45, 0x7fffffff, RZ, 0xc0, !PT ;  /* 0x7fffffff2dff7812 */ /* 0x000fe2000780c0ff */
[----:B------:R-:W-:-:S06]  /*5a950*/  IMAD.MOV.U32 R5, RZ, RZ, 0x7ff00000 ;  /* 0x7ff00000ff057424 */ /* 0x000fcc00078e00ff */
[----:B------:R-:W-:-:S10]  /*5a960*/  DFMA R4, R44, R4, +INF ;  /* 0x7ff000002c04742b */ /* 0x000fd40000000004 */
[----:B------:R-:W-:Y:S02]  /*5a970*/  FSEL R60, R4, RZ, P0 ;  /* 0x000000ff043c7208 */ /* 0x000fe40000000000 */
[----:B------:R-:W-:-:S07]  /*5a980*/  FSEL R61, R5, -QNAN , P0 ;  /* 0xfff00000053d7808 */ /* 0x000fce0000000000 */
.L_x_17307:
[----:B------:R-:W-:Y:S05]  /*5a990*/  BSYNC.RECONVERGENT B0 ;  /* 0x0000000000007941 */ /* 0x000fea0003800200 */
.L_x_17305:
        /* <DEDUP_REMOVED lines=21> */
[----:B-----5:R-:W-:Y:S05]  /*5aaf0*/  CALL.REL.NOINC `($__internal_26_$__cuda_sm20_div_rn_f64_full) ;  /* 0x0000050800f07944 */ /* 0x020fea0003c00000 */
.L_x_17309:
[----:B------:R-:W-:Y:S05]  /*5ab00*/  BSYNC.RECONVERGENT B3 ;  /* 0x0000000000037941 */ /* 0x000fea0003800200 */
.L_x_17308:
        /* <DEDUP_REMOVED lines=91> */
.L_x_17304:
        /* <DEDUP_REMOVED lines=81> */
.L_x_17311:
[----:B------:R-:W-:Y:S01]  /*5b5d0*/  IMAD.MOV.U32 R2, RZ, RZ, 0x0 ;  /* 0x00000000ff027424 */ /* 0x000fe200078e00ff */
[----:B------:R-:W-:Y:S01]  /*5b5e0*/  LOP3.LUT P0, RZ, R5, 0x7fffffff, RZ, 0xc0, !PT ;  /* 0x7fffffff05ff7812 */ /* 0x000fe2000780c0ff */
[----:B------:R-:W-:-:S06]  /*5b5f0*/  IMAD.MOV.U32 R3, RZ, RZ, 0x7ff00000 ;  /* 0x7ff00000ff037424 */ /* 0x000fcc00078e00ff */
[----:B------:R-:W-:-:S10]  /*5b600*/  DFMA R2, R4, R2, +INF ;  /* 0x7ff000000402742b */ /* 0x000fd40000000002 */
[----:B------:R-:W-:Y:S02]  /*5b610*/  FSEL R60, R2, RZ, P0 ;  /* 0x000000ff023c7208 */ /* 0x000fe40000000000 */
[----:B------:R-:W-:-:S07]  /*5b620*/  FSEL R61, R3, -QNAN , P0 ;  /* 0xfff00000033d7808 */ /* 0x000fce0000000000 */
.L_x_17312:
[----:B------:R-:W-:Y:S05]  /*5b630*/  BSYNC.RECONVERGENT B0 ;  /* 0x0000000000007941 */ /* 0x000fea0003800200 */
.L_x_17310:
        /* <DEDUP_REMOVED lines=22> */
[----:B-----5:R-:W-:Y:S05]  /*5b7a0*/  CALL.REL.NOINC `($__internal_26_$__cuda_sm20_div_rn_f64_full) ;  /* 0x000004fc00c47944 */ /* 0x020fea0003c00000 */
.L_x_17314:
[----:B------:R-:W-:Y:S05]  /*5b7b0*/  BSYNC.RECONVERGENT B3 ;  /* 0x0000000000037941 */ /* 0x000fea0003800200 */
.L_x_17313:
        /* <DEDUP_REMOVED lines=91> */
.L_x_17282:
[----:B------:R-:W-:Y:S05]  /*5bd70*/  BSYNC.RECONVERGENT B2 ;  /* 0x0000000000027941 */ /* 0x000fea0003800200 */
.L_x_17270:
        /* <DEDUP_REMOVED lines=8> */
.L_x_17269:
        /* <DEDUP_REMOVED lines=133> */
[----:B-----5:R-:W-:Y:S05]  /*5c650*/  CALL.REL.NOINC `($__internal_27_$__cuda_sm20_dsqrt_rn_f64_mediumpath_v1) ;  /* 0x000004f400b07944 */ /* 0x020fea0003c00000 */
.L_x_17319:
[----:B------:R-:W-:Y:S05]  /*5c660*/  BSYNC.RECONVERGENT B3 ;  /* 0x0000000000037941 */ /* 0x000fea0003800200 */
.L_x_17318:
[----:B------:R-:W-:Y:S02]  /*5c670*/  IMAD.MOV.U32 R66, RZ, RZ, R2 ;  /* 0x000000ffff427224 */ /* 0x000fe400078e0002 */
[----:B------:R-:W-:Y:S01]  /*5c680*/  IMAD.MOV.U32 R67, RZ, RZ, R3 ;  /* 0x000000ffff437224 */ /* 0x000fe200078e0003 */
[----:B------:R-:W-:Y:S06]  /*5c690*/  BRA `(.L_x_17320) ;  /* 0x0000002000e47947 */ /* 0x000fec0003800000 */
.L_x_17317:
        /* <DEDUP_REMOVED lines=29> */
[----:B-----5:R-:W-:Y:S05]  /*5c870*/  CALL.REL.NOINC `($__internal_26_$__cuda_sm20_div_rn_f64_full) ;  /* 0x000004ec00907944 */ /* 0x020fea0003c00000 */
.L_x_17325:
[----:B------:R-:W-:Y:S05]  /*5c880*/  BSYNC.RECONVERGENT B4 ;  /* 0x0000000000047941 */ /* 0x000fea0003800200 */
.L_x_17324:
[----:B------:R-:W-:Y:S02]  /*5c890*/  IMAD.MOV.U32 R46, RZ, RZ, R4 ;  /* 0x000000ffff2e7224 */ /* 0x000fe400078e0004 */
[----:B------:R-:W-:-:S07]  /*5c8a0*/  IMAD.MOV.U32 R47, RZ, RZ, R5 ;  /* 0x000000ffff2f7224 */ /* 0x000fce00078e0005 */
.L_x_17323:
[----:B------:R-:W-:Y:S05]  /*5c8b0*/  BSYNC.RECONVERGENT B3 ;  /* 0x0000000000037941 */ /* 0x000fea0003800200 */
.L_x_17322:
        /* <DEDUP_REMOVED lines=31> */
.L_x_17328:
[----:B------:R-:W-:Y:S05]  /*5cab0*/  BSYNC.RECONVERGENT B4 ;  /* 0x0000000000047941 */ /* 0x000fea0003800200 */
.L_x_17327:
[----:B------:R-:W-:Y:S05]  /*5cac0*/  BSYNC.RECONVERGENT B3 ;  /* 0x0000000000037941 */ /* 0x000fea0003800200 */
.L_x_17326:
        /* <DEDUP_REMOVED lines=27> */
[----:B-----5:R-:W-:Y:S05]  /*5cc80*/  CALL.REL.NOINC `($__internal_27_$__cuda_sm20_dsqrt_rn_f64_mediumpath_v1) ;  /* 0x000004f000247944 */ /* 0x020fea0003c00000 */
[----:B------:R-:W-:Y:S01]  /*5cc90*/  IMAD.MOV.U32 R6, RZ, RZ, R2 ;  /* 0x000000ffff067224 */ /* 0x000fe200078e0002 */
[----:B------:R-:W-:-:S07]  /*5cca0*/  MOV R7, R3 ;  /* 0x0000000300077202 */ /* 0x000fce0000000f00 */
.L_x_17330:
[----:B------:R-:W-:Y:S05]  /*5ccb0*/  BSYNC.RECONVERGENT B3 ;  /* 0x0000000000037941 */ /* 0x000fea0003800200 */
.L_x_17329:
        /* <DEDUP_REMOVED lines=26> */
.L_x_17333:
[----:B------:R-:W-:Y:S05]  /*5ce60*/  BSYNC.RECONVERGENT B3 ;  /* 0x0000000000037941 */ /* 0x000fea0003800200 */
.L_x_17332:
        /* <DEDUP_REMOVED lines=30> */
.L_x_17331:
        /* <DEDUP_REMOVED lines=77> */
.L_x_17334:
[----:B------:R-:W-:Y:S01]  /*5d520*/  IMAD.MOV.U32 R2, RZ, RZ, 0x0 ;  /* 0x00000000ff027424 */ /* 0x000fe200078e00ff */
[----:B------:R-:W-:Y:S01]  /*5d530*/  LOP3.LUT P0, RZ, R5, 0x7fffffff, RZ, 0xc0, !PT ;  /* 0x7fffffff05ff7812 */ /* 0x000fe2000780c0ff */
[----:B------:R-:W-:-:S06]  /*5d540*/  IMAD.MOV.U32 R3, RZ, RZ, 0x7ff00000 ;  /* 0x7ff00000ff037424 */ /* 0x000fcc00078e00ff */
[----:B------:R-:W-:-:S10]  /*5d550*/  DFMA R2, R4, R2, +INF ;  /* 0x7ff000000402742b */ /* 0x000fd40000000002 */
[----:B------:R-:W-:Y:S02]  /*5d560*/  FSEL R66, R2, RZ, P0 ;  /* 0x000000ff02427208 */ /* 0x000fe40000000000 */
[----:B------:R-:W-:Y:S01]  /*5d570*/  FSEL R67, R3, -QNAN , P0 ;  /* 0xfff0000003437808 */ /* 0x000fe20000000000 */
[----:B------:R-:W-:Y:S06]  /*5d580*/  BRA `(.L_x_17320) ;  /* 0x0000001400287947 */ /* 0x000fec0003800000 */
.L_x_17321:
        /* <DEDUP_REMOVED lines=26> */
[----:B------:R-:W-:Y:S01]  /*5d730*/  MOV R6, R2 ;  /* 0x0000000200067202 */ /* 0x000fe20000000f00 */
[----:B------:R-:W-:-:S07]  /*5d740*/  IMAD.MOV.U32 R7, RZ, RZ, R3 ;  /* 0x000000ffff077224 */ /* 0x000fce00078e0003 */
.L_x_17337:
[----:B------:R-:W-:Y:S05]  /*5d750*/  BSYNC.RECONVERGENT B3 ;  /* 0x0000000000037941 */ /* 0x000fea0003800200 */
.L_x_17336:
        /* <DEDUP_REMOVED lines=20> */
[----:B-----5:R-:W-:Y:S05]  /*5d8a0*/  CALL.REL.NOINC `($__internal_26_$__cuda_sm20_div_rn_f64_full) ;  /* 0x000004dc00847944 */ /* 0x020fea0003c00000 */
.L_x_17339:
[----:B------:R-:W-:Y:S05]  /*5d8b0*/  BSYNC.RECONVERGENT B3 ;  /* 0x0000000000037941 */ /* 0x000fea0003800200 */
.L_x_17338:
[----:B------:R-:W-:Y:S01]  /*5d8c0*/  IMAD.MOV.U32 R66, RZ, RZ, R4 ;  /* 0x000000ffff427224 */ /* 0x000fe200078e0004 */
[----:B------:R-:W-:Y:S01]  /*5d8d0*/  MOV R67, R5 ;  /* 0x0000000500437202 */ /* 0x000fe20000000f00 */
[----:B------:R-:W-:Y:S06]  /*5d8e0*/  BRA `(.L_x_17320) ;  /* 0x0000001000507947 */ /* 0x000fec0003800000 */
.L_x_17335:
        /* <DEDUP_REMOVED lines=22> */
[----:B-----5:R-:W-:Y:S05]  /*5da50*/  CALL.REL.NOINC `($__internal_27_$__cuda_sm20_dsqrt_rn_f64_mediumpath_v1) ;  /* 0x000004e000b07944 */ /* 0x020fea0003c00000 */
[----:B------:R-:W-:Y:S02]  /*5da60*/  IMAD.MOV.U32 R66, RZ, RZ, R2 ;  /* 0x000000ffff427224 */ /* 0x000fe400078e0002 */
[----:B------:R-:W-:-:S07]  /*5da70*/  IMAD.MOV.U32 R67, RZ, RZ, R3 ;  /* 0x000000ffff437224 */ /* 0x000fce00078e0003 */
.L_x_17341:
[----:B------:R-:W-:Y:S05]  /*5da80*/  BSYNC.RECONVERGENT B3 ;  /* 0x0000000000037941 */ /* 0x000fea0003800200 */
.L_x_17340:
        /* <DEDUP_REMOVED lines=26> */
.L_x_17344:
[----:B------:R-:W-:Y:S05]  /*5dc30*/  BSYNC.RECONVERGENT B3 ;  /* 0x0000000000037941 */ /* 0x000fea0003800200 */
.L_x_17343:
        /* <DEDUP_REMOVED lines=30> */
.L_x_17342:
        /* <DEDUP_REMOVED lines=77> */
.L_x_17345:
[----:B------:R-:W-:Y:S01]  /*5e2f0*/  MOV R2, 0x0 ;  /* 0x0000000000027802 */ /* 0x000fe20000000f00 */
[----:B------:R-:W-:Y:S01]  /*5e300*/  IMAD.MOV.U32 R3, RZ, RZ, 0x7ff00000 ;  /* 0x7ff00000ff037424 */ /* 0x000fe200078e00ff */
[----:B------:R-:W-:-:S05]  /*5e310*/  LOP3.LUT P0, RZ, R5, 0x7fffffff, RZ, 0xc0, !PT ;  /* 0x7fffffff05ff7812 */ /* 0x000fca000780c0ff */
[----:B------:R-:W-:-:S10]  /*5e320*/  DFMA R2, R4, R2, +INF ;  /* 0x7ff000000402742b */ /* 0x000fd40000000002 */
[----:B------:R-:W-:Y:S02]  /*5e330*/  FSEL R66, R2, RZ, P0 ;  /* 0x000000ff02427208 */ /* 0x000fe40000000000 */
[----:B------:R-:W-:Y:S01]  /*5e340*/  FSEL R67, R3, -QNAN , P0 ;  /* 0xfff0000003437808 */ /* 0x000fe20000000000 */
[----:B------:R-:W-:Y:S06]  /*5e350*/  BRA `(.L_x_17320) ;  /* 0x0000000400b47947 */ /* 0x000fec0003800000 */
.L_x_17316:
        /* <DEDUP_REMOVED lines=25> */
.L_x_17347:
[----:B------:R-:W-:Y:S05]  /*5e4f0*/  BSYNC.RECONVERGENT B3 ;  /* 0x0000000000037941 */ /* 0x000fea0003800200 */
.L_x_17346:
        /* <DEDUP_REMOVED lines=77> */
.L_x_17348:
[----:B------:R-:W-:Y:S01]  /*5e9d0*/  IMAD.MOV.U32 R2, RZ, RZ, 0x0 ;  /* 0x00000000ff027424 */ /* 0x000fe200078e00ff */
[----:B------:R-:W-:Y:S01]  /*5e9e0*/  LOP3.LUT P0, RZ, R5, 0x7fffffff, RZ, 0xc0, !PT ;  /* 0x7fffffff05ff7812 */ /* 0x000fe2000780c0ff */
[----:B------:R-:W-:-:S06]  /*5e9f0*/  IMAD.MOV.U32 R3, RZ, RZ, 0x7ff00000 ;  /* 0x7ff00000ff037424 */ /* 0x000fcc00078e00ff */
[----:B------:R-:W-:-:S10]  /*5ea00*/  DFMA R2, R4, R2, +INF ;  /* 0x7ff000000402742b */ /* 0x000fd40000000002 */
[----:B------:R-:W-:Y:S02]  /*5ea10*/  FSEL R66, R2, RZ, P0 ;  /* 0x000000ff02427208 */ /* 0x000fe40000000000 */
[----:B------:R-:W-:-:S07]  /*5ea20*/  FSEL R67, R3, -QNAN , P0 ;  /* 0xfff0000003437808 */ /* 0x000fce0000000000 */
.L_x_17320:
[----:B------:R-:W-:Y:S05]  /*5ea30*/  BSYNC.RECONVERGENT B2 ;  /* 0x0000000000027941 */ /* 0x000fea0003800200 */
.L_x_17315:
        /* <DEDUP_REMOVED lines=27> */
.L_x_17353:
[----:B------:R-:W-:Y:S05]  /*5ebf0*/  BSYNC.RECONVERGENT B4 ;  /* 0x0000000000047941 */ /* 0x000fea0003800200 */
.L_x_17352:
        /* <DEDUP_REMOVED lines=33> */
[----:B-----5:R-:W-:Y:S05]  /*5ee10*/  CALL.REL.NOINC `($__internal_27_$__cuda_sm20_dsqrt_rn_f64_mediumpath_v1) ;  /* 0x000004cc00c07944 */ /* 0x020fea0003c00000 */
[----:B------:R-:W-:Y:S02]  /*5ee20*/  IMAD.MOV.U32 R42, RZ, RZ, R2 ;  /* 0x000000ffff2a7224 */ /* 0x000fe400078e0002 */
[----:B------:R-:W-:-:S07]  /*5ee30*/  IMAD.MOV.U32 R43, RZ, RZ, R3 ;  /* 0x000000ffff2b7224 */ /* 0x000fce00078e0003 */
.L_x_17357:
[----:B------:R-:W-:Y:S05]  /*5ee40*/  BSYNC.RECONVERGENT B5 ;  /* 0x0000000000057941 */ /* 0x000fea0003800200 */
.L_x_17356:
        /* <DEDUP_REMOVED lines=27> */
.L_x_17359:
[----:B------:R-:W-:Y:S05]  /*5f000*/  BSYNC.RECONVERGENT B5 ;  /* 0x0000000000057941 */ /* 0x000fea0003800200 */
.L_x_17358:
[----:B------:R-:W-:Y:S01]  /*5f010*/  DMUL R46, R2, R42 ;  /* 0x0000002a022e7228 */ /* 0x000fe20000000000 */
[----:B------:R-:W-:Y:S02]  /*5f020*/  IMAD.MOV.U32 R42, RZ, RZ, 0x0 ;  /* 0x00000000ff2a7424 */ /* 0x000fe400078e00ff */
[----:B------:R-:W-:Y:S01]  /*5f030*/  IMAD.MOV.U32 R43, RZ, RZ, 0x3ff00000 ;  /* 0x3ff00000ff2b7424 */ /* 0x000fe200078e00ff */
[----:B------:R-:W-:Y:S07]  /*5f040*/  BRA `(.L_x_17360) ;  /* 0x0000000800fc7947 */ /* 0x000fee0003800000 */
.L_x_17355:
        /* <DEDUP_REMOVED lines=30> */
[----:B-----5:R-:W-:Y:S05]  /*5f230*/  CALL.REL.NOINC `($__internal_26_$__cuda_sm20_div_rn_f64_full) ;  /* 0x000004c400207944 */ /* 0x020fea0003c00000 */
.L_x_17365:
[----:B------:R-:W-:Y:S05]  /*5f240*/  BSYNC.RECONVERGENT B6 ;  /* 0x0000000000067941 */ /* 0x000fea0003800200 */
.L_x_17364:
[----:B------:R-:W-:Y:S02]  /*5f250*/  IMAD.MOV.U32 R46, RZ, RZ, R4 ;  /* 0x000000ffff2e7224 */ /* 0x000fe400078e0004 */
[----:B------:R-:W-:-:S07]  /*5f260*/  IMAD.MOV.U32 R47, RZ, RZ, R5 ;  /* 0x000000ffff2f7224 */ /* 0x000fce00078e0005 */
.L_x_17363:
[----:B------:R-:W-:Y:S05]  /*5f270*/  BSYNC.RECONVERGENT B5 ;  /* 0x0000000000057941 */ /* 0x000fea0003800200 */
.L_x_17362:
        /* <DEDUP_REMOVED lines=29> */
.L_x_17369:
[----:B------:R-:W-:Y:S05]  /*5f450*/  BSYNC.RECONVERGENT B6 ;  /* 0x0000000000067941 */ /* 0x000fea0003800200 */
.L_x_17368:
[----:B------:R-:W-:Y:S01]  /*5f460*/  MOV R58, R4 ;  /* 0x00000004003a7202 */ /* 0x000fe20000000f00 */
[----:B------:R-:W-:-:S07]  /*5f470*/  IMAD.MOV.U32 R59, RZ, RZ, R5 ;  /* 0x000000ffff3b7224 */ /* 0x000fce00078e0005 */
.L_x_17367:
[----:B------:R-:W-:Y:S05]  /*5f480*/  BSYNC.RECONVERGENT B5 ;  /* 0x0000000000057941 */ /* 0x000fea0003800200 */
.L_x_17366:
        /* <DEDUP_REMOVED lines=29> */
.L_x_17371:
[----:B------:R-:W-:Y:S05]  /*5f660*/  BSYNC.RECONVERGENT B5 ;  /* 0x0000000000057941 */ /* 0x000fea0003800200 */
.L_x_17370:
[----:B------:R-:W-:Y:S02]  /*5f670*/  IMAD.MOV.U32 R46, RZ, RZ, R2 ;  /* 0x000000ffff2e7224 */ /* 0x000fe400078e0002 */
[----:B------:R-:W-:Y:S01]  /*5f680*/  IMAD.MOV.U32 R47, RZ, RZ, R3 ;  /* 0x000000ffff2f7224 */ /* 0x000fe200078e0003 */
[----:B------:R-:W-:Y:S06]  /*5f690*/  BRA `(.L_x_17360) ;  /* 0x0000000400687947 */ /* 0x000fec0003800000 */
.L_x_17361:
        /* <DEDUP_REMOVED lines=33> */
[----:B-----5:R-:W-:Y:S05]  /*5f8b0*/  CALL.REL.NOINC `($__internal_27_$__cuda_sm20_dsqrt_rn_f64_mediumpath_v1) ;  /* 0x000004c400187944 */ /* 0x020fea0003c00000 */
.L_x_17374:
[----:B------:R-:W-:Y:S05]  /*5f8c0*/  BSYNC.RECONVERGENT B5 ;  /* 0x0000000000057941 */ /* 0x000fea0003800200 */
.L_x_17373:
        /* <DEDUP_REMOVED lines=19> */
[----:B-----5:R-:W-:Y:S05]  /*5fa00*/  CALL.REL.NOINC `($__internal_26_$__cuda_sm20_div_rn_f64_full) ;  /* 0x000004bc002c7944 */ /* 0x020fea0003c00000 */
.L_x_17376:
[----:B------:R-:W-:Y:S05]  /*5fa10*/  BSYNC.RECONVERGENT B5 ;  /* 0x0000000000057941 */ /* 0x000fea0003800200 */
.L_x_17375:
[----:B------:R-:W-:Y:S01]  /*5fa20*/  DMUL R42, R42, 8.11296384146066816958e+31 ;  /* 0x469000002a2a7828 */ /* 0x000fe20000000000 */
[----:B------:R-:W-:Y:S02]  /*5fa30*/  IMAD.MOV.U32 R46, RZ, RZ, R4 ;  /* 0x000000ffff2e7224 */ /* 0x000fe400078e0004 */
[----:B------:R-:W-:Y:S01]  /*5fa40*/  IMAD.MOV.U32 R47, RZ, RZ, R5 ;  /* 0x000000ffff2f7224 */ /* 0x000fe200078e0005 */
[----:B------:R-:W-:Y:S07]  /*5fa50*/  BRA `(.L_x_17360) ;  /* 0x0000000000787947 */ /* 0x000fee0003800000 */
.L_x_17372:
        /* <DEDUP_REMOVED lines=27> */
.L_x_17378:
[----:B------:R-:W-:Y:S05]  /*5fc10*/  BSYNC.RECONVERGENT B5 ;  /* 0x0000000000057941 */ /* 0x000fea0003800200 */
.L_x_17377:
[----:B------:R-:W-:Y:S02]  /*5fc20*/  IMAD.MOV.U32 R46, RZ, RZ, R2 ;  /* 0x000000ffff2e7224 */ /* 0x000fe400078e0002 */
[----:B------:R-:W-:-:S07]  /*5fc30*/  IMAD.MOV.U32 R47, RZ, RZ, R3 ;  /* 0x000000ffff2f7224 */ /* 0x000fce00078e0003 */
.L_x_17360:
[----:B------:R-:W-:Y:S05]  /*5fc40*/  BSYNC.RECONVERGENT B4 ;  /* 0x0000000000047941 */ /* 0x000fea0003800200 */
.L_x_17351:
[----:B------:R-:W-:Y:S05]  /*5fc50*/  BSYNC.RELIABLE B2 ;  /* 0x0000000000027941 */ /* 0x000fea0003800100 */
.L_x_17350:
        /* <DEDUP_REMOVED lines=27> */
.L_x_17380:
[----:B------:R-:W-:Y:S05]  /*5fe10*/  BSYNC.RECONVERGENT B2 ;  /* 0x0000000000027941 */ /* 0x000fea0003800200 */
.L_x_17379:
        /* <DEDUP_REMOVED lines=91> */
.L_x_17354:
        /* <DEDUP_REMOVED lines=44> */
.L_x_17382:
        /* <DEDUP_REMOVED lines=70> */
.L_x_17381:
[----:B------:R-:W-:Y:S05]  /*60af0*/  BSYNC.RECONVERGENT B3 ;  /* 0x0000000000037941 */ /* 0x000fea0003800200 */
.L_x_17349:
[----:B------:R-:W-:Y:S01]  /*60b00*/  LOP3.LUT R39, R67, 0x80000000, R39, 0xb8, !PT ;  /* 0x8000000043277812 */ /* 0x000fe200078eb827 */
[----:B------:R-:W-:Y:S01]  /*60b10*/  IMAD.MOV.U32 R38, RZ, RZ, R66 ;  /* 0x000000ffff267224 */ /* 0x000fe200078e0042 */
[----:B------:R-:W-:Y:S01]  /*60b20*/  LOP3.LUT R37, R5, 0x80000000, R37, 0xb8, !PT ;  /* 0x8000000005257812 */ /* 0x000fe200078eb825 */
[----:B------:R-:W-:-:S07]  /*60b30*/  IMAD.MOV.U32 R36, RZ, RZ, R4 ;  /* 0x000000ffff247224 */ /* 0x000fce00078e0004 */
.L_x_17268:
[----:B------:R-:W-:Y:S05]  /*60b40*/  BSYNC.RECONVERGENT B1 ;  /* 0x0000000000017941 */ /* 0x000fea0003800200 */
.L_x_17266:
        /* <DEDUP_REMOVED lines=25> */
.L_x_17384:
        /* <DEDUP_REMOVED lines=143> */
.L_x_17390:
[----:B------:R-:W-:Y:S05]  /*615d0*/  BSYNC.RECONVERGENT B3 ;  /* 0x0000000000037941 */ /* 0x000fea0003800200 */
.L_x_17389:
        /* <DEDUP_REMOVED lines=83> */
.L_x_17388:
        /* <DEDUP_REMOVED lines=33> */
.L_x_17397:
[----:B------:R-:W-:Y:S05]  /*61d20*/  BSYNC.RECONVERGENT B4 ;  /* 0x0000000000047941 */ /* 0x000fea0003800200 */
.L_x_17396:
[----:B------:R-:W-:Y:S02]  /*61d30*/  IMAD.MOV.U32 R46, RZ, RZ, R4 ;  /* 0x000000ffff2e7224 */ /* 0x000fe400078e0004 */
[----:B------:R-:W-:-:S07]  /*61d40*/  IMAD.MOV.U32 R47, RZ, RZ, R5 ;  /* 0x000000ffff2f7224 */ /* 0x000fce00078e0005 */
.L_x_17395:
[----:B------:R-:W-:Y:S05]  /*61d50*/  BSYNC.RECONVERGENT B3 ;  /* 0x0000000000037941 */ /* 0x000fea0003800200 */
.L_x_17394:
        /* <DEDUP_REMOVED lines=30> */
.L_x_17402:
[----:B------:R-:W-:Y:S05]  /*61f40*/  BSYNC.RECONVERGENT B4 ;  /* 0x0000000000047941 */ /* 0x000fea0003800200 */
.L_x_17401:
[----:B------:R-:W-:Y:S05]  /*61f50*/  BRA `(.L_x_17400) ;  /* 0x0000000000047947 */ /* 0x000fea0003800000 */
.L_x_17399:
[----:B------:R-:W-:-:S11]  /*61f60*/  DADD R4, R60, -R2 ;  /* 0x000000003c047229 */ /* 0x000fd60000000802 */
.L_x_17400:
[----:B------:R-:W-:Y:S05]  /*61f70*/  BSYNC.RECONVERGENT B3 ;  /* 0x0000000000037941 */ /* 0x000fea0003800200 */
.L_x_17398:
        /* <DEDUP_REMOVED lines=30> */
.L_x_17404:
[----:B------:R-:W-:Y:S05]  /*62160*/  BSYNC.RECONVERGENT B3 ;  /* 0x0000000000037941 */ /* 0x000fea0003800200 */
.L_x_17403:
        /* <DEDUP_REMOVED lines=87> */
.L_x_17405:
        /* <DEDUP_REMOVED lines=21> */
.L_x_17407:
[----:B------:R-:W-:Y:S05]  /*62830*/  BSYNC.RECONVERGENT B3 ;  /* 0x0000000000037941 */ /* 0x000fea0003800200 */
.L_x_17406:
        /* <DEDUP_REMOVED lines=30> */
.L_x_17393:
        /* <DEDUP_REMOVED lines=27> */
.L_x_17410:
[----:B------:R-:W-:Y:S05]  /*62bd0*/  BSYNC.RECONVERGENT B3 ;  /* 0x0000000000037941 */ /* 0x000fea0003800200 */
.L_x_17409:
        /* <DEDUP_REMOVED lines=87> */
.L_x_17411:
        /* <DEDUP_REMOVED lines=21> */
.L_x_17413:
[----:B------:R-:W-:Y:S05]  /*632a0*/  BSYNC.RECONVERGENT B3 ;  /* 0x0000000000037941 */ /* 0x000fea0003800200 */
.L_x_17412:
        /* <DEDUP_REMOVED lines=30> */
.L_x_17408:
        /* <DEDUP_REMOVED lines=26> */
.L_x_17415:
[----:B------:R-:W-:Y:S05]  /*63630*/  BSYNC.RECONVERGENT B3 ;  /* 0x0000000000037941 */ /* 0x000fea0003800200 */
.L_x_17414:
        /* <DEDUP_REMOVED lines=21> */
.L_x_17417:
[----:B------:R-:W-:Y:S05]  /*63790*/  BSYNC.RECONVERGENT B3 ;  /* 0x0000000000037941 */ /* 0x000fea0003800200 */
.L_x_17416:
[----:B------:R-:W-:Y:S02]  /*637a0*/  IMAD.MOV.U32 R66, RZ, RZ, R4 ;  /* 0x000000ffff427224 */ /* 0x000fe400078e0004 */
[----:B------:R-:W-:Y:S01]  /*637b0*/  IMAD.MOV.U32 R67, RZ, RZ, R5 ;  /* 0x000000ffff437224 */ /* 0x000fe200078e0005 */
[----:B------:R-:W-:Y:S06]  /*637c0*/  BRA `(.L_x_17391) ;  /* 0x00000000006c7947 */ /* 0x000fec0003800000 */
.L_x_17392:
        /* <DEDUP_REMOVED lines=23> */
[----:B-----5:R-:W-:Y:S05]  /*63940*/  CALL.REL.NOINC `($__internal_27_$__cuda_sm20_dsqrt_rn_f64_mediumpath_v1) ;  /* 0x0000048000f47944 */ /* 0x020fea0003c00000 */
.L_x_17419:
[----:B------:R-:W-:Y:S05]  /*63950*/  BSYNC.RECONVERGENT B3 ;  /* 0x0000000000037941 */ /* 0x000fea0003800200 */
.L_x_17418:
[----:B------:R-:W-:Y:S01]  /*63960*/  MOV R66, R2 ;  /* 0x0000000200427202 */ /* 0x000fe20000000f00 */
[----:B------:R-:W-:-:S07]  /*63970*/  IMAD.MOV.U32 R67, RZ, RZ, R3 ;  /* 0x000000ffff437224 */ /* 0x000fce00078e0003 */
.L_x_17391:
[----:B------:R-:W-:Y:S05]  /*63980*/  BSYNC.RECONVERGENT B2 ;  /* 0x0000000000027941 */ /* 0x000fea0003800200 */
.L_x_17387:
        /* <DEDUP_REMOVED lines=25> */
.L_x_17424:
[----:B------:R-:W-:Y:S05]  /*63b20*/  BSYNC.RECONVERGENT B4 ;  /* 0x0000000000047941 */ /* 0x000fea0003800200 */
.L_x_17423:
        /* <DEDUP_REMOVED lines=77> */
.L_x_17426:
        /* <DEDUP_REMOVED lines=42> */
.L_x_17425:
        /* <DEDUP_REMOVED lines=35> */
.L_x_17434:
[----:B------:R-:W-:Y:S05]  /*644d0*/  BSYNC.RECONVERGENT B6 ;  /* 0x0000000000067941 */ /* 0x000fea0003800200 */
.L_x_17433:
[----:B------:R-:W-:Y:S02]  /*644e0*/  IMAD.MOV.U32 R46, RZ, RZ, R4 ;  /* 0x000000ffff2e7224 */ /* 0x000fe400078e0004 */
[----:B------:R-:W-:-:S07]  /*644f0*/  IMAD.MOV.U32 R47, RZ, RZ, R5 ;  /* 0x000000ffff2f7224 */ /* 0x000fce00078e0005 */
.L_x_17432:
[----:B------:R-:W-:Y:S05]  /*64500*/  BSYNC.RECONVERGENT B5 ;  /* 0x0000000000057941 */ /* 0x000fea0003800200 */
.L_x_17431:
        /* <DEDUP_REMOVED lines=28> */
.L_x_17439:
[----:B------:R-:W-:Y:S05]  /*646d0*/  BSYNC.RECONVERGENT B6 ;  /* 0x0000000000067941 */ /* 0x000fea0003800200 */
.L_x_17438:
[----:B------:R-:W-:Y:S02]  /*646e0*/  IMAD.MOV.U32 R58, RZ, RZ, R4 ;  /* 0x000000ffff3a7224 */ /* 0x000fe400078e0004 */
[----:B------:R-:W-:Y:S01]  /*646f0*/  IMAD.MOV.U32 R59, RZ, RZ, R5 ;  /* 0x000000ffff3b7224 */ /* 0x000fe200078e0005 */
[----:B------:R-:W-:Y:S06]  /*64700*/  BRA `(.L_x_17437) ;  /* 0x0000000000047947 */ /* 0x000fec0003800000 */
.L_x_17436:
[----:B------:R-:W-:-:S11]  /*64710*/  DADD R58, R60, -R2 ;  /* 0x000000003c3a7229 */ /* 0x000fd60000000802 */
.L_x_17437:
[----:B------:R-:W-:Y:S05]  /*64720*/  BSYNC.RECONVERGENT B5 ;  /* 0x0000000000057941 */ /* 0x000fea0003800200 */
.L_x_17435:
        /* <DEDUP_REMOVED lines=29> */
.L_x_17441:
[----:B------:R-:W-:Y:S05]  /*64900*/  BSYNC.RECONVERGENT B5 ;  /* 0x0000000000057941 */ /* 0x000fea0003800200 */
.L_x_17440:
[----:B------:R-:W-:Y:S02]  /*64910*/  IMAD.MOV.U32 R46, RZ, RZ, R2 ;  /* 0x000000ffff2e7224 */ /* 0x000fe400078e0002 */
[----:B------:R-:W-:Y:S01]  /*64920*/  IMAD.MOV.U32 R47, RZ, RZ, R3 ;  /* 0x000000ffff2f7224 */ /* 0x000fe200078e0003 */
[----:B------:R-:W-:Y:S06]  /*64930*/  BRA `(.L_x_17442) ;  /* 0x0000000800587947 */ /* 0x000fec0003800000 */
.L_x_17430:
        /* <DEDUP_REMOVED lines=29> */
.L_x_17445:
[----:B------:R-:W-:Y:S05]  /*64b10*/  BSYNC.RECONVERGENT B5 ;  /* 0x0000000000057941 */ /* 0x000fea0003800200 */
.L_x_17444:
[----:B------:R-:W-:Y:S02]  /*64b20*/  IMAD.MOV.U32 R46, RZ, RZ, R2 ;  /* 0x000000ffff2e7224 */ /* 0x000fe400078e0002 */
[----:B------:R-:W-:Y:S01]  /*64b30*/  IMAD.MOV.U32 R47, RZ, RZ, R3 ;  /* 0x000000ffff2f7224 */ /* 0x000fe200078e0003 */
[----:B------:R-:W-:Y:S06]  /*64b40*/  BRA `(.L_x_17442) ;  /* 0x0000000400d47947 */ /* 0x000fec0003800000 */
.L_x_17443:
        /* <DEDUP_REMOVED lines=32> */
.L_x_17447:
[----:B------:R-:W-:Y:S05]  /*64d50*/  BSYNC.RECONVERGENT B5 ;  /* 0x0000000000057941 */ /* 0x000fea0003800200 */
.L_x_17446:
        /* <DEDUP_REMOVED lines=20> */
.L_x_17449:
[----:B------:R-:W-:Y:S05]  /*64ea0*/  BSYNC.RECONVERGENT B5 ;  /* 0x0000000000057941 */ /* 0x000fea0003800200 */
.L_x_17448:
[----:B------:R-:W-:Y:S01]  /*64eb0*/  DMUL R42, R42, 8.11296384146066816958e+31 ;  /* 0x469000002a2a7828 */ /* 0x000fe20000000000 */
[----:B------:R-:W-:Y:S02]  /*64ec0*/  IMAD.MOV.U32 R46, RZ, RZ, R4 ;  /* 0x000000ffff2e7224 */ /* 0x000fe400078e0004 */
[----:B------:R-:W-:Y:S01]  /*64ed0*/  IMAD.MOV.U32 R47, RZ, RZ, R5 ;  /* 0x000000ffff2f7224 */ /* 0x000fe200078e0005 */
[----:B------:R-:W-:Y:S07]  /*64ee0*/  BRA `(.L_x_17442) ;  /* 0x0000000000ec7947 */ /* 0x000fee0003800000 */
.L_x_17429:
        /* <DEDUP_REMOVED lines=24> */
[----:B-----5:R-:W-:Y:S05]  /*65070*/  CALL.REL.NOINC `($__internal_27_$__cuda_sm20_dsqrt_rn_f64_mediumpath_v1) ;  /* 0x0000046c00287944 */ /* 0x020fea0003c00000 */
[----:B------:R-:W-:Y:S01]  /*65080*/  IMAD.MOV.U32 R42, RZ, RZ, R2 ;  /* 0x000000ffff2a7224 */ /* 0x000fe200078e0002 */
[----:B------:R-:W-:-:S07]  /*65090*/  MOV R43, R3 ;  /* 0x00000003002b7202 */ /* 0x000fce0000000f00 */
.L_x_17451:
[----:B------:R-:W-:Y:S05]  /*650a0*/  BSYNC.RECONVERGENT B5 ;  /* 0x0000000000057941 */ /* 0x000fea0003800200 */
.L_x_17450:
        /* <DEDUP_REMOVED lines=27> */
.L_x_17453:
[----:B------:R-:W-:Y:S05]  /*65260*/  BSYNC.RECONVERGENT B5 ;  /* 0x0000000000057941 */ /* 0x000fea0003800200 */
.L_x_17452:
[----:B------:R-:W-:Y:S01]  /*65270*/  DMUL R46, R2, R42 ;  /* 0x0000002a022e7228 */ /* 0x000fe20000000000 */
[----:B------:R-:W-:Y:S02]  /*65280*/  IMAD.MOV.U32 R42, RZ, RZ, 0x0 ;  /* 0x00000000ff2a7424 */ /* 0x000fe400078e00ff */
[----:B------:R-:W-:-:S08]  /*65290*/  IMAD.MOV.U32 R43, RZ, RZ, 0x3ff00000 ;  /* 0x3ff00000ff2b7424 */ /* 0x000fd000078e00ff */
.L_x_17442:
[----:B------:R-:W-:Y:S05]  /*652a0*/  BSYNC.RECONVERGENT B4 ;  /* 0x0000000000047941 */ /* 0x000fea0003800200 */
.L_x_17428:
[----:B------:R-:W-:Y:S05]  /*652b0*/  BRA `(.L_x_17454) ;  /* 0x0000000000087947 */ /* 0x000fea0003800000 */
.L_x_17422:
[----:B------:R-:W-:Y:S02]  /*652c0*/  DMUL R46, R40, 9.00719925474099200000e+15 ;  /* 0x43400000282e7828 */ /* 0x000fe40000000000 */
[----:B------:R-:W-:-:S11]  /*652d0*/  DMUL R42, R42, 9.00719925474099200000e+15 ;  /* 0x434000002a2a7828 */ /* 0x000fd60000000000 */
.L_x_17454:
[----:B------:R-:W-:Y:S05]  /*652e0*/  BSYNC.RELIABLE B2 ;  /* 0x0000000000027941 */ /* 0x000fea0003800100 */
.L_x_17421:
        /* <DEDUP_REMOVED lines=27> */
.L_x_17456:
[----:B------:R-:W-:Y:S05]  /*654a0*/  BSYNC.RECONVERGENT B2 ;  /* 0x0000000000027941 */ /* 0x000fea0003800200 */
.L_x_17455:
        /* <DEDUP_REMOVED lines=84> */
.L_x_17458:
[----:B------:R-:W-:Y:S02]  /*659f0*/  FSEL R2, RZ, 3.37028055040000000000e+12, P0 ;  /* 0x54442d18ff027808 */ /* 0x000fe40000000000 */
[----:B------:R-:W-:-:S07]  /*65a00*/  FSEL R3, RZ, 2.1426990032196044922, P0 ;  /* 0x400921fbff037808 */ /* 0x000fce0000000000 */
.L_x_17459:
[----:B------:R-:W-:Y:S05]  /*65a10*/  BSYNC.RECONVERGENT B0 ;  /* 0x0000000000007941 */ /* 0x000fea0003800200 */
.L_x_17457:
[----:B------:R-:W-:Y:S02]  /*65a20*/  DADD R42, |R46|, R42 ;  /* 0x000000002e2a7229 */ /* 0x000fe4000000022a */
[----:B------:R-:W-:-:S06]  /*65a30*/  DADD R2, -RZ, |R2| ;  /* 0x00000000ff027229 */ /* 0x000fcc0000000502 */
[----:B------:R-:W-:-:S06]  /*65a40*/  DSETP.NAN.AND P0, PT, R42, R42, PT ;  /* 0x0000002a2a00722a */ /* 0x000fcc0003f08000 */
[----:B------:R-:W-:Y:S02]  /*65a50*/  FSEL R2, R42, R2, P0 ;  /* 0x000000022a027208 */ /* 0x000fe40000000000 */
[----:B------:R-:W-:-:S07]  /*65a60*/  FSEL R3, R43, R3, P0 ;  /* 0x000000032b037208 */ /* 0x000fce0000000000 */
.L_x_17427:
[----:B------:R-:W-:Y:S05]  /*65a70*/  BSYNC.RECONVERGENT B3 ;  /* 0x0000000000037941 */ /* 0x000fea0003800200 */
.L_x_17420:
[----:B------:R-:W-:Y:S01]  /*65a80*/  LOP3.LUT R11, R67, 0x80000000, R11, 0xb8, !PT ;  /* 0x80000000430b7812 */ /* 0x000fe200078eb80b */
[----:B------:R-:W-:Y:S01]  /*65a90*/  IMAD.MOV.U32 R10, RZ, RZ, R66 ;  /* 0x000000ffff0a7224 */ /* 0x000fe200078e0042 */
[----:B------:R-:W-:Y:S01]  /*65aa0*/  LOP3.LUT R9, R3, 0x80000000, R9, 0xb8, !PT ;  /* 0x8000000003097812 */ /* 0x000fe200078eb809 */
[----:B------:R-:W-:Y:S01]  /*65ab0*/  IMAD.MOV.U32 R8, RZ, RZ, R2 ;  /* 0x000000ffff087224 */ /* 0x000fe200078e0002 */
[----:B------:R-:W-:Y:S06]  /*65ac0*/  BRA `(.L_x_17385) ;  /* 0x0000005800d47947 */ /* 0x000fec0003800000 */
.L_x_17386:
        /* <DEDUP_REMOVED lines=121> */
.L_x_17465:
[----:B------:R-:W-:Y:S05]  /*66260*/  BSYNC.RECONVERGENT B0 ;  /* 0x0000000000007941 */ /* 0x000fea0003800200 */
.L_x_17464:
[----:B------:R-:W-:Y:S04]  /*66270*/  BSSY.RECONVERGENT B3, `(.L_x_17466) ;  /* 0x0000006000037945 */ /* 0x000fe80003800200 */
[----:B------:R-:W-:Y:S05]  /*66280*/  @P4 BRA P5, `(.L_x_17467) ;  /* 0x0000000000104947 */ /* 0x000fea0002800000 */
[----:B------:R-:W-:Y:S01]  /*66290*/  IMAD.MOV.U32 R2, RZ, RZ, R46 ;  /* 0x000000ffff027224 */ /* 0x000fe200078e002e */
[----:B------:R-:W-:Y:S01]  /*662a0*/  MOV R3, 0x662d0 ;  /* 0x000662d000037802 */ /* 0x000fe20000000f00 */
[----:B------:R-:W-:-:S07]  /*662b0*/  IMAD.MOV.U32 R5, RZ, RZ, R47 ;  /* 0x000000ffff057224 */ /* 0x000fce00078e002f */
[----:B-----5:R-:W-:Y:S05]  /*662c0*/  CALL.REL.NOINC `($__internal_26_$__cuda_sm20_div_rn_f64_full) ;  /* 0x0000045000fc7944 */ /* 0x020fea0003c00000 */
.L_x_17467:
[----:B------:R-:W-:Y:S05]  /*662d0*/  BSYNC.RECONVERGENT B3 ;  /* 0x0000000000037941 */ /* 0x000fea0003800200 */
.L_x_17466:
        /* <DEDUP_REMOVED lines=84> */
.L_x_17469:
[----:B------:R-:W-:Y:S02]  /*66820*/  FSEL R2, RZ, 3.37028055040000000000e+12, P0 ;  /* 0x54442d18ff027808 */ /* 0x000fe40000000000 */
[----:B------:R-:W-:-:S07]  /*66830*/  FSEL R3, RZ, 2.1426990032196044922, P0 ;  /* 0x400921fbff037808 */ /* 0x000fce0000000000 */
.L_x_17470:
[----:B------:R-:W-:Y:S05]  /*66840*/  BSYNC.RECONVERGENT B0 ;  /* 0x0000000000007941 */ /* 0x000fea0003800200 */
.L_x_17468:
[----:B------:R-:W-:Y:S01]  /*66850*/  DADD R42, R58, R42 ;  /* 0x000000003a2a7229 */ /* 0x000fe2000000002a */
[----:B------:R-:W-:Y:S01]  /*66860*/  LOP3.LUT R3, R3, 0x80000000, R40, 0xb8, !PT ;  /* 0x8000000003037812 */ /* 0x000fe200078eb828 */
[----:B------:R-:W-:-:S06]  /*66870*/  DMUL R60, R60, 0.5 ;  /* 0x3fe000003c3c7828 */ /* 0x000fcc0000000000 */
[----:B------:R-:W-:-:S06]  /*66880*/  DSETP.NAN.AND P0, PT, R42, R42, PT ;  /* 0x0000002a2a00722a */ /* 0x000fcc0003f08000 */
[----:B------:R-:W-:Y:S02]  /*66890*/  FSEL R2, R42, R2, P0 ;  /* 0x000000022a027208 */ /* 0x000fe40000000000 */
[----:B------:R-:W-:Y:S01]  /*668a0*/  FSEL R3, R43, R3, P0 ;  /* 0x000000032b037208 */ /* 0x000fe20000000000 */
[----:B------:R-:W-:Y:S06]  /*668b0*/  BRA `(.L_x_17471) ;  /* 0x0000004c00387947 */ /* 0x000fec0003800000 */
.L_x_17463:
        /* <DEDUP_REMOVED lines=141> */
.L_x_17473:
[----:B------:R-:W-:Y:S05]  /*67190*/  BSYNC.RECONVERGENT B0 ;  /* 0x0000000000007941 */ /* 0x000fea0003800200 */
.L_x_17472:
[----:B------:R-:W-:Y:S04]  /*671a0*/  BSSY.RECONVERGENT B3, `(.L_x_17474) ;  /* 0x0000005000037945 */ /* 0x000fe80003800200 */
[----:B------:R-:W-:Y:S05]  /*671b0*/  @P4 BRA P5, `(.L_x_17475) ;  /* 0x00000000000c4947 */ /* 0x000fea0002800000 */
[----:B------:R-:W-:Y:S01]  /*671c0*/  IMAD.MOV.U32 R5, RZ, RZ, R3 ;  /* 0x000000ffff057224 */ /* 0x000fe200078e0003 */
[----:B------:R-:W-:-:S07]  /*671d0*/  MOV R3, 0x671f0 ;  /* 0x000671f000037802 */ /* 0x000fce0000000f00 */
[----:B-----5:R-:W-:Y:S05]  /*671e0*/  CALL.REL.NOINC `($__internal_26_$__cuda_sm20_div_rn_f64_full) ;  /* 0x0000044400347944 */ /* 0x020fea0003c00000 */
.L_x_17475:
[----:B------:R-:W-:Y:S05]  /*671f0*/  BSYNC.RECONVERGENT B3 ;  /* 0x0000000000037941 */ /* 0x000fea0003800200 */
.L_x_17474:
        /* <DEDUP_REMOVED lines=84> */
.L_x_17477:
[----:B------:R-:W-:Y:S02]  /*67740*/  FSEL R2, RZ, 3.37028055040000000000e+12, P0 ;  /* 0x54442d18ff027808 */ /* 0x000fe40000000000 */
[----:B------:R-:W-:-:S07]  /*67750*/  FSEL R3, RZ, 2.1426990032196044922, P0 ;  /* 0x400921fbff037808 */ /* 0x000fce0000000000 */
.L_x_17478:
[----:B------:R-:W-:Y:S05]  /*67760*/  BSYNC.RECONVERGENT B0 ;  /* 0x0000000000007941 */ /* 0x000fea0003800200 */
.L_x_17476:
[----:B------:R-:W-:Y:S01]  /*67770*/  DADD R42, R58, R42 ;  /* 0x000000003a2a7229 */ /* 0x000fe2000000002a */
[----:B------:R-:W-:-:S07]  /*67780*/  LOP3.LUT R3, R3, 0x80000000, R40, 0xb8, !PT ;  /* 0x8000000003037812 */ /* 0x000fce00078eb828 */
[----:B------:R-:W-:-:S06]  /*67790*/  DSETP.NAN.AND P0, PT, R42, R42, PT ;  /* 0x0000002a2a00722a */ /* 0x000fcc0003f08000 */
[----:B------:R-:W-:Y:S02]  /*677a0*/  FSEL R2, R42, R2, P0 ;  /* 0x000000022a027208 */ /* 0x000fe40000000000 */
[----:B------:R-:W-:Y:S01]  /*677b0*/  FSEL R3, R43, R3, P0 ;  /* 0x000000032b037208 */ /* 0x000fe20000000000 */
[----:B------:R-:W-:Y:S06]  /*677c0*/  BRA `(.L_x_17471) ;  /* 0x0000003c00747947 */ /* 0x000fec0003800000 */
.L_x_17462:
        /* <DEDUP_REMOVED lines=22> */
[----:B-----5:R-:W-:Y:S05]  /*67930*/  CALL.REL.NOINC `($__internal_26_$__cuda_sm20_div_rn_f64_full) ;  /* 0x0000043c00607944 */ /* 0x020fea0003c00000 */
[----:B------:R-:W-:Y:S02]  /*67940*/  IMAD.MOV.U32 R46, RZ, RZ, R4 ;  /* 0x000000ffff2e7224 */ /* 0x000fe400078e0004 */
[----:B------:R-:W-:-:S07]  /*67950*/  IMAD.MOV.U32 R47, RZ, RZ, R5 ;  /* 0x000000ffff2f7224 */ /* 0x000fce00078e0005 */
.L_x_17480:
[----:B------:R-:W-:Y:S05]  /*67960*/  BSYNC.RECONVERGENT B3 ;  /* 0x0000000000037941 */ /* 0x000fea0003800200 */
.L_x_17479:
        /* <DEDUP_REMOVED lines=22> */
[----:B-----5:R-:W-:Y:S05]  /*67ad0*/  CALL.REL.NOINC `($__internal_26_$__cuda_sm20_div_rn_f64_full) ;  /* 0x0000043800f87944 */ /* 0x020fea0003c00000 */
.L_x_17482:
[----:B------:R-:W-:Y:S05]  /*67ae0*/  BSYNC.RECONVERGENT B3 ;  /* 0x0000000000037941 */ /* 0x000fea0003800200 */
.L_x_17481:
        /* <DEDUP_REMOVED lines=143> */
.L_x_17484:
[----:B------:R-:W-:Y:S05]  /*683e0*/  BSYNC.RECONVERGENT B0 ;  /* 0x0000000000007941 */ /* 0x000fea0003800200 */
.L_x_17483:
[----:B------:R-:W-:Y:S04]  /*683f0*/  BSSY.RECONVERGENT B3, `(.L_x_17485) ;  /* 0x0000006000037945 */ /* 0x000fe80003800200 */
[----:B------:R-:W-:Y:S05]  /*68400*/  @P4 BRA P5, `(.L_x_17486) ;  /* 0x0000000000104947 */ /* 0x000fea0002800000 */
[----:B------:R-:W-:Y:S01]  /*68410*/  IMAD.MOV.U32 R2, RZ, RZ, R46 ;  /* 0x000000ffff027224 */ /* 0x000fe200078e002e */
[----:B------:R-:W-:Y:S01]  /*68420*/  MOV R3, 0x68450 ;  /* 0x0006845000037802 */ /* 0x000fe20000000f00 */
[----:B------:R-:W-:-:S07]  /*68430*/  IMAD.MOV.U32 R5, RZ, RZ, R47 ;  /* 0x000000ffff057224 */ /* 0x000fce00078e002f */
[----:B-----5:R-:W-:Y:S05]  /*68440*/  CALL.REL.NOINC `($__internal_26_$__cuda_sm20_div_rn_f64_full) ;  /* 0x00000430009c7944 */ /* 0x020fea0003c00000 */
.L_x_17486:
[----:B------:R-:W-:Y:S05]  /*68450*/  BSYNC.RECONVERGENT B3 ;  /* 0x0000000000037941 */ /* 0x000fea0003800200 */
.L_x_17485:
        /* <DEDUP_REMOVED lines=84> */
.L_x_17488:
[----:B------:R-:W-:Y:S02]  /*689a0*/  FSEL R2, RZ, 3.37028055040000000000e+12, P0 ;  /* 0x54442d18ff027808 */ /* 0x000fe40000000000 */
[----:B------:R-:W-:-:S07]  /*689b0*/  FSEL R3, RZ, 2.1426990032196044922, P0 ;  /* 0x400921fbff037808 */ /* 0x000fce0000000000 */
.L_x_17489:
[----:B------:R-:W-:Y:S05]  /*689c0*/  BSYNC.RECONVERGENT B0 ;  /* 0x0000000000007941 */ /* 0x000fea0003800200 */
.L_x_17487:
[----:B------:R-:W-:Y:S01]  /*689d0*/  DADD R42, R58, R42 ;  /* 0x000000003a2a7229 */ /* 0x000fe2000000002a */
[----:B------:R-:W-:Y:S01]  /*689e0*/  LOP3.LUT R3, R3, 0x80000000, R40, 0xb8, !PT ;  /* 0x8000000003037812 */ /* 0x000fe200078eb828 */
[----:B------:R-:W-:-:S06]  /*689f0*/  DADD R60, R60, 1 ;  /* 0x3ff000003c3c7429 */ /* 0x000fcc0000000000 */
[----:B------:R-:W-:-:S06]  /*68a00*/  DSETP.NAN.AND P0, PT, R42, R42, PT ;  /* 0x0000002a2a00722a */ /* 0x000fcc0003f08000 */
[----:B------:R-:W-:Y:S02]  /*68a10*/  FSEL R2, R42, R2, P0 ;  /* 0x000000022a027208 */ /* 0x000fe40000000000 */
[----:B------:R-:W-:Y:S01]  /*68a20*/  FSEL R3, R43, R3, P0 ;  /* 0x000000032b037208 */ /* 0x000fe20000000000 */
[----:B------:R-:W-:Y:S06]  /*68a30*/  BRA `(.L_x_17471) ;  /* 0x0000002800d87947 */ /* 0x000fec0003800000 */
.L_x_17461:
        /* <DEDUP_REMOVED lines=109> */
.L_x_17493:
[----:B------:R-:W-:Y:S05]  /*69110*/  BSYNC.RECONVERGENT B0 ;  /* 0x0000000000007941 */ /* 0x000fea0003800200 */
.L_x_17492:
        /* <DEDUP_REMOVED lines=8> */
[----:B-----5:R-:W-:Y:S05]  /*691a0*/  CALL.REL.NOINC `($__internal_26_$__cuda_sm20_div_rn_f64_full) ;  /* 0x0000042400447944 */ /* 0x020fea0003c00000 */
.L_x_17495:
[----:B------:R-:W-:Y:S05]  /*691b0*/  BSYNC.RECONVERGENT B3 ;  /* 0x0000000000037941 */ /* 0x000fea0003800200 */
.L_x_17494:
        /* <DEDUP_REMOVED lines=76> */
.L_x_17491:
        /* <DEDUP_REMOVED lines=137> */
.L_x_17497:
[----:B------:R-:W-:Y:S05]  /*69f10*/  BSYNC.RECONVERGENT B0 ;  /* 0x0000000000007941 */ /* 0x000fea0003800200 */
.L_x_17496:
[----:B------:R-:W-:Y:S04]  /*69f20*/  BSSY.RECONVERGENT B3, `(.L_x_17498) ;  /* 0x0000008000037945 */ /* 0x000fe80003800200 */
[----:B------:R-:W-:Y:S05]  /*69f30*/  @P4 BRA P5, `(.L_x_17499) ;  /* 0x0000000000184947 */ /* 0x000fea0002800000 */
[----:B------:R-:W-:Y:S01]  /*69f40*/  IMAD.MOV.U32 R6, RZ, RZ, R40 ;  /* 0x000000ffff067224 */ /* 0x000fe200078e0028 */
[----:B------:R-:W-:Y:S01]  /*69f50*/  MOV R3, 0x69fa0 ;  /* 0x00069fa000037802 */ /* 0x000fe20000000f00 */
[----:B------:R-:W-:Y:S02]  /*69f60*/  IMAD.MOV.U32 R7, RZ, RZ, R41 ;  /* 0x000000ffff077224 */ /* 0x000fe400078e0029 */
[----:B------:R-:W-:Y:S02]  /*69f70*/  IMAD.MOV.U32 R2, RZ, RZ, R46 ;  /* 0x000000ffff027224 */ /* 0x000fe400078e002e */
[----:B------:R-:W-:-:S07]  /*69f80*/  IMAD.MOV.U32 R5, RZ, RZ, R47 ;  /* 0x000000ffff057224 */ /* 0x000fce00078e002f */
[----:B-----5:R-:W-:Y:S05]  /*69f90*/  CALL.REL.NOINC `($__internal_26_$__cuda_sm20_div_rn_f64_full) ;  /* 0x0000041400c87944 */ /* 0x020fea0003c00000 */
.L_x_17499:
[----:B------:R-:W-:Y:S05]  /*69fa0*/  BSYNC.RECONVERGENT B3 ;  /* 0x0000000000037941 */ /* 0x000fea0003800200 */
.L_x_17498:
        /* <DEDUP_REMOVED lines=76> */
.L_x_17490:
        /* <DEDUP_REMOVED lines=23> */
[----:B------:R-:W-:Y:S02]  /*6a5e0*/  IMAD.MOV.U32 R60, RZ, RZ, R4 ;  /* 0x000000ffff3c7224 */ /* 0x000fe400078e0004 */
[----:B------:R-:W-:-:S07]  /*6a5f0*/  IMAD.MOV.U32 R61, RZ, RZ, R5 ;  /* 0x000000ffff3d7224 */ /* 0x000fce00078e0005 */
.L_x_17501:
[----:B------:R-:W-:Y:S05]  /*6a600*/  BSYNC.RECONVERGENT B3 ;  /* 0x0000000000037941 */ /* 0x000fea0003800200 */
.L_x_17500:
        /* <DEDUP_REMOVED lines=23> */
.L_x_17503:
[----:B------:R-:W-:Y:S05]  /*6a780*/  BSYNC.RECONVERGENT B3 ;  /* 0x0000000000037941 */ /* 0x000fea0003800200 */
.L_x_17502:
        /* <DEDUP_REMOVED lines=139> */
.L_x_17505:
[----:B------:R-:W-:Y:S05]  /*6b040*/  BSYNC.RECONVERGENT B0 ;  /* 0x0000000000007941 */ /* 0x000fea0003800200 */
.L_x_17504:
        /* <DEDUP_REMOVED lines=8> */
[----:B-----5:R-:W-:Y:S05]  /*6b0d0*/  CALL.REL.NOINC `($__internal_26_$__cuda_sm20_div_rn_f64_full) ;  /* 0x0000040400787944 */ /* 0x020fea0003c00000 */
.L_x_17507:
[----:B------:R-:W-:Y:S05]  /*6b0e0*/  BSYNC.RECONVERGENT B3 ;  /* 0x0000000000037941 */ /* 0x000fea0003800200 */
.L_x_17506:
        /* <DEDUP_REMOVED lines=75> */
.L_x_17471:
[----:B------:R-:W-:Y:S05]  /*6b5a0*/  BSYNC.RECONVERGENT B2 ;  /* 0x0000000000027941 */ /* 0x000fea0003800200 */
.L_x_17460:
[----:B------:R-:W-:Y:S01]  /*6b5b0*/  UMOV UR4, 0xfefa39ef ;  /* 0xfefa39ef00047882 */ /* 0x000fe20000000000 */
[----:B------:R-:W-:Y:S01]  /*6b5c0*/  UMOV UR5, 0x3fe62e42 ;  /* 0x3fe62e4200057882 */ /* 0x000fe20000000000 */
[----:B------:R-:W-:Y:S01]  /*6b5d0*/  LOP3.LUT R9, R3, 0x80000000, R9, 0xb8, !PT ;  /* 0x8000000003097812 */ /* 0x000fe200078eb809 */
[----:B------:R-:W-:Y:S01]  /*6b5e0*/  DADD R60, R60, UR4 ;  /* 0x000000043c3c7e29 */ /* 0x000fe20008000000 */
[----:B------:R-:W-:-:S09]  /*6b5f0*/  IMAD.MOV.U32 R8, RZ, RZ, R2 ;  /* 0x000000ffff087224 */ /* 0x000fd200078e0002 */
[----:B------:R-:W-:Y:S02]  /*6b600*/  LOP3.LUT R11, R61, 0x80000000, R11, 0xb8, !PT ;  /* 0x800000003d0b7812 */ /* 0x000fe400078eb80b */
[----:B------:R-:W-:-:S07]  /*6b610*/  MOV R10, R60 ;  /* 0x0000003c000a7202 */ /* 0x000fce0000000f00 */
.L_x_17385:
[----:B------:R-:W-:Y:S05]  /*6b620*/  BSYNC.RECONVERGENT B1 ;  /* 0x0000000000017941 */ /* 0x000fea0003800200 */
.L_x_17383:
        /* <DEDUP_REMOVED lines=25> */
.L_x_17509:
        /* <DEDUP_REMOVED lines=141> */
[----:B------:R-:W-:Y:S02]  /*6c090*/  IMAD.MOV.U32 R6, RZ, RZ, R2 ;  /* 0x000000ffff067224 */ /* 0x000fe400078e0002 */
[----:B------:R-:W-:-:S07]  /*6c0a0*/  IMAD.MOV.U32 R7, RZ, RZ, R3 ;  /* 0x000000ffff077224 */ /* 0x000fce00078e0003 */
.L_x_17515:
[----:B------:R-:W-:Y:S05]  /*6c0b0*/  BSYNC.RECONVERGENT B3 ;  /* 0x0000000000037941 */ /* 0x000fea0003800200 */
.L_x_17514:
        /* <DEDUP_REMOVED lines=83> */
.L_x_17513:
        /* <DEDUP_REMOVED lines=33> */
.L_x_17522:
[----:B------:R-:W-:Y:S05]  /*6c800*/  BSYNC.RECONVERGENT B4 ;  /* 0x0000000000047941 */ /* 0x000fea0003800200 */
.L_x_17521:
[----:B------:R-:W-:Y:S01]  /*6c810*/  IMAD.MOV.U32 R46, RZ, RZ, R4 ;  /* 0x000000ffff2e7224 */ /* 0x000fe200078e0004 */
[----:B------:R-:W-:-:S07]  /*6c820*/  MOV R47, R5 ;  /* 0x00000005002f7202 */ /* 0x000fce0000000f00 */
.L_x_17520:
[----:B------:R-:W-:Y:S05]  /*6c830*/  BSYNC.RECONVERGENT B3 ;  /* 0x0000000000037941 */ /* 0x000fea0003800200 */
.L_x_17519:
        /* <DEDUP_REMOVED lines=30> */
.L_x_17527:
[----:B------:R-:W-:Y:S05]  /*6ca20*/  BSYNC.RECONVERGENT B4 ;  /* 0x0000000000047941 */ /* 0x000fea0003800200 */
.L_x_17526:
[----:B------:R-:W-:Y:S05]  /*6ca30*/  BRA `(.L_x_17525) ;  /* 0x0000000000047947 */ /* 0x000fea0003800000 */
.L_x_17524:
[----:B------:R-:W-:-:S11]  /*6ca40*/  DADD R4, R60, -R2 ;  /* 0x000000003c047229 */ /* 0x000fd60000000802 */
.L_x_17525:
[----:B------:R-:W-:Y:S05]  /*6ca50*/  BSYNC.RECONVERGENT B3 ;  /* 0x0000000000037941 */ /* 0x000fea0003800200 */
.L_x_17523:
        /* <DEDUP_REMOVED lines=30> */
.L_x_17529:
[----:B------:R-:W-:Y:S05]  /*6cc40*/  BSYNC.RECONVERGENT B3 ;  /* 0x0000000000037941 */ /* 0x000fea0003800200 */
.L_x_17528:
        /* <DEDUP_REMOVED lines=87> */
.L_x_17530:
        /* <DEDUP_REMOVED lines=21> */
.L_x_17532:
[----:B------:R-:W-:Y:S05]  /*6d310*/  BSYNC.RECONVERGENT B3 ;  /* 0x0000000000037941 */ /* 0x000fea0003800200 */
.L_x_17531:
        /* <DEDUP_REMOVED lines=30> */
.L_x_17518:
        /* <DEDUP_REMOVED lines=27> */
.L_x_17535:
[----:B------:R-:W-:Y:S05]  /*6d6b0*/  BSYNC.RECONVERGENT B3 ;  /* 0x0000000000037941 */ /* 0x000fea0003800200 */
.L_x_17534:
        /* <DEDUP_REMOVED lines=87> */
.L_x_17536:
        /* <DEDUP_REMOVED lines=21> */
.L_x_17538:
[----:B------:R-:W-:Y:S05]  /*6dd80*/  BSYNC.RECONVERGENT B3 ;  /* 0x0000000000037941 */ /* 0x000fea0003800200 */
.L_x_17537:
        /* <DEDUP_REMOVED lines=30> */
.L_x_17533:
        /* <DEDUP_REMOVED lines=26> */
.L_x_17540:
[----:B------:R-:W-:Y:S05]  /*6e110*/  BSYNC.RECONVERGENT B3 ;  /* 0x0000000000037941 */ /* 0x000fea0003800200 */
.L_x_17539:
        /* <DEDUP_REMOVED lines=21> */
.L_x_17542:
[----:B------:R-:W-:Y:S05]  /*6e270*/  BSYNC.RECONVERGENT B3 ;  /* 0x0000000000037941 */ /* 0x000fea0003800200 */
.L_x_17541:
[----:B------:R-:W-:Y:S02]  /*6e280*/  IMAD.MOV.U32 R66, RZ, RZ, R4 ;  /* 0x000000ffff427224 */ /* 0x000fe400078e0004 */
[----:B------:R-:W-:Y:S01]  /*6e290*/  IMAD.MOV.U32 R67, RZ, RZ, R5 ;  /* 0x000000ffff437224 */ /* 0x000fe200078e0005 */
[----:B------:R-:W-:Y:S06]  /*6e2a0*/  BRA `(.L_x_17516) ;  /* 0x00000000006c7947 */ /* 0x000fec0003800000 */
.L_x_17517:
        /* <DEDUP_REMOVED lines=24> */
.L_x_17544:
[----:B------:R-:W-:Y:S05]  /*6e430*/  BSYNC.RECONVERGENT B3 ;  /* 0x0000000000037941 */ /* 0x000fea0003800200 */
.L_x_17543:
[----:B------:R-:W-:Y:S02]  /*6e440*/  IMAD.MOV.U32 R66, RZ, RZ, R2 ;  /* 0x000000ffff427224 */ /* 0x000fe400078e0002 */
[----:B------:R-:W-:-:S07]  /*6e450*/  IMAD.MOV.U32 R67, RZ, RZ, R3 ;  /* 0x000000ffff437224 */ /* 0x000fce00078e0003 */
.L_x_17516:
[----:B------:R-:W-:Y:S05]  /*6e460*/  BSYNC.RECONVERGENT B2 ;  /* 0x0000000000027941 */ /* 0x000fea0003800200 */
.L_x_17512:
        /* <DEDUP_REMOVED lines=25> */
.L_x_17549:
[----:B------:R-:W-:Y:S05]  /*6e600*/  BSYNC.RECONVERGENT B4 ;  /* 0x0000000000047941 */ /* 0x000fea0003800200 */
.L_x_17548:
        /* <DEDUP_REMOVED lines=77> */
.L_x_17551:
        /* <DEDUP_REMOVED lines=42> */
.L_x_17550:
        /* <DEDUP_REMOVED lines=35> */
.L_x_17559:
[----:B------:R-:W-:Y:S05]  /*6efb0*/  BSYNC.RECONVERGENT B6 ;  /* 0x0000000000067941 */ /* 0x000fea0003800200 */
.L_x_17558:
[----:B------:R-:W-:Y:S02]  /*6efc0*/  IMAD.MOV.U32 R46, RZ, RZ, R4 ;  /* 0x000000ffff2e7224 */ /* 0x000fe400078e0004 */
[----:B------:R-:W-:-:S07]  /*6efd0*/  IMAD.MOV.U32 R47, RZ, RZ, R5 ;  /* 0x000000ffff2f7224 */ /* 0x000fce00078e0005 */
.L_x_17557:
[----:B------:R-:W-:Y:S05]  /*6efe0*/  BSYNC.RECONVERGENT B5 ;  /* 0x0000000000057941 */ /* 0x000fea0003800200 */
.L_x_17556:
        /* <DEDUP_REMOVED lines=28> */
.L_x_17564:
[----:B------:R-:W-:Y:S05]  /*6f1b0*/  BSYNC.RECONVERGENT B6 ;  /* 0x0000000000067941 */ /* 0x000fea0003800200 */
.L_x_17563:
[----:B------:R-:W-:Y:S02]  /*6f1c0*/  IMAD.MOV.U32 R58, RZ, RZ, R4 ;  /* 0x000000ffff3a7224 */ /* 0x000fe400078e0004 */
[----:B------:R-:W-:Y:S01]  /*6f1d0*/  IMAD.MOV.U32 R59, RZ, RZ, R5 ;  /* 0x000000ffff3b7224 */ /* 0x000fe200078e0005 */
[----:B------:R-:W-:Y:S06]  /*6f1e0*/  BRA `(.L_x_17562) ;  /* 0x0000000000047947 */ /* 0x000fec0003800000 */
.L_x_17561:
[----:B------:R-:W-:-:S11]  /*6f1f0*/  DADD R58, R60, -R2 ;  /* 0x000000003c3a7229 */ /* 0x000fd60000000802 */
.L_x_17562:
[----:B------:R-:W-:Y:S05]  /*6f200*/  BSYNC.RECONVERGENT B5 ;  /* 0x0000000000057941 */ /* 0x000fea0003800200 */
.L_x_17560:
        /* <DEDUP_REMOVED lines=29> */
.L_x_17566:
[----:B------:R-:W-:Y:S05]  /*6f3e0*/  BSYNC.RECONVERGENT B5 ;  /* 0x0000000000057941 */ /* 0x000fea0003800200 */
.L_x_17565:
[----:B------:R-:W-:Y:S01]  /*6f3f0*/  IMAD.MOV.U32 R46, RZ, RZ, R2 ;  /* 0x000000ffff2e7224 */ /* 0x000fe200078e0002 */
[----:B------:R-:W-:Y:S01]  /*6f400*/  MOV R47, R3 ;  /* 0x00000003002f7202 */ /* 0x000fe20000000f00 */
[----:B------:R-:W-:Y:S06]  /*6f410*/  BRA `(.L_x_17567) ;  /* 0x0000000800587947 */ /* 0x000fec0003800000 */
.L_x_17555:
        /* <DEDUP_REMOVED lines=29> */
.L_x_17570:
[----:B------:R-:W-:Y:S05]  /*6f5f0*/  BSYNC.RECONVERGENT B5 ;  /* 0x0000000000057941 */ /* 0x000fea0003800200 */
.L_x_17569:
[----:B------:R-:W-:Y:S02]  /*6f600*/  IMAD.MOV.U32 R46, RZ, RZ, R2 ;  /* 0x000000ffff2e7224 */ /* 0x000fe400078e0002 */
[----:B------:R-:W-:Y:S01]  /*6f610*/  IMAD.MOV.U32 R47, RZ, RZ, R3 ;  /* 0x000000ffff2f7224 */ /* 0x000fe200078e0003 */
[----:B------:R-:W-:Y:S06]  /*6f620*/  BRA `(.L_x_17567) ;  /* 0x0000000400d47947 */ /* 0x000fec0003800000 */
.L_x_17568:
        /* <DEDUP_REMOVED lines=31> */
[----:B------:R-:W-:Y:S05]  /*6f820*/  CALL.REL.NOINC `($__internal_27_$__cuda_sm20_dsqrt_rn_f64_mediumpath_v1) ;  /* 0x000003c4003c7944 */ /* 0x000fea0003c00000 */
.L_x_17572:
[----:B------:R-:W-:Y:S05]  /*6f830*/  BSYNC.RECONVERGENT B5 ;  /* 0x0000000000057941 */ /* 0x000fea0003800200 */
.L_x_17571:
        /* <DEDUP_REMOVED lines=20> */
.L_x_17574:
[----:B------:R-:W-:Y:S05]  /*6f980*/  BSYNC.RECONVERGENT B5 ;  /* 0x0000000000057941 */ /* 0x000fea0003800200 */
.L_x_17573:
[----:B------:R-:W-:Y:S01]  /*6f990*/  DMUL R42, R42, 8.11296384146066816958e+31 ;  /* 0x469000002a2a7828 */ /* 0x000fe20000000000 */
[----:B------:R-:W-:Y:S01]  /*6f9a0*/  MOV R46, R4 ;  /* 0x00000004002e7202 */ /* 0x000fe20000000f00 */
[----:B------:R-:W-:Y:S01]  /*6f9b0*/  IMAD.MOV.U32 R47, RZ, RZ, R5 ;  /* 0x000000ffff2f7224 */ /* 0x000fe200078e0005 */
[----:B------:R-:W-:Y:S08]  /*6f9c0*/  BRA `(.L_x_17567) ;  /* 0x0000000000ec7947 */ /* 0x000ff00003800000 */
.L_x_17554:
        /* <DEDUP_REMOVED lines=27> */
.L_x_17576:
[----:B------:R-:W-:Y:S05]  /*6fb80*/  BSYNC.RECONVERGENT B5 ;  /* 0x0000000000057941 */ /* 0x000fea0003800200 */
.L_x_17575:
        /* <DEDUP_REMOVED lines=27> */
.L_x_17578:
[----:B------:R-:W-:Y:S05]  /*6fd40*/  BSYNC.RECONVERGENT B5 ;  /* 0x0000000000057941 */ /* 0x000fea0003800200 */
.L_x_17577:
[----:B------:R-:W-:Y:S01]  /*6fd50*/  DMUL R46, R2, R42 ;  /* 0x0000002a022e7228 */ /* 0x000fe20000000000 */
[----:B------:R-:W-:Y:S02]  /*6fd60*/  IMAD.MOV.U32 R42, RZ, RZ, 0x0 ;  /* 0x00000000ff2a7424 */ /* 0x000fe400078e00ff */
[----:B------:R-:W-:-:S08]  /*6fd70*/  IMAD.MOV.U32 R43, RZ, RZ, 0x3ff00000 ;  /* 0x3ff00000ff2b7424 */ /* 0x000fd000078e00ff */
.L_x_17567:
[----:B------:R-:W-:Y:S05]  /*6fd80*/  BSYNC.RECONVERGENT B4 ;  /* 0x0000000000047941 */ /* 0x000fea0003800200 */
.L_x_17553:
[----:B------:R-:W-:Y:S05]  /*6fd90*/  BRA `(.L_x_17579) ;  /* 0x0000000000087947 */ /* 0x000fea0003800000 */
.L_x_17547:
[----:B------:R-:W-:Y:S02]  /*6fda0*/  DMUL R46, R40, 9.00719925474099200000e+15 ;  /* 0x43400000282e7828 */ /* 0x000fe40000000000 */
[----:B------:R-:W-:-:S11]  /*6fdb0*/  DMUL R42, R42, 9.00719925474099200000e+15 ;  /* 0x434000002a2a7828 */ /* 0x000fd60000000000 */
.L_x_17579:
[----:B------:R-:W-:Y:S05]  /*6fdc0*/  BSYNC.RELIABLE B2 ;  /* 0x0000000000027941 */ /* 0x000fea0003800100 */
.L_x_17546:
        /* <DEDUP_REMOVED lines=27> */
.L_x_17581:
[----:B------:R-:W-:Y:S05]  /*6ff80*/  BSYNC.RECONVERGENT B2 ;  /* 0x0000000000027941 */ /* 0x000fea0003800200 */
.L_x_17580:
        /* <DEDUP_REMOVED lines=84> */
.L_x_17583:
[----:B------:R-:W-:Y:S02]  /*704d0*/  FSEL R2, RZ, 3.37028055040000000000e+12, P0 ;  /* 0x54442d18ff027808 */ /* 0x000fe40000000000 */
[----:B------:R-:W-:-:S07]  /*704e0*/  FSEL R3, RZ, 2.1426990032196044922, P0 ;  /* 0x400921fbff037808 */ /* 0x000fce0000000000 */
.L_x_17584:
[----:B------:R-:W-:Y:S05]  /*704f0*/  BSYNC.RECONVERGENT B0 ;  /* 0x0000000000007941 */ /* 0x000fea0003800200 */
.L_x_17582:
[----:B------:R-:W-:Y:S02]  /*70500*/  DADD R42, |R46|, R42 ;  /* 0x000000002e2a7229 */ /* 0x000fe4000000022a */
[----:B------:R-:W-:-:S06]  /*70510*/  DADD R2, -RZ, |R2| ;  /* 0x00000000ff027229 */ /* 0x000fcc0000000502 */
[----:B------:R-:W-:-:S06]  /*70520*/  DSETP.NAN.AND P0, PT, R42, R42, PT ;  /* 0x0000002a2a00722a */ /* 0x000fcc0003f08000 */
[----:B------:R-:W-:Y:S02]  /*70530*/  FSEL R2, R42, R2, P0 ;  /* 0x000000022a027208 */ /* 0x000fe40000000000 */
[----:B------:R-:W-:-:S07]  /*70540*/  FSEL R3, R43, R3, P0 ;  /* 0x000000032b037208 */ /* 0x000fce0000000000 */
.L_x_17552:
[----:B------:R-:W-:Y:S05]  /*70550*/  BSYNC.RECONVERGENT B3 ;  /* 0x0000000000037941 */ /* 0x000fea0003800200 */
.L_x_17545:
[----:B------:R-:W-:Y:S01]  /*70560*/  LOP3.LUT R31, R67, 0x80000000, R31, 0xb8, !PT ;  /* 0x80000000431f7812 */ /* 0x000fe200078eb81f */
[----:B------:R-:W-:Y:S01]  /*70570*/  IMAD.MOV.U32 R30, RZ, RZ, R66 ;  /* 0x000000ffff1e7224 */ /* 0x000fe200078e0042 */
[----:B------:R-:W-:Y:S01]  /*70580*/  LOP3.LUT R29, R3, 0x80000000, R29, 0xb8, !PT ;  /* 0x80000000031d7812 */ /* 0x000fe200078eb81d */
[----:B------:R-:W-:Y:S01]  /*70590*/  IMAD.MOV.U32 R28, RZ, RZ, R2 ;  /* 0x000000ffff1c7224 */ /* 0x000fe200078e0002 */
[----:B------:R-:W-:Y:S06]  /*705a0*/  BRA `(.L_x_17510) ;  /* 0x0000005800d47947 */ /* 0x000fec0003800000 */
.L_x_17511:
        /* <DEDUP_REMOVED lines=121> */
.L_x_17590:
[----:B------:R-:W-:Y:S05]  /*70d40*/  BSYNC.RECONVERGENT B0 ;  /* 0x0000000000007941 */ /* 0x000fea0003800200 */
.L_x_17589:
[----:B------:R-:W-:Y:S04]  /*70d50*/  BSSY.RECONVERGENT B3, `(.L_x_17591) ;  /* 0x0000006000037945 */ /* 0x000fe80003800200 */
[----:B------:R-:W-:Y:S05]  /*70d60*/  @P4 BRA P5, `(.L_x_17592) ;  /* 0x0000000000104947 */ /* 0x000fea0002800000 */
[----:B------:R-:W-:Y:S01]  /*70d70*/  MOV R2, R46 ;  /* 0x0000002e00027202 */ /* 0x000fe20000000f00 */
[----:B------:R-:W-:Y:S01]  /*70d80*/  IMAD.MOV.U32 R5, RZ, RZ, R47 ;  /* 0x000000ffff057224 */ /* 0x000fe200078e002f */
[----:B------:R-:W-:-:S07]  /*70d90*/  MOV R3, 0x70db0 ;  /* 0x00070db000037802 */ /* 0x000fce0000000f00 */
[----:B------:R-:W-:Y:S05]  /*70da0*/  CALL.REL.NOINC `($__internal_26_$__cuda_sm20_div_rn_f64_full) ;  /* 0x000003a800447944 */ /* 0x000fea0003c00000 */
.L_x_17592:
[----:B------:R-:W-:Y:S05]  /*70db0*/  BSYNC.RECONVERGENT B3 ;  /* 0x0000000000037941 */ /* 0x000fea0003800200 */
.L_x_17591:
        /* <DEDUP_REMOVED lines=84> */
.L_x_17594:
[----:B------:R-:W-:Y:S02]  /*71300*/  FSEL R2, RZ, 3.37028055040000000000e+12, P0 ;  /* 0x54442d18ff027808 */ /* 0x000fe40000000000 */
[----:B------:R-:W-:-:S07]  /*71310*/  FSEL R3, RZ, 2.1426990032196044922, P0 ;  /* 0x400921fbff037808 */ /* 0x000fce0000000000 */
.L_x_17595:
[----:B------:R-:W-:Y:S05]  /*71320*/  BSYNC.RECONVERGENT B0 ;  /* 0x0000000000007941 */ /* 0x000fea0003800200 */
.L_x_17593:
[----:B------:R-:W-:Y:S01]  /*71330*/  DADD R42, R58, R42 ;  /* 0x000000003a2a7229 */ /* 0x000fe2000000002a */
[----:B------:R-:W-:Y:S01]  /*71340*/  LOP3.LUT R3, R3, 0x80000000, R40, 0xb8, !PT ;  /* 0x8000000003037812 */ /* 0x000fe200078eb828 */
[----:B------:R-:W-:-:S06]  /*71350*/  DMUL R60, R60, 0.5 ;  /* 0x3fe000003c3c7828 */ /* 0x000fcc0000000000 */
[----:B------:R-:W-:-:S06]  /*71360*/  DSETP.NAN.AND P0, PT, R42, R42, PT ;  /* 0x0000002a2a00722a */ /* 0x000fcc0003f08000 */
[----:B------:R-:W-:Y:S02]  /*71370*/  FSEL R2, R42, R2, P0 ;  /* 0x000000022a027208 */ /* 0x000fe40000000000 */
[----:B------:R-:W-:Y:S01]  /*71380*/  FSEL R3, R43, R3, P0 ;  /* 0x000000032b037208 */ /* 0x000fe20000000000 */
[----:B------:R-:W-:Y:S06]  /*71390*/  BRA `(.L_x_17596) ;  /* 0x0000004c00387947 */ /* 0x000fec0003800000 */
.L_x_17588:
        /* <DEDUP_REMOVED lines=141> */
.L_x_17598:
[----:B------:R-:W-:Y:S05]  /*71c70*/  BSYNC.RECONVERGENT B0 ;  /* 0x0000000000007941 */ /* 0x000fea0003800200 */
.L_x_17597:
[----:B------:R-:W-:Y:S04]  /*71c80*/  BSSY.RECONVERGENT B3, `(.L_x_17599) ;  /* 0x0000005000037945 */ /* 0x000fe80003800200 */
[----:B------:R-:W-:Y:S05]  /*71c90*/  @P4 BRA P5, `(.L_x_17600) ;  /* 0x00000000000c4947 */ /* 0x000fea0002800000 */
[----:B------:R-:W-:Y:S02]  /*71ca0*/  MOV R5, R3 ;  /* 0x0000000300057202 */ /* 0x000fe40000000f00 */
[----:B------:R-:W-:-:S07]  /*71cb0*/  MOV R3, 0x71cd0 ;  /* 0x00071cd000037802 */ /* 0x000fce0000000f00 */
[----:B------:R-:W-:Y:S05]  /*71cc0*/  CALL.REL.NOINC `($__internal_26_$__cuda_sm20_div_rn_f64_full) ;  /* 0x00000398007c7944 */ /* 0x000fea0003c00000 */
.L_x_17600:
[----:B------:R-:W-:Y:S05]  /*71cd0*/  BSYNC.RECONVERGENT B3 ;  /* 0x0000000000037941 */ /* 0x000fea0003800200 */
.L_x_17599:
        /* <DEDUP_REMOVED lines=84> */
.L_x_17602:
[----:B------:R-:W-:Y:S02]  /*72220*/  FSEL R2, RZ, 3.37028055040000000000e+12, P0 ;  /* 0x54442d18ff027808 */ /* 0x000fe40000000000 */
[----:B------:R-:W-:-:S07]  /*72230*/  FSEL R3, RZ, 2.1426990032196044922, P0 ;  /* 0x400921fbff037808 */ /* 0x000fce0000000000 */
.L_x_17603:
[----:B------:R-:W-:Y:S05]  /*72240*/  BSYNC.RECONVERGENT B0 ;  /* 0x0000000000007941 */ /* 0x000fea0003800200 */
.L_x_17601:
[----:B------:R-:W-:Y:S01]  /*72250*/  DADD R42, R58, R42 ;  /* 0x000000003a2a7229 */ /* 0x000fe2000000002a */
[----:B------:R-:W-:-:S07]  /*72260*/  LOP3.LUT R3, R3, 0x80000000, R40, 0xb8, !PT ;  /* 0x8000000003037812 */ /* 0x000fce00078eb828 */
[----:B------:R-:W-:-:S06]  /*72270*/  DSETP.NAN.AND P0, PT, R42, R42, PT ;  /* 0x0000002a2a00722a */ /* 0x000fcc0003f08000 */
[----:B------:R-:W-:Y:S02]  /*72280*/  FSEL R2, R42, R2, P0 ;  /* 0x000000022a027208 */ /* 0x000fe40000000000 */
[----:B------:R-:W-:Y:S01]  /*72290*/  FSEL R3, R43, R3, P0 ;  /* 0x000000032b037208 */ /* 0x000fe20000000000 */
[----:B------:R-:W-:Y:S06]  /*722a0*/  BRA `(.L_x_17596) ;  /* 0x0000003c00747947 */ /* 0x000fec0003800000 */
.L_x_17587:
        /* <DEDUP_REMOVED lines=25> */
.L_x_17605:
[----:B------:R-:W-:Y:S05]  /*72440*/  BSYNC.RECONVERGENT B3 ;  /* 0x0000000000037941 */ /* 0x000fea0003800200 */
.L_x_17604:
        /* <DEDUP_REMOVED lines=23> */
.L_x_17607:
[----:B------:R-:W-:Y:S05]  /*725c0*/  BSYNC.RECONVERGENT B3 ;  /* 0x0000000000037941 */ /* 0x000fea0003800200 */
.L_x_17606:
        /* <DEDUP_REMOVED lines=143> */
.L_x_17609:
[----:B------:R-:W-:Y:S05]  /*72ec0*/  BSYNC.RECONVERGENT B0 ;  /* 0x0000000000007941 */ /* 0x000fea0003800200 */
.L_x_17608:
[----:B------:R-:W-:Y:S04]  /*72ed0*/  BSSY.RECONVERGENT B3, `(.L_x_17610) ;  /* 0x0000006000037945 */ /* 0x000fe80003800200 */
[----:B------:R-:W-:Y:S05]  /*72ee0*/  @P4 BRA P5, `(.L_x_17611) ;  /* 0x0000000000104947 */ /* 0x000fea0002800000 */
[----:B------:R-:W-:Y:S01]  /*72ef0*/  IMAD.MOV.U32 R2, RZ, RZ, R46 ;  /* 0x000000ffff027224 */ /* 0x000fe200078e002e */
[----:B------:R-:W-:Y:S01]  /*72f00*/  MOV R3, 0x72f30 ;  /* 0x00072f3000037802 */ /* 0x000fe20000000f00 */
[----:B------:R-:W-:-:S07]  /*72f10*/  IMAD.MOV.U32 R5, RZ, RZ, R47 ;  /* 0x000000ffff057224 */ /* 0x000fce00078e002f */
[----:B------:R-:W-:Y:S05]  /*72f20*/  CALL.REL.NOINC `($__internal_26_$__cuda_sm20_div_rn_f64_full) ;  /* 0x0000038400e47944 */ /* 0x000fea0003c00000 */
.L_x_17611:
[----:B------:R-:W-:Y:S05]  /*72f30*/  BSYNC.RECONVERGENT B3 ;  /* 0x0000000000037941 */ /* 0x000fea0003800200 */
.L_x_17610:
        /* <DEDUP_REMOVED lines=84> */
.L_x_17613:
[----:B------:R-:W-:Y:S02]  /*73480*/  FSEL R2, RZ, 3.37028055040000000000e+12, P0 ;  /* 0x54442d18ff027808 */ /* 0x000fe40000000000 */
[----:B------:R-:W-:-:S07]  /*73490*/  FSEL R3, RZ, 2.1426990032196044922, P0 ;  /* 0x400921fbff037808 */ /* 0x000fce0000000000 */
.L_x_17614:
[----:B------:R-:W-:Y:S05]  /*734a0*/  BSYNC.RECONVERGENT B0 ;  /* 0x0000000000007941 */ /* 0x000fea0003800200 */
.L_x_17612:
[----:B------:R-:W-:Y:S01]  /*734b0*/  DADD R42, R58, R42 ;  /* 0x000000003a2a7229 */ /* 0x000fe2000000002a */
[----:B------:R-:W-:Y:S01]  /*734c0*/  LOP3.LUT R3, R3, 0x80000000, R40, 0xb8, !PT ;  /* 0x8000000003037812 */ /* 0x000fe200078eb828 */
[----:B------:R-:W-:-:S06]  /*734d0*/  DADD R60, R60, 1 ;  /* 0x3ff000003c3c7429 */ /* 0x000fcc0000000000 */
[----:B------:R-:W-:-:S06]  /*734e0*/  DSETP.NAN.AND P0, PT, R42, R42, PT ;  /* 0x0000002a2a00722a */ /* 0x000fcc0003f08000 */
[----:B------:R-:W-:Y:S02]  /*734f0*/  FSEL R2, R42, R2, P0 ;  /* 0x000000022a027208 */ /* 0x000fe40000000000 */
[----:B------:R-:W-:Y:S01]  /*73500*/  FSEL R3, R43, R3, P0 ;  /* 0x000000032b037208 */ /* 0x000fe20000000000 */
[----:B------:R-:W-:Y:S06]  /*73510*/  BRA `(.L_x_17596) ;  /* 0x0000002800d87947 */ /* 0x000fec0003800000 */
.L_x_17586:
        /* <DEDUP_REMOVED lines=109> */
.L_x_17618:
[----:B------:R-:W-:Y:S05]  /*73bf0*/  BSYNC.RECONVERGENT B0 ;  /* 0x0000000000007941 */ /* 0x000fea0003800200 */
.L_x_17617:
        /* <DEDUP_REMOVED lines=9> */
.L_x_17620:
[----:B------:R-:W-:Y:S05]  /*73c90*/  BSYNC.RECONVERGENT B3 ;  /* 0x0000000000037941 */ /* 0x000fea0003800200 */
.L_x_17619:
        /* <DEDUP_REMOVED lines=76> */
.L_x_17616:
        /* <DEDUP_REMOVED lines=137> */
.L_x_17622:
[----:B------:R-:W-:Y:S05]  /*749f0*/  BSYNC.RECONVERGENT B0 ;  /* 0x0000000000007941 */ /* 0x000fea0003800200 */
.L_x_17621:
        /* <DEDUP_REMOVED lines=8> */
.L_x_17624:
[----:B------:R-:W-:Y:S05]  /*74a80*/  BSYNC.RECONVERGENT B3 ;  /* 0x0000000000037941 */ /* 0x000fea0003800200 */
.L_x_17623:
        /* <DEDUP_REMOVED lines=76> */
.L_x_17615:
        /* <DEDUP_REMOVED lines=25> */
.L_x_17626:
[----:B------:R-:W-:Y:S05]  /*750e0*/  BSYNC.RECONVERGENT B3 ;  /* 0x0000000000037941 */ /* 0x000fea0003800200 */
.L_x_17625:
        /* <DEDUP_REMOVED lines=23> */
.L_x_17628:
[----:B------:R-:W-:Y:S05]  /*75260*/  BSYNC.RECONVERGENT B3 ;  /* 0x0000000000037941 */ /* 0x000fea0003800200 */
.L_x_17627:
        /* <DEDUP_REMOVED lines=139> */
.L_x_17630:
[----:B------:R-:W-:Y:S05]  /*75b20*/  BSYNC.RECONVERGENT B0 ;  /* 0x0000000000007941 */ /* 0x000fea0003800200 */
.L_x_17629:
        /* <DEDUP_REMOVED lines=9> */
.L_x_17632:
[----:B------:R-:W-:Y:S05]  /*75bc0*/  BSYNC.RECONVERGENT B3 ;  /* 0x0000000000037941 */ /* 0x000fea0003800200 */
.L_x_17631:
        /* <DEDUP_REMOVED lines=75> */
.L_x_17596:
[----:B------:R-:W-:Y:S05]  /*76080*/  BSYNC.RECONVERGENT B2 ;  /* 0x0000000000027941 */ /* 0x000fea0003800200 */
.L_x_17585:
[----:B------:R-:W-:Y:S01]  /*76090*/  UMOV UR4, 0xfefa39ef ;  /* 0xfefa39ef00047882 */ /* 0x000fe20000000000 */
[----:B------:R-:W-:Y:S01]  /*760a0*/  UMOV UR5, 0x3fe62e42 ;  /* 0x3fe62e4200057882 */ /* 0x000fe20000000000 */
[----:B------:R-:W-:Y:S01]  /*760b0*/  LOP3.LUT R29, R3, 0x80000000, R29, 0xb8, !PT ;  /* 0x80000000031d7812 */ /* 0x000fe200078eb81d */
[----:B------:R-:W-:Y:S01]  /*760c0*/  DADD R60, R60, UR4 ;  /* 0x000000043c3c7e29 */ /* 0x000fe20008000000 */
[----:B------:R-:W-:-:S09]  /*760d0*/  IMAD.MOV.U32 R28, RZ, RZ, R2 ;  /* 0x000000ffff1c7224 */ /* 0x000fd200078e0002 */
[----:B------:R-:W-:Y:S01]  /*760e0*/  LOP3.LUT R31, R61, 0x80000000, R31, 0xb8, !PT ;  /* 0x800000003d1f7812 */ /* 0x000fe200078eb81f */
[----:B------:R-:W-:-:S07]  /*760f0*/  IMAD.MOV.U32 R30, RZ, RZ, R60 ;  /* 0x000000ffff1e7224 */ /* 0x000fce00078e003c */
.L_x_17510:
[----:B------:R-:W-:Y:S05]  /*76100*/  BSYNC.RECONVERGENT B1 ;  /* 0x0000000000017941 */ /* 0x000fea0003800200 */
.L_x_17508:
        /* <DEDUP_REMOVED lines=25> */
.L_x_17634:
        /* <DEDUP_REMOVED lines=143> */
.L_x_17640:
[----:B------:R-:W-:Y:S05]  /*76b90*/  BSYNC.RECONVERGENT B3 ;  /* 0x0000000000037941 */ /* 0x000fea0003800200 */
.L_x_17639:
        /* <DEDUP_REMOVED lines=83> */
.L_x_17638:
        /* <DEDUP_REMOVED lines=33> */
.L_x_17647:
[----:B------:R-:W-:Y:S05]  /*772e0*/  BSYNC.RECONVERGENT B4 ;  /* 0x0000000000047941 */ /* 0x000fea0003800200 */
.L_x_17646:
[----:B------:R-:W-:Y:S02]  /*772f0*/  IMAD.MOV.U32 R46, RZ, RZ, R4 ;  /* 0x000000ffff2e7224 */ /* 0x000fe400078e0004 */
[----:B------:R-:W-:-:S07]  /*77300*/  IMAD.MOV.U32 R47, RZ, RZ, R5 ;  /* 0x000000ffff2f7224 */ /* 0x000fce00078e0005 */
.L_x_17645:
[----:B------:R-:W-:Y:S05]  /*77310*/  BSYNC.RECONVERGENT B3 ;  /* 0x0000000000037941 */ /* 0x000fea0003800200 */
.L_x_17644:
        /* <DEDUP_REMOVED lines=30> */
.L_x_17652:
[----:B------:R-:W-:Y:S05]  /*77500*/  BSYNC.RECONVERGENT B4 ;  /* 0x0000000000047941 */ /* 0x000fea0003800200 */
.L_x_17651:
[----:B------:R-:W-:Y:S05]  /*77510*/  BRA `(.L_x_17650) ;  /* 0x0000000000047947 */ /* 0x000fea0003800000 */
.L_x_17649:
[----:B------:R-:W-:-:S11]  /*77520*/  DADD R4, R60, -R2 ;  /* 0x000000003c047229 */ /* 0x000fd60000000802 */
.L_x_17650:
[----:B------:R-:W-:Y:S05]  /*77530*/  BSYNC.RECONVERGENT B3 ;  /* 0x0000000000037941 */ /* 0x000fea0003800200 */
.L_x_17648:
        /* <DEDUP_REMOVED lines=30> */
.L_x_17654:
[----:B------:R-:W-:Y:S05]  /*77720*/  BSYNC.RECONVERGENT B3 ;  /* 0x0000000000037941 */ /* 0x000fea0003800200 */
.L_x_17653:
        /* <DEDUP_REMOVED lines=87> */
.L_x_17655:
        /* <DEDUP_REMOVED lines=21> */
.L_x_17657:
[----:B------:R-:W-:Y:S05]  /*77df0*/  BSYNC.RECONVERGENT B3 ;  /* 0x0000000000037941 */ /* 0x000fea0003800200 */
.L_x_17656:
        /* <DEDUP_REMOVED lines=30> */
.L_x_17643:
        /* <DEDUP_REMOVED lines=24> */
[----:B------:R-:W-:Y:S05]  /*78160*/  CALL.REL.NOINC `($__internal_27_$__cuda_sm20_dsqrt_rn_f64_mediumpath_v1) ;  /* 0x0000033800ec7944 */ /* 0x000fea0003c00000 */
[----:B------:R-:W-:Y:S01]  /*78170*/  MOV R66, R2 ;  /* 0x0000000200427202 */ /* 0x000fe20000000f00 */
[----:B------:R-:W-:-:S07]  /*78180*/  IMAD.MOV.U32 R67, RZ, RZ, R3 ;  /* 0x000000ffff437224 */ /* 0x000fce00078e0003 */
.L_x_17660:
[----:B------:R-:W-:Y:S05]  /*78190*/  BSYNC.RECONVERGENT B3 ;  /* 0x0000000000037941 */ /* 0x000fea0003800200 */
.L_x_17659:
        /* <DEDUP_REMOVED lines=87> */
.L_x_17661:
        /* <DEDUP_REMOVED lines=21> */
.L_x_17663:
[----:B------:R-:W-:Y:S05]  /*78860*/  BSYNC.RECONVERGENT B3 ;  /* 0x0000000000037941 */ /* 0x000fea0003800200 */
.L_x_17662:
        /* <DEDUP_REMOVED lines=30> */
.L_x_17658:
        /* <DEDUP_REMOVED lines=26> */
.L_x_17665:
[----:B------:R-:W-:Y:S05]  /*78bf0*/  BSYNC.RECONVERGENT B3 ;  /* 0x0000000000037941 */ /* 0x000fea0003800200 */
.L_x_17664:
        /* <DEDUP_REMOVED lines=21> */
.L_x_17667:
[----:B------:R-:W-:Y:S05]  /*78d50*/  BSYNC.RECONVERGENT B3 ;  /* 0x0000000000037941 */ /* 0x000fea0003800200 */
.L_x_17666:
[----:B------:R-:W-:Y:S01]  /*78d60*/  MOV R66, R4 ;  /* 0x0000000400427202 */ /* 0x000fe20000000f00 */
[----:B------:R-:W-:Y:S01]  /*78d70*/  IMAD.MOV.U32 R67, RZ, RZ, R5 ;  /* 0x000000ffff437224 */ /* 0x000fe200078e0005 */
[----:B------:R-:W-:Y:S06]  /*78d80*/  BRA `(.L_x_17641) ;  /* 0x00000000006c7947 */ /* 0x000fec0003800000 */
.L_x_17642:
        /* <DEDUP_REMOVED lines=24> */
.L_x_17669:
[----:B------:R-:W-:Y:S05]  /*78f10*/  BSYNC.RECONVERGENT B3 ;  /* 0x0000000000037941 */ /* 0x000fea0003800200 */
.L_x_17668:
[----:B------:R-:W-:Y:S02]  /*78f20*/  IMAD.MOV.U32 R66, RZ, RZ, R2 ;  /* 0x000000ffff427224 */ /* 0x000fe400078e0002 */
[----:B------:R-:W-:-:S07]  /*78f30*/  IMAD.MOV.U32 R67, RZ, RZ, R3 ;  /* 0x000000ffff437224 */ /* 0x000fce00078e0003 */
.L_x_17641:
[----:B------:R-:W-:Y:S05]  /*78f40*/  BSYNC.RECONVERGENT B2 ;  /* 0x0000000000027941 */ /* 0x000fea0003800200 */
.L_x_17637:
        /* <DEDUP_REMOVED lines=25> */
.L_x_17674:
[----:B------:R-:W-:Y:S05]  /*790e0*/  BSYNC.RECONVERGENT B4 ;  /* 0x0000000000047941 */ /* 0x000fea0003800200 */
.L_x_17673:
        /* <DEDUP_REMOVED lines=77> */
.L_x_17676:
        /* <DEDUP_REMOVED lines=42> */
.L_x_17675:
        /* <DEDUP_REMOVED lines=35> */
.L_x_17684:
[----:B------:R-:W-:Y:S05]  /*79a90*/  BSYNC.RECONVERGENT B6 ;  /* 0x0000000000067941 */ /* 0x000fea0003800200 */
.L_x_17683:
[----:B------:R-:W-:Y:S02]  /*79aa0*/  IMAD.MOV.U32 R46, RZ, RZ, R4 ;  /* 0x000000ffff2e7224 */ /* 0x000fe400078e0004 */
[----:B------:R-:W-:-:S07]  /*79ab0*/  IMAD.MOV.U32 R47, RZ, RZ, R5 ;  /* 0x000000ffff2f7224 */ /* 0x000fce00078e0005 */
.L_x_17682:
[----:B------:R-:W-:Y:S05]  /*79ac0*/  BSYNC.RECONVERGENT B5 ;  /* 0x0000000000057941 */ /* 0x000fea0003800200 */
.L_x_17681:
        /* <DEDUP_REMOVED lines=28> */
.L_x_17689:
[----:B------:R-:W-:Y:S05]  /*79c90*/  BSYNC.RECONVERGENT B6 ;  /* 0x0000000000067941 */ /* 0x000fea0003800200 */
.L_x_17688:
[----:B------:R-:W-:Y:S01]  /*79ca0*/  MOV R58, R4 ;  /* 0x00000004003a7202 */ /* 0x000fe20000000f00 */
[----:B------:R-:W-:Y:S01]  /*79cb0*/  IMAD.MOV.U32 R59, RZ, RZ, R5 ;  /* 0x000000ffff3b7224 */ /* 0x000fe200078e0005 */
[----:B------:R-:W-:Y:S06]  /*79cc0*/  BRA `(.L_x_17687) ;  /* 0x0000000000047947 */ /* 0x000fec0003800000 */
.L_x_17686:
[----:B------:R-:W-:-:S11]  /*79cd0*/  DADD R58, R60, -R2 ;  /* 0x000000003c3a7229 */ /* 0x000fd60000000802 */
.L_x_17687:
[----:B------:R-:W-:Y:S05]  /*79ce0*/  BSYNC.RECONVERGENT B5 ;  /* 0x0000000000057941 */ /* 0x000fea0003800200 */
.L_x_17685:
        /* <DEDUP_REMOVED lines=29> */
.L_x_17691:
[----:B------:R-:W-:Y:S05]  /*79ec0*/  BSYNC.RECONVERGENT B5 ;  /* 0x0000000000057941 */ /* 0x000fea0003800200 */
.L_x_17690:
[----:B------:R-:W-:Y:S02]  /*79ed0*/  IMAD.MOV.U32 R46, RZ, RZ, R2 ;  /* 0x000000ffff2e7224 */ /* 0x000fe400078e0002 */
[----:B------:R-:W-:Y:S01]  /*79ee0*/  IMAD.MOV.U32 R47, RZ, RZ, R3 ;  /* 0x000000ffff2f7224 */ /* 0x000fe200078e0003 */
[----:B------:R-:W-:Y:S06]  /*79ef0*/  BRA `(.L_x_17692) ;  /* 0x0000000800587947 */ /* 0x000fec0003800000 */
.L_x_17680:
        /* <DEDUP_REMOVED lines=29> */
.L_x_17695:
[----:B------:R-:W-:Y:S05]  /*7a0d0*/  BSYNC.RECONVERGENT B5 ;  /* 0x0000000000057941 */ /* 0x000fea0003800200 */
.L_x_17694:
[----:B------:R-:W-:Y:S02]  /*7a0e0*/  IMAD.MOV.U32 R46, RZ, RZ, R2 ;  /* 0x000000ffff2e7224 */ /* 0x000fe400078e0002 */
[----:B------:R-:W-:Y:S01]  /*7a0f0*/  IMAD.MOV.U32 R47, RZ, RZ, R3 ;  /* 0x000000ffff2f7224 */ /* 0x000fe200078e0003 */
[----:B------:R-:W-:Y:S06]  /*7a100*/  BRA `(.L_x_17692) ;  /* 0x0000000400d47947 */ /* 0x000fec0003800000 */
.L_x_17693:
        /* <DEDUP_REMOVED lines=31> */
[----:B------:R-:W-:Y:S05]  /*7a300*/  CALL.REL.NOINC `($__internal_27_$__cuda_sm20_dsqrt_rn_f64_mediumpath_v1) ;  /* 0x0000031800847944 */ /* 0x000fea0003c00000 */
.L_x_17697:
[----:B------:R-:W-:Y:S05]  /*7a310*/  BSYNC.RECONVERGENT B5 ;  /* 0x0000000000057941 */ /* 0x000fea0003800200 */
.L_x_17696:
        /* <DEDUP_REMOVED lines=20> */
.L_x_17699:
[----:B------:R-:W-:Y:S05]  /*7a460*/  BSYNC.RECONVERGENT B5 ;  /* 0x0000000000057941 */ /* 0x000fea0003800200 */
.L_x_17698:
[----:B------:R-:W-:Y:S01]  /*7a470*/  DMUL R42, R42, 8.11296384146066816958e+31 ;  /* 0x469000002a2a7828 */ /* 0x000fe20000000000 */
[----:B------:R-:W-:Y:S02]  /*7a480*/  IMAD.MOV.U32 R46, RZ, RZ, R4 ;  /* 0x000000ffff2e7224 */ /* 0x000fe400078e0004 */
[----:B------:R-:W-:Y:S01]  /*7a490*/  IMAD.MOV.U32 R47, RZ, RZ, R5 ;  /* 0x000000ffff2f7224 */ /* 0x000fe200078e0005 */
[----:B------:R-:W-:Y:S07]  /*7a4a0*/  BRA `(.L_x_17692) ;  /* 0x0000000000ec7947 */ /* 0x000fee0003800000 */
.L_x_17679:
        /* <DEDUP_REMOVED lines=27> */
.L_x_17701:
[----:B------:R-:W-:Y:S05]  /*7a660*/  BSYNC.RECONVERGENT B5 ;  /* 0x0000000000057941 */ /* 0x000fea0003800200 */
.L_x_17700:
        /* <DEDUP_REMOVED lines=27> */
.L_x_17703:
[----:B------:R-:W-:Y:S05]  /*7a820*/  BSYNC.RECONVERGENT B5 ;  /* 0x0000000000057941 */ /* 0x000fea0003800200 */
.L_x_17702:
[----:B------:R-:W-:Y:S01]  /*7a830*/  DMUL R46, R2, R42 ;  /* 0x0000002a022e7228 */ /* 0x000fe20000000000 */
[----:B------:R-:W-:Y:S01]  /*7a840*/  MOV R42, 0x0 ;  /* 0x00000000002a7802 */ /* 0x000fe20000000f00 */
[----:B------:R-:W-:-:S09]  /*7a850*/  IMAD.MOV.U32 R43, RZ, RZ, 0x3ff00000 ;  /* 0x3ff00000ff2b7424 */ /* 0x000fd200078e00ff */
.L_x_17692:
[----:B------:R-:W-:Y:S05]  /*7a860*/  BSYNC.RECONVERGENT B4 ;  /* 0x0000000000047941 */ /* 0x000fea0003800200 */
.L_x_17678:
[----:B------:R-:W-:Y:S05]  /*7a870*/  BRA `(.L_x_17704) ;  /* 0x0000000000087947 */ /* 0x000fea0003800000 */
.L_x_17672:
[----:B------:R-:W-:Y:S02]  /*7a880*/  DMUL R46, R40, 9.00719925474099200000e+15 ;  /* 0x43400000282e7828 */ /* 0x000fe40000000000 */
[----:B------:R-:W-:-:S11]  /*7a890*/  DMUL R42, R42, 9.00719925474099200000e+15 ;  /* 0x434000002a2a7828 */ /* 0x000fd60000000000 */
.L_x_17704:
[----:B------:R-:W-:Y:S05]  /*7a8a0*/  BSYNC.RELIABLE B2 ;  /* 0x0000000000027941 */ /* 0x000fea0003800100 */
.L_x_17671:
        /* <DEDUP_REMOVED lines=27> */
.L_x_17706:
[----:B------:R-:W-:Y:S05]  /*7aa60*/  BSYNC.RECONVERGENT B2 ;  /* 0x0000000000027941 */ /* 0x000fea0003800200 */
.L_x_17705:
        /* <DEDUP_REMOVED lines=84> */
.L_x_17708:
[----:B------:R-:W-:Y:S02]  /*7afb0*/  FSEL R2, RZ, 3.37028055040000000000e+12, P0 ;  /* 0x54442d18ff027808 */ /* 0x000fe40000000000 */
[----:B------:R-:W-:-:S07]  /*7afc0*/  FSEL R3, RZ, 2.1426990032196044922, P0 ;  /* 0x400921fbff037808 */ /* 0x000fce0000000000 */
.L_x_17709:
[----:B------:R-:W-:Y:S05]  /*7afd0*/  BSYNC.RECONVERGENT B0 ;  /* 0x0000000000007941 */ /* 0x000fea0003800200 */
.L_x_17707:
[----:B------:R-:W-:Y:S02]  /*7afe0*/  DADD R42, |R46|, R42 ;  /* 0x000000002e2a7229 */ /* 0x000fe4000000022a */
[----:B------:R-:W-:-:S06]  /*7aff0*/  DADD R2, -RZ, |R2| ;  /* 0x00000000ff027229 */ /* 0x000fcc0000000502 */
[----:B------:R-:W-:-:S06]  /*7b000*/  DSETP.NAN.AND P0, PT, R42, R42, PT ;  /* 0x0000002a2a00722a */ /* 0x000fcc0003f08000 */
[----:B------:R-:W-:Y:S02]  /*7b010*/  FSEL R2, R42, R2, P0 ;  /* 0x000000022a027208 */ /* 0x000fe40000000000 */
[----:B------:R-:W-:-:S07]  /*7b020*/  FSEL R3, R43, R3, P0 ;  /* 0x000000032b037208 */ /* 0x000fce0000000000 */
.L_x_17677:
[----:B------:R-:W-:Y:S05]  /*7b030*/  BSYNC.RECONVERGENT B3 ;  /* 0x0000000000037941 */ /* 0x000fea0003800200 */
.L_x_17670:
[----:B------:R-:W-:Y:S01]  /*7b040*/  LOP3.LUT R35, R67, 0x80000000, R35, 0xb8, !PT ;  /* 0x8000000043237812 */ /* 0x000fe200078eb823 */
[----:B------:R-:W-:Y:S01]  /*7b050*/  IMAD.MOV.U32 R34, RZ, RZ, R66 ;  /* 0x000000ffff227224 */ /* 0x000fe200078e0042 */
[----:B------:R-:W-:Y:S02]  /*7b060*/  LOP3.LUT R33, R3, 0x80000000, R33, 0xb8, !PT ;  /* 0x8000000003217812 */ /* 0x000fe400078eb821 */
[----:B------:R-:W-:Y:S01]  /*7b070*/  MOV R32, R2 ;  /* 0x0000000200207202 */ /* 0x000fe20000000f00 */
[----:B------:R-:W-:Y:S06]  /*7b080*/  BRA `(.L_x_17635) ;  /* 0x0000005800d47947 */ /* 0x000fec0003800000 */
.L_x_17636:
        /* <DEDUP_REMOVED lines=121> */
.L_x_17715:
[----:B------:R-:W-:Y:S05]  /*7b820*/  BSYNC.RECONVERGENT B0 ;  /* 0x0000000000007941 */ /* 0x000fea0003800200 */
.L_x_17714:
[----:B------:R-:W-:Y:S04]  /*7b830*/  BSSY.RECONVERGENT B3, `(.L_x_17716) ;  /* 0x0000006000037945 */ /* 0x000fe80003800200 */
[----:B------:R-:W-:Y:S05]  /*7b840*/  @P4 BRA P5, `(.L_x_17717) ;  /* 0x0000000000104947 */ /* 0x000fea0002800000 */
[----:B------:R-:W-:Y:S01]  /*7b850*/  IMAD.MOV.U32 R2, RZ, RZ, R46 ;  /* 0x000000ffff027224 */ /* 0x000fe200078e002e */
[----:B------:R-:W-:Y:S01]  /*7b860*/  MOV R3, 0x7b890 ;  /* 0x0007b89000037802 */ /* 0x000fe20000000f00 */
[----:B------:R-:W-:-:S07]  /*7b870*/  IMAD.MOV.U32 R5, RZ, RZ, R47 ;  /* 0x000000ffff057224 */ /* 0x000fce00078e002f */
[----:B------:R-:W-:Y:S05]  /*7b880*/  CALL.REL.NOINC `($__internal_26_$__cuda_sm20_div_rn_f64_full) ;  /* 0x000002fc008c7944 */ /* 0x000fea0003c00000 */
.L_x_17717:
[----:B------:R-:W-:Y:S05]  /*7b890*/  BSYNC.RECONVERGENT B3 ;  /* 0x0000000000037941 */ /* 0x000fea0003800200 */
.L_x_17716:
        /* <DEDUP_REMOVED lines=84> */
.L_x_17719:
[----:B------:R-:W-:Y:S02]  /*7bde0*/  FSEL R2, RZ, 3.37028055040000000000e+12, P0 ;  /* 0x54442d18ff027808 */ /* 0x000fe40000000000 */
[----:B------:R-:W-:-:S07]  /*7bdf0*/  FSEL R3, RZ, 2.1426990032196044922, P0 ;  /* 0x400921fbff037808 */ /* 0x000fce0000000000 */
.L_x_17720:
[----:B------:R-:W-:Y:S05]  /*7be00*/  BSYNC.RECONVERGENT B0 ;  /* 0x0000000000007941 */ /* 0x000fea0003800200 */
.L_x_17718:
[----:B------:R-:W-:Y:S01]  /*7be10*/  DADD R42, R58, R42 ;  /* 0x000000003a2a7229 */ /* 0x000fe2000000002a */
[----:B------:R-:W-:Y:S01]  /*7be20*/  LOP3.LUT R3, R3, 0x80000000, R40, 0xb8, !PT ;  /* 0x8000000003037812 */ /* 0x000fe200078eb828 */
[----:B------:R-:W-:-:S06]  /*7be30*/  DMUL R60, R60, 0.5 ;  /* 0x3fe000003c3c7828 */ /* 0x000fcc0000000000 */
[----:B------:R-:W-:-:S06]  /*7be40*/  DSETP.NAN.AND P0, PT, R42, R42, PT ;  /* 0x0000002a2a00722a */ /* 0x000fcc0003f08000 */
[----:B------:R-:W-:Y:S02]  /*7be50*/  FSEL R2, R42, R2, P0 ;  /* 0x000000022a027208 */ /* 0x000fe40000000000 */
[----:B------:R-:W-:Y:S01]  /*7be60*/  FSEL R3, R43, R3, P0 ;  /* 0x000000032b037208 */ /* 0x000fe20000000000 */
[----:B------:R-:W-:Y:S06]  /*7be70*/  BRA `(.L_x_17721) ;  /* 0x0000004c00387947 */ /* 0x000fec0003800000 */
.L_x_17713:
        /* <DEDUP_REMOVED lines=141> */
.L_x_17723:
[----:B------:R-:W-:Y:S05]  /*7c750*/  BSYNC.RECONVERGENT B0 ;  /* 0x0000000000007941 */ /* 0x000fea0003800200 */
.L_x_17722:
[----:B------:R-:W-:Y:S04]  /*7c760*/  BSSY.RECONVERGENT B3, `(.L_x_17724) ;  /* 0x0000005000037945 */ /* 0x000fe80003800200 */
[----:B------:R-:W-:Y:S05]  /*7c770*/  @P4 BRA P5, `(.L_x_17725) ;  /* 0x00000000000c4947 */ /* 0x000fea0002800000 */
[----:B------:R-:W-:Y:S01]  /*7c780*/  IMAD.MOV.U32 R5, RZ, RZ, R3 ;  /* 0x000000ffff057224 */ /* 0x000fe200078e0003 */
[----:B------:R-:W-:-:S07]  /*7c790*/  MOV R3, 0x7c7b0 ;  /* 0x0007c7b000037802 */ /* 0x000fce0000000f00 */
[----:B------:R-:W-:Y:S05]  /*7c7a0*/  CALL.REL.NOINC `($__internal_26_$__cuda_sm20_div_rn_f64_full) ;  /* 0x000002ec00c47944 */ /* 0x000fea0003c00000 */
.L_x_17725:
[----:B------:R-:W-:Y:S05]  /*7c7b0*/  BSYNC.RECONVERGENT B3 ;  /* 0x0000000000037941 */ /* 0x000fea0003800200 */
.L_x_17724:
        /* <DEDUP_REMOVED lines=84> */
.L_x_17727:
[----:B------:R-:W-:Y:S02]  /*7cd00*/  FSEL R2, RZ, 3.37028055040000000000e+12, P0 ;  /* 0x54442d18ff027808 */ /* 0x000fe40000000000 */
[----:B------:R-:W-:-:S07]  /*7cd10*/  FSEL R3, RZ, 2.1426990032196044922, P0 ;  /* 0x400921fbff037808 */ /* 0x000fce0000000000 */
.L_x_17728:
[----:B------:R-:W-:Y:S05]  /*7cd20*/  BSYNC.RECONVERGENT B0 ;  /* 0x0000000000007941 */ /* 0x000fea0003800200 */
.L_x_17726:
[----:B------:R-:W-:Y:S01]  /*7cd30*/  DADD R42, R58, R42 ;  /* 0x000000003a2a7229 */ /* 0x000fe2000000002a */
[----:B------:R-:W-:-:S07]  /*7cd40*/  LOP3.LUT R3, R3, 0x80000000, R40, 0xb8, !PT ;  /* 0x8000000003037812 */ /* 0x000fce00078eb828 */
[----:B------:R-:W-:-:S06]  /*7cd50*/  DSETP.NAN.AND P0, PT, R42, R42, PT ;  /* 0x0000002a2a00722a */ /* 0x000fcc0003f08000 */
[----:B------:R-:W-:Y:S02]  /*7cd60*/  FSEL R2, R42, R2, P0 ;  /* 0x000000022a027208 */ /* 0x000fe40000000000 */
[----:B------:R-:W-:Y:S01]  /*7cd70*/  FSEL R3, R43, R3, P0 ;  /* 0x000000032b037208 */ /* 0x000fe20000000000 */
[----:B------:R-:W-:Y:S06]  /*7cd80*/  BRA `(.L_x_17721) ;  /* 0x0000003c00747947 */ /* 0x000fec0003800000 */
.L_x_17712:
        /* <DEDUP_REMOVED lines=25> */
.L_x_17730:
[----:B------:R-:W-:Y:S05]  /*7cf20*/  BSYNC.RECONVERGENT B3 ;  /* 0x0000000000037941 */ /* 0x000fea0003800200 */
.L_x_17729:
        /* <DEDUP_REMOVED lines=23> */
.L_x_17732:
[----:B------:R-:W-:Y:S05]  /*7d0a0*/  BSYNC.RECONVERGENT B3 ;  /* 0x0000000000037941 */ /* 0x000fea0003800200 */
.L_x_17731:
        /* <DEDUP_REMOVED lines=143> */
.L_x_17734:
[----:B------:R-:W-:Y:S05]  /*7d9a0*/  BSYNC.RECONVERGENT B0 ;  /* 0x0000000000007941 */ /* 0x000fea0003800200 */
.L_x_17733:
[----:B------:R-:W-:Y:S04]  /*7d9b0*/  BSSY.RECONVERGENT B3, `(.L_x_17735) ;  /* 0x0000006000037945 */ /* 0x000fe80003800200 */
[----:B------:R-:W-:Y:S05]  /*7d9c0*/  @P4 BRA P5, `(.L_x_17736) ;  /* 0x0000000000104947 */ /* 0x000fea0002800000 */
[----:B------:R-:W-:Y:S01]  /*7d9d0*/  IMAD.MOV.U32 R2, RZ, RZ, R46 ;  /* 0x000000ffff027224 */ /* 0x000fe200078e002e */
[----:B------:R-:W-:Y:S01]  /*7d9e0*/  MOV R3, 0x7da10 ;  /* 0x0007da1000037802 */ /* 0x000fe20000000f00 */
[----:B------:R-:W-:-:S07]  /*7d9f0*/  IMAD.MOV.U32 R5, RZ, RZ, R47 ;  /* 0x000000ffff057224 */ /* 0x000fce00078e002f */
[----:B------:R-:W-:Y:S05]  /*7da00*/  CALL.REL.NOINC `($__internal_26_$__cuda_sm20_div_rn_f64_full) ;  /* 0x000002dc002c7944 */ /* 0x000fea0003c00000 */
.L_x_17736:
[----:B------:R-:W-:Y:S05]  /*7da10*/  BSYNC.RECONVERGENT B3 ;  /* 0x0000000000037941 */ /* 0x000fea0003800200 */
.L_x_17735:
        /* <DEDUP_REMOVED lines=84> */
.L_x_17738:
[----:B------:R-:W-:Y:S02]  /*7df60*/  FSEL R2, RZ, 3.37028055040000000000e+12, P0 ;  /* 0x54442d18ff027808 */ /* 0x000fe40000000000 */
[----:B------:R-:W-:-:S07]  /*7df70*/  FSEL R3, RZ, 2.1426990032196044922, P0 ;  /* 0x400921fbff037808 */ /* 0x000fce0000000000 */
.L_x_17739:
[----:B------:R-:W-:Y:S05]  /*7df80*/  BSYNC.RECONVERGENT B0 ;  /* 0x0000000000007941 */ /* 0x000fea0003800200 */
.L_x_17737:
[----:B------:R-:W-:Y:S01]  /*7df90*/  DADD R42, R58, R42 ;  /* 0x000000003a2a7229 */ /* 0x000fe2000000002a */
[----:B------:R-:W-:Y:S01]  /*7dfa0*/  LOP3.LUT R3, R3, 0x80000000, R40, 0xb8, !PT ;  /* 0x8000000003037812 */ /* 0x000fe200078eb828 */
[----:B------:R-:W-:-:S06]  /*7dfb0*/  DADD R60, R60, 1 ;  /* 0x3ff000003c3c7429 */ /* 0x000fcc0000000000 */
[----:B------:R-:W-:-:S06]  /*7dfc0*/  DSETP.NAN.AND P0, PT, R42, R42, PT ;  /* 0x0000002a2a00722a */ /* 0x000fcc0003f08000 */
[----:B------:R-:W-:Y:S02]  /*7dfd0*/  FSEL R2, R42, R2, P0 ;  /* 0x000000022a027208 */ /* 0x000fe40000000000 */
[----:B------:R-:W-:Y:S01]  /*7dfe0*/  FSEL R3, R43, R3, P0 ;  /* 0x000000032b037208 */ /* 0x000fe20000000000 */
[----:B------:R-:W-:Y:S06]  /*7dff0*/  BRA `(.L_x_17721) ;  /* 0x0000002800d87947 */ /* 0x000fec0003800000 */
.L_x_17711:
        /* <DEDUP_REMOVED lines=109> */
.L_x_17743:
[----:B------:R-:W-:Y:S05]  /*7e6d0*/  BSYNC.RECONVERGENT B0 ;  /* 0x0000000000007941 */ /* 0x000fea0003800200 */
.L_x_17742:
        /* <DEDUP_REMOVED lines=9> */
.L_x_17745:
[----:B------:R-:W-:Y:S05]  /*7e770*/  BSYNC.RECONVERGENT B3 ;  /* 0x0000000000037941 */ /* 0x000fea0003800200 */
.L_x_17744:
        /* <DEDUP_REMOVED lines=76> */
.L_x_17741:
        /* <DEDUP_REMOVED lines=137> */
.L_x_17747:
[----:B------:R-:W-:Y:S05]  /*7f4d0*/  BSYNC.RECONVERGENT B0 ;  /* 0x0000000000007941 */ /* 0x000fea0003800200 */
.L_x_17746:
        /* <DEDUP_REMOVED lines=8> */
.L_x_17749:
[----:B------:R-:W-:Y:S05]  /*7f560*/  BSYNC.RECONVERGENT B3 ;  /* 0x0000000000037941 */ /* 0x000fea0003800200 */
.L_x_17748:
        /* <DEDUP_REMOVED lines=76> */
.L_x_17740:
        /* <DEDUP_REMOVED lines=25> */
.L_x_17751:
[----:B------:R-:W-:Y:S05]  /*7fbc0*/  BSYNC.RECONVERGENT B3 ;  /* 0x0000000000037941 */ /* 0x000fea0003800200 */
.L_x_17750:
        /* <DEDUP_REMOVED lines=23> */
.L_x_17753:
[----:B------:R-:W-:Y:S05]  /*7fd40*/  BSYNC.RECONVERGENT B3 ;  /* 0x0000000000037941 */ /* 0x000fea0003800200 */
.L_x_17752:
        /* <DEDUP_REMOVED lines=139> */
.L_x_17755:
[----:B------:R-:W-:Y:S05]  /*80600*/  BSYNC.RECONVERGENT B0 ;  /* 0x0000000000007941 */ /* 0x000fea0003800200 */
.L_x_17754:
        /* <DEDUP_REMOVED lines=9> */
.L_x_17757:
[----:B------:R-:W-:Y:S05]  /*806a0*/  BSYNC.RECONVERGENT B3 ;  /* 0x0000000000037941 */ /* 0x000fea0003800200 */
.L_x_17756:
        /* <DEDUP_REMOVED lines=75> */
.L_x_17721:
[----:B------:R-:W-:Y:S05]  /*80b60*/  BSYNC.RECONVERGENT B2 ;  /* 0x0000000000027941 */ /* 0x000fea0003800200 */
.L_x_17710:
[----:B------:R-:W-:Y:S01]  /*80b70*/  UMOV UR4, 0xfefa39ef ;  /* 0xfefa39ef00047882 */ /* 0x000fe20000000000 */
[----:B------:R-:W-:Y:S01]  /*80b80*/  UMOV UR5, 0x3fe62e42 ;  /* 0x3fe62e4200057882 */ /* 0x000fe20000000000 */
[----:B------:R-:W-:Y:S01]  /*80b90*/  LOP3.LUT R33, R3, 0x80000000, R33, 0xb8, !PT ;  /* 0x8000000003217812 */ /* 0x000fe200078eb821 */
[----:B------:R-:W-:Y:S01]  /*80ba0*/  DADD R60, R60, UR4 ;  /* 0x000000043c3c7e29 */ /* 0x000fe20008000000 */
[----:B------:R-:W-:-:S09]  /*80bb0*/  IMAD.MOV.U32 R32, RZ, RZ, R2 ;  /* 0x000000ffff207224 */ /* 0x000fd200078e0002 */
[----:B------:R-:W-:Y:S01]  /*80bc0*/  LOP3.LUT R35, R61, 0x80000000, R35, 0xb8, !PT ;  /* 0x800000003d237812 */ /* 0x000fe200078eb823 */
[----:B------:R-:W-:-:S07]  /*80bd0*/  IMAD.MOV.U32 R34, RZ, RZ, R60 ;  /* 0x000000ffff227224 */ /* 0x000fce00078e003c */
.L_x_17635:
[----:B------:R-:W-:Y:S05]  /*80be0*/  BSYNC.RECONVERGENT B1 ;  /* 0x0000000000017941 */ /* 0x000fea0003800200 */
.L_x_17633:
        /* <DEDUP_REMOVED lines=25> */
.L_x_17759:
        /* <DEDUP_REMOVED lines=143> */
.L_x_17765:
[----:B------:R-:W-:Y:S05]  /*81670*/  BSYNC.RECONVERGENT B3 ;  /* 0x0000000000037941 */ /* 0x000fea0003800200 */
.L_x_17764:
        /* <DEDUP_REMOVED lines=83> */
.L_x_17763:
        /* <DEDUP_REMOVED lines=33> */
.L_x_17772:
[----:B------:R-:W-:Y:S05]  /*81dc0*/  BSYNC.RECONVERGENT B4 ;  /* 0x0000000000047941 */ /* 0x000fea0003800200 */
.L_x_17771:
[----:B------:R-:W-:Y:S02]  /*81dd0*/  IMAD.MOV.U32 R46, RZ, RZ, R4 ;  /* 0x000000ffff2e7224 */ /* 0x000fe400078e0004 */
[----:B------:R-:W-:-:S07]  /*81de0*/  IMAD.MOV.U32 R47, RZ, RZ, R5 ;  /* 0x000000ffff2f7224 */ /* 0x000fce00078e0005 */
.L_x_17770:
[----:B------:R-:W-:Y:S05]  /*81df0*/  BSYNC.RECONVERGENT B3 ;  /* 0x0000000000037941 */ /* 0x000fea0003800200 */
.L_x_17769:
        /* <DEDUP_REMOVED lines=30> */
.L_x_17777:
[----:B------:R-:W-:Y:S05]  /*81fe0*/  BSYNC.RECONVERGENT B4 ;  /* 0x0000000000047941 */ /* 0x000fea0003800200 */
.L_x_17776:
[----:B------:R-:W-:Y:S05]  /*81ff0*/  BRA `(.L_x_17775) ;  /* 0x0000000000047947 */ /* 0x000fea0003800000 */
.L_x_17774:
[----:B------:R-:W-:-:S11]  /*82000*/  DADD R4, R60, -R2 ;  /* 0x000000003c047229 */ /* 0x000fd60000000802 */
.L_x_17775:
[----:B------:R-:W-:Y:S05]  /*82010*/  BSYNC.RECONVERGENT B3 ;  /* 0x0000000000037941 */ /* 0x000fea0003800200 */
.L_x_17773:
        /* <DEDUP_REMOVED lines=30> */
.L_x_17779:
[----:B------:R-:W-:Y:S05]  /*82200*/  BSYNC.RECONVERGENT B3 ;  /* 0x0000000000037941 */ /* 0x000fea0003800200 */
.L_x_17778:
        /* <DEDUP_REMOVED lines=87> */
.L_x_17780:
        /* <DEDUP_REMOVED lines=21> */
.L_x_17782:
[----:B------:R-:W-:Y:S05]  /*828d0*/  BSYNC.RECONVERGENT B3 ;  /* 0x0000000000037941 */ /* 0x000fea0003800200 */
.L_x_17781:
        /* <DEDUP_REMOVED lines=30> */
.L_x_17768:
        /* <DEDUP_REMOVED lines=27> */
.L_x_17785:
[----:B------:R-:W-:Y:S05]  /*82c70*/  BSYNC.RECONVERGENT B3 ;  /* 0x0000000000037941 */ /* 0x000fea0003800200 */
.L_x_17784:
        /* <DEDUP_REMOVED lines=87> */
.L_x_17786:
        /* <DEDUP_REMOVED lines=21> */
.L_x_17788:
[----:B------:R-:W-:Y:S05]  /*83340*/  BSYNC.RECONVERGENT B3 ;  /* 0x0000000000037941 */ /* 0x000fea0003800200 */
.L_x_17787:
        /* <DEDUP_REMOVED lines=30> */
.L_x_17783:
        /* <DEDUP_REMOVED lines=26> */
.L_x_17790:
[----:B------:R-:W-:Y:S05]  /*836d0*/  BSYNC.RECONVERGENT B3 ;  /* 0x0000000000037941 */ /* 0x000fea0003800200 */
.L_x_17789:
        /* <DEDUP_REMOVED lines=21> */
.L_x_17792:
[----:B------:R-:W-:Y:S05]  /*83830*/  BSYNC.RECONVERGENT B3 ;  /* 0x0000000000037941 */ /* 0x000fea0003800200 */
.L_x_17791:
[----:B------:R-:W-:Y:S02]  /*83840*/  IMAD.MOV.U32 R66, RZ, RZ, R4 ;  /* 0x000000ffff427224 */ /* 0x000fe400078e0004 */
[----:B------:R-:W-:Y:S01]  /*83850*/  IMAD.MOV.U32 R67, RZ, RZ, R5 ;  /* 0x000000ffff437224 */ /* 0x000fe200078e0005 */
[----:B------:R-:W-:Y:S06]  /*83860*/  BRA `(.L_x_17766) ;  /* 0x00000000006c7947 */ /* 0x000fec0003800000 */
.L_x_17767:
        /* <DEDUP_REMOVED lines=24> */
.L_x_17794:
[----:B------:R-:W-:Y:S05]  /*839f0*/  BSYNC.RECONVERGENT B3 ;  /* 0x0000000000037941 */ /* 0x000fea0003800200 */
.L_x_17793:
[----:B------:R-:W-:Y:S02]  /*83a00*/  IMAD.MOV.U32 R66, RZ, RZ, R2 ;  /* 0x000000ffff427224 */ /* 0x000fe400078e0002 */
[----:B------:R-:W-:-:S07]  /*83a10*/  IMAD.MOV.U32 R67, RZ, RZ, R3 ;  /* 0x000000ffff437224 */ /* 0x000fce00078e0003 */
.L_x_17766:
[----:B------:R-:W-:Y:S05]  /*83a20*/  BSYNC.RECONVERGENT B2 ;  /* 0x0000000000027941 */ /* 0x000fea0003800200 */
.L_x_17762:
        /* <DEDUP_REMOVED lines=25> */
.L_x_17799:
[----:B------:R-:W-:Y:S05]  /*83bc0*/  BSYNC.RECONVERGENT B4 ;  /* 0x0000000000047941 */ /* 0x000fea0003800200 */
.L_x_17798:
        /* <DEDUP_REMOVED lines=77> */
.L_x_17801:
        /* <DEDUP_REMOVED lines=42> */
.L_x_17800:
        /* <DEDUP_REMOVED lines=35> */
.L_x_17809:
[----:B------:R-:W-:Y:S05]  /*84570*/  BSYNC.RECONVERGENT B6 ;  /* 0x0000000000067941 */ /* 0x000fea0003800200 */
.L_x_17808:
[----:B------:R-:W-:Y:S01]  /*84580*/  MOV R46, R4 ;  /* 0x00000004002e7202 */ /* 0x000fe20000000f00 */
[----:B------:R-:W-:-:S07]  /*84590*/  IMAD.MOV.U32 R47, RZ, RZ, R5 ;  /* 0x000000ffff2f7224 */ /* 0x000fce00078e0005 */
.L_x_17807:
[----:B------:R-:W-:Y:S05]  /*845a0*/  BSYNC.RECONVERGENT B5 ;  /* 0x0000000000057941 */ /* 0x000fea0003800200 */
.L_x_17806:
        /* <DEDUP_REMOVED lines=28> */
.L_x_17814:
[----:B------:R-:W-:Y:S05]  /*84770*/  BSYNC.RECONVERGENT B6 ;  /* 0x0000000000067941 */ /* 0x000fea0003800200 */
.L_x_17813:
[----:B------:R-:W-:Y:S02]  /*84780*/  IMAD.MOV.U32 R58, RZ, RZ, R4 ;  /* 0x000000ffff3a7224 */ /* 0x000fe400078e0004 */
[----:B------:R-:W-:Y:S01]  /*84790*/  IMAD.MOV.U32 R59, RZ, RZ, R5 ;  /* 0x000000ffff3b7224 */ /* 0x000fe200078e0005 */
[----:B------:R-:W-:Y:S06]  /*847a0*/  BRA `(.L_x_17812) ;  /* 0x0000000000047947 */ /* 0x000fec0003800000 */
.L_x_17811:
[----:B------:R-:W-:-:S11]  /*847b0*/  DADD R58, R60, -R2 ;  /* 0x000000003c3a7229 */ /* 0x000fd60000000802 */
.L_x_17812:
[----:B------:R-:W-:Y:S05]  /*847c0*/  BSYNC.RECONVERGENT B5 ;  /* 0x0000000000057941 */ /* 0x000fea0003800200 */
.L_x_17810:
        /* <DEDUP_REMOVED lines=29> */
.L_x_17816:
[----:B------:R-:W-:Y:S05]  /*849a0*/  BSYNC.RECONVERGENT B5 ;  /* 0x0000000000057941 */ /* 0x000fea0003800200 */
.L_x_17815:
[----:B------:R-:W-:Y:S02]  /*849b0*/  IMAD.MOV.U32 R46, RZ, RZ, R2 ;  /* 0x000000ffff2e7224 */ /* 0x000fe400078e0002 */
[----:B------:R-:W-:Y:S01]  /*849c0*/  IMAD.MOV.U32 R47, RZ, RZ, R3 ;  /* 0x000000ffff2f7224 */ /* 0x000fe200078e0003 */
[----:B------:R-:W-:Y:S06]  /*849d0*/  BRA `(.L_x_17817) ;  /* 0x0000000800587947 */ /* 0x000fec0003800000 */
.L_x_17805:
        /* <DEDUP_REMOVED lines=29> */
.L_x_17820:
[----:B------:R-:W-:Y:S05]  /*84bb0*/  BSYNC.RECONVERGENT B5 ;  /* 0x0000000000057941 */ /* 0x000fea0003800200 */
.L_x_17819:
[----:B------:R-:W-:Y:S01]  /*84bc0*/  MOV R46, R2 ;  /* 0x00000002002e7202 */ /* 0x000fe20000000f00 */
[----:B------:R-:W-:Y:S01]  /*84bd0*/  IMAD.MOV.U32 R47, RZ, RZ, R3 ;  /* 0x000000ffff2f7224 */ /* 0x000fe200078e0003 */
[----:B------:R-:W-:Y:S06]  /*84be0*/  BRA `(.L_x_17817) ;  /* 0x0000000400d47947 */ /* 0x000fec0003800000 */
.L_x_17818:
        /* <DEDUP_REMOVED lines=31> */
[----:B------:R-:W-:Y:S05]  /*84de0*/  CALL.REL.NOINC `($__internal_27_$__cuda_sm20_dsqrt_rn_f64_mediumpath_v1) ;  /* 0x0000026c00cc7944 */ /* 0x000fea0003c00000 */
.L_x_17822:
[----:B------:R-:W-:Y:S05]  /*84df0*/  BSYNC.RECONVERGENT B5 ;  /* 0x0000000000057941 */ /* 0x000fea0003800200 */
.L_x_17821:
        /* <DEDUP_REMOVED lines=20> */
.L_x_17824:
[----:B------:R-:W-:Y:S05]  /*84f40*/  BSYNC.RECONVERGENT B5 ;  /* 0x0000000000057941 */ /* 0x000fea0003800200 */
.L_x_17823:
[----:B------:R-:W-:Y:S01]  /*84f50*/  DMUL R42, R42, 8.11296384146066816958e+31 ;  /* 0x469000002a2a7828 */ /* 0x000fe20000000000 */
[----:B------:R-:W-:Y:S02]  /*84f60*/  IMAD.MOV.U32 R46, RZ, RZ, R4 ;  /* 0x000000ffff2e7224 */ /* 0x000fe400078e0004 */
[----:B------:R-:W-:Y:S01]  /*84f70*/  IMAD.MOV.U32 R47, RZ, RZ, R5 ;  /* 0x000000ffff2f7224 */ /* 0x000fe200078e0005 */
[----:B------:R-:W-:Y:S07]  /*84f80*/  BRA `(.L_x_17817) ;  /* 0x0000000000ec7947 */ /* 0x000fee0003800000 */
.L_x_17804:
        /* <DEDUP_REMOVED lines=27> */
.L_x_17826:
[----:B------:R-:W-:Y:S05]  /*85140*/  BSYNC.RECONVERGENT B5 ;  /* 0x0000000000057941 */ /* 0x000fea0003800200 */
.L_x_17825:
        /* <DEDUP_REMOVED lines=27> */
.L_x_17828:
[----:B------:R-:W-:Y:S05]  /*85300*/  BSYNC.RECONVERGENT B5 ;  /* 0x0000000000057941 */ /* 0x000fea0003800200 */
.L_x_17827:
[----:B------:R-:W-:Y:S01]  /*85310*/  DMUL R46, R2, R42 ;  /* 0x0000002a022e7228 */ /* 0x000fe20000000000 */
[----:B------:R-:W-:Y:S02]  /*85320*/  IMAD.MOV.U32 R42, RZ, RZ, 0x0 ;  /* 0x00000000ff2a7424 */ /* 0x000fe400078e00ff */
[----:B------:R-:W-:-:S08]  /*85330*/  IMAD.MOV.U32 R43, RZ, RZ, 0x3ff00000 ;  /* 0x3ff00000ff2b7424 */ /* 0x000fd000078e00ff */
.L_x_17817:
[----:B------:R-:W-:Y:S05]  /*85340*/  BSYNC.RECONVERGENT B4 ;  /* 0x0000000000047941 */ /* 0x000fea0003800200 */
.L_x_17803:
[----:B------:R-:W-:Y:S05]  /*85350*/  BRA `(.L_x_17829) ;  /* 0x0000000000087947 */ /* 0x000fea0003800000 */
.L_x_17797:
[----:B------:R-:W-:Y:S02]  /*85360*/  DMUL R46, R40, 9.00719925474099200000e+15 ;  /* 0x43400000282e7828 */ /* 0x000fe40000000000 */
[----:B------:R-:W-:-:S11]  /*85370*/  DMUL R42, R42, 9.00719925474099200000e+15 ;  /* 0x434000002a2a7828 */ /* 0x000fd60000000000 */
.L_x_17829:
[----:B------:R-:W-:Y:S05]  /*85380*/  BSYNC.RELIABLE B2 ;  /* 0x0000000000027941 */ /* 0x000fea0003800100 */
.L_x_17796:
        /* <DEDUP_REMOVED lines=27> */
.L_x_17831:
[----:B------:R-:W-:Y:S05]  /*85540*/  BSYNC.RECONVERGENT B2 ;  /* 0x0000000000027941 */ /* 0x000fea0003800200 */
.L_x_17830:
        /* <DEDUP_REMOVED lines=84> */
.L_x_17833:
[----:B------:R-:W-:Y:S02]  /*85a90*/  FSEL R2, RZ, 3.37028055040000000000e+12, P0 ;  /* 0x54442d18ff027808 */ /* 0x000fe40000000000 */
[----:B------:R-:W-:-:S07]  /*85aa0*/  FSEL R3, RZ, 2.1426990032196044922, P0 ;  /* 0x400921fbff037808 */ /* 0x000fce0000000000 */
.L_x_17834:
[----:B------:R-:W-:Y:S05]  /*85ab0*/  BSYNC.RECONVERGENT B0 ;  /* 0x0000000000007941 */ /* 0x000fea0003800200 */
.L_x_17832:
[----:B------:R-:W-:Y:S02]  /*85ac0*/  DADD R42, |R46|, R42 ;  /* 0x000000002e2a7229 */ /* 0x000fe4000000022a */
[----:B------:R-:W-:-:S06]  /*85ad0*/  DADD R2, -RZ, |R2| ;  /* 0x00000000ff027229 */ /* 0x000fcc0000000502 */
[----:B------:R-:W-:-:S06]  /*85ae0*/  DSETP.NAN.AND P0, PT, R42, R42, PT ;  /* 0x0000002a2a00722a */ /* 0x000fcc0003f08000 */
[----:B------:R-:W-:Y:S02]  /*85af0*/  FSEL R2, R42, R2, P0 ;  /* 0x000000022a027208 */ /* 0x000fe40000000000 */
[----:B------:R-:W-:-:S07]  /*85b00*/  FSEL R3, R43, R3, P0 ;  /* 0x000000032b037208 */ /* 0x000fce0000000000 */
.L_x_17802:
[----:B------:R-:W-:Y:S05]  /*85b10*/  BSYNC.RECONVERGENT B3 ;  /* 0x0000000000037941 */ /* 0x000fea0003800200 */
.L_x_17795:
[----:B------:R-:W-:Y:S01]  /*85b20*/  LOP3.LUT R23, R67, 0x80000000, R23, 0xb8, !PT ;  /* 0x8000000043177812 */ /* 0x000fe200078eb817 */
[----:B------:R-:W-:Y:S01]  /*85b30*/  IMAD.MOV.U32 R22, RZ, RZ, R66 ;  /* 0x000000ffff167224 */ /* 0x000fe200078e0042 */
[----:B------:R-:W-:Y:S01]  /*85b40*/  LOP3.LUT R21, R3, 0x80000000, R21, 0xb8, !PT ;  /* 0x8000000003157812 */ /* 0x000fe200078eb815 */
[----:B------:R-:W-:Y:S01]  /*85b50*/  IMAD.MOV.U32 R20, RZ, RZ, R2 ;  /* 0x000000ffff147224 */ /* 0x000fe200078e0002 */
[----:B------:R-:W-:Y:S06]  /*85b60*/  BRA `(.L_x_17760) ;  /* 0x0000005800d47947 */ /* 0x000fec0003800000 */
.L_x_17761:
        /* <DEDUP_REMOVED lines=121> */
.L_x_17840:
[----:B------:R-:W-:Y:S05]  /*86300*/  BSYNC.RECONVERGENT B0 ;  /* 0x0000000000007941 */ /* 0x000fea0003800200 */
.L_x_17839:
[----:B------:R-:W-:Y:S04]  /*86310*/  BSSY.RECONVERGENT B3, `(.L_x_17841) ;  /* 0x0000006000037945 */ /* 0x000fe80003800200 */
[----:B------:R-:W-:Y:S05]  /*86320*/  @P4 BRA P5, `(.L_x_17842) ;  /* 0x0000000000104947 */ /* 0x000fea0002800000 */
[----:B------:R-:W-:Y:S01]  /*86330*/  IMAD.MOV.U32 R2, RZ, RZ, R46 ;  /* 0x000000ffff027224 */ /* 0x000fe200078e002e */
[----:B------:R-:W-:Y:S01]  /*86340*/  MOV R3, 0x86370 ;  /* 0x0008637000037802 */ /* 0x000fe20000000f00 */
[----:B------:R-:W-:-:S07]  /*86350*/  IMAD.MOV.U32 R5, RZ, RZ, R47 ;  /* 0x000000ffff057224 */ /* 0x000fce00078e002f */
[----:B------:R-:W-:Y:S05]  /*86360*/  CALL.REL.NOINC `($__internal_26_$__cuda_sm20_div_rn_f64_full) ;  /* 0x0000025000d47944 */ /* 0x000fea0003c00000 */
.L_x_17842:
[----:B------:R-:W-:Y:S05]  /*86370*/  BSYNC.RECONVERGENT B3 ;  /* 0x0000000000037941 */ /* 0x000fea0003800200 */
.L_x_17841:
        /* <DEDUP_REMOVED lines=84> */
.L_x_17844:
[----:B------:R-:W-:Y:S02]  /*868c0*/  FSEL R2, RZ, 3.37028055040000000000e+12, P0 ;  /* 0x54442d18ff027808 */ /* 0x000fe40000000000 */
[----:B------:R-:W-:-:S07]  /*868d0*/  FSEL R3, RZ, 2.1426990032196044922, P0 ;  /* 0x400921fbff037808 */ /* 0x000fce0000000000 */
.L_x_17845:
[----:B------:R-:W-:Y:S05]  /*868e0*/  BSYNC.RECONVERGENT B0 ;  /* 0x0000000000007941 */ /* 0x000fea0003800200 */
.L_x_17843:
[----:B------:R-:W-:Y:S01]  /*868f0*/  DADD R42, R58, R42 ;  /* 0x000000003a2a7229 */ /* 0x000fe2000000002a */
[----:B------:R-:W-:Y:S01]  /*86900*/  LOP3.LUT R3, R3, 0x80000000, R40, 0xb8, !PT ;  /* 0x8000000003037812 */ /* 0x000fe200078eb828 */
[----:B------:R-:W-:-:S06]  /*86910*/  DMUL R60, R60, 0.5 ;  /* 0x3fe000003c3c7828 */ /* 0x000fcc0000000000 */
[----:B------:R-:W-:-:S06]  /*86920*/  DSETP.NAN.AND P0, PT, R42, R42, PT ;  /* 0x0000002a2a00722a */ /* 0x000fcc0003f08000 */
[----:B------:R-:W-:Y:S02]  /*86930*/  FSEL R2, R42, R2, P0 ;  /* 0x000000022a027208 */ /* 0x000fe40000000000 */
[----:B------:R-:W-:Y:S01]  /*86940*/  FSEL R3, R43, R3, P0 ;  /* 0x000000032b037208 */ /* 0x000fe20000000000 */
[----:B------:R-:W-:Y:S06]  /*86950*/  BRA `(.L_x_17846) ;  /* 0x0000004c00387947 */ /* 0x000fec0003800000 */
.L_x_17838:
        /* <DEDUP_REMOVED lines=141> */
.L_x_17848:
[----:B------:R-:W-:Y:S05]  /*87230*/  BSYNC.RECONVERGENT B0 ;  /* 0x0000000000007941 */ /* 0x000fea0003800200 */
.L_x_17847:
[----:B------:R-:W-:Y:S04]  /*87240*/  BSSY.RECONVERGENT B3, `(.L_x_17849) ;  /* 0x0000005000037945 */ /* 0x000fe80003800200 */
[----:B------:R-:W-:Y:S05]  /*87250*/  @P4 BRA P5, `(.L_x_17850) ;  /* 0x00000000000c4947 */ /* 0x000fea0002800000 */
[----:B------:R-:W-:Y:S01]  /*87260*/  IMAD.MOV.U32 R5, RZ, RZ, R3 ;  /* 0x000000ffff057224 */ /* 0x000fe200078e0003 */
[----:B------:R-:W-:-:S07]  /*87270*/  MOV R3, 0x87290 ;  /* 0x0008729000037802 */ /* 0x000fce0000000f00 */
[----:B------:R-:W-:Y:S05]  /*87280*/  CALL.REL.NOINC `($__internal_26_$__cuda_sm20_div_rn_f64_full) ;  /* 0x00000244000c7944 */ /* 0x000fea0003c00000 */
.L_x_17850:
[----:B------:R-:W-:Y:S05]  /*87290*/  BSYNC.RECONVERGENT B3 ;  /* 0x0000000000037941 */ /* 0x000fea0003800200 */
.L_x_17849:
        /* <DEDUP_REMOVED lines=84> */
.L_x_17852:
[----:B------:R-:W-:Y:S02]  /*877e0*/  FSEL R2, RZ, 3.37028055040000000000e+12, P0 ;  /* 0x54442d18ff027808 */ /* 0x000fe40000000000 */
[----:B------:R-:W-:-:S07]  /*877f0*/  FSEL R3, RZ, 2.1426990032196044922, P0 ;  /* 0x400921fbff037808 */ /* 0x000fce0000000000 */
.L_x_17853:
[----:B------:R-:W-:Y:S05]  /*87800*/  BSYNC.RECONVERGENT B0 ;  /* 0x0000000000007941 */ /* 0x000fea0003800200 */
.L_x_17851:
[----:B------:R-:W-:Y:S01]  /*87810*/  DADD R42, R58, R42 ;  /* 0x000000003a2a7229 */ /* 0x000fe2000000002a */
[----:B------:R-:W-:-:S07]  /*87820*/  LOP3.LUT R3, R3, 0x80000000, R40, 0xb8, !PT ;  /* 0x8000000003037812 */ /* 0x000fce00078eb828 */
[----:B------:R-:W-:-:S06]  /*87830*/  DSETP.NAN.AND P0, PT, R42, R42, PT ;  /* 0x0000002a2a00722a */ /* 0x000fcc0003f08000 */
[----:B------:R-:W-:Y:S02]  /*87840*/  FSEL R2, R42, R2, P0 ;  /* 0x000000022a027208 */ /* 0x000fe40000000000 */
[----:B------:R-:W-:Y:S01]  /*87850*/  FSEL R3, R43, R3, P0 ;  /* 0x000000032b037208 */ /* 0x000fe20000000000 */
[----:B------:R-:W-:Y:S06]  /*87860*/  BRA `(.L_x_17846) ;  /* 0x0000003c00747947 */ /* 0x000fec0003800000 */
.L_x_17837:
        /* <DEDUP_REMOVED lines=25> */
.L_x_17855:
[----:B------:R-:W-:Y:S05]  /*87a00*/  BSYNC.RECONVERGENT B3 ;  /* 0x0000000000037941 */ /* 0x000fea0003800200 */
.L_x_17854:
        /* <DEDUP_REMOVED lines=23> */
.L_x_17857:
[----:B------:R-:W-:Y:S05]  /*87b80*/  BSYNC.RECONVERGENT B3 ;  /* 0x0000000000037941 */ /* 0x000fea0003800200 */
.L_x_17856:
        /* <DEDUP_REMOVED lines=143> */
.L_x_17859:
[----:B------:R-:W-:Y:S05]  /*88480*/  BSYNC.RECONVERGENT B0 ;  /* 0x0000000000007941 */ /* 0x000fea0003800200 */
.L_x_17858:
[----:B------:R-:W-:Y:S04]  /*88490*/  BSSY.RECONVERGENT B3, `(.L_x_17860) ;  /* 0x0000006000037945 */ /* 0x000fe80003800200 */
[----:B------:R-:W-:Y:S05]  /*884a0*/  @P4 BRA P5, `(.L_x_17861) ;  /* 0x0000000000104947 */ /* 0x000fea0002800000 */
[----:B------:R-:W-:Y:S01]  /*884b0*/  IMAD.MOV.U32 R2, RZ, RZ, R46 ;  /* 0x000000ffff027224 */ /* 0x000fe200078e002e */
[----:B------:R-:W-:Y:S02]  /*884c0*/  MOV R5, R47 ;  /* 0x0000002f00057202 */ /* 0x000fe40000000f00 */
[----:B------:R-:W-:-:S07]  /*884d0*/  MOV R3, 0x884f0 ;  /* 0x000884f000037802 */ /* 0x000fce0000000f00 */
[----:B------:R-:W-:Y:S05]  /*884e0*/  CALL.REL.NOINC `($__internal_26_$__cuda_sm20_div_rn_f64_full) ;  /* 0x0000023000747944 */ /* 0x000fea0003c00000 */
.L_x_17861:
[----:B------:R-:W-:Y:S05]  /*884f0*/  BSYNC.RECONVERGENT B3 ;  /* 0x0000000000037941 */ /* 0x000fea0003800200 */
.L_x_17860:
        /* <DEDUP_REMOVED lines=84> */
.L_x_17863:
[----:B------:R-:W-:Y:S02]  /*88a40*/  FSEL R2, RZ, 3.37028055040000000000e+12, P0 ;  /* 0x54442d18ff027808 */ /* 0x000fe40000000000 */
[----:B------:R-:W-:-:S07]  /*88a50*/  FSEL R3, RZ, 2.1426990032196044922, P0 ;  /* 0x400921fbff037808 */ /* 0x000fce0000000000 */
.L_x_17864:
[----:B------:R-:W-:Y:S05]  /*88a60*/  BSYNC.RECONVERGENT B0 ;  /* 0x0000000000007941 */ /* 0x000fea0003800200 */
.L_x_17862:
[----:B------:R-:W-:Y:S01]  /*88a70*/  DADD R42, R58, R42 ;  /* 0x000000003a2a7229 */ /* 0x000fe2000000002a */
[----:B------:R-:W-:Y:S01]  /*88a80*/  LOP3.LUT R3, R3, 0x80000000, R40, 0xb8, !PT ;  /* 0x8000000003037812 */ /* 0x000fe200078eb828 */
[----:B------:R-:W-:-:S06]  /*88a90*/  DADD R60, R60, 1 ;  /* 0x3ff000003c3c7429 */ /* 0x000fcc0000000000 */
[----:B------:R-:W-:-:S06]  /*88aa0*/  DSETP.NAN.AND P0, PT, R42, R42, PT ;  /* 0x0000002a2a00722a */ /* 0x000fcc0003f08000 */
[----:B------:R-:W-:Y:S02]  /*88ab0*/  FSEL R2, R42, R2, P0 ;  /* 0x000000022a027208 */ /* 0x000fe40000000000 */
[----:B------:R-:W-:Y:S01]  /*88ac0*/  FSEL R3, R43, R3, P0 ;  /* 0x000000032b037208 */ /* 0x000fe20000000000 */
[----:B------:R-:W-:Y:S06]  /*88ad0*/  BRA `(.L_x_17846) ;  /* 0x0000002800d87947 */ /* 0x000fec0003800000 */
.L_x_17836:
        /* <DEDUP_REMOVED lines=109> */
.L_x_17868:
[----:B------:R-:W-:Y:S05]  /*891b0*/  BSYNC.RECONVERGENT B0 ;  /* 0x0000000000007941 */ /* 0x000fea0003800200 */
.L_x_17867:
        /* <DEDUP_REMOVED lines=9> */
.L_x_17870:
[----:B------:R-:W-:Y:S05]  /*89250*/  BSYNC.RECONVERGENT B3 ;  /* 0x0000000000037941 */ /* 0x000fea0003800200 */
.L_x_17869:
        /* <DEDUP_REMOVED lines=76> */
.L_x_17866:
        /* <DEDUP_REMOVED lines=137> */
.L_x_17872:
[----:B------:R-:W-:Y:S05]  /*89fb0*/  BSYNC.RECONVERGENT B0 ;  /* 0x0000000000007941 */ /* 0x000fea0003800200 */
.L_x_17871:
        /* <DEDUP_REMOVED lines=8> */
.L_x_17874:
[----:B------:R-:W-:Y:S05]  /*8a040*/  BSYNC.RECONVERGENT B3 ;  /* 0x0000000000037941 */ /* 0x000fea0003800200 */
.L_x_17873:
        /* <DEDUP_REMOVED lines=76> */
.L_x_17865:
        /* <DEDUP_REMOVED lines=25> */
.L_x_17876:
[----:B------:R-:W-:Y:S05]  /*8a6a0*/  BSYNC.RECONVERGENT B3 ;  /* 0x0000000000037941 */ /* 0x000fea0003800200 */
.L_x_17875:
        /* <DEDUP_REMOVED lines=23> */
.L_x_17878:
[----:B------:R-:W-:Y:S05]  /*8a820*/  BSYNC.RECONVERGENT B3 ;  /* 0x0000000000037941 */ /* 0x000fea0003800200 */
.L_x_17877:
        /* <DEDUP_REMOVED lines=139> */
.L_x_17880:
[----:B------:R-:W-:Y:S05]  /*8b0e0*/  BSYNC.RECONVERGENT B0 ;  /* 0x0000000000007941 */ /* 0x000fea0003800200 */
.L_x_17879:
        /* <DEDUP_REMOVED lines=9> */
.L_x_17882:
[----:B------:R-:W-:Y:S05]  /*8b180*/  BSYNC.RECONVERGENT B3 ;  /* 0x0000000000037941 */ /* 0x000fea0003800200 */
.L_x_17881:
        /* <DEDUP_REMOVED lines=75> */
.L_x_17846:
[----:B------:R-:W-:Y:S05]  /*8b640*/  BSYNC.RECONVERGENT B2 ;  /* 0x0000000000027941 */ /* 0x000fea0003800200 */
.L_x_17835:
[----:B------:R-:W-:Y:S01]  /*8b650*/  UMOV UR4, 0xfefa39ef ;  /* 0xfefa39ef00047882 */ /* 0x000fe20000000000 */
[----:B------:R-:W-:Y:S01]  /*8b660*/  UMOV UR5, 0x3fe62e42 ;  /* 0x3fe62e4200057882 */ /* 0x000fe20000000000 */
[----:B------:R-:W-:Y:S01]  /*8b670*/  LOP3.LUT R21, R3, 0x80000000, R21, 0xb8, !PT ;  /* 0x8000000003157812 */ /* 0x000fe200078eb815 */
[----:B------:R-:W-:Y:S01]  /*8b680*/  DADD R60, R60, UR4 ;  /* 0x000000043c3c7e29 */ /* 0x000fe20008000000 */
[----:B------:R-:W-:-:S09]  /*8b690*/  IMAD.MOV.U32 R20, RZ, RZ, R2 ;  /* 0x000000ffff147224 */ /* 0x000fd200078e0002 */
[----:B------:R-:W-:Y:S01]  /*8b6a0*/  LOP3.LUT R23, R61, 0x80000000, R23, 0xb8, !PT ;  /* 0x800000003d177812 */ /* 0x000fe200078eb817 */
[----:B------:R-:W-:-:S07]  /*8b6b0*/  IMAD.MOV.U32 R22, RZ, RZ, R60 ;  /* 0x000000ffff167224 */ /* 0x000fce00078e003c */
.L_x_17760:
[----:B------:R-:W-:Y:S05]  /*8b6c0*/  BSYNC.RECONVERGENT B1 ;  /* 0x0000000000017941 */ /* 0x000fea0003800200 */
.L_x_17758:
        /* <DEDUP_REMOVED lines=25> */
.L_x_17884:
        /* <DEDUP_REMOVED lines=143> */
.L_x_17890:
[----:B------:R-:W-:Y:S05]  /*8c150*/  BSYNC.RECONVERGENT B3 ;  /* 0x0000000000037941 */ /* 0x000fea0003800200 */
.L_x_17889:
        /* <DEDUP_REMOVED lines=83> */
.L_x_17888:
        /* <DEDUP_REMOVED lines=33> */
.L_x_17897:
[----:B------:R-:W-:Y:S05]  /*8c8a0*/  BSYNC.RECONVERGENT B4 ;  /* 0x0000000000047941 */ /* 0x000fea0003800200 */
.L_x_17896:
[----:B------:R-:W-:Y:S02]  /*8c8b0*/  IMAD.MOV.U32 R46, RZ, RZ, R4 ;  /* 0x000000ffff2e7224 */ /* 0x000fe400078e0004 */
[----:B------:R-:W-:-:S07]  /*8c8c0*/  IMAD.MOV.U32 R47, RZ, RZ, R5 ;  /* 0x000000ffff2f7224 */ /* 0x000fce00078e0005 */
.L_x_17895:
[----:B------:R-:W-:Y:S05]  /*8c8d0*/  BSYNC.RECONVERGENT B3 ;  /* 0x0000000000037941 */ /* 0x000fea0003800200 */
.L_x_17894:
        /* <DEDUP_REMOVED lines=30> */
.L_x_17902:
[----:B------:R-:W-:Y:S05]  /*8cac0*/  BSYNC.RECONVERGENT B4 ;  /* 0x0000000000047941 */ /* 0x000fea0003800200 */
.L_x_17901:
[----:B------:R-:W-:Y:S05]  /*8cad0*/  BRA `(.L_x_17900) ;  /* 0x0000000000047947 */ /* 0x000fea0003800000 */
.L_x_17899:
[----:B------:R-:W-:-:S11]  /*8cae0*/  DADD R4, R60, -R2 ;  /* 0x000000003c047229 */ /* 0x000fd60000000802 */
.L_x_17900:
[----:B------:R-:W-:Y:S05]  /*8caf0*/  BSYNC.RECONVERGENT B3 ;  /* 0x0000000000037941 */ /* 0x000fea0003800200 */
.L_x_17898:
        /* <DEDUP_REMOVED lines=30> */
.L_x_17904:
[----:B------:R-:W-:Y:S05]  /*8cce0*/  BSYNC.RECONVERGENT B3 ;  /* 0x0000000000037941 */ /* 0x000fea0003800200 */
.L_x_17903:
        /* <DEDUP_REMOVED lines=87> */
.L_x_17905:
        /* <DEDUP_REMOVED lines=21> */
.L_x_17907:
[----:B------:R-:W-:Y:S05]  /*8d3b0*/  BSYNC.RECONVERGENT B3 ;  /* 0x0000000000037941 */ /* 0x000fea0003800200 */
.L_x_17906:
        /* <DEDUP_REMOVED lines=30> */
.L_x_17893:
        /* <DEDUP_REMOVED lines=27> */
.L_x_17910:
[----:B------:R-:W-:Y:S05]  /*8d750*/  BSYNC.RECONVERGENT B3 ;  /* 0x0000000000037941 */ /* 0x000fea0003800200 */
.L_x_17909:
        /* <DEDUP_REMOVED lines=87> */
.L_x_17911:
        /* <DEDUP_REMOVED lines=21> */
.L_x_17913:
[----:B------:R-:W-:Y:S05]  /*8de20*/  BSYNC.RECONVERGENT B3 ;  /* 0x0000000000037941 */ /* 0x000fea0003800200 */
.L_x_17912:
        /* <DEDUP_REMOVED lines=30> */
.L_x_17908:
        /* <DEDUP_REMOVED lines=26> */
.L_x_17915:
[----:B------:R-:W-:Y:S05]  /*8e1b0*/  BSYNC.RECONVERGENT B3 ;  /* 0x0000000000037941 */ /* 0x000fea0003800200 */
.L_x_17914:
        /* <DEDUP_REMOVED lines=21> */
.L_x_17917:
[----:B------:R-:W-:Y:S05]  /*8e310*/  BSYNC.RECONVERGENT B3 ;  /* 0x0000000000037941 */ /* 0x000fea0003800200 */
.L_x_17916:
[----:B------:R-:W-:Y:S02]  /*8e320*/  IMAD.MOV.U32 R66, RZ, RZ, R4 ;  /* 0x000000ffff427224 */ /* 0x000fe400078e0004 */
[----:B------:R-:W-:Y:S01]  /*8e330*/  IMAD.MOV.U32 R67, RZ, RZ, R5 ;  /* 0x000000ffff437224 */ /* 0x000fe200078e0005 */
[----:B------:R-:W-:Y:S06]  /*8e340*/  BRA `(.L_x_17891) ;  /* 0x00000000006c7947 */ /* 0x000fec0003800000 */
.L_x_17892:
        /* <DEDUP_REMOVED lines=24> */
.L_x_17919:
[----:B------:R-:W-:Y:S05]  /*8e4d0*/  BSYNC.RECONVERGENT B3 ;  /* 0x0000000000037941 */ /* 0x000fea0003800200 */
.L_x_17918:
[----:B------:R-:W-:Y:S01]  /*8e4e0*/  MOV R66, R2 ;  /* 0x0000000200427202 */ /* 0x000fe20000000f00 */
[----:B------:R-:W-:-:S07]  /*8e4f0*/  IMAD.MOV.U32 R67, RZ, RZ, R3 ;  /* 0x000000ffff437224 */ /* 0x000fce00078e0003 */
.L_x_17891:
[----:B------:R-:W-:Y:S05]  /*8e500*/  BSYNC.RECONVERGENT B2 ;  /* 0x0000000000027941 */ /* 0x000fea0003800200 */
.L_x_17887:
        /* <DEDUP_REMOVED lines=25> */
.L_x_17924:
[----:B------:R-:W-:Y:S05]  /*8e6a0*/  BSYNC.RECONVERGENT B4 ;  /* 0x0000000000047941 */ /* 0x000fea0003800200 */
.L_x_17923:
        /* <DEDUP_REMOVED lines=77> */
.L_x_17926:
        /* <DEDUP_REMOVED lines=42> */
.L_x_17925:
        /* <DEDUP_REMOVED lines=35> */
.L_x_17934:
[----:B------:R-:W-:Y:S05]  /*8f050*/  BSYNC.RECONVERGENT B6 ;  /* 0x0000000000067941 */ /* 0x000fea0003800200 */
.L_x_17933:
[----:B------:R-:W-:Y:S02]  /*8f060*/  IMAD.MOV.U32 R46, RZ, RZ, R4 ;  /* 0x000000ffff2e7224 */ /* 0x000fe400078e0004 */
[----:B------:R-:W-:-:S07]  /*8f070*/  IMAD.MOV.U32 R47, RZ, RZ, R5 ;  /* 0x000000ffff2f7224 */ /* 0x000fce00078e0005 */
.L_x_17932:
[----:B------:R-:W-:Y:S05]  /*8f080*/  BSYNC.RECONVERGENT B5 ;  /* 0x0000000000057941 */ /* 0x000fea0003800200 */
.L_x_17931:
        /* <DEDUP_REMOVED lines=28> */
.L_x_17939:
[----:B------:R-:W-:Y:S05]  /*8f250*/  BSYNC.RECONVERGENT B6 ;  /* 0x0000000000067941 */ /* 0x000fea0003800200 */
.L_x_17938:
[----:B------:R-:W-:Y:S02]  /*8f260*/  IMAD.MOV.U32 R58, RZ, RZ, R4 ;  /* 0x000000ffff3a7224 */ /* 0x000fe400078e0004 */
[----:B------:R-:W-:Y:S01]  /*8f270*/  IMAD.MOV.U32 R59, RZ, RZ, R5 ;  /* 0x000000ffff3b7224 */ /* 0x000fe200078e0005 */
[----:B------:R-:W-:Y:S06]  /*8f280*/  BRA `(.L_x_17937) ;  /* 0x0000000000047947 */ /* 0x000fec0003800000 */
.L_x_17936:
[----:B------:R-:W-:-:S11]  /*8f290*/  DADD R58, R60, -R2 ;  /* 0x000000003c3a7229 */ /* 0x000fd60000000802 */
.L_x_17937:
[----:B------:R-:W-:Y:S05]  /*8f2a0*/  BSYNC.RECONVERGENT B5 ;  /* 0x0000000000057941 */ /* 0x000fea0003800200 */
.L_x_17935:
        /* <DEDUP_REMOVED lines=29> */
.L_x_17941:
[----:B------:R-:W-:Y:S05]  /*8f480*/  BSYNC.RECONVERGENT B5 ;  /* 0x0000000000057941 */ /* 0x000fea0003800200 */
.L_x_17940:
[----:B------:R-:W-:Y:S02]  /*8f490*/  IMAD.MOV.U32 R46, RZ, RZ, R2 ;  /* 0x000000ffff2e7224 */ /* 0x000fe400078e0002 */
[----:B------:R-:W-:Y:S01]  /*8f4a0*/  IMAD.MOV.U32 R47, RZ, RZ, R3 ;  /* 0x000000ffff2f7224 */ /* 0x000fe200078e0003 */
[----:B------:R-:W-:Y:S06]  /*8f4b0*/  BRA `(.L_x_17942) ;  /* 0x0000000800587947 */ /* 0x000fec0003800000 */
.L_x_17930:
        /* <DEDUP_REMOVED lines=29> */
.L_x_17945:
[----:B------:R-:W-:Y:S05]  /*8f690*/  BSYNC.RECONVERGENT B5 ;  /* 0x0000000000057941 */ /* 0x000fea0003800200 */
.L_x_17944:
[----:B------:R-:W-:Y:S02]  /*8f6a0*/  IMAD.MOV.U32 R46, RZ, RZ, R2 ;  /* 0x000000ffff2e7224 */ /* 0x000fe400078e0002 */
[----:B------:R-:W-:Y:S01]  /*8f6b0*/  IMAD.MOV.U32 R47, RZ, RZ, R3 ;  /* 0x000000ffff2f7224 */ /* 0x000fe200078e0003 */
[----:B------:R-:W-:Y:S06]  /*8f6c0*/  BRA `(.L_x_17942) ;  /* 0x0000000400d47947 */ /* 0x000fec0003800000 */
.L_x_17943:
        /* <DEDUP_REMOVED lines=32> */
.L_x_17947:
[----:B------:R-:W-:Y:S05]  /*8f8d0*/  BSYNC.RECONVERGENT B5 ;  /* 0x0000000000057941 */ /* 0x000fea0003800200 */
.L_x_17946:
        /* <DEDUP_REMOVED lines=20> */
.L_x_17949:
[----:B------:R-:W-:Y:S05]  /*8fa20*/  BSYNC.RECONVERGENT B5 ;  /* 0x0000000000057941 */ /* 0x000fea0003800200 */
.L_x_17948:
[----:B------:R-:W-:Y:S01]  /*8fa30*/  DMUL R42, R42, 8.11296384146066816958e+31 ;  /* 0x469000002a2a7828 */ /* 0x000fe20000000000 */
[----:B------:R-:W-:Y:S02]  /*8fa40*/  IMAD.MOV.U32 R46, RZ, RZ, R4 ;  /* 0x000000ffff2e7224 */ /* 0x000fe400078e0004 */
[----:B------:R-:W-:Y:S01]  /*8fa50*/  IMAD.MOV.U32 R47, RZ, RZ, R5 ;  /* 0x000000ffff2f7224 */ /* 0x000fe200078e0005 */
[----:B------:R-:W-:Y:S07]  /*8fa60*/  BRA `(.L_x_17942) ;  /* 0x0000000000ec7947 */ /* 0x000fee0003800000 */
.L_x_17929:
        /* <DEDUP_REMOVED lines=27> */
.L_x_17951:
[----:B------:R-:W-:Y:S05]  /*8fc20*/  BSYNC.RECONVERGENT B5 ;  /* 0x0000000000057941 */ /* 0x000fea0003800200 */
.L_x_17950:
        /* <DEDUP_REMOVED lines=27> */
.L_x_17953:
[----:B------:R-:W-:Y:S05]  /*8fde0*/  BSYNC.RECONVERGENT B5 ;  /* 0x0000000000057941 */ /* 0x000fea0003800200 */
.L_x_17952:
[----:B------:R-:W-:Y:S01]  /*8fdf0*/  DMUL R46, R2, R42 ;  /* 0x0000002a022e7228 */ /* 0x000fe20000000000 */
[----:B------:R-:W-:Y:S02]  /*8fe00*/  IMAD.MOV.U32 R42, RZ, RZ, 0x0 ;  /* 0x00000000ff2a7424 */ /* 0x000fe400078e00ff */
[----:B------:R-:W-:-:S08]  /*8fe10*/  IMAD.MOV.U32 R43, RZ, RZ, 0x3ff00000 ;  /* 0x3ff00000ff2b7424 */ /* 0x000fd000078e00ff */
.L_x_17942:
[----:B------:R-:W-:Y:S05]  /*8fe20*/  BSYNC.RECONVERGENT B4 ;  /* 0x0000000000047941 */ /* 0x000fea0003800200 */
.L_x_17928:
[----:B------:R-:W-:Y:S05]  /*8fe30*/  BRA `(.L_x_17954) ;  /* 0x0000000000087947 */ /* 0x000fea0003800000 */
.L_x_17922:
[----:B------:R-:W-:Y:S02]  /*8fe40*/  DMUL R46, R40, 9.00719925474099200000e+15 ;  /* 0x43400000282e7828 */ /* 0x000fe40000000000 */
[----:B------:R-:W-:-:S11]  /*8fe50*/  DMUL R42, R42, 9.00719925474099200000e+15 ;  /* 0x434000002a2a7828 */ /* 0x000fd60000000000 */
.L_x_17954:
[----:B------:R-:W-:Y:S05]  /*8fe60*/  BSYNC.RELIABLE B2 ;  /* 0x0000000000027941 */ /* 0x000fea0003800100 */
.L_x_17921:
        /* <DEDUP_REMOVED lines=27> */
.L_x_17956:
[----:B------:R-:W-:Y:S05]  /*90020*/  BSYNC.RECONVERGENT B2 ;  /* 0x0000000000027941 */ /* 0x000fea0003800200 */
.L_x_17955:
        /* <DEDUP_REMOVED lines=84> */
.L_x_17958:
[----:B------:R-:W-:Y:S02]  /*90570*/  FSEL R2, RZ, 3.37028055040000000000e+12, P0 ;  /* 0x54442d18ff027808 */ /* 0x000fe40000000000 */
[----:B------:R-:W-:-:S07]  /*90580*/  FSEL R3, RZ, 2.1426990032196044922, P0 ;  /* 0x400921fbff037808 */ /* 0x000fce0000000000 */
.L_x_17959:
[----:B------:R-:W-:Y:S05]  /*90590*/  BSYNC.RECONVERGENT B0 ;  /* 0x0000000000007941 */ /* 0x000fea0003800200 */
.L_x_17957:
[----:B------:R-:W-:Y:S02]  /*905a0*/  DADD R42, |R46|, R42 ;  /* 0x000000002e2a7229 */ /* 0x000fe4000000022a */
[----:B------:R-:W-:-:S06]  /*905b0*/  DADD R2, -RZ, |R2| ;  /* 0x00000000ff027229 */ /* 0x000fcc0000000502 */
[----:B------:R-:W-:-:S06]  /*905c0*/  DSETP.NAN.AND P0, PT, R42, R42, PT ;  /* 0x0000002a2a00722a */ /* 0x000fcc0003f08000 */
[----:B------:R-:W-:Y:S02]  /*905d0*/  FSEL R2, R42, R2, P0 ;  /* 0x000000022a027208 */ /* 0x000fe40000000000 */
[----:B------:R-:W-:-:S07]  /*905e0*/  FSEL R3, R43, R3, P0 ;  /* 0x000000032b037208 */ /* 0x000fce0000000000 */
.L_x_17927:
[----:B------:R-:W-:Y:S05]  /*905f0*/  BSYNC.RECONVERGENT B3 ;  /* 0x0000000000037941 */ /* 0x000fea0003800200 */
.L_x_17920:
[----:B------:R-:W-:Y:S01]  /*90600*/  LOP3.LUT R27, R67, 0x80000000, R27, 0xb8, !PT ;  /* 0x80000000431b7812 */ /* 0x000fe200078eb81b */
[----:B------:R-:W-:Y:S01]  /*90610*/  IMAD.MOV.U32 R26, RZ, RZ, R66 ;  /* 0x000000ffff1a7224 */ /* 0x000fe200078e0042 */
[----:B------:R-:W-:Y:S01]  /*90620*/  LOP3.LUT R25, R3, 0x80000000, R25, 0xb8, !PT ;  /* 0x8000000003197812 */ /* 0x000fe200078eb819 */
[----:B------:R-:W-:Y:S01]  /*90630*/  IMAD.MOV.U32 R24, RZ, RZ, R2 ;  /* 0x000000ffff187224 */ /* 0x000fe200078e0002 */
[----:B------:R-:W-:Y:S06]  /*90640*/  BRA `(.L_x_17885) ;  /* 0x0000005800d47947 */ /* 0x000fec0003800000 */
.L_x_17886:
        /* <DEDUP_REMOVED lines=121> */
.L_x_17965:
[----:B------:R-:W-:Y:S05]  /*90de0*/  BSYNC.RECONVERGENT B0 ;  /* 0x0000000000007941 */ /* 0x000fea0003800200 */
.L_x_17964:
[----:B------:R-:W-:Y:S04]  /*90df0*/  BSSY.RECONVERGENT B3, `(.L_x_17966) ;  /* 0x0000006000037945 */ /* 0x000fe80003800200 */
[----:B------:R-:W-:Y:S05]  /*90e00*/  @P4 BRA P5, `(.L_x_17967) ;  /* 0x0000000000104947 */ /* 0x000fea0002800000 */
[----:B------:R-:W-:Y:S01]  /*90e10*/  IMAD.MOV.U32 R2, RZ, RZ, R46 ;  /* 0x000000ffff027224 */ /* 0x000fe200078e002e */
[----:B------:R-:W-:Y:S01]  /*90e20*/  MOV R3, 0x90e50 ;  /* 0x00090e5000037802 */ /* 0x000fe20000000f00 */
[----:B------:R-:W-:-:S07]  /*90e30*/  IMAD.MOV.U32 R5, RZ, RZ, R47 ;  /* 0x000000ffff057224 */ /* 0x000fce00078e002f */
[----:B------:R-:W-:Y:S05]  /*90e40*/  CALL.REL.NOINC `($__internal_26_$__cuda_sm20_div_rn_f64_full) ;  /* 0x000001a8001c7944 */ /* 0x000fea0003c00000 */
.L_x_17967:
[----:B------:R-:W-:Y:S05]  /*90e50*/  BSYNC.RECONVERGENT B3 ;  /* 0x0000000000037941 */ /* 0x000fea0003800200 */
.L_x_17966:
        /* <DEDUP_REMOVED lines=84> */
.L_x_17969:
[----:B------:R-:W-:Y:S02]  /*913a0*/  FSEL R2, RZ, 3.37028055040000000000e+12, P0 ;  /* 0x54442d18ff027808 */ /* 0x000fe40000000000 */
[----:B------:R-:W-:-:S07]  /*913b0*/  FSEL R3, RZ, 2.1426990032196044922, P0 ;  /* 0x400921fbff037808 */ /* 0x000fce0000000000 */
.L_x_17970:
[----:B------:R-:W-:Y:S05]  /*913c0*/  BSYNC.RECONVERGENT B0 ;  /* 0x0000000000007941 */ /* 0x000fea0003800200 */
.L_x_17968:
[----:B------:R-:W-:Y:S01]  /*913d0*/  DADD R42, R58, R42 ;  /* 0x000000003a2a7229 */ /* 0x000fe2000000002a */
[----:B------:R-:W-:Y:S01]  /*913e0*/  LOP3.LUT R3, R3, 0x80000000, R40, 0xb8, !PT ;  /* 0x8000000003037812 */ /* 0x000fe200078eb828 */
[----:B------:R-:W-:-:S06]  /*913f0*/  DMUL R60, R60, 0.5 ;  /* 0x3fe000003c3c7828 */ /* 0x000fcc0000000000 */
[----:B------:R-:W-:-:S06]  /*91400*/  DSETP.NAN.AND P0, PT, R42, R42, PT ;  /* 0x0000002a2a00722a */ /* 0x000fcc0003f08000 */
[----:B------:R-:W-:Y:S02]  /*91410*/  FSEL R2, R42, R2, P0 ;  /* 0x000000022a027208 */ /* 0x000fe40000000000 */
[----:B------:R-:W-:Y:S01]  /*91420*/  FSEL R3, R43, R3, P0 ;  /* 0x000000032b037208 */ /* 0x000fe20000000000 */
[----:B------:R-:W-:Y:S06]  /*91430*/  BRA `(.L_x_17971) ;  /* 0x0000004c00387947 */ /* 0x000fec0003800000 */
.L_x_17963:
        /* <DEDUP_REMOVED lines=141> */
.L_x_17973:
[----:B------:R-:W-:Y:S05]  /*91d10*/  BSYNC.RECONVERGENT B0 ;  /* 0x0000000000007941 */ /* 0x000fea0003800200 */
.L_x_17972:
[----:B------:R-:W-:Y:S04]  /*91d20*/  BSSY.RECONVERGENT B3, `(.L_x_17974) ;  /* 0x0000005000037945 */ /* 0x000fe80003800200 */
[----:B------:R-:W-:Y:S05]  /*91d30*/  @P4 BRA P5, `(.L_x_17975) ;  /* 0x00000000000c4947 */ /* 0x000fea0002800000 */
[----:B------:R-:W-:Y:S01]  /*91d40*/  IMAD.MOV.U32 R5, RZ, RZ, R3 ;  /* 0x000000ffff057224 */ /* 0x000fe200078e0003 */
[----:B------:R-:W-:-:S07]  /*91d50*/  MOV R3, 0x91d70 ;  /* 0x00091d7000037802 */ /* 0x000fce0000000f00 */
[----:B------:R-:W-:Y:S05]  /*91d60*/  CALL.REL.NOINC `($__internal_26_$__cuda_sm20_div_rn_f64_full) ;  /* 0x0000019800547944 */ /* 0x000fea0003c00000 */
.L_x_17975:
[----:B------:R-:W-:Y:S05]  /*91d70*/  BSYNC.RECONVERGENT B3 ;  /* 0x0000000000037941 */ /* 0x000fea0003800200 */
.L_x_17974:
        /* <DEDUP_REMOVED lines=84> */
.L_x_17977:
[----:B------:R-:W-:Y:S02]  /*922c0*/  FSEL R2, RZ, 3.37028055040000000000e+12, P0 ;  /* 0x54442d18ff027808 */ /* 0x000fe40000000000 */
[----:B------:R-:W-:-:S07]  /*922d0*/  FSEL R3, RZ, 2.1426990032196044922, P0 ;  /* 0x400921fbff037808 */ /* 0x000fce0000000000 */
.L_x_17978:
[----:B------:R-:W-:Y:S05]  /*922e0*/  BSYNC.RECONVERGENT B0 ;  /* 0x0000000000007941 */ /* 0x000fea0003800200 */
.L_x_17976:
[----:B------:R-:W-:Y:S01]  /*922f0*/  DADD R42, R58, R42 ;  /* 0x000000003a2a7229 */ /* 0x000fe2000000002a */
[----:B------:R-:W-:-:S07]  /*92300*/  LOP3.LUT R3, R3, 0x80000000, R40, 0xb8, !PT ;  /* 0x8000000003037812 */ /* 0x000fce00078eb828 */
[----:B------:R-:W-:-:S06]  /*92310*/  DSETP.NAN.AND P0, PT, R42, R42, PT ;  /* 0x0000002a2a00722a */ /* 0x000fcc0003f08000 */
[----:B------:R-:W-:Y:S02]  /*92320*/  FSEL R2, R42, R2, P0 ;  /* 0x000000022a027208 */ /* 0x000fe40000000000 */
[----:B------:R-:W-:Y:S01]  /*92330*/  FSEL R3, R43, R3, P0 ;  /* 0x000000032b037208 */ /* 0x000fe20000000000 */
[----:B------:R-:W-:Y:S06]  /*92340*/  BRA `(.L_x_17971) ;  /* 0x0000003c00747947 */ /* 0x000fec0003800000 */
.L_x_17962:
        /* <DEDUP_REMOVED lines=25> */
.L_x_17980:
[----:B------:R-:W-:Y:S05]  /*924e0*/  BSYNC.RECONVERGENT B3 ;  /* 0x0000000000037941 */ /* 0x000fea0003800200 */
.L_x_17979:
        /* <DEDUP_REMOVED lines=23> */
.L_x_17982:
[----:B------:R-:W-:Y:S05]  /*92660*/  BSYNC.RECONVERGENT B3 ;  /* 0x0000000000037941 */ /* 0x000fea0003800200 */
.L_x_17981:
        /* <DEDUP_REMOVED lines=143> */
.L_x_17984:
[----:B------:R-:W-:Y:S05]  /*92f60*/  BSYNC.RECONVERGENT B0 ;  /* 0x0000000000007941 */ /* 0x000fea0003800200 */
.L_x_17983:
[----:B------:R-:W-:Y:S04]  /*92f70*/  BSSY.RECONVERGENT B3, `(.L_x_17985) ;  /* 0x0000006000037945 */ /* 0x000fe80003800200 */
[----:B------:R-:W-:Y:S05]  /*92f80*/  @P4 BRA P5, `(.L_x_17986) ;  /* 0x0000000000104947 */ /* 0x000fea0002800000 */
[----:B------:R-:W-:Y:S01]  /*92f90*/  IMAD.MOV.U32 R2, RZ, RZ, R46 ;  /* 0x000000ffff027224 */ /* 0x000fe200078e002e */
[----:B------:R-:W-:Y:S01]  /*92fa0*/  MOV R3, 0x92fd0 ;  /* 0x00092fd000037802 */ /* 0x000fe20000000f00 */
[----:B------:R-:W-:-:S07]  /*92fb0*/  IMAD.MOV.U32 R5, RZ, RZ, R47 ;  /* 0x000000ffff057224 */ /* 0x000fce00078e002f */
[----:B------:R-:W-:Y:S05]  /*92fc0*/  CALL.REL.NOINC `($__internal_26_$__cuda_sm20_div_rn_f64_full) ;  /* 0x0000018400bc7944 */ /* 0x000fea0003c00000 */
.L_x_17986:
[----:B------:R-:W-:Y:S05]  /*92fd0*/  BSYNC.RECONVERGENT B3 ;  /* 0x0000000000037941 */ /* 0x000fea0003800200 */
.L_x_17985:
        /* <DEDUP_REMOVED lines=84> */
.L_x_17988:
[----:B------:R-:W-:Y:S02]  /*93520*/  FSEL R2, RZ, 3.37028055040000000000e+12, P0 ;  /* 0x54442d18ff027808 */ /* 0x000fe40000000000 */
[----:B------:R-:W-:-:S07]  /*93530*/  FSEL R3, RZ, 2.1426990032196044922, P0 ;  /* 0x400921fbff037808 */ /* 0x000fce0000000000 */
.L_x_17989:
[----:B------:R-:W-:Y:S05]  /*93540*/  BSYNC.RECONVERGENT B0 ;  /* 0x0000000000007941 */ /* 0x000fea0003800200 */
.L_x_17987:
[----:B------:R-:W-:Y:S01]  /*93550*/  DADD R42, R58, R42 ;  /* 0x000000003a2a7229 */ /* 0x000fe2000000002a */
[----:B------:R-:W-:Y:S01]  /*93560*/  LOP3.LUT R3, R3, 0x80000000, R40, 0xb8, !PT ;  /* 0x8000000003037812 */ /* 0x000fe200078eb828 */
[----:B------:R-:W-:-:S06]  /*93570*/  DADD R60, R60, 1 ;  /* 0x3ff000003c3c7429 */ /* 0x000fcc0000000000 */
[----:B------:R-:W-:-:S06]  /*93580*/  DSETP.NAN.AND P0, PT, R42, R42, PT ;  /* 0x0000002a2a00722a */ /* 0x000fcc0003f08000 */
[----:B------:R-:W-:Y:S02]  /*93590*/  FSEL R2, R42, R2, P0 ;  /* 0x000000022a027208 */ /* 0x000fe40000000000 */
[----:B------:R-:W-:Y:S01]  /*935a0*/  FSEL R3, R43, R3, P0 ;  /* 0x000000032b037208 */ /* 0x000fe20000000000 */
[----:B------:R-:W-:Y:S06]  /*935b0*/  BRA `(.L_x_17971) ;  /* 0x0000002800d87947 */ /* 0x000fec0003800000 */
.L_x_17961:
        /* <DEDUP_REMOVED lines=109> */
.L_x_17993:
[----:B------:R-:W-:Y:S05]  /*93c90*/  BSYNC.RECONVERGENT B0 ;  /* 0x0000000000007941 */ /* 0x000fea0003800200 */
.L_x_17992:
        /* <DEDUP_REMOVED lines=9> */
.L_x_17995:
[----:B------:R-:W-:Y:S05]  /*93d30*/  BSYNC.RECONVERGENT B3 ;  /* 0x0000000000037941 */ /* 0x000fea0003800200 */
.L_x_17994:
        /* <DEDUP_REMOVED lines=76> */
.L_x_17991:
        /* <DEDUP_REMOVED lines=137> */
.L_x_17997:
[----:B------:R-:W-:Y:S05]  /*94a90*/  BSYNC.RECONVERGENT B0 ;  /* 0x0000000000007941 */ /* 0x000fea0003800200 */
.L_x_17996:
        /* <DEDUP_REMOVED lines=8> */
.L_x_17999:
[----:B------:R-:W-:Y:S05]  /*94b20*/  BSYNC.RECONVERGENT B3 ;  /* 0x0000000000037941 */ /* 0x000fea0003800200 */
.L_x_17998:
        /* <DEDUP_REMOVED lines=76> */
.L_x_17990:
        /* <DEDUP_REMOVED lines=25> */
.L_x_18001:
[----:B------:R-:W-:Y:S05]  /*95180*/  BSYNC.RECONVERGENT B3 ;  /* 0x0000000000037941 */ /* 0x000fea0003800200 */
.L_x_18000:
        /* <DEDUP_REMOVED lines=23> */
.L_x_18003:
[----:B------:R-:W-:Y:S05]  /*95300*/  BSYNC.RECONVERGENT B3 ;  /* 0x0000000000037941 */ /* 0x000fea0003800200 */
.L_x_18002:
        /* <DEDUP_REMOVED lines=139> */
.L_x_18005:
[----:B------:R-:W-:Y:S05]  /*95bc0*/  BSYNC.RECONVERGENT B0 ;  /* 0x0000000000007941 */ /* 0x000fea0003800200 */
.L_x_18004:
        /* <DEDUP_REMOVED lines=9> */
.L_x_18007:
[----:B------:R-:W-:Y:S05]  /*95c60*/  BSYNC.RECONVERGENT B3 ;  /* 0x0000000000037941 */ /* 0x000fea0003800200 */
.L_x_18006:
        /* <DEDUP_REMOVED lines=75> */
.L_x_17971:
[----:B------:R-:W-:Y:S05]  /*96120*/  BSYNC.RECONVERGENT B2 ;  /* 0x0000000000027941 */ /* 0x000fea0003800200 */
.L_x_17960:
[----:B------:R-:W-:Y:S01]  /*96130*/  UMOV UR4, 0xfefa39ef ;  /* 0xfefa39ef00047882 */ /* 0x000fe20000000000 */
[----:B------:R-:W-:Y:S01]  /*96140*/  UMOV UR5, 0x3fe62e42 ;  /* 0x3fe62e4200057882 */ /* 0x000fe20000000000 */
[----:B------:R-:W-:Y:S01]  /*96150*/  LOP3.LUT R25, R3, 0x80000000, R25, 0xb8, !PT ;  /* 0x8000000003197812 */ /* 0x000fe200078eb819 */
[----:B------:R-:W-:Y:S01]  /*96160*/  DADD R60, R60, UR4 ;  /* 0x000000043c3c7e29 */ /* 0x000fe20008000000 */
[----:B------:R-:W-:-:S09]  /*96170*/  IMAD.MOV.U32 R24, RZ, RZ, R2 ;  /* 0x000000ffff187224 */ /* 0x000fd200078e0002 */
[----:B------:R-:W-:Y:S02]  /*96180*/  LOP3.LUT R27, R61, 0x80000000, R27, 0xb8, !PT ;  /* 0x800000003d1b7812 */ /* 0x000fe400078eb81b */
[----:B------:R-:W-:-:S07]  /*96190*/  MOV R26, R60 ;  /* 0x0000003c001a7202 */ /* 0x000fce0000000f00 */
.L_x_17885:
[----:B------:R-:W-:Y:S05]  /*961a0*/  BSYNC.RECONVERGENT B1 ;  /* 0x0000000000017941 */ /* 0x000fea0003800200 */
.L_x_17883:
        /* <DEDUP_REMOVED lines=25> */
.L_x_18009:
        /* <DEDUP_REMOVED lines=143> */
.L_x_18015:
[----:B------:R-:W-:Y:S05]  /*96c30*/  BSYNC.RECONVERGENT B3 ;  /* 0x0000000000037941 */ /* 0x000fea0003800200 */
.L_x_18014:
        /* <DEDUP_REMOVED lines=83> */
.L_x_18013:
        /* <DEDUP_REMOVED lines=33> */
.L_x_18022:
[----:B------:R-:W-:Y:S05]  /*97380*/  BSYNC.RECONVERGENT B4 ;  /* 0x0000000000047941 */ /* 0x000fea0003800200 */
.L_x_18021:
[----:B------:R-:W-:Y:S01]  /*97390*/  IMAD.MOV.U32 R46, RZ, RZ, R4 ;  /* 0x000000ffff2e7224 */ /* 0x000fe200078e0004 */
[----:B------:R-:W-:-:S07]  /*973a0*/  MOV R47, R5 ;  /* 0x00000005002f7202 */ /* 0x000fce0000000f00 */
.L_x_18020:
[----:B------:R-:W-:Y:S05]  /*973b0*/  BSYNC.RECONVERGENT B3 ;  /* 0x0000000000037941 */ /* 0x000fea0003800200 */
.L_x_18019:
        /* <DEDUP_REMOVED lines=30> */
.L_x_18027:
[----:B------:R-:W-:Y:S05]  /*975a0*/  BSYNC.RECONVERGENT B4 ;  /* 0x0000000000047941 */ /* 0x000fea0003800200 */
.L_x_18026:
[----:B------:R-:W-:Y:S05]  /*975b0*/  BRA `(.L_x_18025) ;  /* 0x0000000000047947 */ /* 0x000fea0003800000 */
.L_x_18024:
[----:B------:R-:W-:-:S11]  /*975c0*/  DADD R4, R60, -R2 ;  /* 0x000000003c047229 */ /* 0x000fd60000000802 */
.L_x_18025:
[----:B------:R-:W-:Y:S05]  /*975d0*/  BSYNC.RECONVERGENT B3 ;  /* 0x0000000000037941 */ /* 0x000fea0003800200 */
.L_x_18023:
        /* <DEDUP_REMOVED lines=30> */
.L_x_18029:
[----:B------:R-:W-:Y:S05]  /*977c0*/  BSYNC.RECONVERGENT B3 ;  /* 0x0000000000037941 */ /* 0x000fea0003800200 */
.L_x_18028:
        /* <DEDUP_REMOVED lines=87> */
.L_x_18030:
        /* <DEDUP_REMOVED lines=21> */
.L_x_18032:
[----:B------:R-:W-:Y:S05]  /*97e90*/  BSYNC.RECONVERGENT B3 ;  /* 0x0000000000037941 */ /* 0x000fea0003800200 */
.L_x_18031:
        /* <DEDUP_REMOVED lines=30> */
.L_x_18018:
        /* <DEDUP_REMOVED lines=27> */
.L_x_18035:
[----:B------:R-:W-:Y:S05]  /*98230*/  BSYNC.RECONVERGENT B3 ;  /* 0x0000000000037941 */ /* 0x000fea0003800200 */
.L_x_18034:
        /* <DEDUP_REMOVED lines=87> */
.L_x_18036:
        /* <DEDUP_REMOVED lines=21> */
.L_x_18038:
[----:B------:R-:W-:Y:S05]  /*98900*/  BSYNC.RECONVERGENT B3 ;  /* 0x0000000000037941 */ /* 0x000fea0003800200 */
.L_x_18037:
        /* <DEDUP_REMOVED lines=30> */
.L_x_18033:
        /* <DEDUP_REMOVED lines=26> */
.L_x_18040:
[----:B------:R-:W-:Y:S05]  /*98c90*/  BSYNC.RECONVERGENT B3 ;  /* 0x0000000000037941 */ /* 0x000fea0003800200 */
.L_x_18039:
        /* <DEDUP_REMOVED lines=21> */
.L_x_18042:
[----:B------:R-:W-:Y:S05]  /*98df0*/  BSYNC.RECONVERGENT B3 ;  /* 0x0000000000037941 */ /* 0x000fea0003800200 */
.L_x_18041:
[----:B------:R-:W-:Y:S02]  /*98e00*/  IMAD.MOV.U32 R66, RZ, RZ, R4 ;  /* 0x000000ffff427224 */ /* 0x000fe400078e0004 */
[----:B------:R-:W-:Y:S01]  /*98e10*/  IMAD.MOV.U32 R67, RZ, RZ, R5 ;  /* 0x000000ffff437224 */ /* 0x000fe200078e0005 */
[----:B------:R-:W-:Y:S06]  /*98e20*/  BRA `(.L_x_18016) ;  /* 0x00000000006c7947 */ /* 0x000fec0003800000 */
.L_x_18017:
        /* <DEDUP_REMOVED lines=24> */
.L_x_18044:
[----:B------:R-:W-:Y:S05]  /*98fb0*/  BSYNC.RECONVERGENT B3 ;  /* 0x0000000000037941 */ /* 0x000fea0003800200 */
.L_x_18043:
[----:B------:R-:W-:Y:S02]  /*98fc0*/  IMAD.MOV.U32 R66, RZ, RZ, R2 ;  /* 0x000000ffff427224 */ /* 0x000fe400078e0002 */
[----:B------:R-:W-:-:S07]  /*98fd0*/  IMAD.MOV.U32 R67, RZ, RZ, R3 ;  /* 0x000000ffff437224 */ /* 0x000fce00078e0003 */
.L_x_18016:
[----:B------:R-:W-:Y:S05]  /*98fe0*/  BSYNC.RECONVERGENT B2 ;  /* 0x0000000000027941 */ /* 0x000fea0003800200 */
.L_x_18012:
        /* <DEDUP_REMOVED lines=25> */
.L_x_18049:
[----:B------:R-:W-:Y:S05]  /*99180*/  BSYNC.RECONVERGENT B4 ;  /* 0x0000000000047941 */ /* 0x000fea0003800200 */
.L_x_18048:
        /* <DEDUP_REMOVED lines=77> */
.L_x_18051:
        /* <DEDUP_REMOVED lines=42> */
.L_x_18050:
        /* <DEDUP_REMOVED lines=35> */
.L_x_18059:
[----:B------:R-:W-:Y:S05]  /*99b30*/  BSYNC.RECONVERGENT B6 ;  /* 0x0000000000067941 */ /* 0x000fea0003800200 */
.L_x_18058:
[----:B------:R-:W-:Y:S02]  /*99b40*/  IMAD.MOV.U32 R46, RZ, RZ, R4 ;  /* 0x000000ffff2e7224 */ /* 0x000fe400078e0004 */
[----:B------:R-:W-:-:S07]  /*99b50*/  IMAD.MOV.U32 R47, RZ, RZ, R5 ;  /* 0x000000ffff2f7224 */ /* 0x000fce00078e0005 */
.L_x_18057:
[----:B------:R-:W-:Y:S05]  /*99b60*/  BSYNC.RECONVERGENT B5 ;  /* 0x0000000000057941 */ /* 0x000fea0003800200 */
.L_x_18056:
        /* <DEDUP_REMOVED lines=28> */
.L_x_18064:
[----:B------:R-:W-:Y:S05]  /*99d30*/  BSYNC.RECONVERGENT B6 ;  /* 0x0000000000067941 */ /* 0x000fea0003800200 */
.L_x_18063:
[----:B------:R-:W-:Y:S02]  /*99d40*/  IMAD.MOV.U32 R58, RZ, RZ, R4 ;  /* 0x000000ffff3a7224 */ /* 0x000fe400078e0004 */
[----:B------:R-:W-:Y:S01]  /*99d50*/  IMAD.MOV.U32 R59, RZ, RZ, R5 ;  /* 0x000000ffff3b7224 */ /* 0x000fe200078e0005 */
[----:B------:R-:W-:Y:S06]  /*99d60*/  BRA `(.L_x_18062) ;  /* 0x0000000000047947 */ /* 0x000fec0003800000 */
.L_x_18061:
[----:B------:R-:W-:-:S11]  /*99d70*/  DADD R58, R60, -R2 ;  /* 0x000000003c3a7229 */ /* 0x000fd60000000802 */
.L_x_18062:
[----:B------:R-:W-:Y:S05]  /*99d80*/  BSYNC.RECONVERGENT B5 ;  /* 0x0000000000057941 */ /* 0x000fea0003800200 */
.L_x_18060:
        /* <DEDUP_REMOVED lines=29> */
.L_x_18066:
[----:B------:R-:W-:Y:S05]  /*99f60*/  BSYNC.RECONVERGENT B5 ;  /* 0x0000000000057941 */ /* 0x000fea0003800200 */
.L_x_18065:
[----:B------:R-:W-:Y:S01]  /*99f70*/  IMAD.MOV.U32 R46, RZ, RZ, R2 ;  /* 0x000000ffff2e7224 */ /* 0x000fe200078e0002 */
[----:B------:R-:W-:Y:S01]  /*99f80*/  MOV R47, R3 ;  /* 0x00000003002f7202 */ /* 0x000fe20000000f00 */
[----:B------:R-:W-:Y:S06]  /*99f90*/  BRA `(.L_x_18067) ;  /* 0x0000000800587947 */ /* 0x000fec0003800000 */
.L_x_18055:
        /* <DEDUP_REMOVED lines=29> */
.L_x_18070:
[----:B------:R-:W-:Y:S05]  /*9a170*/  BSYNC.RECONVERGENT B5 ;  /* 0x0000000000057941 */ /* 0x000fea0003800200 */
.L_x_18069:
[----:B------:R-:W-:Y:S02]  /*9a180*/  IMAD.MOV.U32 R46, RZ, RZ, R2 ;  /* 0x000000ffff2e7224 */ /* 0x000fe400078e0002 */
[----:B------:R-:W-:Y:S01]  /*9a190*/  IMAD.MOV.U32 R47, RZ, RZ, R3 ;  /* 0x000000ffff2f7224 */ /* 0x000fe200078e0003 */
[----:B------:R-:W-:Y:S06]  /*9a1a0*/  BRA `(.L_x_18067) ;  /* 0x0000000400d47947 */ /* 0x000fec0003800000 */
.L_x_18068:
        /* <DEDUP_REMOVED lines=32> */
.L_x_18072:
[----:B------:R-:W-:Y:S05]  /*9a3b0*/  BSYNC.RECONVERGENT B5 ;  /* 0x0000000000057941 */ /* 0x000fea0003800200 */
.L_x_18071:
        /* <DEDUP_REMOVED lines=20> */
.L_x_18074:
[----:B------:R-:W-:Y:S05]  /*9a500*/  BSYNC.RECONVERGENT B5 ;  /* 0x0000000000057941 */ /* 0x000fea0003800200 */
.L_x_18073:
[----:B------:R-:W-:Y:S01]  /*9a510*/  DMUL R42, R42, 8.11296384146066816958e+31 ;  /* 0x469000002a2a7828 */ /* 0x000fe20000000000 */
[----:B------:R-:W-:Y:S01]  /*9a520*/  MOV R46, R4 ;  /* 0x00000004002e7202 */ /* 0x000fe20000000f00 */
[----:B------:R-:W-:Y:S01]  /*9a530*/  IMAD.MOV.U32 R47, RZ, RZ, R5 ;  /* 0x000000ffff2f7224 */ /* 0x000fe200078e0005 */
[----:B------:R-:W-:Y:S08]  /*9a540*/  BRA `(.L_x_18067) ;  /* 0x0000000000ec7947 */ /* 0x000ff00003800000 */
.L_x_18054:
        /* <DEDUP_REMOVED lines=27> */
.L_x_18076:
[----:B------:R-:W-:Y:S05]  /*9a700*/  BSYNC.RECONVERGENT B5 ;  /* 0x0000000000057941 */ /* 0x000fea0003800200 */
.L_x_18075:
        /* <DEDUP_REMOVED lines=27> */
.L_x_18078:
[----:B------:R-:W-:Y:S05]  /*9a8c0*/  BSYNC.RECONVERGENT B5 ;  /* 0x0000000000057941 */ /* 0x000fea0003800200 */
.L_x_18077:
[----:B------:R-:W-:Y:S01]  /*9a8d0*/  DMUL R46, R2, R42 ;  /* 0x0000002a022e7228 */ /* 0x000fe20000000000 */
[----:B------:R-:W-:Y:S02]  /*9a8e0*/  IMAD.MOV.U32 R42, RZ, RZ, 0x0 ;  /* 0x00000000ff2a7424 */ /* 0x000fe400078e00ff */
[----:B------:R-:W-:-:S08]  /*9a8f0*/  IMAD.MOV.U32 R43, RZ, RZ, 0x3ff00000 ;  /* 0x3ff00000ff2b7424 */ /* 0x000fd000078e00ff */
.L_x_18067:
[----:B------:R-:W-:Y:S05]  /*9a900*/  BSYNC.RECONVERGENT B4 ;  /* 0x0000000000047941 */ /* 0x000fea0003800200 */
.L_x_18053:
[----:B------:R-:W-:Y:S05]  /*9a910*/  BRA `(.L_x_18079) ;  /* 0x0000000000087947 */ /* 0x000fea0003800000 */
.L_x_18047:
[----:B------:R-:W-:Y:S02]  /*9a920*/  DMUL R46, R40, 9.00719925474099200000e+15 ;  /* 0x43400000282e7828 */ /* 0x000fe40000000000 */
[----:B------:R-:W-:-:S11]  /*9a930*/  DMUL R42, R42, 9.00719925474099200000e+15 ;  /* 0x434000002a2a7828 */ /* 0x000fd60000000000 */
.L_x_18079:
[----:B------:R-:W-:Y:S05]  /*9a940*/  BSYNC.RELIABLE B2 ;  /* 0x0000000000027941 */ /* 0x000fea0003800100 */
.L_x_18046:
        /* <DEDUP_REMOVED lines=27> */
.L_x_18081:
[----:B------:R-:W-:Y:S05]  /*9ab00*/  BSYNC.RECONVERGENT B2 ;  /* 0x0000000000027941 */ /* 0x000fea0003800200 */
.L_x_18080:
        /* <DEDUP_REMOVED lines=84> */
.L_x_18083:
[----:B------:R-:W-:Y:S02]  /*9b050*/  FSEL R2, RZ, 3.37028055040000000000e+12, P0 ;  /* 0x54442d18ff027808 */ /* 0x000fe40000000000 */
[----:B------:R-:W-:-:S07]  /*9b060*/  FSEL R3, RZ, 2.1426990032196044922, P0 ;  /* 0x400921fbff037808 */ /* 0x000fce0000000000 */
.L_x_18084:
[----:B------:R-:W-:Y:S05]  /*9b070*/  BSYNC.RECONVERGENT B0 ;  /* 0x0000000000007941 */ /* 0x000fea0003800200 */
.L_x_18082:
[----:B------:R-:W-:Y:S02]  /*9b080*/  DADD R42, |R46|, R42 ;  /* 0x000000002e2a7229 */ /* 0x000fe4000000022a */
[----:B------:R-:W-:-:S06]  /*9b090*/  DADD R2, -RZ, |R2| ;  /* 0x00000000ff027229 */ /* 0x000fcc0000000502 */
[----:B------:R-:W-:-:S06]  /*9b0a0*/  DSETP.NAN.AND P0, PT, R42, R42, PT ;  /* 0x0000002a2a00722a */ /* 0x000fcc0003f08000 */
[----:B------:R-:W-:Y:S02]  /*9b0b0*/  FSEL R2, R42, R2, P0 ;  /* 0x000000022a027208 */ /* 0x000fe40000000000 */
[----:B------:R-:W-:-:S07]  /*9b0c0*/  FSEL R3, R43, R3, P0 ;  /* 0x000000032b037208 */ /* 0x000fce0000000000 */
.L_x_18052:
[----:B------:R-:W-:Y:S05]  /*9b0d0*/  BSYNC.RECONVERGENT B3 ;  /* 0x0000000000037941 */ /* 0x000fea0003800200 */
.L_x_18045:
[----:B------:R-:W-:Y:S01]  /*9b0e0*/  LOP3.LUT R15, R67, 0x80000000, R15, 0xb8, !PT ;  /* 0x80000000430f7812 */ /* 0x000fe200078eb80f */
[----:B------:R-:W-:Y:S01]  /*9b0f0*/  IMAD.MOV.U32 R14, RZ, RZ, R66 ;  /* 0x000000ffff0e7224 */ /* 0x000fe200078e0042 */
[----:B------:R-:W-:Y:S01]  /*9b100*/  LOP3.LUT R13, R3, 0x80000000, R13, 0xb8, !PT ;  /* 0x80000000030d7812 */ /* 0x000fe200078eb80d */
[----:B------:R-:W-:Y:S01]  /*9b110*/  IMAD.MOV.U32 R12, RZ, RZ, R2 ;  /* 0x000000ffff0c7224 */ /* 0x000fe200078e0002 */
[----:B------:R-:W-:Y:S06]  /*9b120*/  BRA `(.L_x_18010) ;  /* 0x0000005800d47947 */ /* 0x000fec0003800000 */
.L_x_18011:
        /* <DEDUP_REMOVED lines=121> */
.L_x_18090:
[----:B------:R-:W-:Y:S05]  /*9b8c0*/  BSYNC.RECONVERGENT B0 ;  /* 0x0000000000007941 */ /* 0x000fea0003800200 */
.L_x_18089:
[----:B------:R-:W-:Y:S04]  /*9b8d0*/  BSSY.RECONVERGENT B3, `(.L_x_18091) ;  /* 0x0000006000037945 */ /* 0x000fe80003800200 */
[----:B------:R-:W-:Y:S05]  /*9b8e0*/  @P4 BRA P5, `(.L_x_18092) ;  /* 0x0000000000104947 */ /* 0x000fea0002800000 */
[----:B------:R-:W-:Y:S01]  /*9b8f0*/  MOV R2, R46 ;  /* 0x0000002e00027202 */ /* 0x000fe20000000f00 */
[----:B------:R-:W-:Y:S01]  /*9b900*/  IMAD.MOV.U32 R5, RZ, RZ, R47 ;  /* 0x000000ffff057224 */ /* 0x000fe200078e002f */
[----:B------:R-:W-:-:S07]  /*9b910*/  MOV R3, 0x9b930 ;  /* 0x0009b93000037802 */ /* 0x000fce0000000f00 */
[----:B------:R-:W-:Y:S05]  /*9b920*/  CALL.REL.NOINC `($__internal_26_$__cuda_sm20_div_rn_f64_full) ;  /* 0x000000fc00647944 */ /* 0x000fea0003c00000 */
.L_x_18092:
[----:B------:R-:W-:Y:S05]  /*9b930*/  BSYNC.RECONVERGENT B3 ;  /* 0x0000000000037941 */ /* 0x000fea0003800200 */
.L_x_18091:
        /* <DEDUP_REMOVED lines=84> */
.L_x_18094:
[----:B------:R-:W-:Y:S02]  /*9be80*/  FSEL R2, RZ, 3.37028055040000000000e+12, P0 ;  /* 0x54442d18ff027808 */ /* 0x000fe40000000000 */
[----:B------:R-:W-:-:S07]  /*9be90*/  FSEL R3, RZ, 2.1426990032196044922, P0 ;  /* 0x400921fbff037808 */ /* 0x000fce0000000000 */
.L_x_18095:
[----:B------:R-:W-:Y:S05]  /*9bea0*/  BSYNC.RECONVERGENT B0 ;  /* 0x0000000000007941 */ /* 0x000fea0003800200 */
.L_x_18093:
[----:B------:R-:W-:Y:S01]  /*9beb0*/  DADD R42, R58, R42 ;  /* 0x000000003a2a7229 */ /* 0x000fe2000000002a */
[----:B------:R-:W-:Y:S01]  /*9bec0*/  LOP3.LUT R3, R3, 0x80000000, R40, 0xb8, !PT ;  /* 0x8000000003037812 */ /* 0x000fe200078eb828 */
[----:B------:R-:W-:-:S06]  /*9bed0*/  DMUL R60, R60, 0.5 ;  /* 0x3fe000003c3c7828 */ /* 0x000fcc0000000000 */
[----:B------:R-:W-:-:S06]  /*9bee0*/  DSETP.NAN.AND P0, PT, R42, R42, PT ;  /* 0x0000002a2a00722a */ /* 0x000fcc0003f08000 */
[----:B------:R-:W-:Y:S02]  /*9bef0*/  FSEL R2, R42, R2, P0 ;  /* 0x000000022a027208 */ /* 0x000fe40000000000 */
[----:B------:R-:W-:Y:S01]  /*9bf00*/  FSEL R3, R43, R3, P0 ;  /* 0x000000032b037208 */ /* 0x000fe20000000000 */
[----:B------:R-:W-:Y:S06]  /*9bf10*/  BRA `(.L_x_18096) ;  /* 0x0000004c00387947 */ /* 0x000fec0003800000 */
.L_x_18088:
        /* <DEDUP_REMOVED lines=141> */
.L_x_18098:
[----:B------:R-:W-:Y:S05]  /*9c7f0*/  BSYNC.RECONVERGENT B0 ;  /* 0x0000000000007941 */ /* 0x000fea0003800200 */
.L_x_18097:
[----:B------:R-:W-:Y:S04]  /*9c800*/  BSSY.RECONVERGENT B3, `(.L_x_18099) ;  /* 0x0000005000037945 */ /* 0x000fe80003800200 */
[----:B------:R-:W-:Y:S05]  /*9c810*/  @P4 BRA P5, `(.L_x_18100) ;  /* 0x00000000000c4947 */ /* 0x000fea0002800000 */
[----:B------:R-:W-:Y:S02]  /*9c820*/  MOV R5, R3 ;  /* 0x0000000300057202 */ /* 0x000fe40000000f00 */
[----:B------:R-:W-:-:S07]  /*9c830*/  MOV R3, 0x9c850 ;  /* 0x0009c85000037802 */ /* 0x000fce0000000f00 */
[----:B------:R-:W-:Y:S05]  /*9c840*/  CALL.REL.NOINC `($__internal_26_$__cuda_sm20_div_rn_f64_full) ;  /* 0x000000ec009c7944 */ /* 0x000fea0003c00000 */
.L_x_18100:
[----:B------:R-:W-:Y:S05]  /*9c850*/  BSYNC.RECONVERGENT B3 ;  /* 0x0000000000037941 */ /* 0x000fea0003800200 */
.L_x_18099:
        /* <DEDUP_REMOVED lines=84> */
.L_x_18102:
[----:B------:R-:W-:Y:S02]  /*9cda0*/  FSEL R2, RZ, 3.37028055040000000000e+12, P0 ;  /* 0x54442d18ff027808 */ /* 0x000fe40000000000 */
[----:B------:R-:W-:-:S07]  /*9cdb0*/  FSEL R3, RZ, 2.1426990032196044922, P0 ;  /* 0x400921fbff037808 */ /* 0x000fce0000000000 */
.L_x_18103:
[----:B------:R-:W-:Y:S05]  /*9cdc0*/  BSYNC.RECONVERGENT B0 ;  /* 0x0000000000007941 */ /* 0x000fea0003800200 */
.L_x_18101:
[----:B------:R-:W-:Y:S01]  /*9cdd0*/  DADD R42, R58, R42 ;  /* 0x000000003a2a7229 */ /* 0x000fe2000000002a */
[----:B------:R-:W-:-:S07]  /*9cde0*/  LOP3.LUT R3, R3, 0x80000000, R40, 0xb8, !PT ;  /* 0x8000000003037812 */ /* 0x000fce00078eb828 */
[----:B------:R-:W-:-:S06]  /*9cdf0*/  DSETP.NAN.AND P0, PT, R42, R42, PT ;  /* 0x0000002a2a00722a */ /* 0x000fcc0003f08000 */
[----:B------:R-:W-:Y:S02]  /*9ce00*/  FSEL R2, R42, R2, P0 ;  /* 0x000000022a027208 */ /* 0x000fe40000000000 */
[----:B------:R-:W-:Y:S01]  /*9ce10*/  FSEL R3, R43, R3, P0 ;  /* 0x000000032b037208 */ /* 0x000fe20000000000 */
[----:B------:R-:W-:Y:S06]  /*9ce20*/  BRA `(.L_x_18096) ;  /* 0x0000003c00747947 */ /* 0x000fec0003800000 */
.L_x_18087:
        /* <DEDUP_REMOVED lines=25> */
.L_x_18105:
[----:B------:R-:W-:Y:S05]  /*9cfc0*/  BSYNC.RECONVERGENT B3 ;  /* 0x0000000000037941 */ /* 0x000fea0003800200 */
.L_x_18104:
        /* <DEDUP_REMOVED lines=23> */
.L_x_18107:
[----:B------:R-:W-:Y:S05]  /*9d140*/  BSYNC.RECONVERGENT B3 ;  /* 0x0000000000037941 */ /* 0x000fea0003800200 */
.L_x_18106:
        /* <DEDUP_REMOVED lines=143> */
.L_x_18109:
[----:B------:R-:W-:Y:S05]  /*9da40*/  BSYNC.RECONVERGENT B0 ;  /* 0x0000000000007941 */ /* 0x000fea0003800200 */
.L_x_18108:
[----:B------:R-:W-:Y:S04]  /*9da50*/  BSSY.RECONVERGENT B3, `(.L_x_18110) ;  /* 0x0000006000037945 */ /* 0x000fe80003800200 */
[----:B------:R-:W-:Y:S05]  /*9da60*/  @P4 BRA P5, `(.L_x_18111) ;  /* 0x0000000000104947 */ /* 0x000fea0002800000 */
[----:B------:R-:W-:Y:S01]  /*9da70*/  IMAD.MOV.U32 R2, RZ, RZ, R46 ;  /* 0x000000ffff027224 */ /* 0x000fe200078e002e */
[----:B------:R-:W-:Y:S01]  /*9da80*/  MOV R3, 0x9dab0 ;  /* 0x0009dab000037802 */ /* 0x000fe20000000f00 */
[----:B------:R-:W-:-:S07]  /*9da90*/  IMAD.MOV.U32 R5, RZ, RZ, R47 ;  /* 0x000000ffff057224 */ /* 0x000fce00078e002f */
[----:B------:R-:W-:Y:S05]  /*9daa0*/  CALL.REL.NOINC `($__internal_26_$__cuda_sm20_div_rn_f64_full) ;  /* 0x000000dc00047944 */ /* 0x000fea0003c00000 */
.L_x_18111:
[----:B------:R-:W-:Y:S05]  /*9dab0*/  BSYNC.RECONVERGENT B3 ;  /* 0x0000000000037941 */ /* 0x000fea0003800200 */
.L_x_18110:
        /* <DEDUP_REMOVED lines=84> */
.L_x_18113:
[----:B------:R-:W-:Y:S02]  /*9e000*/  FSEL R2, RZ, 3.37028055040000000000e+12, P0 ;  /* 0x54442d18ff027808 */ /* 0x000fe40000000000 */
[----:B------:R-:W-:-:S07]  /*9e010*/  FSEL R3, RZ, 2.1426990032196044922, P0 ;  /* 0x400921fbff037808 */ /* 0x000fce0000000000 */
.L_x_18114:
[----:B------:R-:W-:Y:S05]  /*9e020*/  BSYNC.RECONVERGENT B0 ;  /* 0x0000000000007941 */ /* 0x000fea0003800200 */
.L_x_18112:
[----:B------:R-:W-:Y:S01]  /*9e030*/  DADD R42, R58, R42 ;  /* 0x000000003a2a7229 */ /* 0x000fe2000000002a */
[----:B------:R-:W-:Y:S01]  /*9e040*/  LOP3.LUT R3, R3, 0x80000000, R40, 0xb8, !PT ;  /* 0x8000000003037812 */ /* 0x000fe200078eb828 */
[----:B------:R-:W-:-:S06]  /*9e050*/  DADD R60, R60, 1 ;  /* 0x3ff000003c3c7429 */ /* 0x000fcc0000000000 */
[----:B------:R-:W-:-:S06]  /*9e060*/  DSETP.NAN.AND P0, PT, R42, R42, PT ;  /* 0x0000002a2a00722a */ /* 0x000fcc0003f08000 */
[----:B------:R-:W-:Y:S02]  /*9e070*/  FSEL R2, R42, R2, P0 ;  /* 0x000000022a027208 */ /* 0x000fe40000000000 */
[----:B------:R-:W-:Y:S01]  /*9e080*/  FSEL R3, R43, R3, P0 ;  /* 0x000000032b037208 */ /* 0x000fe20000000000 */
[----:B------:R-:W-:Y:S06]  /*9e090*/  BRA `(.L_x_18096) ;  /* 0x0000002800d87947 */ /* 0x000fec0003800000 */
.L_x_18086:
        /* <DEDUP_REMOVED lines=109> */
.L_x_18118:
[----:B------:R-:W-:Y:S05]  /*9e770*/  BSYNC.RECONVERGENT B0 ;  /* 0x0000000000007941 */ /* 0x000fea0003800200 */
.L_x_18117:
        /* <DEDUP_REMOVED lines=9> */
.L_x_18120:
[----:B------:R-:W-:Y:S05]  /*9e810*/  BSYNC.RECONVERGENT B3 ;  /* 0x0000000000037941 */ /* 0x000fea0003800200 */
.L_x_18119:
        /* <DEDUP_REMOVED lines=76> */
.L_x_18116:
        /* <DEDUP_REMOVED lines=137> */
.L_x_18122:
[----:B------:R-:W-:Y:S05]  /*9f570*/  BSYNC.RECONVERGENT B0 ;  /* 0x0000000000007941 */ /* 0x000fea0003800200 */
.L_x_18121:
        /* <DEDUP_REMOVED lines=8> */
.L_x_18124:
[----:B------:R-:W-:Y:S05]  /*9f600*/  BSYNC.RECONVERGENT B3 ;  /* 0x0000000000037941 */ /* 0x000fea0003800200 */
.L_x_18123:
        /* <DEDUP_REMOVED lines=76> */
.L_x_18115:
        /* <DEDUP_REMOVED lines=25> */
.L_x_18126:
[----:B------:R-:W-:Y:S05]  /*9fc60*/  BSYNC.RECONVERGENT B3 ;  /* 0x0000000000037941 */ /* 0x000fea0003800200 */
.L_x_18125:
        /* <DEDUP_REMOVED lines=23> */
.L_x_18128:
[----:B------:R-:W-:Y:S05]  /*9fde0*/  BSYNC.RECONVERGENT B3 ;  /* 0x0000000000037941 */ /* 0x000fea0003800200 */
.L_x_18127:
        /* <DEDUP_REMOVED lines=139> */
.L_x_18130:
[----:B------:R-:W-:Y:S05]  /*a06a0*/  BSYNC.RECONVERGENT B0 ;  /* 0x0000000000007941 */ /* 0x000fea0003800200 */
.L_x_18129:
        /* <DEDUP_REMOVED lines=9> */
.L_x_18132:
[----:B------:R-:W-:Y:S05]  /*a0740*/  BSYNC.RECONVERGENT B3 ;  /* 0x0000000000037941 */ /* 0x000fea0003800200 */
.L_x_18131:
        /* <DEDUP_REMOVED lines=75> */
.L_x_18096:
[----:B------:R-:W-:Y:S05]  /*a0c00*/  BSYNC.RECONVERGENT B2 ;  /* 0x0000000000027941 */ /* 0x000fea0003800200 */
.L_x_18085:
[----:B------:R-:W-:Y:S01]  /*a0c10*/  UMOV UR4, 0xfefa39ef ;  /* 0xfefa39ef00047882 */ /* 0x000fe20000000000 */
[----:B------:R-:W-:Y:S01]  /*a0c20*/  UMOV UR5, 0x3fe62e42 ;  /* 0x3fe62e4200057882 */ /* 0x000fe20000000000 */
[----:B------:R-:W-:Y:S01]  /*a0c30*/  LOP3.LUT R13, R3, 0x80000000, R13, 0xb8, !PT ;  /* 0x80000000030d7812 */ /* 0x000fe200078eb80d */
[----:B------:R-:W-:Y:S01]  /*a0c40*/  DADD R60, R60, UR4 ;  /* 0x000000043c3c7e29 */ /* 0x000fe20008000000 */
[----:B------:R-:W-:-:S09]  /*a0c50*/  IMAD.MOV.U32 R12, RZ, RZ, R2 ;  /* 0x000000ffff0c7224 */ /* 0x000fd200078e0002 */
[----:B------:R-:W-:Y:S01]  /*a0c60*/  LOP3.LUT R15, R61, 0x80000000, R15, 0xb8, !PT ;  /* 0x800000003d0f7812 */ /* 0x000fe200078eb80f */
[----:B------:R-:W-:-:S07]  /*a0c70*/  IMAD.MOV.U32 R14, RZ, RZ, R60 ;  /* 0x000000ffff0e7224 */ /* 0x000fce00078e003c */
.L_x_18010:
[----:B------:R-:W-:Y:S05]  /*a0c80*/  BSYNC.RECONVERGENT B1 ;  /* 0x0000000000017941 */ /* 0x000fea0003800200 */
.L_x_18008:
        /* <DEDUP_REMOVED lines=25> */
.L_x_18134:
        /* <DEDUP_REMOVED lines=143> */
.L_x_18140:
[----:B------:R-:W-:Y:S05]  /*a1710*/  BSYNC.RECONVERGENT B3 ;  /* 0x0000000000037941 */ /* 0x000fea0003800200 */
.L_x_18139:
        /* <DEDUP_REMOVED lines=81> */
.L_x_18138:
        /* <DEDUP_REMOVED lines=33> */
.L_x_18147:
[----:B------:R-:W-:Y:S05]  /*a1e40*/  BSYNC.RECONVERGENT B4 ;  /* 0x0000000000047941 */ /* 0x000fea0003800200 */
.L_x_18146:
[----:B------:R-:W-:Y:S02]  /*a1e50*/  IMAD.MOV.U32 R46, RZ, RZ, R4 ;  /* 0x000000ffff2e7224 */ /* 0x000fe400078e0004 */
[----:B------:R-:W-:-:S07]  /*a1e60*/  IMAD.MOV.U32 R47, RZ, RZ, R5 ;  /* 0x000000ffff2f7224 */ /* 0x000fce00078e0005 */
.L_x_18145:
[----:B------:R-:W-:Y:S05]  /*a1e70*/  BSYNC.RECONVERGENT B3 ;  /* 0x0000000000037941 */ /* 0x000fea0003800200 */
.L_x_18144:
        /* <DEDUP_REMOVED lines=30> */
.L_x_18152:
[----:B------:R-:W-:Y:S05]  /*a2060*/  BSYNC.RECONVERGENT B4 ;  /* 0x0000000000047941 */ /* 0x000fea0003800200 */
.L_x_18151:
[----:B------:R-:W-:Y:S05]  /*a2070*/  BRA `(.L_x_18150) ;  /* 0x0000000000047947 */ /* 0x000fea0003800000 */
.L_x_18149:
[----:B------:R-:W-:-:S11]  /*a2080*/  DADD R4, R60, -R2 ;  /* 0x000000003c047229 */ /* 0x000fd60000000802 */
.L_x_18150:
[----:B------:R-:W-:Y:S05]  /*a2090*/  BSYNC.RECONVERGENT B3 ;  /* 0x0000000000037941 */ /* 0x000fea0003800200 */
.L_x_18148:
        /* <DEDUP_REMOVED lines=26> */
[----:B------:R-:W-:Y:S02]  /*a2240*/  IMAD.MOV.U32 R48, RZ, RZ, R2 ;  /* 0x000000ffff307224 */ /* 0x000fe400078e0002 */
[----:B------:R-:W-:-:S07]  /*a2250*/  IMAD.MOV.U32 R49, RZ, RZ, R3 ;  /* 0x000000ffff317224 */ /* 0x000fce00078e0003 */
.L_x_18154:
[----:B------:R-:W-:Y:S05]  /*a2260*/  BSYNC.RECONVERGENT B3 ;  /* 0x0000000000037941 */ /* 0x000fea0003800200 */
.L_x_18153:
        /* <DEDUP_REMOVED lines=85> */
.L_x_18155:
        /* <DEDUP_REMOVED lines=21> */
.L_x_18157:
[----:B------:R-:W-:Y:S05]  /*a2910*/  BSYNC.RECONVERGENT B3 ;  /* 0x0000000000037941 */ /* 0x000fea0003800200 */
.L_x_18156:
        /* <DEDUP_REMOVED lines=30> */
.L_x_18143:
        /* <DEDUP_REMOVED lines=27> */
.L_x_18160:
[----:B------:R-:W-:Y:S05]  /*a2cb0*/  BSYNC.RECONVERGENT B3 ;  /* 0x0000000000037941 */ /* 0x000fea0003800200 */
.L_x_18159:
        /* <DEDUP_REMOVED lines=85> */
.L_x_18161:
        /* <DEDUP_REMOVED lines=21> */
.L_x_18163:
[----:B------:R-:W-:Y:S05]  /*a3360*/  BSYNC.RECONVERGENT B3 ;  /* 0x0000000000037941 */ /* 0x000fea0003800200 */
.L_x_18162:
        /* <DEDUP_REMOVED lines=30> */
.L_x_18158:
        /* <DEDUP_REMOVED lines=26> */
.L_x_18165:
[----:B------:R-:W-:Y:S05]  /*a36f0*/  BSYNC.RECONVERGENT B3 ;  /* 0x0000000000037941 */ /* 0x000fea0003800200 */
.L_x_18164:
        /* <DEDUP_REMOVED lines=21> */
.L_x_18167:
[----:B------:R-:W-:Y:S05]  /*a3850*/  BSYNC.RECONVERGENT B3 ;  /* 0x0000000000037941 */ /* 0x000fea0003800200 */
.L_x_18166:
[----:B------:R-:W-:Y:S02]  /*a3860*/  IMAD.MOV.U32 R68, RZ, RZ, R4 ;  /* 0x000000ffff447224 */ /* 0x000fe400078e0004 */
[----:B------:R-:W-:Y:S01]  /*a3870*/  IMAD.MOV.U32 R69, RZ, RZ, R5 ;  /* 0x000000ffff457224 */ /* 0x000fe200078e0005 */
[----:B------:R-:W-:Y:S06]  /*a3880*/  BRA `(.L_x_18141) ;  /* 0x0000000000687947 */ /* 0x000fec0003800000 */
.L_x_18142:
        /* <DEDUP_REMOVED lines=25> */
.L_x_18168:
[----:B------:R-:W-:Y:S05]  /*a3a20*/  BSYNC.RECONVERGENT B3 ;  /* 0x0000000000037941 */ /* 0x000fea0003800200 */
.L_x_18141:
[----:B------:R-:W-:Y:S05]  /*a3a30*/  BSYNC.RECONVERGENT B2 ;  /* 0x0000000000027941 */ /* 0x000fea0003800200 */
.L_x_18137:
        /* <DEDUP_REMOVED lines=25> */
.L_x_18173:
[----:B------:R-:W-:Y:S05]  /*a3bd0*/  BSYNC.RECONVERGENT B4 ;  /* 0x0000000000047941 */ /* 0x000fea0003800200 */
.L_x_18172:
        /* <DEDUP_REMOVED lines=77> */
.L_x_18175:
        /* <DEDUP_REMOVED lines=42> */
.L_x_18174:
        /* <DEDUP_REMOVED lines=34> */
.L_x_18183:
[----:B------:R-:W-:Y:S05]  /*a4570*/  BSYNC.RECONVERGENT B6 ;  /* 0x0000000000067941 */ /* 0x000fea0003800200 */
.L_x_18182:
[----:B------:R-:W-:Y:S01]  /*a4580*/  IMAD.MOV.U32 R46, RZ, RZ, R4 ;  /* 0x000000ffff2e7224 */ /* 0x000fe200078e0004 */
[----:B------:R-:W-:-:S07]  /*a4590*/  MOV R47, R5 ;  /* 0x00000005002f7202 */ /* 0x000fce0000000f00 */
.L_x_18181:
[----:B------:R-:W-:Y:S05]  /*a45a0*/  BSYNC.RECONVERGENT B5 ;  /* 0x0000000000057941 */ /* 0x000fea0003800200 */
.L_x_18180:
        /* <DEDUP_REMOVED lines=27> */
.L_x_18188:
[----:B------:R-:W-:Y:S05]  /*a4760*/  BSYNC.RECONVERGENT B6 ;  /* 0x0000000000067941 */ /* 0x000fea0003800200 */
.L_x_18187:
[----:B------:R-:W-:Y:S02]  /*a4770*/  IMAD.MOV.U32 R58, RZ, RZ, R4 ;  /* 0x000000ffff3a7224 */ /* 0x000fe400078e0004 */
[----:B------:R-:W-:Y:S01]  /*a4780*/  IMAD.MOV.U32 R59, RZ, RZ, R5 ;  /* 0x000000ffff3b7224 */ /* 0x000fe200078e0005 */
[----:B------:R-:W-:Y:S06]  /*a4790*/  BRA `(.L_x_18186) ;  /* 0x0000000000047947 */ /* 0x000fec0003800000 */
.L_x_18185:
[----:B------:R-:W-:-:S11]  /*a47a0*/  DADD R58, -R62, R60 ;  /* 0x000000003e3a7229 */ /* 0x000fd6000000013c */
.L_x_18186:
[----:B------:R-:W-:Y:S05]  /*a47b0*/  BSYNC.RECONVERGENT B5 ;  /* 0x0000000000057941 */ /* 0x000fea0003800200 */
.L_x_18184:
        /* <DEDUP_REMOVED lines=29> */
.L_x_18190:
[----:B------:R-:W-:Y:S05]  /*a4990*/  BSYNC.RECONVERGENT B5 ;  /* 0x0000000000057941 */ /* 0x000fea0003800200 */
.L_x_18189:
[----:B------:R-:W-:Y:S02]  /*a49a0*/  IMAD.MOV.U32 R46, RZ, RZ, R2 ;  /* 0x000000ffff2e7224 */ /* 0x000fe400078e0002 */
[----:B------:R-:W-:Y:S01]  /*a49b0*/  IMAD.MOV.U32 R47, RZ, RZ, R3 ;  /* 0x000000ffff2f7224 */ /* 0x000fe200078e0003 */
[----:B------:R-:W-:Y:S06]  /*a49c0*/  BRA `(.L_x_18191) ;  /* 0x00000008004c7947 */ /* 0x000fec0003800000 */
.L_x_18179:
        /* <DEDUP_REMOVED lines=29> */
.L_x_18194:
[----:B------:R-:W-:Y:S05]  /*a4ba0*/  BSYNC.RECONVERGENT B5 ;  /* 0x0000000000057941 */ /* 0x000fea0003800200 */
.L_x_18193:
[----:B------:R-:W-:Y:S01]  /*a4bb0*/  IMAD.MOV.U32 R46, RZ, RZ, R2 ;  /* 0x000000ffff2e7224 */ /* 0x000fe200078e0002 */
[----:B------:R-:W-:Y:S01]  /*a4bc0*/  MOV R47, R3 ;  /* 0x00000003002f7202 */ /* 0x000fe20000000f00 */
[----:B------:R-:W-:Y:S06]  /*a4bd0*/  BRA `(.L_x_18191) ;  /* 0x0000000400c87947 */ /* 0x000fec0003800000 */
.L_x_18192:
        /* <DEDUP_REMOVED lines=29> */
.L_x_18196:
[----:B------:R-:W-:Y:S05]  /*a4db0*/  BSYNC.RECONVERGENT B5 ;  /* 0x0000000000057941 */ /* 0x000fea0003800200 */
.L_x_18195:
        /* <DEDUP_REMOVED lines=20> */
.L_x_18198:
[----:B------:R-:W-:Y:S05]  /*a4f00*/  BSYNC.RECONVERGENT B5 ;  /* 0x0000000000057941 */ /* 0x000fea0003800200 */
.L_x_18197:
[----:B------:R-:W-:Y:S01]  /*a4f10*/  DMUL R42, R42, 8.11296384146066816958e+31 ;  /* 0x469000002a2a7828 */ /* 0x000fe20000000000 */
[----:B------:R-:W-:Y:S02]  /*a4f20*/  IMAD.MOV.U32 R46, RZ, RZ, R4 ;  /* 0x000000ffff2e7224 */ /* 0x000fe400078e0004 */
[----:B------:R-:W-:Y:S01]  /*a4f30*/  IMAD.MOV.U32 R47, RZ, RZ, R5 ;  /* 0x000000ffff2f7224 */ /* 0x000fe200078e0005 */
[----:B------:R-:W-:Y:S07]  /*a4f40*/  BRA `(.L_x_18191) ;  /* 0x0000000000ec7947 */ /* 0x000fee0003800000 */
.L_x_18178:
        /* <DEDUP_REMOVED lines=27> */
.L_x_18200:
[----:B------:R-:W-:Y:S05]  /*a5100*/  BSYNC.RECONVERGENT B5 ;  /* 0x0000000000057941 */ /* 0x000fea0003800200 */
.L_x_18199:
        /* <DEDUP_REMOVED lines=27> */
.L_x_18202:
[----:B------:R-:W-:Y:S05]  /*a52c0*/  BSYNC.RECONVERGENT B5 ;  /* 0x0000000000057941 */ /* 0x000fea0003800200 */
.L_x_18201:
[----:B------:R-:W-:Y:S01]  /*a52d0*/  DMUL R46, R2, R42 ;  /* 0x0000002a022e7228 */ /* 0x000fe20000000000 */
[----:B------:R-:W-:Y:S02]  /*a52e0*/  IMAD.MOV.U32 R42, RZ, RZ, 0x0 ;  /* 0x00000000ff2a7424 */ /* 0x000fe400078e00ff */
[----:B------:R-:W-:-:S08]  /*a52f0*/  IMAD.MOV.U32 R43, RZ, RZ, 0x3ff00000 ;  /* 0x3ff00000ff2b7424 */ /* 0x000fd000078e00ff */
.L_x_18191:
[----:B------:R-:W-:Y:S05]  /*a5300*/  BSYNC.RECONVERGENT B4 ;  /* 0x0000000000047941 */ /* 0x000fea0003800200 */
.L_x_18177:
[----:B------:R-:W-:Y:S05]  /*a5310*/  BRA `(.L_x_18203) ;  /* 0x0000000000087947 */ /* 0x000fea0003800000 */
.L_x_18171:
[----:B------:R-:W-:Y:S02]  /*a5320*/  DMUL R46, R40, 9.00719925474099200000e+15 ;  /* 0x43400000282e7828 */ /* 0x000fe40000000000 */
[----:B------:R-:W-:-:S11]  /*a5330*/  DMUL R42, R42, 9.00719925474099200000e+15 ;  /* 0x434000002a2a7828 */ /* 0x000fd60000000000 */
.L_x_18203:
[----:B------:R-:W-:Y:S05]  /*a5340*/  BSYNC.RELIABLE B2 ;  /* 0x0000000000027941 */ /* 0x000fea0003800100 */
.L_x_18170:
        /* <DEDUP_REMOVED lines=27> */
.L_x_18205:
[----:B------:R-:W-:Y:S05]  /*a5500*/  BSYNC.RECONVERGENT B2 ;  /* 0x0000000000027941 */ /* 0x000fea0003800200 */
.L_x_18204:
        /* <DEDUP_REMOVED lines=84> */
.L_x_18207:
[----:B------:R-:W-:Y:S02]  /*a5a50*/  FSEL R2, RZ, 3.37028055040000000000e+12, P0 ;  /* 0x54442d18ff027808 */ /* 0x000fe40000000000 */
[----:B------:R-:W-:-:S07]  /*a5a60*/  FSEL R3, RZ, 2.1426990032196044922, P0 ;  /* 0x400921fbff037808 */ /* 0x000fce0000000000 */
.L_x_18208:
[----:B------:R-:W-:Y:S05]  /*a5a70*/  BSYNC.RECONVERGENT B0 ;  /* 0x0000000000007941 */ /* 0x000fea0003800200 */
.L_x_18206:
[----:B------:R-:W-:Y:S02]  /*a5a80*/  DADD R42, |R46|, R42 ;  /* 0x000000002e2a7229 */ /* 0x000fe4000000022a */
[----:B------:R-:W-:-:S06]  /*a5a90*/  DADD R2, -RZ, |R2| ;  /* 0x00000000ff027229 */ /* 0x000fcc0000000502 */
[----:B------:R-:W-:-:S06]  /*a5aa0*/  DSETP.NAN.AND P0, PT, R42, R42, PT ;  /* 0x0000002a2a00722a */ /* 0x000fcc0003f08000 */
[----:B------:R-:W-:Y:S02]  /*a5ab0*/  FSEL R2, R42, R2, P0 ;  /* 0x000000022a027208 */ /* 0x000fe40000000000 */
[----:B------:R-:W-:-:S07]  /*a5ac0*/  FSEL R3, R43, R3, P0 ;  /* 0x000000032b037208 */ /* 0x000fce0000000000 */
.L_x_18176:
[----:B------:R-:W-:Y:S05]  /*a5ad0*/  BSYNC.RECONVERGENT B3 ;  /* 0x0000000000037941 */ /* 0x000fea0003800200 */
.L_x_18169:
[----:B------:R-:W-:Y:S01]  /*a5ae0*/  LOP3.LUT R19, R69, 0x80000000, R19, 0xb8, !PT ;  /* 0x8000000045137812 */ /* 0x000fe200078eb813 */
[----:B------:R-:W-:Y:S01]  /*a5af0*/  IMAD.MOV.U32 R18, RZ, RZ, R68 ;  /* 0x000000ffff127224 */ /* 0x000fe200078e0044 */
[----:B------:R-:W-:Y:S01]  /*a5b00*/  LOP3.LUT R17, R3, 0x80000000, R17, 0xb8, !PT ;  /* 0x8000000003117812 */ /* 0x000fe200078eb811 */
[----:B------:R-:W-:Y:S01]  /*a5b10*/  IMAD.MOV.U32 R16, RZ, RZ, R2 ;  /* 0x000000ffff107224 */ /* 0x000fe200078e0002 */
[----:B------:R-:W-:Y:S06]  /*a5b20*/  BRA `(.L_x_18135) ;  /* 0x0000005800b07947 */ /* 0x000fec0003800000 */
.L_x_18136:
        /* <DEDUP_REMOVED lines=115> */
.L_x_18214:
[----:B------:R-:W-:Y:S05]  /*a6260*/  BSYNC.RECONVERGENT B0 ;  /* 0x0000000000007941 */ /* 0x000fea0003800200 */
.L_x_18213:
        /* <DEDUP_REMOVED lines=8> */
.L_x_18216:
[----:B------:R-:W-:Y:S05]  /*a62f0*/  BSYNC.RECONVERGENT B3 ;  /* 0x0000000000037941 */ /* 0x000fea0003800200 */
.L_x_18215:
        /* <DEDUP_REMOVED lines=84> */
.L_x_18218:
[----:B------:R-:W-:Y:S02]  /*a6840*/  FSEL R2, RZ, 3.37028055040000000000e+12, P0 ;  /* 0x54442d18ff027808 */ /* 0x000fe40000000000 */
[----:B------:R-:W-:-:S07]  /*a6850*/  FSEL R3, RZ, 2.1426990032196044922, P0 ;  /* 0x400921fbff037808 */ /* 0x000fce0000000000 */
.L_x_18219:
[----:B------:R-:W-:Y:S05]  /*a6860*/  BSYNC.RECONVERGENT B0 ;  /* 0x0000000000007941 */ /* 0x000fea0003800200 */
.L_x_18217:
[----:B------:R-:W-:Y:S01]  /*a6870*/  DADD R42, R58, R42 ;  /* 0x000000003a2a7229 */ /* 0x000fe2000000002a */
[----:B------:R-:W-:Y:S01]  /*a6880*/  LOP3.LUT R3, R3, 0x80000000, R40, 0xb8, !PT ;  /* 0x8000000003037812 */ /* 0x000fe200078eb828 */
[----:B------:R-:W-:-:S06]  /*a6890*/  DMUL R62, R62, 0.5 ;  /* 0x3fe000003e3e7828 */ /* 0x000fcc0000000000 */
[----:B------:R-:W-:-:S06]  /*a68a0*/  DSETP.NAN.AND P0, PT, R42, R42, PT ;  /* 0x0000002a2a00722a */ /* 0x000fcc0003f08000 */
[----:B------:R-:W-:Y:S02]  /*a68b0*/  FSEL R2, R42, R2, P0 ;  /* 0x000000022a027208 */ /* 0x000fe40000000000 */
[----:B------:R-:W-:Y:S01]  /*a68c0*/  FSEL R3, R43, R3, P0 ;  /* 0x000000032b037208 */ /* 0x000fe20000000000 */
[----:B------:R-:W-:Y:S06]  /*a68d0*/  BRA `(.L_x_18220) ;  /* 0x0000004c00247947 */ /* 0x000fec0003800000 */
.L_x_18212:
        /* <DEDUP_REMOVED lines=136> */
.L_x_18222:
[----:B------:R-:W-:Y:S05]  /*a7160*/  BSYNC.RECONVERGENT B0 ;  /* 0x0000000000007941 */ /* 0x000fea0003800200 */
.L_x_18221:
        /* <DEDUP_REMOVED lines=8> */
.L_x_18224:
[----:B------:R-:W-:Y:S05]  /*a71f0*/  BSYNC.RECONVERGENT B3 ;  /* 0x0000000000037941 */ /* 0x000fea0003800200 */
.L_x_18223:
        /* <DEDUP_REMOVED lines=84> */
.L_x_18226:
[----:B------:R-:W-:Y:S02]  /*a7740*/  FSEL R2, RZ, 3.37028055040000000000e+12, P0 ;  /* 0x54442d18ff027808 */ /* 0x000fe40000000000 */
[----:B------:R-:W-:-:S07]  /*a7750*/  FSEL R3, RZ, 2.1426990032196044922, P0 ;  /* 0x400921fbff037808 */ /* 0x000fce0000000000 */
.L_x_18227:
[----:B------:R-:W-:Y:S05]  /*a7760*/  BSYNC.RECONVERGENT B0 ;  /* 0x0000000000007941 */ /* 0x000fea0003800200 */
.L_x_18225:
[----:B------:R-:W-:Y:S01]  /*a7770*/  DADD R42, R58, R42 ;  /* 0x000000003a2a7229 */ /* 0x000fe2000000002a */
[----:B------:R-:W-:-:S07]  /*a7780*/  LOP3.LUT R3, R3, 0x80000000, R40, 0xb8, !PT ;  /* 0x8000000003037812 */ /* 0x000fce00078eb828 */
[----:B------:R-:W-:-:S06]  /*a7790*/  DSETP.NAN.AND P0, PT, R42, R42, PT ;  /* 0x0000002a2a00722a */ /* 0x000fcc0003f08000 */
[----:B------:R-:W-:Y:S02]  /*a77a0*/  FSEL R2, R42, R2, P0 ;  /* 0x000000022a027208 */ /* 0x000fe40000000000 */
[----:B------:R-:W-:Y:S01]  /*a77b0*/  FSEL R3, R43, R3, P0 ;  /* 0x000000032b037208 */ /* 0x000fe20000000000 */
[----:B------:R-:W-:Y:S06]  /*a77c0*/  BRA `(.L_x_18220) ;  /* 0x0000003c00687947 */ /* 0x000fec0003800000 */
.L_x_18211:
        /* <DEDUP_REMOVED lines=25> */
.L_x_18229:
[----:B------:R-:W-:Y:S05]  /*a7960*/  BSYNC.RECONVERGENT B3 ;  /* 0x0000000000037941 */ /* 0x000fea0003800200 */
.L_x_18228:
        /* <DEDUP_REMOVED lines=23> */
.L_x_18231:
[----:B------:R-:W-:Y:S05]  /*a7ae0*/  BSYNC.RECONVERGENT B3 ;  /* 0x0000000000037941 */ /* 0x000fea0003800200 */
.L_x_18230:
        /* <DEDUP_REMOVED lines=138> */
.L_x_18233:
[----:B------:R-:W-:Y:S05]  /*a8390*/  BSYNC.RECONVERGENT B0 ;  /* 0x0000000000007941 */ /* 0x000fea0003800200 */
.L_x_18232:
        /* <DEDUP_REMOVED lines=8> */
.L_x_18235:
[----:B------:R-:W-:Y:S05]  /*a8420*/  BSYNC.RECONVERGENT B3 ;  /* 0x0000000000037941 */ /* 0x000fea0003800200 */
.L_x_18234:
        /* <DEDUP_REMOVED lines=84> */
.L_x_18237:
[----:B------:R-:W-:Y:S02]  /*a8970*/  FSEL R2, RZ, 3.37028055040000000000e+12, P0 ;  /* 0x54442d18ff027808 */ /* 0x000fe40000000000 */
[----:B------:R-:W-:-:S07]  /*a8980*/  FSEL R3, RZ, 2.1426990032196044922, P0 ;  /* 0x400921fbff037808 */ /* 0x000fce0000000000 */
.L_x_18238:
[----:B------:R-:W-:Y:S05]  /*a8990*/  BSYNC.RECONVERGENT B0 ;  /* 0x0000000000007941 */ /* 0x000fea0003800200 */
.L_x_18236:
[----:B------:R-:W-:Y:S01]  /*a89a0*/  DADD R42, R58, R42 ;  /* 0x000000003a2a7229 */ /* 0x000fe2000000002a */
[----:B------:R-:W-:Y:S01]  /*a89b0*/  LOP3.LUT R3, R3, 0x80000000, R40, 0xb8, !PT ;  /* 0x8000000003037812 */ /* 0x000fe200078eb828 */
[----:B------:R-:W-:-:S06]  /*a89c0*/  DADD R62, R62, 1 ;  /* 0x3ff000003e3e7429 */ /* 0x000fcc0000000000 */
[----:B------:R-:W-:-:S06]  /*a89d0*/  DSETP.NAN.AND P0, PT, R42, R42, PT ;  /* 0x0000002a2a00722a */ /* 0x000fcc0003f08000 */
[----:B------:R-:W-:Y:S02]  /*a89e0*/  FSEL R2, R42, R2, P0 ;  /* 0x000000022a027208 */ /* 0x000fe40000000000 */
[----:B------:R-:W-:Y:S01]  /*a89f0*/  FSEL R3, R43, R3, P0 ;  /* 0x000000032b037208 */ /* 0x000fe20000000000 */
[----:B------:R-:W-:Y:S06]  /*a8a00*/  BRA `(.L_x_18220) ;  /* 0x0000002800d87947 */ /* 0x000fec0003800000 */
.L_x_18210:
        /* <DEDUP_REMOVED lines=109> */
.L_x_18242:
[----:B------:R-:W-:Y:S05]  /*a90e0*/  BSYNC.RECONVERGENT B0 ;  /* 0x0000000000007941 */ /* 0x000fea0003800200 */
.L_x_18241:
        /* <DEDUP_REMOVED lines=9> */
.L_x_18244:
[----:B------:R-:W-:Y:S05]  /*a9180*/  BSYNC.RECONVERGENT B3 ;  /* 0x0000000000037941 */ /* 0x000fea0003800200 */
.L_x_18243:
        /* <DEDUP_REMOVED lines=76> */
.L_x_18240:
        /* <DEDUP_REMOVED lines=137> */
.L_x_18246:
[----:B------:R-:W-:Y:S05]  /*a9ee0*/  BSYNC.RECONVERGENT B0 ;  /* 0x0000000000007941 */ /* 0x000fea0003800200 */
.L_x_18245:
        /* <DEDUP_REMOVED lines=8> */
.L_x_18248:
[----:B------:R-:W-:Y:S05]  /*a9f70*/  BSYNC.RECONVERGENT B3 ;  /* 0x0000000000037941 */ /* 0x000fea0003800200 */
.L_x_18247:
        /* <DEDUP_REMOVED lines=76> */
.L_x_18239:
        /* <DEDUP_REMOVED lines=25> */
.L_x_18250:
[----:B------:R-:W-:Y:S05]  /*aa5d0*/  BSYNC.RECONVERGENT B3 ;  /* 0x0000000000037941 */ /* 0x000fea0003800200 */
.L_x_18249:
        /* <DEDUP_REMOVED lines=23> */
.L_x_18252:
[----:B------:R-:W-:Y:S05]  /*aa750*/  BSYNC.RECONVERGENT B3 ;  /* 0x0000000000037941 */ /* 0x000fea0003800200 */
.L_x_18251:
        /* <DEDUP_REMOVED lines=139> */
.L_x_18254:
[----:B------:R-:W-:Y:S05]  /*ab010*/  BSYNC.RECONVERGENT B0 ;  /* 0x0000000000007941 */ /* 0x000fea0003800200 */
.L_x_18253:
        /* <DEDUP_REMOVED lines=9> */
.L_x_18256:
[----:B------:R-:W-:Y:S05]  /*ab0b0*/  BSYNC.RECONVERGENT B3 ;  /* 0x0000000000037941 */ /* 0x000fea0003800200 */
.L_x_18255:
        /* <DEDUP_REMOVED lines=75> */
.L_x_18220:
[----:B------:R-:W-:Y:S05]  /*ab570*/  BSYNC.RECONVERGENT B2 ;  /* 0x0000000000027941 */ /* 0x000fea0003800200 */
.L_x_18209:
[----:B------:R-:W-:Y:S01]  /*ab580*/  UMOV UR4, 0xfefa39ef ;  /* 0xfefa39ef00047882 */ /* 0x000fe20000000000 */
[----:B------:R-:W-:Y:S01]  /*ab590*/  UMOV UR5, 0x3fe62e42 ;  /* 0x3fe62e4200057882 */ /* 0x000fe20000000000 */
[----:B------:R-:W-:Y:S01]  /*ab5a0*/  LOP3.LUT R17, R3, 0x80000000, R17, 0xb8, !PT ;  /* 0x8000000003117812 */ /* 0x000fe200078eb811 */
[----:B------:R-:W-:Y:S01]  /*ab5b0*/  DADD R62, R62, UR4 ;  /* 0x000000043e3e7e29 */ /* 0x000fe20008000000 */
[----:B------:R-:W-:-:S09]  /*ab5c0*/  MOV R16, R2 ;  /* 0x0000000200107202 */ /* 0x000fd20000000f00 */
[----:B------:R-:W-:Y:S01]  /*ab5d0*/  LOP3.LUT R19, R63, 0x80000000, R19, 0xb8, !PT ;  /* 0x800000003f137812 */ /* 0x000fe200078eb813 */
[----:B------:R-:W-:-:S07]  /*ab5e0*/  IMAD.MOV.U32 R18, RZ, RZ, R62 ;  /* 0x000000ffff127224 */ /* 0x000fce00078e003e */
.L_x_18135:
[----:B------:R-:W-:Y:S05]  /*ab5f0*/  BSYNC.RECONVERGENT B1 ;  /* 0x0000000000017941 */ /* 0x000fea0003800200 */
.L_x_18133:
        /* <DEDUP_REMOVED lines=12> */
        .weak           $__internal_26_$__cuda_sm20_div_rn_f64_full
        .type           $__internal_26_$__cuda_sm20_div_rn_f64_full,@function
        .size           $__internal_26_$__cuda_sm20_div_rn_f64_full,($__internal_27_$__cuda_sm20_dsqrt_rn_f64_mediumpath_v1 - $__internal_26_$__cuda_sm20_div_rn_f64_full)
$__internal_26_$__cuda_sm20_div_rn_f64_full:
        /* <DEDUP_REMOVED lines=72> */
.L_x_18258:
        /* <DEDUP_REMOVED lines=17> */
.L_x_18261:
[----:B------:R-:W-:Y:S01]  /*abc50*/  LOP3.LUT R0, R45, 0x80000, RZ, 0xfc, !PT ;  /* 0x000800002d007812 */ /* 0x000fe200078efcff */
[----:B------:R-:W-:-:S04]  /*abc60*/  IMAD.MOV.U32 R56, RZ, RZ, R44 ;  /* 0x000000ffff387224 */ /* 0x000fc800078e002c */
[----:B------:R-:W-:Y:S01]  /*abc70*/  IMAD.MOV.U32 R57, RZ, RZ, R0 ;  /* 0x000000ffff397224 */ /* 0x000fe200078e0000 */
[----:B------:R-:W-:Y:S06]  /*abc80*/  BRA `(.L_x_18259) ;  /* 0x00000000000c7947 */ /* 0x000fec0003800000 */
.L_x_18260:
[----:B------:R-:W-:Y:S01]  /*abc90*/  LOP3.LUT R0, R51, 0x80000, RZ, 0xfc, !PT ;  /* 0x0008000033007812 */ /* 0x000fe200078efcff */
[----:B------:R-:W-:-:S04]  /*abca0*/  IMAD.MOV.U32 R56, RZ, RZ, R50 ;  /* 0x000000ffff387224 */ /* 0x000fc800078e0032 */
[----:B------:R-:W-:-:S07]  /*abcb0*/  IMAD.MOV.U32 R57, RZ, RZ, R0 ;  /* 0x000000ffff397224 */ /* 0x000fce00078e0000 */
.L_x_18259:
[----:B------:R-:W-:Y:S05]  /*abcc0*/  BSYNC.RECONVERGENT B0 ;  /* 0x0000000000007941 */ /* 0x000fea0003800200 */
.L_x_18257:
[----:B------:R-:W-:Y:S01]  /*abcd0*/  MOV R2, R3 ;  /* 0x0000000300027202 */ /* 0x000fe20000000f00 */
[----:B------:R-:W-:Y:S02]  /*abce0*/  IMAD.MOV.U32 R3, RZ, RZ, 0x0 ;  /* 0x00000000ff037424 */ /* 0x000fe400078e00ff */
[----:B------:R-:W-:Y:S02]  /*abcf0*/  IMAD.MOV.U32 R4, RZ, RZ, R56 ;  /* 0x000000ffff047224 */ /* 0x000fe400078e0038 */
[----:B------:R-:W-:Y:S01]  /*abd00*/  IMAD.MOV.U32 R5, RZ, RZ, R57 ;  /* 0x000000ffff057224 */ /* 0x000fe200078e0039 */
[----:B------:R-:W-:Y:S06]  /*abd10*/  RET.REL.NODEC R2 `(_ZN2at6native29vectorized_elementwise_kernelILi8EZZZNS0_16asin_kernel_cudaERNS_18TensorIteratorBaseEENKUlvE_clEvENKUlvE_clEvEUlN3c107complexIdEEE_St5arrayIPcLm2EEEEviT0_T1_) ;  /* 0xfffff54002b87950 */ /* 0x000fec0003c3ffff */
        .weak           $__internal_27_$__cuda_sm20_dsqrt_rn_f64_mediumpath_v1
        .type           $__internal_27_$__cuda_sm20_dsqrt_rn_f64_mediumpath_v1,@function
        .size           $__internal_27_$__cuda_sm20_dsqrt_rn_f64_mediumpath_v1,(.L_x_18294 - $__internal_27_$__cuda_sm20_dsqrt_rn_f64_mediumpath_v1)
$__internal_27_$__cuda_sm20_dsqrt_rn_f64_mediumpath_v1:
        /* <DEDUP_REMOVED lines=13> */
.L_x_18263:
        /* <DEDUP_REMOVED lines=24> */
.L_x_18265:
[----:B------:R-:W-:-:S11]  /*abf70*/  DADD R2, R48, R48 ;  /* 0x0000000030027229 */ /* 0x000fd60000000030 */
.L_x_18264:
[----:B------:R-:W-:Y:S05]  /*abf80*/  BSYNC.RECONVERGENT B0 ;  /* 0x0000000000007941 */ /* 0x000fea0003800200 */
.L_x_18262:
[----:B------:R-:W-:-:S04]  /*abf90*/  IMAD.MOV.U32 R45, RZ, RZ, 0x0 ;  /* 0x00000000ff2d7424 */ /* 0x000fc800078e00ff */
[----:B------:R-:W-:Y:S05]  /*abfa0*/  RET.REL.NODEC R44 `(_ZN2at6native29vectorized_elementwise_kernelILi8EZZZNS0_16asin_kernel_cudaERNS_18TensorIteratorBaseEENKUlvE_clEvENKUlvE_clEvEUlN3c107complexIdEEE_St5arrayIPcLm2EEEEviT0_T1_) ;  /* 0xfffff5402c147950 */ /* 0x000fea0003c3ffff */
.L_x_18266:
        /* <DEDUP_REMOVED lines=13> */
.L_x_18294:


//--------------------- .nv.global.init           --------------------------
	.section	.nv.global.init,"aw",@progbits
.nv.global.init:
	.type		$str$6,@object
	.size		$str$6,(__unnamed_11 - $str$6)
$str$6:
        /*0000*/ 	.byte	0x66, 0x61, 0x6c, 0x73, 0x65, 0x00
	.type		__unnamed_11,@object
	.size		__unnamed_11,(__unnamed_3 - __unnamed_11)
__unnamed_11:
        /*0006*/ 	.byte	0x66, 0x65, 0x74, 0x63, 0x68, 0x5f, 0x61, 0x6e, 0x64, 0x5f, 0x63, 0x61, 0x73, 0x74, 0x00
	.type		__unnamed_3,@object
	.size		__unnamed_3,(__unnamed_7 - __unnamed_3)
__unnamed_3:
        /*0015*/ 	.byte	0x66, 0x65, 0x74, 0x63, 0x68, 0x5f, 0x61, 0x6e, 0x64, 0x5f, 0x63, 0x61, 0x73, 0x74, 0x00
	.type		__unnamed_7,@object
	.size		__unnamed_7,(__unnamed_9 - __unnamed_7)
__unnamed_7:
        /*0024*/ 	.byte	0x66, 0x65, 0x74, 0x63, 0x68, 0x5f, 0x61, 0x6e, 0x64, 0x5f, 0x63, 0x61, 0x73, 0x74, 0x00
	.type		__unnamed_9,@object
	.size		__unnamed_9,(__unnamed_1 - __unnamed_9)
__unnamed_9:
        /*0033*/ 	.byte	0x66, 0x65, 0x74, 0x63, 0x68, 0x5f, 0x61, 0x6e, 0x64, 0x5f, 0x63, 0x61, 0x73, 0x74, 0x00
	.type		__unnamed_1,@object
	.size		__unnamed_1,(__unnamed_13 - __unnamed_1)
__unnamed_1:
        /*0042*/ 	.byte	0x66, 0x65, 0x74, 0x63, 0x68, 0x5f, 0x61, 0x6e, 0x64, 0x5f, 0x63, 0x61, 0x73, 0x74, 0x00
	.type		__unnamed_13,@object
	.size		__unnamed_13,(__unnamed_5 - __unnamed_13)
__unnamed_13:
        /*0051*/ 	.byte	0x66, 0x65, 0x74, 0x63, 0x68, 0x5f, 0x61, 0x6e, 0x64, 0x5f, 0x63, 0x61, 0x73, 0x74, 0x00
	.type		__unnamed_5,@object
	.size		__unnamed_5,(__unnamed_12 - __unnamed_5)
__unnamed_5:
        /*0060*/ 	.byte	0x66, 0x65, 0x74, 0x63, 0x68, 0x5f, 0x61, 0x6e, 0x64, 0x5f, 0x63, 0x61, 0x73, 0x74, 0x00
	.type		__unnamed_12,@object
	.size		__unnamed_12,(__unnamed_4 - __unnamed_12)
__unnamed_12:
        /*006f*/ 	.byte	0x63, 0x61, 0x73, 0x74, 0x5f, 0x61, 0x6e, 0x64, 0x5f, 0x73, 0x74, 0x6f, 0x72, 0x65, 0x00
	.type		__unnamed_4,@object
	.size		__unnamed_4,(__unnamed_8 - __unnamed_4)
__unnamed_4:
        /*007e*/ 	.byte	0x63, 0x61, 0x73, 0x74, 0x5f, 0x61, 0x6e, 0x64, 0x5f, 0x73, 0x74, 0x6f, 0x72, 0x65, 0x00
	.type		__unnamed_8,@object
	.size		__unnamed_8,(__unnamed_10 - __unnamed_8)
__unnamed_8:
        /*008d*/ 	.byte	0x63, 0x61, 0x73, 0x74, 0x5f, 0x61, 0x6e, 0x64, 0x5f, 0x73, 0x74, 0x6f, 0x72, 0x65, 0x00
	.type		__unnamed_10,@object
	.size		__unnamed_10,(__unnamed_2 - __unnamed_10)
__unnamed_10:
        /*009c*/ 	.byte	0x63, 0x61, 0x73, 0x74, 0x5f, 0x61, 0x6e, 0x64, 0x5f, 0x73, 0x74, 0x6f, 0x72, 0x65, 0x00
	.type		__unnamed_2,@object
	.size		__unnamed_2,(__unnamed_14 - __unnamed_2)
__unnamed_2:
        /*00ab*/ 	.byte	0x63, 0x61, 0x73, 0x74, 0x5f, 0x61, 0x6e, 0x64, 0x5f, 0x73, 0x74, 0x6f, 0x72, 0x65, 0x00
	.type		__unnamed_14,@object
	.size		__unnamed_14,(__unnamed_6 - __unnamed_14)
__unnamed_14:
        /*00ba*/ 	.byte	0x63, 0x61, 0x73, 0x74, 0x5f, 0x61, 0x6e, 0x64, 0x5f, 0x73, 0x74, 0x6f, 0x72, 0x65, 0x00
	.type		__unnamed_6,@object
	.size		__unnamed_6,($str$7 - __unnamed_6)
__unnamed_6:
        /*00c9*/ 	.byte	0x63, 0x61, 0x73, 0x74, 0x5f, 0x61, 0x6e, 0x64, 0x5f, 0x73, 0x74, 0x6f, 0x72, 0x65, 0x00
	.type		$str$7,@object
	.size		$str$7,(.L_43 - $str$7)
$str$7:
        /*00d8*/ 	.byte	0x2f, 0x72, 0x6f, 0x6f, 0x74, 0x2f, 0x2e, 0x70, 0x79, 0x65, 0x6e, 0x76, 0x2f, 0x76, 0x65, 0x72
        /*00e8*/ 	.byte	0x73, 0x69, 0x6f, 0x6e, 0x73, 0x2f, 0x33, 0x2e, 0x31, 0x33, 0x2e, 0x31, 0x32, 0x2f, 0x6c, 0x69
        /*00f8*/ 	.byte	0x62, 0x2f, 0x70, 0x79, 0x74, 0x68, 0x6f, 0x6e, 0x33, 0x2e, 0x31, 0x33, 0x2f, 0x73, 0x69, 0x74
        /*0108*/ 	.byte	0x65, 0x2d, 0x70, 0x61, 0x63, 0x6b, 0x61, 0x67, 0x65, 0x73, 0x2f, 0x74, 0x6f, 0x72, 0x63, 0x68
        /*0118*/ 	.byte	0x2f, 0x69, 0x6e, 0x63, 0x6c, 0x75, 0x64, 0x65, 0x2f, 0x63, 0x31, 0x30, 0x2f, 0x63, 0x6f, 0x72
        /*0128*/ 	.byte	0x65, 0x2f, 0x44, 0x79, 0x6e, 0x61, 0x6d, 0x69, 0x63, 0x43, 0x61, 0x73, 0x74, 0x2e, 0x68, 0x00
.L_43:


//--------------------- .nv.shared.reserved.0     --------------------------
	.section	.nv.shared.reserved.0,"aw",@nobits
	.weak		__nv_reservedSMEM_offset_0_alias
	.size		__nv_reservedSMEM_offset_0_alias, 0, 64
	.other		__nv_reservedSMEM_offset_0_alias,@"STO_CUDA_RESERVED_SHARED STV_DEFAULT"
__nv_reservedSMEM_offset_0_alias:
	.zero		0
	.zero		64


//--------------------- .nv.global                --------------------------
	.section	.nv.global,"aw",@nobits
.nv.global:
	.type		_ZN58_INTERNAL_a8e12393_27_UnaryGeometricAsinKernel_cu_d74378124cuda3std3__48in_placeE,@object
	.size		_ZN58_INTERNAL_a8e12393_27_UnaryGeometricAsinKernel_cu_d74378124cuda3std3__48in_placeE,(_ZN58_INTERNAL_a8e12393_27_UnaryGeometricAsinKernel_cu_d74378124cuda3std6ranges3__45__cpo8distanceE - _ZN58_INTERNAL_a8e12393_27_UnaryGeometricAsinKernel_cu_d74378124cuda3std3__48in_placeE)
_ZN58_INTERNAL_a8e12393_27_UnaryGeometricAsinKernel_cu_d74378124cuda3std3__48in_placeE:
	.zero		1
	.type		_ZN58_INTERNAL_a8e12393_27_UnaryGeometricAsinKernel_cu_d74378124cuda3std6ranges3__45__cpo8distanceE,@object
	.size		_ZN58_INTERNAL_a8e12393_27_UnaryGeometricAsinKernel_cu_d74378124cuda3std6ranges3__45__cpo8distanceE,(_ZN58_INTERNAL_a8e12393_27_UnaryGeometricAsinKernel_cu_d74378124cuda3std3__45__cpo6cbeginE - _ZN58_INTERNAL_a8e12393_27_UnaryGeometricAsinKernel_cu_d74378124cuda3std6ranges3__45__cpo8distanceE)
_ZN58_INTERNAL_a8e12393_27_UnaryGeometricAsinKernel_cu_d74378124cuda3std6ranges3__45__cpo8distanceE:
	.zero		1
	.type		_ZN58_INTERNAL_a8e12393_27_UnaryGeometricAsinKernel_cu_d74378124cuda3std3__45__cpo6cbeginE,@object
	.size		_ZN58_INTERNAL_a8e12393_27_UnaryGeometricAsinKernel_cu_d74378124cuda3std3__45__cpo6cbeginE,(_ZN58_INTERNAL_a8e12393_27_UnaryGeometricAsinKernel_cu_d74378124cuda3std6ranges3__45__cpo7advanceE - _ZN58_INTERNAL_a8e12393_27_UnaryGeometricAsinKernel_cu_d74378124cuda3std3__45__cpo6cbeginE)
_ZN58_INTERNAL_a8e12393_27_UnaryGeometricAsinKernel_cu_d74378124cuda3std3__45__cpo6cbeginE:
	.zero		1
	.type		_ZN58_INTERNAL_a8e12393_27_UnaryGeometricAsinKernel_cu_d74378124cuda3std6ranges3__45__cpo7advanceE,@object
	.size		_ZN58_INTERNAL_a8e12393_27_UnaryGeometricAsinKernel_cu_d74378124cuda3std6ranges3__45__cpo7advanceE,(_ZN58_INTERNAL_a8e12393_27_UnaryGeometricAsinKernel_cu_d74378124cuda3std3__45__cpo7crbeginE - _ZN58_INTERNAL_a8e12393_27_UnaryGeometricAsinKernel_cu_d74378124cuda3std6ranges3__45__cpo7advanceE)
_ZN58_INTERNAL_a8e12393_27_UnaryGeometricAsinKernel_cu_d74378124cuda3std6ranges3__45__cpo7advanceE:
	.zero		1
	.type		_ZN58_INTERNAL_a8e12393_27_UnaryGeometricAsinKernel_cu_d74378124cuda3std3__45__cpo7crbeginE,@object
	.size		_ZN58_INTERNAL_a8e12393_27_UnaryGeometricAsinKernel_cu_d74378124cuda3std3__45__cpo7crbeginE,(_ZN58_INTERNAL_a8e12393_27_UnaryGeometricAsinKernel_cu_d74378124cuda3std6ranges3__45__cpo4dataE - _ZN58_INTERNAL_a8e12393_27_UnaryGeometricAsinKernel_cu_d74378124cuda3std3__45__cpo7crbeginE)
_ZN58_INTERNAL_a8e12393_27_UnaryGeometricAsinKernel_cu_d74378124cuda3std3__45__cpo7crbeginE:
	.zero		1
	.type		_ZN58_INTERNAL_a8e12393_27_UnaryGeometricAsinKernel_cu_d74378124cuda3std6ranges3__45__cpo4dataE,@object
	.size		_ZN58_INTERNAL_a8e12393_27_UnaryGeometricAsinKernel_cu_d74378124cuda3std6ranges3__45__cpo4dataE,(_ZN58_INTERNAL_a8e12393_27_UnaryGeometricAsinKernel_cu_d74378124cuda3std6ranges3__45__cpo5beginE - _ZN58_INTERNAL_a8e12393_27_UnaryGeometricAsinKernel_cu_d74378124cuda3std6ranges3__45__cpo4dataE)
_ZN58_INTERNAL_a8e12393_27_UnaryGeometricAsinKernel_cu_d74378124cuda3std6ranges3__45__cpo4dataE:
	.zero		1
	.type		_ZN58_INTERNAL_a8e12393_27_UnaryGeometricAsinKernel_cu_d74378124cuda3std6ranges3__45__cpo5beginE,@object
	.size		_ZN58_INTERNAL_a8e12393_27_UnaryGeometricAsinKernel_cu_d74378124cuda3std6ranges3__45__cpo5beginE,(_ZN58_INTERNAL_a8e12393_27_UnaryGeometricAsinKernel_cu_d74378124cuda3std3__460_GLOBAL__N__a8e12393_27_UnaryGeometricAsinKernel_cu_d74378126ignoreE - _ZN58_INTERNAL_a8e12393_27_UnaryGeometricAsinKernel_cu_d74378124cuda3std6ranges3__45__cpo5beginE)
_ZN58_INTERNAL_a8e12393_27_UnaryGeometricAsinKernel_cu_d74378124cuda3std6ranges3__45__cpo5beginE:
	.zero		1
	.type		_ZN58_INTERNAL_a8e12393_27_UnaryGeometricAsinKernel_cu_d74378124cuda3std3__460_GLOBAL__N__a8e12393_27_UnaryGeometricAsinKernel_cu_d74378126ignoreE,@object
	.size		_ZN58_INTERNAL_a8e12393_27_UnaryGeometricAsinKernel_cu_d74378124cuda3std3__460_GLOBAL__N__a8e12393_27_UnaryGeometricAsinKernel_cu_d74378126ignoreE,(_ZN58_INTERNAL_a8e12393_27_UnaryGeometricAsinKernel_cu_d74378124cuda3std6ranges3__45__cpo4sizeE - _ZN58_INTERNAL_a8e12393_27_UnaryGeometricAsinKernel_cu_d74378124cuda3std3__460_GLOBAL__N__a8e12393_27_UnaryGeometricAsinKernel_cu_d74378126ignoreE)
_ZN58_INTERNAL_a8e12393_27_UnaryGeometricAsinKernel_cu_d74378124cuda3std3__460_GLOBAL__N__a8e12393_27_UnaryGeometricAsinKernel_cu_d74378126ignoreE:
	.zero		1
	.type		_ZN58_INTERNAL_a8e12393_27_UnaryGeometricAsinKernel_cu_d74378124cuda3std6ranges3__45__cpo4sizeE,@object
	.size		_ZN58_INTERNAL_a8e12393_27_UnaryGeometricAsinKernel_cu_d74378124cuda3std6ranges3__45__cpo4sizeE,(_ZN58_INTERNAL_a8e12393_27_UnaryGeometricAsinKernel_cu_d74378124cuda3std3__45__cpo5beginE - _ZN58_INTERNAL_a8e12393_27_UnaryGeometricAsinKernel_cu_d74378124cuda3std6ranges3__45__cpo4sizeE)
_ZN58_INTERNAL_a8e12393_27_UnaryGeometricAsinKernel_cu_d74378124cuda3std6ranges3__45__cpo4sizeE:
	.zero		1
	.type		_ZN58_INTERNAL_a8e12393_27_UnaryGeometricAsinKernel_cu_d74378124cuda3std3__45__cpo5beginE,@object
	.size		_ZN58_INTERNAL_a8e12393_27_UnaryGeometricAsinKernel_cu_d74378124cuda3std3__45__cpo5beginE,(_ZN58_INTERNAL_a8e12393_27_UnaryGeometricAsinKernel_cu_d74378124cuda3std6ranges3__45__cpo6cbeginE - _ZN58_INTERNAL_a8e12393_27_UnaryGeometricAsinKernel_cu_d74378124cuda3std3__45__cpo5beginE)
_ZN58_INTERNAL_a8e12393_27_UnaryGeometricAsinKernel_cu_d74378124cuda3std3__45__cpo5beginE:
	.zero		1
	.type		_ZN58_INTERNAL_a8e12393_27_UnaryGeometricAsinKernel_cu_d74378124cuda3std6ranges3__45__cpo6cbeginE,@object
	.size		_ZN58_INTERNAL_a8e12393_27_UnaryGeometricAsinKernel_cu_d74378124cuda3std6ranges3__45__cpo6cbeginE,(_ZN58_INTERNAL_a8e12393_27_UnaryGeometricAsinKernel_cu_d74378124cuda3std3__45__cpo6rbeginE - _ZN58_INTERNAL_a8e12393_27_UnaryGeometricAsinKernel_cu_d74378124cuda3std6ranges3__45__cpo6cbeginE)
_ZN58_INTERNAL_a8e12393_27_UnaryGeometricAsinKernel_cu_d74378124cuda3std6ranges3__45__cpo6cbeginE:
	.zero		1
	.type		_ZN58_INTERNAL_a8e12393_27_UnaryGeometricAsinKernel_cu_d74378124cuda3std3__45__cpo6rbeginE,@object
	.size		_ZN58_INTERNAL_a8e12393_27_UnaryGeometricAsinKernel_cu_d74378124cuda3std3__45__cpo6rbeginE,(_ZN58_INTERNAL_a8e12393_27_UnaryGeometricAsinKernel_cu_d74378124cuda3std6ranges3__45__cpo4nextE - _ZN58_INTERNAL_a8e12393_27_UnaryGeometricAsinKernel_cu_d74378124cuda3std3__45__cpo6rbeginE)
_ZN58_INTERNAL_a8e12393_27_UnaryGeometricAsinKernel_cu_d74378124cuda3std3__45__cpo6rbeginE:
	.zero		1
	.type		_ZN58_INTERNAL_a8e12393_27_UnaryGeometricAsinKernel_cu_d74378124cuda3std6ranges3__45__cpo4nextE,@object
	.size		_ZN58_INTERNAL_a8e12393_27_UnaryGeometricAsinKernel_cu_d74378124cuda3std6ranges3__45__cpo4nextE,(_ZN58_INTERNAL_a8e12393_27_UnaryGeometricAsinKernel_cu_d74378124cuda3std6ranges3__45__cpo4swapE - _ZN58_INTERNAL_a8e12393_27_UnaryGeometricAsinKernel_cu_d74378124cuda3std6ranges3__45__cpo4nextE)
_ZN58_INTERNAL_a8e12393_27_UnaryGeometricAsinKernel_cu_d74378124cuda3std6ranges3__45__cpo4nextE:
	.zero		1
	.type		_ZN58_INTERNAL_a8e12393_27_UnaryGeometricAsinKernel_cu_d74378124cuda3std6ranges3__45__cpo4swapE,@object
	.size		_ZN58_INTERNAL_a8e12393_27_UnaryGeometricAsinKernel_cu_d74378124cuda3std6ranges3__45__cpo4swapE,(_ZN58_INTERNAL_a8e12393_27_UnaryGeometricAsinKernel_cu_d74378124cuda3std3__420unreachable_sentinelE - _ZN58_INTERNAL_a8e12393_27_UnaryGeometricAsinKernel_cu_d74378124cuda3std6ranges3__45__cpo4swapE)
_ZN58_INTERNAL_a8e12393_27_UnaryGeometricAsinKernel_cu_d74378124cuda3std6ranges3__45__cpo4swapE:
	.zero		1
	.type		_ZN58_INTERNAL_a8e12393_27_UnaryGeometricAsinKernel_cu_d74378124cuda3std3__420unreachable_sentinelE,@object
	.size		_ZN58_INTERNAL_a8e12393_27_UnaryGeometricAsinKernel_cu_d74378124cuda3std3__420unreachable_sentinelE,(_ZN58_INTERNAL_a8e12393_27_UnaryGeometricAsinKernel_cu_d74378126thrust24THRUST_300001_SM_1000_NS6system6detail10sequential3seqE - _ZN58_INTERNAL_a8e12393_27_UnaryGeometricAsinKernel_cu_d74378124cuda3std3__420unreachable_sentinelE)
_ZN58_INTERNAL_a8e12393_27_UnaryGeometricAsinKernel_cu_d74378124cuda3std3__420unreachable_sentinelE:
	.zero		1
	.type		_ZN58_INTERNAL_a8e12393_27_UnaryGeometricAsinKernel_cu_d74378126thrust24THRUST_300001_SM_1000_NS6system6detail10sequential3seqE,@object
	.size		_ZN58_INTERNAL_a8e12393_27_UnaryGeometricAsinKernel_cu_d74378126thrust24THRUST_300001_SM_1000_NS6system6detail10sequential3seqE,(_ZN58_INTERNAL_a8e12393_27_UnaryGeometricAsinKernel_cu_d74378124cuda3std3__45__cpo4cendE - _ZN58_INTERNAL_a8e12393_27_UnaryGeometricAsinKernel_cu_d74378126thrust24THRUST_300001_SM_1000_NS6system6detail10sequential3seqE)
_ZN58_INTERNAL_a8e12393_27_UnaryGeometricAsinKernel_cu_d74378126thrust24THRUST_300001_SM_1000_NS6system6detail10sequential3seqE:
	.zero		1
	.type		_ZN58_INTERNAL_a8e12393_27_UnaryGeometricAsinKernel_cu_d74378124cuda3std3__45__cpo4cendE,@object
	.size		_ZN58_INTERNAL_a8e12393_27_UnaryGeometricAsinKernel_cu_d74378124cuda3std3__45__cpo4cendE,(_ZN58_INTERNAL_a8e12393_27_UnaryGeometricAsinKernel_cu_d74378124cuda3std6ranges3__45__cpo9iter_swapE - _ZN58_INTERNAL_a8e12393_27_UnaryGeometricAsinKernel_cu_d74378124cuda3std3__45__cpo4cendE)
_ZN58_INTERNAL_a8e12393_27_UnaryGeometricAsinKernel_cu_d74378124cuda3std3__45__cpo4cendE:
	.zero		1
	.type		_ZN58_INTERNAL_a8e12393_27_UnaryGeometricAsinKernel_cu_d74378124cuda3std6ranges3__45__cpo9iter_swapE,@object
	.size		_ZN58_INTERNAL_a8e12393_27_UnaryGeometricAsinKernel_cu_d74378124cuda3std6ranges3__45__cpo9iter_swapE,(_ZN58_INTERNAL_a8e12393_27_UnaryGeometricAsinKernel_cu_d74378124cuda3std3__45__cpo5crendE - _ZN58_INTERNAL_a8e12393_27_UnaryGeometricAsinKernel_cu_d74378124cuda3std6ranges3__45__cpo9iter_swapE)
_ZN58_INTERNAL_a8e12393_27_UnaryGeometricAsinKernel_cu_d74378124cuda3std6ranges3__45__cpo9iter_swapE:
	.zero		1
	.type		_ZN58_INTERNAL_a8e12393_27_UnaryGeometricAsinKernel_cu_d74378124cuda3std3__45__cpo5crendE,@object
	.size		_ZN58_INTERNAL_a8e12393_27_UnaryGeometricAsinKernel_cu_d74378124cuda3std3__45__cpo5crendE,(_ZN58_INTERNAL_a8e12393_27_UnaryGeometricAsinKernel_cu_d74378124cuda3std6ranges3__45__cpo5cdataE - _ZN58_INTERNAL_a8e12393_27_UnaryGeometricAsinKernel_cu_d74378124cuda3std3__45__cpo5crendE)
_ZN58_INTERNAL_a8e12393_27_UnaryGeometricAsinKernel_cu_d74378124cuda3std3__45__cpo5crendE:
	.zero		1
	.type		_ZN58_INTERNAL_a8e12393_27_UnaryGeometricAsinKernel_cu_d74378124cuda3std6ranges3__45__cpo5cdataE,@object
	.size		_ZN58_INTERNAL_a8e12393_27_UnaryGeometricAsinKernel_cu_d74378124cuda3std6ranges3__45__cpo5cdataE,(_ZN58_INTERNAL_a8e12393_27_UnaryGeometricAsinKernel_cu_d74378124cuda3std6ranges3__45__cpo3endE - _ZN58_INTERNAL_a8e12393_27_UnaryGeometricAsinKernel_cu_d74378124cuda3std6ranges3__45__cpo5cdataE)
_ZN58_INTERNAL_a8e12393_27_UnaryGeometricAsinKernel_cu_d74378124cuda3std6ranges3__45__cpo5cdataE:
	.zero		1
	.type		_ZN58_INTERNAL_a8e12393_27_UnaryGeometricAsinKernel_cu_d74378124cuda3std6ranges3__45__cpo3endE,@object
	.size		_ZN58_INTERNAL_a8e12393_27_UnaryGeometricAsinKernel_cu_d74378124cuda3std6ranges3__45__cpo3endE,(_ZN58_INTERNAL_a8e12393_27_UnaryGeometricAsinKernel_cu_d74378124cuda3std3__419piecewise_constructE - _ZN58_INTERNAL_a8e12393_27_UnaryGeometricAsinKernel_cu_d74378124cuda3std6ranges3__45__cpo3endE)
_ZN58_INTERNAL_a8e12393_27_UnaryGeometricAsinKernel_cu_d74378124cuda3std6ranges3__45__cpo3endE:
	.zero		1
	.type		_ZN58_INTERNAL_a8e12393_27_UnaryGeometricAsinKernel_cu_d74378124cuda3std3__419piecewise_constructE,@object
	.size		_ZN58_INTERNAL_a8e12393_27_UnaryGeometricAsinKernel_cu_d74378124cuda3std3__419piecewise_constructE,(_ZN58_INTERNAL_a8e12393_27_UnaryGeometricAsinKernel_cu_d74378124cuda3std6ranges3__45__cpo5ssizeE - _ZN58_INTERNAL_a8e12393_27_UnaryGeometricAsinKernel_cu_d74378124cuda3std3__419piecewise_constructE)
_ZN58_INTERNAL_a8e12393_27_UnaryGeometricAsinKernel_cu_d74378124cuda3std3__419piecewise_constructE:
	.zero		1
	.type		_ZN58_INTERNAL_a8e12393_27_UnaryGeometricAsinKernel_cu_d74378124cuda3std6ranges3__45__cpo5ssizeE,@object
	.size		_ZN58_INTERNAL_a8e12393_27_UnaryGeometricAsinKernel_cu_d74378124cuda3std6ranges3__45__cpo5ssizeE,(_ZN58_INTERNAL_a8e12393_27_UnaryGeometricAsinKernel_cu_d74378124cuda3std3__45__cpo3endE - _ZN58_INTERNAL_a8e12393_27_UnaryGeometricAsinKernel_cu_d74378124cuda3std6ranges3__45__cpo5ssizeE)
_ZN58_INTERNAL_a8e12393_27_UnaryGeometricAsinKernel_cu_d74378124cuda3std6ranges3__45__cpo5ssizeE:
	.zero		1
	.type		_ZN58_INTERNAL_a8e12393_27_UnaryGeometricAsinKernel_cu_d74378124cuda3std3__45__cpo3endE,@object
	.size		_ZN58_INTERNAL_a8e12393_27_UnaryGeometricAsinKernel_cu_d74378124cuda3std3__45__cpo3endE,(_ZN58_INTERNAL_a8e12393_27_UnaryGeometricAsinKernel_cu_d74378124cuda3std6ranges3__45__cpo4cendE - _ZN58_INTERNAL_a8e12393_27_UnaryGeometricAsinKernel_cu_d74378124cuda3std3__45__cpo3endE)
_ZN58_INTERNAL_a8e12393_27_UnaryGeometricAsinKernel_cu_d74378124cuda3std3__45__cpo3endE:
	.zero		1
	.type		_ZN58_INTERNAL_a8e12393_27_UnaryGeometricAsinKernel_cu_d74378124cuda3std6ranges3__45__cpo4cendE,@object
	.size		_ZN58_INTERNAL_a8e12393_27_UnaryGeometricAsinKernel_cu_d74378124cuda3std6ranges3__45__cpo4cendE,(_ZN58_INTERNAL_a8e12393_27_UnaryGeometricAsinKernel_cu_d74378124cuda3std3__45__cpo4rendE - _ZN58_INTERNAL_a8e12393_27_UnaryGeometricAsinKernel_cu_d74378124cuda3std6ranges3__45__cpo4cendE)
_ZN58_INTERNAL_a8e12393_27_UnaryGeometricAsinKernel_cu_d74378124cuda3std6ranges3__45__cpo4cendE:
	.zero		1
	.type		_ZN58_INTERNAL_a8e12393_27_UnaryGeometricAsinKernel_cu_d74378124cuda3std3__45__cpo4rendE,@object
	.size		_ZN58_INTERNAL_a8e12393_27_UnaryGeometricAsinKernel_cu_d74378124cuda3std3__45__cpo4rendE,(_ZN58_INTERNAL_a8e12393_27_UnaryGeometricAsinKernel_cu_d74378124cuda3std6ranges3__45__cpo4prevE - _ZN58_INTERNAL_a8e12393_27_UnaryGeometricAsinKernel_cu_d74378124cuda3std3__45__cpo4rendE)
_ZN58_INTERNAL_a8e12393_27_UnaryGeometricAsinKernel_cu_d74378124cuda3std3__45__cpo4rendE:
	.zero		1
	.type		_ZN58_INTERNAL_a8e12393_27_UnaryGeometricAsinKernel_cu_d74378124cuda3std6ranges3__45__cpo4prevE,@object
	.size		_ZN58_INTERNAL_a8e12393_27_UnaryGeometricAsinKernel_cu_d74378124cuda3std6ranges3__45__cpo4prevE,(_ZN58_INTERNAL_a8e12393_27_UnaryGeometricAsinKernel_cu_d74378124cuda3std6ranges3__45__cpo9iter_moveE - _ZN58_INTERNAL_a8e12393_27_UnaryGeometricAsinKernel_cu_d74378124cuda3std6ranges3__45__cpo4prevE)
_ZN58_INTERNAL_a8e12393_27_UnaryGeometricAsinKernel_cu_d74378124cuda3std6ranges3__45__cpo4prevE:
	.zero		1
	.type		_ZN58_INTERNAL_a8e12393_27_UnaryGeometricAsinKernel_cu_d74378124cuda3std6ranges3__45__cpo9iter_moveE,@object
	.size		_ZN58_INTERNAL_a8e12393_27_UnaryGeometricAsinKernel_cu_d74378124cuda3std6ranges3__45__cpo9iter_moveE,(.L_27 - _ZN58_INTERNAL_a8e12393_27_UnaryGeometricAsinKernel_cu_d74378124cuda3std6ranges3__45__cpo9iter_moveE)
_ZN58_INTERNAL_a8e12393_27_UnaryGeometricAsinKernel_cu_d74378124cuda3std6ranges3__45__cpo9iter_moveE:
	.zero		1
.L_27:


//--------------------- .nv.constant0._ZN2at6native18elementwise_kernelILi128ELi4EZNS0_15gpu_kernel_implIZZZNS0_16asin_kernel_cudaERNS_18TensorIteratorBaseEENKUlvE0_clEvENKUlvE2_clEvEUlN3c108BFloat16EE_EEvS4_RKT_EUliE_EEviT1_ --------------------------
	.section	.nv.constant0._ZN2at6native18elementwise_kernelILi128ELi4EZNS0_15gpu_kernel_implIZZZNS0_16asin_kernel_cudaERNS_18TensorIteratorBaseEENKUlvE0_clEvENKUlvE2_clEvEUlN3c108BFloat16EE_EEvS4_RKT_EUliE_EEviT1_,"a",@progbits
	.sectionflags	@""
	.align	4
.nv.constant0._ZN2at6native18elementwise_kernelILi128ELi4EZNS0_15gpu_kernel_implIZZZNS0_16asin_kernel_cudaERNS_18TensorIteratorBaseEENKUlvE0_clEvENKUlvE2_clEvEUlN3c108BFloat16EE_EEvS4_RKT_EUliE_EEviT1_:
	.zero		1440


//--------------------- .nv.constant0._ZN2at6native27unrolled_elementwise_kernelIZZZNS0_16asin_kernel_cudaERNS_18TensorIteratorBaseEENKUlvE0_clEvENKUlvE2_clEvEUlN3c108BFloat16EE_St5arrayIPcLm2EELi4E23TrivialOffsetCalculatorILi1EjESD_NS0_6memory12LoadWithCastILi1EEENSE_13StoreWithCastILi1EEEEEviT_T0_T2_T3_T4_T5_ --------------------------
	.section	.nv.constant0._ZN2at6native27unrolled_elementwise_kernelIZZZNS0_16asin_kernel_cudaERNS_18TensorIteratorBaseEENKUlvE0_clEvENKUlvE2_clEvEUlN3c108BFloat16EE_St5arrayIPcLm2EELi4E23TrivialOffsetCalculatorILi1EjESD_NS0_6memory12LoadWithCastILi1EEENSE_13StoreWithCastILi1EEEEEviT_T0_T2_T3_T4_T5_,"a",@progbits
	.sectionflags	@""
	.align	4
.nv.constant0._ZN2at6native27unrolled_elementwise_kernelIZZZNS0_16asin_kernel_cudaERNS_18TensorIteratorBaseEENKUlvE0_clEvENKUlvE2_clEvEUlN3c108BFloat16EE_St5arrayIPcLm2EELi4E23TrivialOffsetCalculatorILi1EjESD_NS0_6memory12LoadWithCastILi1EEENSE_13StoreWithCastILi1EEEEEviT_T0_T2_T3_T4_T5_:
	.zero		940


//--------------------- .nv.constant0._ZN2at6native18elementwise_kernelILi128ELi4EZNS0_22gpu_kernel_impl_nocastIZZZNS0_16asin_kernel_cudaERNS_18TensorIteratorBaseEENKUlvE0_clEvENKUlvE2_clEvEUlN3c108BFloat16EE_EEvS4_RKT_EUliE_EEviT1_ --------------------------
	.section	.nv.constant0._ZN2at6native18elementwise_kernelILi128ELi4EZNS0_22gpu_kernel_impl_nocastIZZZNS0_16asin_kernel_cudaERNS_18TensorIteratorBaseEENKUlvE0_clEvENKUlvE2_clEvEUlN3c108BFloat16EE_EEvS4_RKT_EUliE_EEviT1_,"a",@progbits
	.sectionflags	@""
	.align	4
.nv.constant0._ZN2at6native18elementwise_kernelILi128ELi4EZNS0_22gpu_kernel_impl_nocastIZZZNS0_16asin_kernel_cudaERNS_18TensorIteratorBaseEENKUlvE0_clEvENKUlvE2_clEvEUlN3c108BFloat16EE_EEvS4_RKT_EUliE_EEviT1_:
	.zero		1440


//--------------------- .nv.constant0._ZN2at6native27unrolled_elementwise_kernelIZZZNS0_16asin_kernel_cudaERNS_18TensorIteratorBaseEENKUlvE0_clEvENKUlvE2_clEvEUlN3c108BFloat16EE_St5arrayIPcLm2EELi4E23TrivialOffsetCalculatorILi1EjESD_NS0_6memory15LoadWithoutCastENSE_16StoreWithoutCastEEEviT_T0_T2_T3_T4_T5_ --------------------------
	.section	.nv.constant0._ZN2at6native27unrolled_elementwise_kernelIZZZNS0_16asin_kernel_cudaERNS_18TensorIteratorBaseEENKUlvE0_clEvENKUlvE2_clEvEUlN3c108BFloat16EE_St5arrayIPcLm2EELi4E23TrivialOffsetCalculatorILi1EjESD_NS0_6memory15LoadWithoutCastENSE_16StoreWithoutCastEEEviT_T0_T2_T3_T4_T5_,"a",@progbits
	.sectionflags	@""
	.align	4
.nv.constant0._ZN2at6native27unrolled_elementwise_kernelIZZZNS0_16asin_kernel_cudaERNS_18TensorIteratorBaseEENKUlvE0_clEvENKUlvE2_clEvEUlN3c108BFloat16EE_St5arrayIPcLm2EELi4E23TrivialOffsetCalculatorILi1EjESD_NS0_6memory15LoadWithoutCastENSE_16StoreWithoutCastEEEviT_T0_T2_T3_T4_T5_:
	.zero		924


//--------------------- .nv.constant0._ZN2at6native29vectorized_elementwise_kernelILi2EZZZNS0_16asin_kernel_cudaERNS_18TensorIteratorBaseEENKUlvE0_clEvENKUlvE2_clEvEUlN3c108BFloat16EE_St5arrayIPcLm2EEEEviT0_T1_ --------------------------
	.section	.nv.constant0._ZN2at6native29vectorized_elementwise_kernelILi2EZZZNS0_16asin_kernel_cudaERNS_18TensorIteratorBaseEENKUlvE0_clEvENKUlvE2_clEvEUlN3c108BFloat16EE_St5arrayIPcLm2EEEEviT0_T1_,"a",@progbits
	.sectionflags	@""
	.align	4
.nv.constant0._ZN2at6native29vectorized_elementwise_kernelILi2EZZZNS0_16asin_kernel_cudaERNS_18TensorIteratorBaseEENKUlvE0_clEvENKUlvE2_clEvEUlN3c108BFloat16EE_St5arrayIPcLm2EEEEviT0_T1_:
	.zero		920


//--------------------- .nv.constant0._ZN2at6native29vectorized_elementwise_kernelILi4EZZZNS0_16asin_kernel_cudaERNS_18TensorIteratorBaseEENKUlvE0_clEvENKUlvE2_clEvEUlN3c108BFloat16EE_St5arrayIPcLm2EEEEviT0_T1_ --------------------------
	.section	.nv.constant0._ZN2at6native29vectorized_elementwise_kernelILi4EZZZNS0_16asin_kernel_cudaERNS_18TensorIteratorBaseEENKUlvE0_clEvENKUlvE2_clEvEUlN3c108BFloat16EE_St5arrayIPcLm2EEEEviT0_T1_,"a",@progbits
	.sectionflags	@""
	.align	4
.nv.constant0._ZN2at6native29vectorized_elementwise_kernelILi4EZZZNS0_16asin_kernel_cudaERNS_18TensorIteratorBaseEENKUlvE0_clEvENKUlvE2_clEvEUlN3c108BFloat16EE_St5arrayIPcLm2EEEEviT0_T1_:
	.zero		920


//--------------------- .nv.constant0._ZN2at6native29vectorized_elementwise_kernelILi8EZZZNS0_16asin_kernel_cudaERNS_18TensorIteratorBaseEENKUlvE0_clEvENKUlvE2_clEvEUlN3c108BFloat16EE_St5arrayIPcLm2EEEEviT0_T1_ --------------------------
	.section	.nv.constant0._ZN2at6native29vectorized_elementwise_kernelILi8EZZZNS0_16asin_kernel_cudaERNS_18TensorIteratorBaseEENKUlvE0_clEvENKUlvE2_clEvEUlN3c108BFloat16EE_St5arrayIPcLm2EEEEviT0_T1_,"a",@progbits
	.sectionflags	@""
	.align	4
.nv.constant0._ZN2at6native29vectorized_elementwise_kernelILi8EZZZNS0_16asin_kernel_cudaERNS_18TensorIteratorBaseEENKUlvE0_clEvENKUlvE2_clEvEUlN3c108BFloat16EE_St5arrayIPcLm2EEEEviT0_T1_:
	.zero		920


//--------------------- .nv.constant0._ZN2at6native18elementwise_kernelILi128ELi4EZNS0_15gpu_kernel_implIZZZNS0_16asin_kernel_cudaERNS_18TensorIteratorBaseEENKUlvE0_clEvENKUlvE1_clEvEUlN3c104HalfEE_EEvS4_RKT_EUliE_EEviT1_ --------------------------
	.section	.nv.constant0._ZN2at6native18elementwise_kernelILi128ELi4EZNS0_15gpu_kernel_implIZZZNS0_16asin_kernel_cudaERNS_18TensorIteratorBaseEENKUlvE0_clEvENKUlvE1_clEvEUlN3c104HalfEE_EEvS4_RKT_EUliE_EEviT1_,"a",@progbits
	.sectionflags	@""
	.align	4
.nv.constant0._ZN2at6native18elementwise_kernelILi128ELi4EZNS0_15gpu_kernel_implIZZZNS0_16asin_kernel_cudaERNS_18TensorIteratorBaseEENKUlvE0_clEvENKUlvE1_clEvEUlN3c104HalfEE_EEvS4_RKT_EUliE_EEviT1_:
	.zero		1440


//--------------------- .nv.constant0._ZN2at6native27unrolled_elementwise_kernelIZZZNS0_16asin_kernel_cudaERNS_18TensorIteratorBaseEENKUlvE0_clEvENKUlvE1_clEvEUlN3c104HalfEE_St5arrayIPcLm2EELi4E23TrivialOffsetCalculatorILi1EjESD_NS0_6memory12LoadWithCastILi1EEENSE_13StoreWithCastILi1EEEEEviT_T0_T2_T3_T4_T5_ --------------------------
	.section	.nv.constant0._ZN2at6native27unrolled_elementwise_kernelIZZZNS0_16asin_kernel_cudaERNS_18TensorIteratorBaseEENKUlvE0_clEvENKUlvE1_clEvEUlN3c104HalfEE_St5arrayIPcLm2EELi4E23TrivialOffsetCalculatorILi1EjESD_NS0_6memory12LoadWithCastILi1EEENSE_13StoreWithCastILi1EEEEEviT_T0_T2_T3_T4_T5_,"a",@progbits
	.sectionflags	@""
	.align	4
.nv.constant0._ZN2at6native27unrolled_elementwise_kernelIZZZNS0_16asin_kernel_cudaERNS_18TensorIteratorBaseEENKUlvE0_clEvENKUlvE1_clEvEUlN3c104HalfEE_St5arrayIPcLm2EELi4E23TrivialOffsetCalculatorILi1EjESD_NS0_6memory12LoadWithCastILi1EEENSE_13StoreWithCastILi1EEEEEviT_T0_T2_T3_T4_T5_:
	.zero		940


//--------------------- .nv.constant0._ZN2at6native18elementwise_kernelILi128ELi4EZNS0_22gpu_kernel_impl_nocastIZZZNS0_16asin_kernel_cudaERNS_18TensorIteratorBaseEENKUlvE0_clEvENKUlvE1_clEvEUlN3c104HalfEE_EEvS4_RKT_EUliE_EEviT1_ --------------------------
	.section	.nv.constant0._ZN2at6native18elementwise_kernelILi128ELi4EZNS0_22gpu_kernel_impl_nocastIZZZNS0_16asin_kernel_cudaERNS_18TensorIteratorBaseEENKUlvE0_clEvENKUlvE1_clEvEUlN3c104HalfEE_EEvS4_RKT_EUliE_EEviT1_,"a",@progbits
	.sectionflags	@""
	.align	4
.nv.constant0._ZN2at6native18elementwise_kernelILi128ELi4EZNS0_22gpu_kernel_impl_nocastIZZZNS0_16asin_kernel_cudaERNS_18TensorIteratorBaseEENKUlvE0_clEvENKUlvE1_clEvEUlN3c104HalfEE_EEvS4_RKT_EUliE_EEviT1_:
	.zero		1440


//--------------------- .nv.constant0._ZN2at6native27unrolled_elementwise_kernelIZZZNS0_16asin_kernel_cudaERNS_18TensorIteratorBaseEENKUlvE0_clEvENKUlvE1_clEvEUlN3c104HalfEE_St5arrayIPcLm2EELi4E23TrivialOffsetCalculatorILi1EjESD_NS0_6memory15LoadWithoutCastENSE_16StoreWithoutCastEEEviT_T0_T2_T3_T4_T5_ --------------------------
	.section	.nv.constant0._ZN2at6native27unrolled_elementwise_kernelIZZZNS0_16asin_kernel_cudaERNS_18TensorIteratorBaseEENKUlvE0_clEvENKUlvE1_clEvEUlN3c104HalfEE_St5arrayIPcLm2EELi4E23TrivialOffsetCalculatorILi1EjESD_NS0_6memory15LoadWithoutCastENSE_16StoreWithoutCastEEEviT_T0_T2_T3_T4_T5_,"a",@progbits
	.sectionflags	@""
	.align	4
.nv.constant0._ZN2at6native27unrolled_elementwise_kernelIZZZNS0_16asin_kernel_cudaERNS_18TensorIteratorBaseEENKUlvE0_clEvENKUlvE1_clEvEUlN3c104HalfEE_St5arrayIPcLm2EELi4E23TrivialOffsetCalculatorILi1EjESD_NS0_6memory15LoadWithoutCastENSE_16StoreWithoutCastEEEviT_T0_T2_T3_T4_T5_:
	.zero		924


//--------------------- .nv.constant0._ZN2at6native29vectorized_elementwise_kernelILi2EZZZNS0_16asin_kernel_cudaERNS_18TensorIteratorBaseEENKUlvE0_clEvENKUlvE1_clEvEUlN3c104HalfEE_St5arrayIPcLm2EEEEviT0_T1_ --------------------------
	.section	.nv.constant0._ZN2at6native29vectorized_elementwise_kernelILi2EZZZNS0_16asin_kernel_cudaERNS_18TensorIteratorBaseEENKUlvE0_clEvENKUlvE1_clEvEUlN3c104HalfEE_St5arrayIPcLm2EEEEviT0_T1_,"a",@progbits
	.sectionflags	@""
	.align	4
.nv.constant0._ZN2at6native29vectorized_elementwise_kernelILi2EZZZNS0_16asin_kernel_cudaERNS_18TensorIteratorBaseEENKUlvE0_clEvENKUlvE1_clEvEUlN3c104HalfEE_St5arrayIPcLm2EEEEviT0_T1_:
	.zero		920


//--------------------- .nv.constant0._ZN2at6native29vectorized_elementwise_kernelILi4EZZZNS0_16asin_kernel_cudaERNS_18TensorIteratorBaseEENKUlvE0_clEvENKUlvE1_clEvEUlN3c104HalfEE_St5arrayIPcLm2EEEEviT0_T1_ --------------------------
	.section	.nv.constant0._ZN2at6native29vectorized_elementwise_kernelILi4EZZZNS0_16asin_kernel_cudaERNS_18TensorIteratorBaseEENKUlvE0_clEvENKUlvE1_clEvEUlN3c104HalfEE_St5arrayIPcLm2EEEEviT0_T1_,"a",@progbits
	.sectionflags	@""
	.align	4
.nv.constant0._ZN2at6native29vectorized_elementwise_kernelILi4EZZZNS0_16asin_kernel_cudaERNS_18TensorIteratorBaseEENKUlvE0_clEvENKUlvE1_clEvEUlN3c104HalfEE_St5arrayIPcLm2EEEEviT0_T1_:
	.zero		920


//--------------------- .nv.constant0._ZN2at6native29vectorized_elementwise_kernelILi8EZZZNS0_16asin_kernel_cudaERNS_18TensorIteratorBaseEENKUlvE0_clEvENKUlvE1_clEvEUlN3c104HalfEE_St5arrayIPcLm2EEEEviT0_T1_ --------------------------
	.section	.nv.constant0._ZN2at6native29vectorized_elementwise_kernelILi8EZZZNS0_16asin_kernel_cudaERNS_18TensorIteratorBaseEENKUlvE0_clEvENKUlvE1_clEvEUlN3c104HalfEE_St5arrayIPcLm2EEEEviT0_T1_,"a",@progbits
	.sectionflags	@""
	.align	4
.nv.constant0._ZN2at6native29vectorized_elementwise_kernelILi8EZZZNS0_16asin_kernel_cudaERNS_18TensorIteratorBaseEENKUlvE0_clEvENKUlvE1_clEvEUlN3c104HalfEE_St5arrayIPcLm2EEEEviT0_T1_:
	.zero		920


//--------------------- .nv.constant0._ZN2at6native18elementwise_kernelILi128ELi4EZNS0_15gpu_kernel_implIZZZNS0_16asin_kernel_cudaERNS_18TensorIteratorBaseEENKUlvE0_clEvENKUlvE0_clEvEUlfE_EEvS4_RKT_EUliE_EEviT1_ --------------------------
	.section	.nv.constant0._ZN2at6native18elementwise_kernelILi128ELi4EZNS0_15gpu_kernel_implIZZZNS0_16asin_kernel_cudaERNS_18TensorIteratorBaseEENKUlvE0_clEvENKUlvE0_clEvEUlfE_EEvS4_RKT_EUliE_EEviT1_,"a",@progbits
	.sectionflags	@""
	.align	4
.nv.constant0._ZN2at6native18elementwise_kernelILi128ELi4EZNS0_15gpu_kernel_implIZZZNS0_16asin_kernel_cudaERNS_18TensorIteratorBaseEENKUlvE0_clEvENKUlvE0_clEvEUlfE_EEvS4_RKT_EUliE_EEviT1_:
	.zero		1440


//--------------------- .nv.constant0._ZN2at6native27unrolled_elementwise_kernelIZZZNS0_16asin_kernel_cudaERNS_18TensorIteratorBaseEENKUlvE0_clEvENKUlvE0_clEvEUlfE_St5arrayIPcLm2EELi4E23TrivialOffsetCalculatorILi1EjESB_NS0_6memory12LoadWithCastILi1EEENSC_13StoreWithCastILi1EEEEEviT_T0_T2_T3_T4_T5_ --------------------------
	.section	.nv.constant0._ZN2at6native27unrolled_elementwise_kernelIZZZNS0_16asin_kernel_cudaERNS_18TensorIteratorBaseEENKUlvE0_clEvENKUlvE0_clEvEUlfE_St5arrayIPcLm2EELi4E23TrivialOffsetCalculatorILi1EjESB_NS0_6memory12LoadWithCastILi1EEENSC_13StoreWithCastILi1EEEEEviT_T0_T2_T3_T4_T5_,"a",@progbits
	.sectionflags	@""
	.align	4
.nv.constant0._ZN2at6native27unrolled_elementwise_kernelIZZZNS0_16asin_kernel_cudaERNS_18TensorIteratorBaseEENKUlvE0_clEvENKUlvE0_clEvEUlfE_St5arrayIPcLm2EELi4E23TrivialOffsetCalculatorILi1EjESB_NS0_6memory12LoadWithCastILi1EEENSC_13StoreWithCastILi1EEEEEviT_T0_T2_T3_T4_T5_:
	.zero		940


//--------------------- .nv.constant0._ZN2at6native18elementwise_kernelILi128ELi2EZNS0_22gpu_kernel_impl_nocastIZZZNS0_16asin_kernel_cudaERNS_18TensorIteratorBaseEENKUlvE0_clEvENKUlvE0_clEvEUlfE_EEvS4_RKT_EUliE_EEviT1_ --------------------------
	.section	.nv.constant0._ZN2at6native18elementwise_kernelILi128ELi2EZNS0_22gpu_kernel_impl_nocastIZZZNS0_16asin_kernel_cudaERNS_18TensorIteratorBaseEENKUlvE0_clEvENKUlvE0_clEvEUlfE_EEvS4_RKT_EUliE_EEviT1_,"a",@progbits
	.sectionflags	@""
	.align	4
.nv.constant0._ZN2at6native18elementwise_kernelILi128ELi2EZNS0_22gpu_kernel_impl_nocastIZZZNS0_16asin_kernel_cudaERNS_18TensorIteratorBaseEENKUlvE0_clEvENKUlvE0_clEvEUlfE_EEvS4_RKT_EUliE_EEviT1_:
	.zero		1440


//--------------------- .nv.constant0._ZN2at6native27unrolled_elementwise_kernelIZZZNS0_16asin_kernel_cudaERNS_18TensorIteratorBaseEENKUlvE0_clEvENKUlvE0_clEvEUlfE_St5arrayIPcLm2EELi4E23TrivialOffsetCalculatorILi1EjESB_NS0_6memory15LoadWithoutCastENSC_16StoreWithoutCastEEEviT_T0_T2_T3_T4_T5_ --------------------------
	.section	.nv.constant0._ZN2at6native27unrolled_elementwise_kernelIZZZNS0_16asin_kernel_cudaERNS_18TensorIteratorBaseEENKUlvE0_clEvENKUlvE0_clEvEUlfE_St5arrayIPcLm2EELi4E23TrivialOffsetCalculatorILi1EjESB_NS0_6memory15LoadWithoutCastENSC_16StoreWithoutCastEEEviT_T0_T2_T3_T4_T5_,"a",@progbits
	.sectionflags	@""
	.align	4
.nv.constant0._ZN2at6native27unrolled_elementwise_kernelIZZZNS0_16asin_kernel_cudaERNS_18TensorIteratorBaseEENKUlvE0_clEvENKUlvE0_clEvEUlfE_St5arrayIPcLm2EELi4E23TrivialOffsetCalculatorILi1EjESB_NS0_6memory15LoadWithoutCastENSC_16StoreWithoutCastEEEviT_T0_T2_T3_T4_T5_:
	.zero		924


//--------------------- .nv.constant0._ZN2at6native29vectorized_elementwise_kernelILi2EZZZNS0_16asin_kernel_cudaERNS_18TensorIteratorBaseEENKUlvE0_clEvENKUlvE0_clEvEUlfE_St5arrayIPcLm2EEEEviT0_T1_ --------------------------
	.section	.nv.constant0._ZN2at6native29vectorized_elementwise_kernelILi2EZZZNS0_16asin_kernel_cudaERNS_18TensorIteratorBaseEENKUlvE0_clEvENKUlvE0_clEvEUlfE_St5arrayIPcLm2EEEEviT0_T1_,"a",@progbits
	.sectionflags	@""
	.align	4
.nv.constant0._ZN2at6native29vectorized_elementwise_kernelILi2EZZZNS0_16asin_kernel_cudaERNS_18TensorIteratorBaseEENKUlvE0_clEvENKUlvE0_clEvEUlfE_St5arrayIPcLm2EEEEviT0_T1_:
	.zero		920


//--------------------- .nv.constant0._ZN2at6native29vectorized_elementwise_kernelILi4EZZZNS0_16asin_kernel_cudaERNS_18TensorIteratorBaseEENKUlvE0_clEvENKUlvE0_clEvEUlfE_St5arrayIPcLm2EEEEviT0_T1_ --------------------------
	.section	.nv.constant0._ZN2at6native29vectorized_elementwise_kernelILi4EZZZNS0_16asin_kernel_cudaERNS_18TensorIteratorBaseEENKUlvE0_clEvENKUlvE0_clEvEUlfE_St5arrayIPcLm2EEEEviT0_T1_,"a",@progbits
	.sectionflags	@""
	.align	4
.nv.constant0._ZN2at6native29vectorized_elementwise_kernelILi4EZZZNS0_16asin_kernel_cudaERNS_18TensorIteratorBaseEENKUlvE0_clEvENKUlvE0_clEvEUlfE_St5arrayIPcLm2EEEEviT0_T1_:
	.zero		920


//--------------------- .nv.constant0._ZN2at6native29vectorized_elementwise_kernelILi8EZZZNS0_16asin_kernel_cudaERNS_18TensorIteratorBaseEENKUlvE0_clEvENKUlvE0_clEvEUlfE_St5arrayIPcLm2EEEEviT0_T1_ --------------------------
	.section	.nv.constant0._ZN2at6native29vectorized_elementwise_kernelILi8EZZZNS0_16asin_kernel_cudaERNS_18TensorIteratorBaseEENKUlvE0_clEvENKUlvE0_clEvEUlfE_St5arrayIPcLm2EEEEviT0_T1_,"a",@progbits
	.sectionflags	@""
	.align	4
.nv.constant0._ZN2at6native29vectorized_elementwise_kernelILi8EZZZNS0_16asin_kernel_cudaERNS_18TensorIteratorBaseEENKUlvE0_clEvENKUlvE0_clEvEUlfE_St5arrayIPcLm2EEEEviT0_T1_:
	.zero		920


//--------------------- .nv.constant0._ZN2at6native18elementwise_kernelILi128ELi4EZNS0_15gpu_kernel_implIZZZNS0_16asin_kernel_cudaERNS_18TensorIteratorBaseEENKUlvE0_clEvENKUlvE_clEvEUldE_EEvS4_RKT_EUliE_EEviT1_ --------------------------
	.section	.nv.constant0._ZN2at6native18elementwise_kernelILi128ELi4EZNS0_15gpu_kernel_implIZZZNS0_16asin_kernel_cudaERNS_18TensorIteratorBaseEENKUlvE0_clEvENKUlvE_clEvEUldE_EEvS4_RKT_EUliE_EEviT1_,"a",@progbits
	.sectionflags	@""
	.align	4
.nv.constant0._ZN2at6native18elementwise_kernelILi128ELi4EZNS0_15gpu_kernel_implIZZZNS0_16asin_kernel_cudaERNS_18TensorIteratorBaseEENKUlvE0_clEvENKUlvE_clEvEUldE_EEvS4_RKT_EUliE_EEviT1_:
	.zero		1440


//--------------------- .nv.constant0._ZN2at6native27unrolled_elementwise_kernelIZZZNS0_16asin_kernel_cudaERNS_18TensorIteratorBaseEENKUlvE0_clEvENKUlvE_clEvEUldE_St5arrayIPcLm2EELi4E23TrivialOffsetCalculatorILi1EjESB_NS0_6memory12LoadWithCastILi1EEENSC_13StoreWithCastILi1EEEEEviT_T0_T2_T3_T4_T5_ --------------------------
	.section	.nv.constant0._ZN2at6native27unrolled_elementwise_kernelIZZZNS0_16asin_kernel_cudaERNS_18TensorIteratorBaseEENKUlvE0_clEvENKUlvE_clEvEUldE_St5arrayIPcLm2EELi4E23TrivialOffsetCalculatorILi1EjESB_NS0_6memory12LoadWithCastILi1EEENSC_13StoreWithCastILi1EEEEEviT_T0_T2_T3_T4_T5_,"a",@progbits
	.sectionflags	@""
	.align	4
.nv.constant0._ZN2at6native27unrolled_elementwise_kernelIZZZNS0_16asin_kernel_cudaERNS_18TensorIteratorBaseEENKUlvE0_clEvENKUlvE_clEvEUldE_St5arrayIPcLm2EELi4E23TrivialOffsetCalculatorILi1EjESB_NS0_6memory12LoadWithCastILi1EEENSC_13StoreWithCastILi1EEEEEviT_T0_T2_T3_T4_T5_:
	.zero		940


//--------------------- .nv.constant0._ZN2at6native18elementwise_kernelILi128ELi2EZNS0_22gpu_kernel_impl_nocastIZZZNS0_16asin_kernel_cudaERNS_18TensorIteratorBaseEENKUlvE0_clEvENKUlvE_clEvEUldE_EEvS4_RKT_EUliE_EEviT1_ --------------------------
	.section	.nv.constant0._ZN2at6native18elementwise_kernelILi128ELi2EZNS0_22gpu_kernel_impl_nocastIZZZNS0_16asin_kernel_cudaERNS_18TensorIteratorBaseEENKUlvE0_clEvENKUlvE_clEvEUldE_EEvS4_RKT_EUliE_EEviT1_,"a",@progbits
	.sectionflags	@""
	.align	4
.nv.constant0._ZN2at6native18elementwise_kernelILi128ELi2EZNS0_22gpu_kernel_impl_nocastIZZZNS0_16asin_kernel_cudaERNS_18TensorIteratorBaseEENKUlvE0_clEvENKUlvE_clEvEUldE_EEvS4_RKT_EUliE_EEviT1_:
	.zero		1440


//--------------------- .nv.constant0._ZN2at6native27unrolled_elementwise_kernelIZZZNS0_16asin_kernel_cudaERNS_18TensorIteratorBaseEENKUlvE0_clEvENKUlvE_clEvEUldE_St5arrayIPcLm2EELi4E23TrivialOffsetCalculatorILi1EjESB_NS0_6memory15LoadWithoutCastENSC_16StoreWithoutCastEEEviT_T0_T2_T3_T4_T5_ --------------------------
	.section	.nv.constant0._ZN2at6native27unrolled_elementwise_kernelIZZZNS0_16asin_kernel_cudaERNS_18TensorIteratorBaseEENKUlvE0_clEvENKUlvE_clEvEUldE_St5arrayIPcLm2EELi4E23TrivialOffsetCalculatorILi1EjESB_NS0_6memory15LoadWithoutCastENSC_16StoreWithoutCastEEEviT_T0_T2_T3_T4_T5_,"a",@progbits
	.sectionflags	@""
	.align	4
.nv.constant0._ZN2at6native27unrolled_elementwise_kernelIZZZNS0_16asin_kernel_cudaERNS_18TensorIteratorBaseEENKUlvE0_clEvENKUlvE_clEvEUldE_St5arrayIPcLm2EELi4E23TrivialOffsetCalculatorILi1EjESB_NS0_6memory15LoadWithoutCastENSC_16StoreWithoutCastEEEviT_T0_T2_T3_T4_T5_:
	.zero		924


//--------------------- .nv.constant0._ZN2at6native29vectorized_elementwise_kernelILi2EZZZNS0_16asin_kernel_cudaERNS_18TensorIteratorBaseEENKUlvE0_clEvENKUlvE_clEvEUldE_St5arrayIPcLm2EEEEviT0_T1_ --------------------------
	.section	.nv.constant0._ZN2at6native29vectorized_elementwise_kernelILi2EZZZNS0_16asin_kernel_cudaERNS_18TensorIteratorBaseEENKUlvE0_clEvENKUlvE_clEvEUldE_St5arrayIPcLm2EEEEviT0_T1_,"a",@progbits
	.sectionflags	@""
	.align	4
.nv.constant0._ZN2at6native29vectorized_elementwise_kernelILi2EZZZNS0_16asin_kernel_cudaERNS_18TensorIteratorBaseEENKUlvE0_clEvENKUlvE_clEvEUldE_St5arrayIPcLm2EEEEviT0_T1_:
	.zero		920


//--------------------- .nv.constant0._ZN2at6native29vectorized_elementwise_kernelILi4EZZZNS0_16asin_kernel_cudaERNS_18TensorIteratorBaseEENKUlvE0_clEvENKUlvE_clEvEUldE_St5arrayIPcLm2EEEEviT0_T1_ --------------------------
	.section	.nv.constant0._ZN2at6native29vectorized_elementwise_kernelILi4EZZZNS0_16asin_kernel_cudaERNS_18TensorIteratorBaseEENKUlvE0_clEvENKUlvE_clEvEUldE_St5arrayIPcLm2EEEEviT0_T1_,"a",@progbits
	.sectionflags	@""
	.align	4
.nv.constant0._ZN2at6native29vectorized_elementwise_kernelILi4EZZZNS0_16asin_kernel_cudaERNS_18TensorIteratorBaseEENKUlvE0_clEvENKUlvE_clEvEUldE_St5arrayIPcLm2EEEEviT0_T1_:
	.zero		920


//--------------------- .nv.constant0._ZN2at6native29vectorized_elementwise_kernelILi8EZZZNS0_16asin_kernel_cudaERNS_18TensorIteratorBaseEENKUlvE0_clEvENKUlvE_clEvEUldE_St5arrayIPcLm2EEEEviT0_T1_ --------------------------
	.section	.nv.constant0._ZN2at6native29vectorized_elementwise_kernelILi8EZZZNS0_16asin_kernel_cudaERNS_18TensorIteratorBaseEENKUlvE0_clEvENKUlvE_clEvEUldE_St5arrayIPcLm2EEEEviT0_T1_,"a",@progbits
	.sectionflags	@""
	.align	4
.nv.constant0._ZN2at6native29vectorized_elementwise_kernelILi8EZZZNS0_16asin_kernel_cudaERNS_18TensorIteratorBaseEENKUlvE0_clEvENKUlvE_clEvEUldE_St5arrayIPcLm2EEEEviT0_T1_:
	.zero		920


//--------------------- .nv.constant0._ZN2at6native18elementwise_kernelILi128ELi4EZNS0_15gpu_kernel_implIZZZNS0_16asin_kernel_cudaERNS_18TensorIteratorBaseEENKUlvE_clEvENKUlvE1_clEvEUlN3c107complexINS7_4HalfEEEE_EEvS4_RKT_EUliE_EEviT1_ --------------------------
	.section	.nv.constant0._ZN2at6native18elementwise_kernelILi128ELi4EZNS0_15gpu_kernel_implIZZZNS0_16asin_kernel_cudaERNS_18TensorIteratorBaseEENKUlvE_clEvENKUlvE1_clEvEUlN3c107complexINS7_4HalfEEEE_EEvS4_RKT_EUliE_EEviT1_,"a",@progbits
	.sectionflags	@""
	.align	4
.nv.constant0._ZN2at6native18elementwise_kernelILi128ELi4EZNS0_15gpu_kernel_implIZZZNS0_16asin_kernel_cudaERNS_18TensorIteratorBaseEENKUlvE_clEvENKUlvE1_clEvEUlN3c107complexINS7_4HalfEEEE_EEvS4_RKT_EUliE_EEviT1_:
	.zero		1440


//--------------------- .nv.constant0._ZN2at6native27unrolled_elementwise_kernelIZZZNS0_16asin_kernel_cudaERNS_18TensorIteratorBaseEENKUlvE_clEvENKUlvE1_clEvEUlN3c107complexINS6_4HalfEEEE_St5arrayIPcLm2EELi4E23TrivialOffsetCalculatorILi1EjESF_NS0_6memory12LoadWithCastILi1EEENSG_13StoreWithCastILi1EEEEEviT_T0_T2_T3_T4_T5_ --------------------------
	.section	.nv.constant0._ZN2at6native27unrolled_elementwise_kernelIZZZNS0_16asin_kernel_cudaERNS_18TensorIteratorBaseEENKUlvE_clEvENKUlvE1_clEvEUlN3c107complexINS6_4HalfEEEE_St5arrayIPcLm2EELi4E23TrivialOffsetCalculatorILi1EjESF_NS0_6memory12LoadWithCastILi1EEENSG_13StoreWithCastILi1EEEEEviT_T0_T2_T3_T4_T5_,"a",@progbits
	.sectionflags	@""
	.align	4
.nv.constant0._ZN2at6native27unrolled_elementwise_kernelIZZZNS0_16asin_kernel_cudaERNS_18TensorIteratorBaseEENKUlvE_clEvENKUlvE1_clEvEUlN3c107complexINS6_4HalfEEEE_St5arrayIPcLm2EELi4E23TrivialOffsetCalculatorILi1EjESF_NS0_6memory12LoadWithCastILi1EEENSG_13StoreWithCastILi1EEEEEviT_T0_T2_T3_T4_T5_:
	.zero		940


//--------------------- .nv.constant0._ZN2at6native18elementwise_kernelILi128ELi2EZNS0_22gpu_kernel_impl_nocastIZZZNS0_16asin_kernel_cudaERNS_18TensorIteratorBaseEENKUlvE_clEvENKUlvE1_clEvEUlN3c107complexINS7_4HalfEEEE_EEvS4_RKT_EUliE_EEviT1_ --------------------------
	.section	.nv.constant0._ZN2at6native18elementwise_kernelILi128ELi2EZNS0_22gpu_kernel_impl_nocastIZZZNS0_16asin_kernel_cudaERNS_18TensorIteratorBaseEENKUlvE_clEvENKUlvE1_clEvEUlN3c107complexINS7_4HalfEEEE_EEvS4_RKT_EUliE_EEviT1_,"a",@progbits
	.sectionflags	@""
	.align	4
.nv.constant0._ZN2at6native18elementwise_kernelILi128ELi2EZNS0_22gpu_kernel_impl_nocastIZZZNS0_16asin_kernel_cudaERNS_18TensorIteratorBaseEENKUlvE_clEvENKUlvE1_clEvEUlN3c107complexINS7_4HalfEEEE_EEvS4_RKT_EUliE_EEviT1_:
	.zero		1440


//--------------------- .nv.constant0._ZN2at6native27unrolled_elementwise_kernelIZZZNS0_16asin_kernel_cudaERNS_18TensorIteratorBaseEENKUlvE_clEvENKUlvE1_clEvEUlN3c107complexINS6_4HalfEEEE_St5arrayIPcLm2EELi4E23TrivialOffsetCalculatorILi1EjESF_NS0_6memory15LoadWithoutCastENSG_16StoreWithoutCastEEEviT_T0_T2_T3_T4_T5_ --------------------------
	.section	.nv.constant0._ZN2at6native27unrolled_elementwise_kernelIZZZNS0_16asin_kernel_cudaERNS_18TensorIteratorBaseEENKUlvE_clEvENKUlvE1_clEvEUlN3c107complexINS6_4HalfEEEE_St5arrayIPcLm2EELi4E23TrivialOffsetCalculatorILi1EjESF_NS0_6memory15LoadWithoutCastENSG_16StoreWithoutCastEEEviT_T0_T2_T3_T4_T5_,"a",@progbits
	.sectionflags	@""
	.align	4
.nv.constant0._ZN2at6native27unrolled_elementwise_kernelIZZZNS0_16asin_kernel_cudaERNS_18TensorIteratorBaseEENKUlvE_clEvENKUlvE1_clEvEUlN3c107complexINS6_4HalfEEEE_St5arrayIPcLm2EELi4E23TrivialOffsetCalculatorILi1EjESF_NS0_6memory15LoadWithoutCastENSG_16StoreWithoutCastEEEviT_T0_T2_T3_T4_T5_:
	.zero		924


//--------------------- .nv.constant0._ZN2at6native29vectorized_elementwise_kernelILi2EZZZNS0_16asin_kernel_cudaERNS_18TensorIteratorBaseEENKUlvE_clEvENKUlvE1_clEvEUlN3c107complexINS6_4HalfEEEE_St5arrayIPcLm2EEEEviT0_T1_ --------------------------
	.section	.nv.constant0._ZN2at6native29vectorized_elementwise_kernelILi2EZZZNS0_16asin_kernel_cudaERNS_18TensorIteratorBaseEENKUlvE_clEvENKUlvE1_clEvEUlN3c107complexINS6_4HalfEEEE_St5arrayIPcLm2EEEEviT0_T1_,"a",@progbits
	.sectionflags	@""
	.align	4
.nv.constant0._ZN2at6native29vectorized_elementwise_kernelILi2EZZZNS0_16asin_kernel_cudaERNS_18TensorIteratorBaseEENKUlvE_clEvENKUlvE1_clEvEUlN3c107complexINS6_4HalfEEEE_St5arrayIPcLm2EEEEviT0_T1_:
	.zero		920


//--------------------- .nv.constant0._ZN2at6native29vectorized_elementwise_kernelILi4EZZZNS0_16asin_kernel_cudaERNS_18TensorIteratorBaseEENKUlvE_clEvENKUlvE1_clEvEUlN3c107complexINS6_4HalfEEEE_St5arrayIPcLm2EEEEviT0_T1_ --------------------------
	.section	.nv.constant0._ZN2at6native29vectorized_elementwise_kernelILi4EZZZNS0_16asin_kernel_cudaERNS_18TensorIteratorBaseEENKUlvE_clEvENKUlvE1_clEvEUlN3c107complexINS6_4HalfEEEE_St5arrayIPcLm2EEEEviT0_T1_,"a",@progbits
	.sectionflags	@""
	.align	4
.nv.constant0._ZN2at6native29vectorized_elementwise_kernelILi4EZZZNS0_16asin_kernel_cudaERNS_18TensorIteratorBaseEENKUlvE_clEvENKUlvE1_clEvEUlN3c107complexINS6_4HalfEEEE_St5arrayIPcLm2EEEEviT0_T1_:
	.zero		920


//--------------------- .nv.constant0._ZN2at6native29vectorized_elementwise_kernelILi8EZZZNS0_16asin_kernel_cudaERNS_18TensorIteratorBaseEENKUlvE_clEvENKUlvE1_clEvEUlN3c107complexINS6_4HalfEEEE_St5arrayIPcLm2EEEEviT0_T1_ --------------------------
	.section	.nv.constant0._ZN2at6native29vectorized_elementwise_kernelILi8EZZZNS0_16asin_kernel_cudaERNS_18TensorIteratorBaseEENKUlvE_clEvENKUlvE1_clEvEUlN3c107complexINS6_4HalfEEEE_St5arrayIPcLm2EEEEviT0_T1_,"a",@progbits
	.sectionflags	@""
	.align	4
.nv.constant0._ZN2at6native29vectorized_elementwise_kernelILi8EZZZNS0_16asin_kernel_cudaERNS_18TensorIteratorBaseEENKUlvE_clEvENKUlvE1_clEvEUlN3c107complexINS6_4HalfEEEE_St5arrayIPcLm2EEEEviT0_T1_:
	.zero		920


//--------------------- .nv.constant0._ZN2at6native18elementwise_kernelILi128ELi4EZNS0_15gpu_kernel_implIZZZNS0_16asin_kernel_cudaERNS_18TensorIteratorBaseEENKUlvE_clEvENKUlvE0_clEvEUlN3c107complexIfEEE_EEvS4_RKT_EUliE_EEviT1_ --------------------------
	.section	.nv.constant0._ZN2at6native18elementwise_kernelILi128ELi4EZNS0_15gpu_kernel_implIZZZNS0_16asin_kernel_cudaERNS_18TensorIteratorBaseEENKUlvE_clEvENKUlvE0_clEvEUlN3c107complexIfEEE_EEvS4_RKT_EUliE_EEviT1_,"a",@progbits
	.sectionflags	@""
	.align	4
.nv.constant0._ZN2at6native18elementwise_kernelILi128ELi4EZNS0_15gpu_kernel_implIZZZNS0_16asin_kernel_cudaERNS_18TensorIteratorBaseEENKUlvE_clEvENKUlvE0_clEvEUlN3c107complexIfEEE_EEvS4_RKT_EUliE_EEviT1_:
	.zero		1440


//--------------------- .nv.constant0._ZN2at6native27unrolled_elementwise_kernelIZZZNS0_16asin_kernel_cudaERNS_18TensorIteratorBaseEENKUlvE_clEvENKUlvE0_clEvEUlN3c107complexIfEEE_St5arrayIPcLm2EELi4E23TrivialOffsetCalculatorILi1EjESE_NS0_6memory12LoadWithCastILi1EEENSF_13StoreWithCastILi1EEEEEviT_T0_T2_T3_T4_T5_ --------------------------
	.section	.nv.constant0._ZN2at6native27unrolled_elementwise_kernelIZZZNS0_16asin_kernel_cudaERNS_18TensorIteratorBaseEENKUlvE_clEvENKUlvE0_clEvEUlN3c107complexIfEEE_St5arrayIPcLm2EELi4E23TrivialOffsetCalculatorILi1EjESE_NS0_6memory12LoadWithCastILi1EEENSF_13StoreWithCastILi1EEEEEviT_T0_T2_T3_T4_T5_,"a",@progbits
	.sectionflags	@""
	.align	4
.nv.constant0._ZN2at6native27unrolled_elementwise_kernelIZZZNS0_16asin_kernel_cudaERNS_18TensorIteratorBaseEENKUlvE_clEvENKUlvE0_clEvEUlN3c107complexIfEEE_St5arrayIPcLm2EELi4E23TrivialOffsetCalculatorILi1EjESE_NS0_6memory12LoadWithCastILi1EEENSF_13StoreWithCastILi1EEEEEviT_T0_T2_T3_T4_T5_:
	.zero		940


//--------------------- .nv.constant0._ZN2at6native18elementwise_kernelILi128ELi2EZNS0_22gpu_kernel_impl_nocastIZZZNS0_16asin_kernel_cudaERNS_18TensorIteratorBaseEENKUlvE_clEvENKUlvE0_clEvEUlN3c107complexIfEEE_EEvS4_RKT_EUliE_EEviT1_ --------------------------
	.section	.nv.constant0._ZN2at6native18elementwise_kernelILi128ELi2EZNS0_22gpu_kernel_impl_nocastIZZZNS0_16asin_kernel_cudaERNS_18TensorIteratorBaseEENKUlvE_clEvENKUlvE0_clEvEUlN3c107complexIfEEE_EEvS4_RKT_EUliE_EEviT1_,"a",@progbits
	.sectionflags	@""
	.align	4
.nv.constant0._ZN2at6native18elementwise_kernelILi128ELi2EZNS0_22gpu_kernel_impl_nocastIZZZNS0_16asin_kernel_cudaERNS_18TensorIteratorBaseEENKUlvE_clEvENKUlvE0_clEvEUlN3c107complexIfEEE_EEvS4_RKT_EUliE_EEviT1_:
	.zero		1440


//--------------------- .nv.constant0._ZN2at6native27unrolled_elementwise_kernelIZZZNS0_16asin_kernel_cudaERNS_18TensorIteratorBaseEENKUlvE_clEvENKUlvE0_clEvEUlN3c107complexIfEEE_St5arrayIPcLm2EELi4E23TrivialOffsetCalculatorILi1EjESE_NS0_6memory15LoadWithoutCastENSF_16StoreWithoutCastEEEviT_T0_T2_T3_T4_T5_ --------------------------
	.section	.nv.constant0._ZN2at6native27unrolled_elementwise_kernelIZZZNS0_16asin_kernel_cudaERNS_18TensorIteratorBaseEENKUlvE_clEvENKUlvE0_clEvEUlN3c107complexIfEEE_St5arrayIPcLm2EELi4E23TrivialOffsetCalculatorILi1EjESE_NS0_6memory15LoadWithoutCastENSF_16StoreWithoutCastEEEviT_T0_T2_T3_T4_T5_,"a",@progbits
	.sectionflags	@""
	.align	4
.nv.constant0._ZN2at6native27unrolled_elementwise_kernelIZZZNS0_16asin_kernel_cudaERNS_18TensorIteratorBaseEENKUlvE_clEvENKUlvE0_clEvEUlN3c107complexIfEEE_St5arrayIPcLm2EELi4E23TrivialOffsetCalculatorILi1EjESE_NS0_6memory15LoadWithoutCastENSF_16StoreWithoutCastEEEviT_T0_T2_T3_T4_T5_:
	.zero		924


//--------------------- .nv.constant0._ZN2at6native29vectorized_elementwise_kernelILi2EZZZNS0_16asin_kernel_cudaERNS_18TensorIteratorBaseEENKUlvE_clEvENKUlvE0_clEvEUlN3c107complexIfEEE_St5arrayIPcLm2EEEEviT0_T1_ --------------------------
	.section	.nv.constant0._ZN2at6native29vectorized_elementwise_kernelILi2EZZZNS0_16asin_kernel_cudaERNS_18TensorIteratorBaseEENKUlvE_clEvENKUlvE0_clEvEUlN3c107complexIfEEE_St5arrayIPcLm2EEEEviT0_T1_,"a",@progbits
	.sectionflags	@""
	.align	4
.nv.constant0._ZN2at6native29vectorized_elementwise_kernelILi2EZZZNS0_16asin_kernel_cudaERNS_18TensorIteratorBaseEENKUlvE_clEvENKUlvE0_clEvEUlN3c107complexIfEEE_St5arrayIPcLm2EEEEviT0_T1_:
	.zero		920


//--------------------- .nv.constant0._ZN2at6native29vectorized_elementwise_kernelILi4EZZZNS0_16asin_kernel_cudaERNS_18TensorIteratorBaseEENKUlvE_clEvENKUlvE0_clEvEUlN3c107complexIfEEE_St5arrayIPcLm2EEEEviT0_T1_ --------------------------
	.section	.nv.constant0._ZN2at6native29vectorized_elementwise_kernelILi4EZZZNS0_16asin_kernel_cudaERNS_18TensorIteratorBaseEENKUlvE_clEvENKUlvE0_clEvEUlN3c107complexIfEEE_St5arrayIPcLm2EEEEviT0_T1_,"a",@progbits
	.sectionflags	@""
	.align	4
.nv.constant0._ZN2at6native29vectorized_elementwise_kernelILi4EZZZNS0_16asin_kernel_cudaERNS_18TensorIteratorBaseEENKUlvE_clEvENKUlvE0_clEvEUlN3c107complexIfEEE_St5arrayIPcLm2EEEEviT0_T1_:
	.zero		920


//--------------------- .nv.constant0._ZN2at6native29vectorized_elementwise_kernelILi8EZZZNS0_16asin_kernel_cudaERNS_18TensorIteratorBaseEENKUlvE_clEvENKUlvE0_clEvEUlN3c107complexIfEEE_St5arrayIPcLm2EEEEviT0_T1_ --------------------------
	.section	.nv.constant0._ZN2at6native29vectorized_elementwise_kernelILi8EZZZNS0_16asin_kernel_cudaERNS_18TensorIteratorBaseEENKUlvE_clEvENKUlvE0_clEvEUlN3c107complexIfEEE_St5arrayIPcLm2EEEEviT0_T1_,"a",@progbits
	.sectionflags	@""
	.align	4
.nv.constant0._ZN2at6native29vectorized_elementwise_kernelILi8EZZZNS0_16asin_kernel_cudaERNS_18TensorIteratorBaseEENKUlvE_clEvENKUlvE0_clEvEUlN3c107complexIfEEE_St5arrayIPcLm2EEEEviT0_T1_:
	.zero		920


//--------------------- .nv.constant0._ZN2at6native18elementwise_kernelILi128ELi4EZNS0_15gpu_kernel_implIZZZNS0_16asin_kernel_cudaERNS_18TensorIteratorBaseEENKUlvE_clEvENKUlvE_clEvEUlN3c107complexIdEEE_EEvS4_RKT_EUliE_EEviT1_ --------------------------
	.section	.nv.constant0._ZN2at6native18elementwise_kernelILi128ELi4EZNS0_15gpu_kernel_implIZZZNS0_16asin_kernel_cudaERNS_18TensorIteratorBaseEENKUlvE_clEvENKUlvE_clEvEUlN3c107complexIdEEE_EEvS4_RKT_EUliE_EEviT1_,"a",@progbits
	.sectionflags	@""
	.align	4
.nv.constant0._ZN2at6native18elementwise_kernelILi128ELi4EZNS0_15gpu_kernel_implIZZZNS0_16asin_kernel_cudaERNS_18TensorIteratorBaseEENKUlvE_clEvENKUlvE_clEvEUlN3c107complexIdEEE_EEvS4_RKT_EUliE_EEviT1_:
	.zero		1440


//--------------------- .nv.constant0._ZN2at6native27unrolled_elementwise_kernelIZZZNS0_16asin_kernel_cudaERNS_18TensorIteratorBaseEENKUlvE_clEvENKUlvE_clEvEUlN3c107complexIdEEE_St5arrayIPcLm2EELi4E23TrivialOffsetCalculatorILi1EjESE_NS0_6memory12LoadWithCastILi1EEENSF_13StoreWithCastILi1EEEEEviT_T0_T2_T3_T4_T5_ --------------------------
	.section	.nv.constant0._ZN2at6native27unrolled_elementwise_kernelIZZZNS0_16asin_kernel_cudaERNS_18TensorIteratorBaseEENKUlvE_clEvENKUlvE_clEvEUlN3c107complexIdEEE_St5arrayIPcLm2EELi4E23TrivialOffsetCalculatorILi1EjESE_NS0_6memory12LoadWithCastILi1EEENSF_13StoreWithCastILi1EEEEEviT_T0_T2_T3_T4_T5_,"a",@progbits
	.sectionflags	@""
	.align	4
.nv.constant0._ZN2at6native27unrolled_elementwise_kernelIZZZNS0_16asin_kernel_cudaERNS_18TensorIteratorBaseEENKUlvE_clEvENKUlvE_clEvEUlN3c107complexIdEEE_St5arrayIPcLm2EELi4E23TrivialOffsetCalculatorILi1EjESE_NS0_6memory12LoadWithCastILi1EEENSF_13StoreWithCastILi1EEEEEviT_T0_T2_T3_T4_T5_:
	.zero		940


//--------------------- .nv.constant0._ZN2at6native18elementwise_kernelILi128ELi2EZNS0_22gpu_kernel_impl_nocastIZZZNS0_16asin_kernel_cudaERNS_18TensorIteratorBaseEENKUlvE_clEvENKUlvE_clEvEUlN3c107complexIdEEE_EEvS4_RKT_EUliE_EEviT1_ --------------------------
	.section	.nv.constant0._ZN2at6native18elementwise_kernelILi128ELi2EZNS0_22gpu_kernel_impl_nocastIZZZNS0_16asin_kernel_cudaERNS_18TensorIteratorBaseEENKUlvE_clEvENKUlvE_clEvEUlN3c107complexIdEEE_EEvS4_RKT_EUliE_EEviT1_,"a",@progbits
	.sectionflags	@""
	.align	4
.nv.constant0._ZN2at6native18elementwise_kernelILi128ELi2EZNS0_22gpu_kernel_impl_nocastIZZZNS0_16asin_kernel_cudaERNS_18TensorIteratorBaseEENKUlvE_clEvENKUlvE_clEvEUlN3c107complexIdEEE_EEvS4_RKT_EUliE_EEviT1_:
	.zero		1440


//--------------------- .nv.constant0._ZN2at6native27unrolled_elementwise_kernelIZZZNS0_16asin_kernel_cudaERNS_18TensorIteratorBaseEENKUlvE_clEvENKUlvE_clEvEUlN3c107complexIdEEE_St5arrayIPcLm2EELi4E23TrivialOffsetCalculatorILi1EjESE_NS0_6memory15LoadWithoutCastENSF_16StoreWithoutCastEEEviT_T0_T2_T3_T4_T5_ --------------------------
	.section	.nv.constant0._ZN2at6native27unrolled_elementwise_kernelIZZZNS0_16asin_kernel_cudaERNS_18TensorIteratorBaseEENKUlvE_clEvENKUlvE_clEvEUlN3c107complexIdEEE_St5arrayIPcLm2EELi4E23TrivialOffsetCalculatorILi1EjESE_NS0_6memory15LoadWithoutCastENSF_16StoreWithoutCastEEEviT_T0_T2_T3_T4_T5_,"a",@progbits
	.sectionflags	@""
	.align	4
.nv.constant0._ZN2at6native27unrolled_elementwise_kernelIZZZNS0_16asin_kernel_cudaERNS_18TensorIteratorBaseEENKUlvE_clEvENKUlvE_clEvEUlN3c107complexIdEEE_St5arrayIPcLm2EELi4E23TrivialOffsetCalculatorILi1EjESE_NS0_6memory15LoadWithoutCastENSF_16StoreWithoutCastEEEviT_T0_T2_T3_T4_T5_:
	.zero		924


//--------------------- .nv.constant0._ZN2at6native29vectorized_elementwise_kernelILi2EZZZNS0_16asin_kernel_cudaERNS_18TensorIteratorBaseEENKUlvE_clEvENKUlvE_clEvEUlN3c107complexIdEEE_St5arrayIPcLm2EEEEviT0_T1_ --------------------------
	.section	.nv.constant0._ZN2at6native29vectorized_elementwise_kernelILi2EZZZNS0_16asin_kernel_cudaERNS_18TensorIteratorBaseEENKUlvE_clEvENKUlvE_clEvEUlN3c107complexIdEEE_St5arrayIPcLm2EEEEviT0_T1_,"a",@progbits
	.sectionflags	@""
	.align	4
.nv.constant0._ZN2at6native29vectorized_elementwise_kernelILi2EZZZNS0_16asin_kernel_cudaERNS_18TensorIteratorBaseEENKUlvE_clEvENKUlvE_clEvEUlN3c107complexIdEEE_St5arrayIPcLm2EEEEviT0_T1_:
	.zero		920


//--------------------- .nv.constant0._ZN2at6native29vectorized_elementwise_kernelILi4EZZZNS0_16asin_kernel_cudaERNS_18TensorIteratorBaseEENKUlvE_clEvENKUlvE_clEvEUlN3c107complexIdEEE_St5arrayIPcLm2EEEEviT0_T1_ --------------------------
	.section	.nv.constant0._ZN2at6native29vectorized_elementwise_kernelILi4EZZZNS0_16asin_kernel_cudaERNS_18TensorIteratorBaseEENKUlvE_clEvENKUlvE_clEvEUlN3c107complexIdEEE_St5arrayIPcLm2EEEEviT0_T1_,"a",@progbits
	.sectionflags	@""
	.align	4
.nv.constant0._ZN2at6native29vectorized_elementwise_kernelILi4EZZZNS0_16asin_kernel_cudaERNS_18TensorIteratorBaseEENKUlvE_clEvENKUlvE_clEvEUlN3c107complexIdEEE_St5arrayIPcLm2EEEEviT0_T1_:
	.zero		920


//--------------------- .nv.constant0._ZN2at6native29vectorized_elementwise_kernelILi8EZZZNS0_16asin_kernel_cudaERNS_18TensorIteratorBaseEENKUlvE_clEvENKUlvE_clEvEUlN3c107complexIdEEE_St5arrayIPcLm2EEEEviT0_T1_ --------------------------
	.section	.nv.constant0._ZN2at6native29vectorized_elementwise_kernelILi8EZZZNS0_16asin_kernel_cudaERNS_18TensorIteratorBaseEENKUlvE_clEvENKUlvE_clEvEUlN3c107complexIdEEE_St5arrayIPcLm2EEEEviT0_T1_,"a",@progbits
	.sectionflags	@""
	.align	4
.nv.constant0._ZN2at6native29vectorized_elementwise_kernelILi8EZZZNS0_16asin_kernel_cudaERNS_18TensorIteratorBaseEENKUlvE_clEvENKUlvE_clEvEUlN3c107complexIdEEE_St5arrayIPcLm2EEEEviT0_T1_:
	.zero		920


//--------------------- SYMBOLS --------------------------

	.type		.nv.reservedSmem.offset0,@object
	.size		.nv.reservedSmem.offset0,0x4
	.type		__assertfail,@function
